def matmul_kernel(
    a_ptr,
    b_ptr,
    c_ptr,
    M,
    N,
    K,
    stride_am,
    stride_ak,
    stride_bk,
    stride_bn,
    stride_cm,
    stride_cn,
    BLOCK_M: tl.constexpr,
    BLOCK_N: tl.constexpr,
    BLOCK_K: tl.constexpr,
    GROUP_M: tl.constexpr,
):
    pid = tl.program_id(axis=0)
    num_pid_m = tl.cdiv(M, BLOCK_M)
    num_pid_n = tl.cdiv(N, BLOCK_N)
    num_pid_in_group = GROUP_M * num_pid_n
    group_id = pid // num_pid_in_group
    first_pid_m = group_id * GROUP_M
    group_size_m = min(num_pid_m - first_pid_m, GROUP_M)
    pid_m = first_pid_m + ((pid % num_pid_in_group) % group_size_m)
    pid_n = (pid % num_pid_in_group) // group_size_m

    offs_am = (pid_m * BLOCK_M + tl.arange(0, BLOCK_M)) % M
    offs_bn = (pid_n * BLOCK_N + tl.arange(0, BLOCK_N)) % N
    offs_k = tl.arange(0, BLOCK_K)
    a_ptrs = a_ptr + offs_am[:, None] * stride_am + offs_k[None, :] * stride_ak
    b_ptrs = b_ptr + offs_k[:, None] * stride_bk + offs_bn[None, :] * stride_bn

    acc = tl.zeros((BLOCK_M, BLOCK_N), dtype=tl.float32)
    for kk in range(0, tl.cdiv(K, BLOCK_K)):
        a = tl.load(a_ptrs, mask=offs_k[None, :] < K - kk * BLOCK_K, other=0.0)
        b = tl.load(b_ptrs, mask=offs_k[:, None] < K - kk * BLOCK_K, other=0.0)
        acc = tl.dot(a, b, acc)
        a_ptrs += BLOCK_K * stride_ak
        b_ptrs += BLOCK_K * stride_bk

    c = acc.to(c_ptr.dtype.element_ty)
    offs_cm = pid_m * BLOCK_M + tl.arange(0, BLOCK_M)
    offs_cn = pid_n * BLOCK_N + tl.arange(0, BLOCK_N)
    c_ptrs = c_ptr + offs_cm[:, None] * stride_cm + offs_cn[None, :] * stride_cn
    mask = (offs_cm[:, None] < M) & (offs_cn[None, :] < N)
    tl.store(c_ptrs, c, mask=mask)

# config = {"BLOCK_K": 128, "BLOCK_M": 512, "BLOCK_N": 256, "GROUP_M": 8, "arch": "sm_90", "dtype": "fp32", "num_ctas": 1, "num_stages": 3, "num_warps": 2}
# arch = sm_90


// ===== COMPILED SASS (sm_90a) =====

	.target	sm_90a

	.elftype	@"ET_EXEC"


//--------------------- .note.nv.tkinfo           --------------------------
	.section	.note.nv.tkinfo,"",@"SHT_NOTE"
	.sectionflags	@"SHF_NOTE_NV_TKINFO"
	.tkinfo
        /*0018*/ 	.word	0x00000002
        /*0030*/ 	.string	""
        /*0030*/ 	.string	"ptxas"
        /*0030*/ 	.string	"Cuda compilation tools, release 13.0, V13.0.88"
        /*0030*/ 	.string	"Build cuda_13.0.r13.0/compiler.36424714_0"
        /*0030*/ 	.string	"-v  -suppress-debug-info  -lineinfo  -arch sm_90a "



//--------------------- .note.nv.cuinfo           --------------------------
	.section	.note.nv.cuinfo,"",@"SHT_NOTE"
	.sectionflags	@"SHF_NOTE_NV_CUINFO"
        /*0018*/ 	.short	0x0002
        /*001a*/ 	.short	0x005a
        /*001c*/ 	.short	0x0082
	.zero		2


//--------------------- .nv.info                  --------------------------
	.section	.nv.info,"",@"SHT_CUDA_INFO"
	.align	4


	//----- nvinfo : EIATTR_REGCOUNT
	.align		4
        /*0000*/ 	.byte	0x04, 0x2f
        /*0002*/ 	.short	(.L_1 - .L_0)
	.align		4
.L_0:
        /*0004*/ 	.word	index@(matmul_kernel)
        /*0008*/ 	.word	0x000000ff


	//----- nvinfo : EIATTR_FRAME_SIZE
	.align		4
.L_1:
        /*000c*/ 	.byte	0x04, 0x11
        /*000e*/ 	.short	(.L_3 - .L_2)
	.align		4
.L_2:
        /*0010*/ 	.word	index@(matmul_kernel)
        /*0014*/ 	.word	0x0000a130


	//----- nvinfo : EIATTR_MIN_STACK_SIZE
	.align		4
.L_3:
        /*0018*/ 	.byte	0x04, 0x12
        /*001a*/ 	.short	(.L_5 - .L_4)
	.align		4
.L_4:
        /*001c*/ 	.word	index@(matmul_kernel)
        /*0020*/ 	.word	0x0000a130
.L_5:


//--------------------- .nv.compat                --------------------------
	.section	.nv.compat,"",@"SHT_CUDA_COMPAT_INFO"
	.align	4
        /*0000*/ 	.byte	0x02, 0x09, 0x01, 0x00, 0x02, 0x02, 0x01, 0x00, 0x02, 0x05, 0x05, 0x00, 0x03, 0x07, 0x01, 0x01
        /*0010*/ 	.byte	0x02, 0x03, 0x00, 0x00, 0x02, 0x06, 0x01, 0x00, 0x04, 0x0b, 0x08, 0x00, 0x00, 0x00, 0x00, 0x00
        /*0020*/ 	.byte	0x00, 0x00, 0x00, 0x00


//--------------------- .nv.info.matmul_kernel    --------------------------
	.section	.nv.info.matmul_kernel,"",@"SHT_CUDA_INFO"
	.sectionflags	@""
	.align	4


	//----- nvinfo : EIATTR_CUDA_API_VERSION
	.align		4
        /*0000*/ 	.byte	0x04, 0x37
        /*0002*/ 	.short	(.L_7 - .L_6)
.L_6:
        /*0004*/ 	.word	0x00000082


	//----- nvinfo : EIATTR_KPARAM_INFO
	.align		4
.L_7:
        /*0008*/ 	.byte	0x04, 0x17
        /*000a*/ 	.short	(.L_9 - .L_8)
.L_8:
        /*000c*/ 	.word	0x00000000
        /*0010*/ 	.short	0x000d
        /*0012*/ 	.short	0x0048
        /*0014*/ 	.byte	0x00, 0xf4, 0x21, 0x00


	//----- nvinfo : EIATTR_KPARAM_INFO
	.align		4
.L_9:
        /*0018*/ 	.byte	0x04, 0x17
        /*001a*/ 	.short	(.L_11 - .L_10)
.L_10:
        /*001c*/ 	.word	0x00000000
        /*0020*/ 	.short	0x000c
        /*0022*/ 	.short	0x0040
        /*0024*/ 	.byte	0x00, 0xf4, 0x21, 0x00


	//----- nvinfo : EIATTR_KPARAM_INFO
	.align		4
.L_11:
        /*0028*/ 	.byte	0x04, 0x17
        /*002a*/ 	.short	(.L_13 - .L_12)
.L_12:
        /*002c*/ 	.word	0x00000000
        /*0030*/ 	.short	0x000b
        /*0032*/ 	.short	0x0038
        /*0034*/ 	.byte	0x00, 0xf0, 0x11, 0x00


	//----- nvinfo : EIATTR_KPARAM_INFO
	.align		4
.L_13:
        /*0038*/ 	.byte	0x04, 0x17
        /*003a*/ 	.short	(.L_15 - .L_14)
.L_14:
        /*003c*/ 	.word	0x00000000
        /*0040*/ 	.short	0x000a
        /*0042*/ 	.short	0x0034
        /*0044*/ 	.byte	0x00, 0xf0, 0x11, 0x00


	//----- nvinfo : EIATTR_KPARAM_INFO
	.align		4
.L_15:
        /*0048*/ 	.byte	0x04, 0x17
        /*004a*/ 	.short	(.L_17 - .L_16)
.L_16:
        /*004c*/ 	.word	0x00000000
        /*0050*/ 	.short	0x0009
        /*0052*/ 	.short	0x0030
        /*0054*/ 	.byte	0x00, 0xf0, 0x11, 0x00


	//----- nvinfo : EIATTR_KPARAM_INFO
	.align		4
.L_17:
        /*0058*/ 	.byte	0x04, 0x17
        /*005a*/ 	.short	(.L_19 - .L_18)
.L_18:
        /*005c*/ 	.word	0x00000000
        /*0060*/ 	.short	0x0008
        /*0062*/ 	.short	0x002c
        /*0064*/ 	.byte	0x00, 0xf0, 0x11, 0x00


	//----- nvinfo : EIATTR_KPARAM_INFO
	.align		4
.L_19:
        /*0068*/ 	.byte	0x04, 0x17
        /*006a*/ 	.short	(.L_21 - .L_20)
.L_20:
        /*006c*/ 	.word	0x00000000
        /*0070*/ 	.short	0x0007
        /*0072*/ 	.short	0x0028
        /*0074*/ 	.byte	0x00, 0xf0, 0x11, 0x00


	//----- nvinfo : EIATTR_KPARAM_INFO
	.align		4
.L_21:
        /*0078*/ 	.byte	0x04, 0x17
        /*007a*/ 	.short	(.L_23 - .L_22)
.L_22:
        /*007c*/ 	.word	0x00000000
        /*0080*/ 	.short	0x0006
        /*0082*/ 	.short	0x0024
        /*0084*/ 	.byte	0x00, 0xf0, 0x11, 0x00


	//----- nvinfo : EIATTR_KPARAM_INFO
	.align		4
.L_23:
        /*0088*/ 	.byte	0x04, 0x17
        /*008a*/ 	.short	(.L_25 - .L_24)
.L_24:
        /*008c*/ 	.word	0x00000000
        /*0090*/ 	.short	0x0005
        /*0092*/ 	.short	0x0020
        /*0094*/ 	.byte	0x00, 0xf0, 0x11, 0x00


	//----- nvinfo : EIATTR_KPARAM_INFO
	.align		4
.L_25:
        /*0098*/ 	.byte	0x04, 0x17
        /*009a*/ 	.short	(.L_27 - .L_26)
.L_26:
        /*009c*/ 	.word	0x00000000
        /*00a0*/ 	.short	0x0004
        /*00a2*/ 	.short	0x001c
        /*00a4*/ 	.byte	0x00, 0xf0, 0x11, 0x00


	//----- nvinfo : EIATTR_KPARAM_INFO
	.align		4
.L_27:
        /*00a8*/ 	.byte	0x04, 0x17
        /*00aa*/ 	.short	(.L_29 - .L_28)
.L_28:
        /*00ac*/ 	.word	0x00000000
        /*00b0*/ 	.short	0x0003
        /*00b2*/ 	.short	0x0018
        /*00b4*/ 	.byte	0x00, 0xf0, 0x11, 0x00


	//----- nvinfo : EIATTR_KPARAM_INFO
	.align		4
.L_29:
        /*00b8*/ 	.byte	0x04, 0x17
        /*00ba*/ 	.short	(.L_31 - .L_30)
.L_30:
        /*00bc*/ 	.word	0x00000000
        /*00c0*/ 	.short	0x0002
        /*00c2*/ 	.short	0x0010
        /*00c4*/ 	.byte	0x00, 0xf4, 0x21, 0x00


	//----- nvinfo : EIATTR_KPARAM_INFO
	.align		4
.L_31:
        /*00c8*/ 	.byte	0x04, 0x17
        /*00ca*/ 	.short	(.L_33 - .L_32)
.L_32:
        /*00cc*/ 	.word	0x00000000
        /*00d0*/ 	.short	0x0001
        /*00d2*/ 	.short	0x0008
        /*00d4*/ 	.byte	0x00, 0xf4, 0x21, 0x00


	//----- nvinfo : EIATTR_KPARAM_INFO
	.align		4
.L_33:
        /*00d8*/ 	.byte	0x04, 0x17
        /*00da*/ 	.short	(.L_35 - .L_34)
.L_34:
        /*00dc*/ 	.word	0x00000000
        /*00e0*/ 	.short	0x0000
        /*00e2*/ 	.short	0x0000
        /*00e4*/ 	.byte	0x00, 0xf4, 0x21, 0x00


	//----- nvinfo : EIATTR_SPARSE_MMA_MASK
	.align		4
.L_35:
        /*00e8*/ 	.byte	0x03, 0x50
        /*00ea*/ 	.short	0x0000


	//----- nvinfo : EIATTR_MAXREG_COUNT
	.align		4
        /*00ec*/ 	.byte	0x03, 0x1b
        /*00ee*/ 	.short	0x00ff


	//----- nvinfo : EIATTR_NUM_BARRIERS
	.align		4
        /*00f0*/ 	.byte	0x02, 0x4c
        /*00f2*/ 	.byte	0x01
	.zero		1


	//----- nvinfo : EIATTR_ANNOTATIONS
	.align		4
        /*00f4*/ 	.byte	0x04, 0x55
        /*00f6*/ 	.short	(.L_37 - .L_36)


	//   ....[0]....
.L_36:
        /*00f8*/ 	.word	0x00000001
        /*00fc*/ 	.byte	0xb0, 0x01, 0x00, 0x00, 0x01, 0x00, 0x00, 0x00, 0xf0, 0x01, 0x00, 0x00, 0x01, 0x00, 0x00, 0x00
        /* <DEDUP_REMOVED lines=1688> */
        /*6a8c*/ 	.byte	0x30, 0xf6, 0x02, 0x00, 0x01, 0x00, 0x00, 0x00, 0x40, 0xf6, 0x02, 0x00


	//----- nvinfo : EIATTR_MERCURY_ISA_VERSION
	.align		4
.L_37:
        /*6a98*/ 	.byte	0x03, 0x5f
        /*6a9a*/ 	.short	0x0101


	//----- nvinfo : EIATTR_EXIT_INSTR_OFFSETS
	.align		4
        /*6a9c*/ 	.byte	0x04, 0x1c
        /*6a9e*/ 	.short	(.L_39 - .L_38)


	//   ....[0]....
.L_38:
        /*6aa0*/ 	.word	0x001b48a0


	//   ....[1]....
        /*6aa4*/ 	.word	0x001b48c0


	//----- nvinfo : EIATTR_REQNTID
	.align		4
.L_39:
        /*6aa8*/ 	.byte	0x04, 0x10
        /*6aaa*/ 	.short	(.L_41 - .L_40)
.L_40:
        /*6aac*/ 	.word	0x00000040
        /*6ab0*/ 	.word	0x00000001
        /*6ab4*/ 	.word	0x00000001


	//----- nvinfo : EIATTR_CBANK_PARAM_SIZE
	.align		4
.L_41:
        /*6ab8*/ 	.byte	0x03, 0x19
        /*6aba*/ 	.short	0x0050


	//----- nvinfo : EIATTR_PARAM_CBANK
	.align		4
        /*6abc*/ 	.byte	0x04, 0x0a
        /*6abe*/ 	.short	(.L_43 - .L_42)
	.align		4
.L_42:
        /*6ac0*/ 	.word	index@(.nv.constant0.matmul_kernel)
        /*6ac4*/ 	.short	0x0210
        /*6ac6*/ 	.short	0x0050


	//----- nvinfo : EIATTR_SW_WAR
	.align		4
.L_43:
        /*6ac8*/ 	.byte	0x04, 0x36
        /*6aca*/ 	.short	(.L_45 - .L_44)
.L_44:
        /*6acc*/ 	.word	0x00000008
.L_45:


//--------------------- .nv.callgraph             --------------------------
	.section	.nv.callgraph,"",@"SHT_CUDA_CALLGRAPH"
	.align	4
	.sectionentsize	8
	.align		4
        /*0000*/ 	.word	0x00000000
	.align		4
        /*0004*/ 	.word	0xffffffff
	.align		4
        /*0008*/ 	.word	0x00000000
	.align		4
        /*000c*/ 	.word	0xfffffffe
	.align		4
        /*0010*/ 	.word	0x00000000
	.align		4
        /*0014*/ 	.word	0xfffffffd
	.align		4
        /*0018*/ 	.word	0x00000000
	.align		4
        /*001c*/ 	.word	0xfffffffc


//--------------------- .text.matmul_kernel       --------------------------
	.section	.text.matmul_kernel,"ax",@progbits
	.align	128
        .global         matmul_kernel
        .type           matmul_kernel,@function
        .size           matmul_kernel,(.L_x_3 - matmul_kernel)
        .other          matmul_kernel,@"STO_CUDA_ENTRY STV_DEFAULT"
matmul_kernel:
.text.matmul_kernel:
[----:B------:R-:W1:Y:S08]  /*0000*/  LDC R1, c[0x0][0x28] ;  /* 0x00000a00ff017b82 */ /* 0x000e700000000800 */
[----:B------:R-:W2:Y:S01]  /*0010*/  LDC.64 R122, c[0x0][0x228] ;  /* 0x00008a00ff7a7b82 */ /* 0x000ea20000000a00 */
[----:B------:R-:W3:Y:S01]  /*0020*/  S2R R5, SR_CTAID.X ;  /* 0x0000000000057919 */ /* 0x000ee20000002500 */
[----:B------:R-:W-:Y:S01]  /*0030*/  UMOV UR4, 0x400 ;  /* 0x0000040000047882 */ /* 0x000fe20000000000 */
[----:B-1----:R-:W-:Y:S01]  /*0040*/  VIADD R1, R1, 0xffff5ed0 ;  /* 0xffff5ed001017836 */ /* 0x002fe20000000000 */
[----:B------:R-:W-:Y:S01]  /*0050*/  ULDC UR7, c[0x0][0x230] ;  /* 0x00008c0000077ab9 */ /* 0x000fe20000000800 */
[----:B------:R-:W-:Y:S01]  /*0060*/  ULDC UR6, c[0x0][0x230] ;  /* 0x00008c0000067ab9 */ /* 0x000fe20000000800 */
[----:B------:R-:W-:Y:S01]  /*0070*/  ULDC UR18, c[0x0][0x240] ;  /* 0x0000900000127ab9 */ /* 0x000fe20000000800 */
[----:B------:R-:W-:Y:S01]  /*0080*/  ULDC UR19, c[0x0][0x240] ;  /* 0x0000900000137ab9 */ /* 0x000fe20000000800 */
[----:B------:R-:W1:Y:S01]  /*0090*/  S2UR UR5, SR_CgaCtaId ;  /* 0x00000000000579c3 */ /* 0x000e620000008800 */
[----:B------:R-:W-:Y:S01]  /*00a0*/  ULDC UR20, c[0x0][0x240] ;  /* 0x0000900000147ab9 */ /* 0x000fe20000000800 */
        /* <DEDUP_REMOVED lines=12> */
[----:B------:R-:W-:Y:S01]  /*0170*/  ULDC.64 UR8, c[0x0][0x218] ;  /* 0x0000860000087ab9 */ /* 0x000fe20000000a00 */
[----:B------:R-:W-:Y:S01]  /*0180*/  ULDC.64 UR10, c[0x0][0x218] ;  /* 0x00008600000a7ab9 */ /* 0x000fe20000000a00 */
[----:B--2---:R-:W-:Y:S01]  /*0190*/  VIADD R0, R123, 0xff ;  /* 0x000000ff7b007836 */ /* 0x004fe20000000000 */
[----:B------:R-:W-:Y:S01]  /*01a0*/  IABS R124, R123 ;  /* 0x0000007b007c7213 */ /* 0x000fe20000000000 */
[----:B------:R-:W-:Y:S01]  /*01b0*/  STL [R1+0x7048], R123 ;  /* 0x0070487b01007387 */ /* 0x000fe20000100800 */
[----:B------:R-:W-:Y:S01]  /*01c0*/  ULDC UR46, c[0x0][0x240] ;  /* 0x00009000002e7ab9 */ /* 0x000fe20000000800 */
[----:B------:R-:W-:Y:S01]  /*01d0*/  ULDC UR48, c[0x0][0x240] ;  /* 0x0000900000307ab9 */ /* 0x000fe20000000800 */
[----:B------:R-:W-:Y:S01]  /*01e0*/  SHF.R.S32.HI R3, RZ, 0x1f, R0 ;  /* 0x0000001fff037819 */ /* 0x000fe20000011400 */
[----:B------:R-:W-:Y:S01]  /*01f0*/  STL [R1+0x6ff0], R122 ;  /* 0x006ff07a01007387 */ /* 0x000fe20000100800 */
[----:B------:R-:W-:Y:S01]  /*0200*/  ULDC UR34, c[0x0][0x240] ;  /* 0x0000900000227ab9 */ /* 0x000fe20000000800 */
[----:B-1----:R-:W-:Y:S01]  /*0210*/  ULEA UR4, UR5, UR4, 0x18 ;  /* 0x0000000405047291 */ /* 0x002fe2000f8ec03f */
[----:B------:R-:W-:Y:S01]  /*0220*/  LEA.HI R3, R3, R0, RZ, 0x8 ;  /* 0x0000000003037211 */ /* 0x000fe200078f40ff */
[----:B------:R-:W-:Y:S01]  /*0230*/  ULDC UR42, c[0x0][0x240] ;  /* 0x00009000002a7ab9 */ /* 0x000fe20000000800 */
[----:B---3--:R-:W-:Y:S01]  /*0240*/  IABS R8, R5 ;  /* 0x0000000500087213 */ /* 0x008fe20000000000 */
[----:B------:R-:W-:Y:S01]  /*0250*/  ULDC UR50, c[0x0][0x240] ;  /* 0x0000900000327ab9 */ /* 0x000fe20000000800 */
[----:B------:R-:W-:Y:S01]  /*0260*/  SHF.R.S32.HI R3, RZ, 0x8, R3 ;  /* 0x00000008ff037819 */ /* 0x000fe20000011403 */
[----:B------:R-:W-:Y:S01]  /*0270*/  IMAD.U32 R14, RZ, RZ, UR4 ;  /* 0x00000004ff0e7e24 */ /* 0x000fe2000f8e00ff */
[----:B------:R-:W-:Y:S01]  /*0280*/  ULDC UR58, c[0x0][0x240] ;  /* 0x00009000003a7ab9 */ /* 0x000fe20000000800 */
[----:B------:R-:W-:Y:S01]  /*0290*/  ULDC UR35, c[0x0][0x240] ;  /* 0x0000900000237ab9 */ /* 0x000fe20000000800 */
[----:B------:R-:W-:Y:S01]  /*02a0*/  ULDC UR43, c[0x0][0x240] ;  /* 0x00009000002b7ab9 */ /* 0x000fe20000000800 */
[----:B------:R-:W-:Y:S01]  /*02b0*/  IMAD.SHL.U32 R4, R3, 0x8, RZ ;  /* 0x0000000803047824 */ /* 0x000fe200078e00ff */
[----:B------:R-:W-:Y:S01]  /*02c0*/  ULDC UR51, c[0x0][0x240] ;  /* 0x0000900000337ab9 */ /* 0x000fe20000000800 */
[----:B------:R-:W-:Y:S01]  /*02d0*/  ULDC UR59, c[0x0][0x240] ;  /* 0x00009000003b7ab9 */ /* 0x000fe20000000800 */
[----:B------:R-:W-:Y:S01]  /*02e0*/  ULDC UR36, c[0x0][0x240] ;  /* 0x0000900000247ab9 */ /* 0x000fe20000000800 */
[----:B------:R-:W-:Y:S01]  /*02f0*/  ULDC UR44, c[0x0][0x240] ;  /* 0x00009000002c7ab9 */ /* 0x000fe20000000800 */
[-C--:B------:R-:W-:Y:S01]  /*0300*/  IABS R7, R4.reuse ;  /* 0x0000000400077213 */ /* 0x080fe20000000000 */
[----:B------:R-:W-:Y:S01]  /*0310*/  ULDC UR52, c[0x0][0x240] ;  /* 0x0000900000347ab9 */ /* 0x000fe20000000800 */
[----:B------:R-:W-:Y:S01]  /*0320*/  IABS R10, R4 ;  /* 0x00000004000a7213 */ /* 0x000fe20000000000 */
[----:B------:R-:W-:Y:S01]  /*0330*/  ULDC UR60, c[0x0][0x240] ;  /* 0x00009000003c7ab9 */ /* 0x000fe20000000800 */
[----:B------:R-:W1:Y:S01]  /*0340*/  I2F.RP R0, R7 ;  /* 0x0000000700007306 */ /* 0x000e620000209400 */
        /* <DEDUP_REMOVED lines=14> */
[----:B-1----:R-:W1:Y:S01]  /*0430*/  MUFU.RCP R0, R0 ;  /* 0x0000000000007308 */ /* 0x002e620000001000 */
[----:B------:R-:W-:Y:S01]  /*0440*/  ULDC UR40, c[0x0][0x240] ;  /* 0x0000900000287ab9 */ /* 0x000fe20000000800 */
[----:B------:R-:W-:Y:S01]  /*0450*/  ULDC UR56, c[0x0][0x240] ;  /* 0x0000900000387ab9 */ /* 0x000fe20000000800 */
[----:B------:R-:W-:Y:S01]  /*0460*/  ULDC UR16, c[0x0][0x240] ;  /* 0x0000900000107ab9 */ /* 0x000fe20000000800 */
[----:B------:R-:W-:Y:S01]  /*0470*/  ULDC UR33, c[0x0][0x240] ;  /* 0x0000900000217ab9 */ /* 0x000fe20000000800 */
[----:B------:R-:W-:Y:S01]  /*0480*/  ULDC UR41, c[0x0][0x240] ;  /* 0x0000900000297ab9 */ /* 0x000fe20000000800 */
[----:B------:R-:W-:Y:S01]  /*0490*/  ULDC UR57, c[0x0][0x240] ;  /* 0x0000900000397ab9 */ /* 0x000fe20000000800 */
[----:B------:R-:W-:Y:S01]  /*04a0*/  ULDC UR17, c[0x0][0x240] ;  /* 0x0000900000117ab9 */ /* 0x000fe20000000800 */
[----:B-1----:R-:W-:-:S02]  /*04b0*/  VIADD R2, R0, 0xffffffe ;  /* 0x0ffffffe00027836 */ /* 0x002fc40000000000 */
[----:B------:R-:W-:Y:S02]  /*04c0*/  IMAD.MOV R0, RZ, RZ, -R10 ;  /* 0x000000ffff007224 */ /* 0x000fe400078e0a0a */
[----:B------:R1:W2:Y:S02]  /*04d0*/  F2I.FTZ.U32.TRUNC.NTZ R3, R2 ;  /* 0x0000000200037305 */ /* 0x0002a4000021f000 */
[----:B-1----:R-:W-:Y:S02]  /*04e0*/  IMAD.MOV.U32 R2, RZ, RZ, RZ ;  /* 0x000000ffff027224 */ /* 0x002fe400078e00ff */
[----:B--2---:R-:W-:-:S04]  /*04f0*/  IMAD.MOV R6, RZ, RZ, -R3 ;  /* 0x000000ffff067224 */ /* 0x004fc800078e0a03 */
[----:B------:R-:W-:Y:S02]  /*0500*/  IMAD R9, R6, R7, RZ ;  /* 0x0000000706097224 */ /* 0x000fe400078e02ff */
[----:B------:R-:W-:Y:S01]  /*0510*/  IMAD.MOV.U32 R6, RZ, RZ, R8 ;  /* 0x000000ffff067224 */ /* 0x000fe200078e0008 */
[----:B------:R-:W-:Y:S01]  /*0520*/  IABS R8, R122 ;  /* 0x0000007a00087213 */ /* 0x000fe20000000000 */
[----:B------:R-:W-:Y:S02]  /*0530*/  IMAD.HI.U32 R3, R3, R9, R2 ;  /* 0x0000000903037227 */ /* 0x000fe400078e0002 */
[----:B------:R-:W1:Y:S04]  /*0540*/  S2R R9, SR_TID.X ;  /* 0x0000000000097919 */ /* 0x000e680000002100 */
[----:B------:R-:W-:-:S04]  /*0550*/  IMAD.HI.U32 R3, R3, R6, RZ ;  /* 0x0000000603037227 */ /* 0x000fc800078e00ff */
[----:B------:R-:W-:-:S05]  /*0560*/  IMAD R0, R3, R0, R6 ;  /* 0x0000000003007224 */ /* 0x000fca00078e0206 */
[----:B------:R-:W-:-:S13]  /*0570*/  ISETP.GT.U32.AND P1, PT, R7, R0, PT ;  /* 0x000000000700720c */ /* 0x000fda0003f24070 */
[----:B------:R-:W-:Y:S02]  /*0580*/  @!P1 IMAD.IADD R0, R0, 0x1, -R7 ;  /* 0x0000000100009824 */ /* 0x000fe400078e0a07 */
[----:B------:R-:W-:Y:S01]  /*0590*/  @!P1 VIADD R3, R3, 0x1 ;  /* 0x0000000103039836 */ /* 0x000fe20000000000 */
[----:B------:R-:W-:Y:S02]  /*05a0*/  ISETP.NE.AND P1, PT, R4, RZ, PT ;  /* 0x000000ff0400720c */ /* 0x000fe40003f25270 */
[----:B------:R-:W-:Y:S02]  /*05b0*/  ISETP.GE.U32.AND P0, PT, R0, R7, PT ;  /* 0x000000070000720c */ /* 0x000fe40003f06070 */
[----:B------:R-:W-:Y:S02]  /*05c0*/  LOP3.LUT R0, R5, R4, RZ, 0x3c, !PT ;  /* 0x0000000405007212 */ /* 0x000fe400078e3cff */
[----:B-1----:R-:W-:Y:S02]  /*05d0*/  LOP3.LUT R13, R9, 0x3f, RZ, 0xc0, !PT ;  /* 0x0000003f090d7812 */ /* 0x002fe400078ec0ff */
[----:B------:R-:W-:Y:S01]  /*05e0*/  ISETP.GE.AND P2, PT, R0, RZ, PT ;  /* 0x000000ff0000720c */ /* 0x000fe20003f46270 */
[----:B------:R-:W-:-:S02]  /*05f0*/  VIADD R0, R122, 0x1ff ;  /* 0x000001ff7a007836 */ /* 0x000fc40000000000 */
[----:B------:R-:W-:-:S04]  /*0600*/  IMAD.SHL.U32 R250, R13, 0x4, RZ ;  /* 0x000000040dfa7824 */ /* 0x000fc800078e00ff */
[----:B------:R-:W-:Y:S02]  /*0610*/  @P0 IADD3 R3, R3, 0x1, RZ ;  /* 0x0000000103030810 */ /* 0x000fe40007ffe0ff */
[C---:B------:R-:W-:Y:S02]  /*0620*/  LOP3.LUT R247, R250.reuse, 0x10, RZ, 0x3c, !PT ;  /* 0x00000010faf77812 */ /* 0x040fe400078e3cff */
[----:B------:R-:W-:Y:S01]  /*0630*/  LOP3.LUT R246, R250, 0x30, RZ, 0x3c, !PT ;  /* 0x00000030faf67812 */ /* 0x000fe200078e3cff */
[----:B------:R-:W-:Y:S01]  /*0640*/  IMAD.MOV.U32 R2, RZ, RZ, R3 ;  /* 0x000000ffff027224 */ /* 0x000fe200078e0003 */
[----:B------:R-:W-:Y:S02]  /*0650*/  SHF.R.S32.HI R3, RZ, 0x1f, R0 ;  /* 0x0000001fff037819 */ /* 0x000fe40000011400 */
[----:B------:R-:W-:Y:S01]  /*0660*/  IADD3 R247, R14, 0x100000, R247 ;  /* 0x001000000ef77810 */ /* 0x000fe20007ffe0f7 */
[----:B------:R-:W-:Y:S01]  /*0670*/  @!P2 IMAD.MOV R2, RZ, RZ, -R2 ;  /* 0x000000ffff02a224 */ /* 0x000fe200078e0a02 */
[----:B------:R-:W-:-:S02]  /*0680*/  @!P1 LOP3.LUT R2, RZ, R4, RZ, 0x33, !PT ;  /* 0x00000004ff029212 */ /* 0x000fc400078e33ff */
[----:B------:R-:W-:Y:S02]  /*0690*/  LEA.HI R3, R3, R0, RZ, 0x9 ;  /* 0x0000000003037211 */ /* 0x000fe400078f48ff */
[----:B------:R-:W-:Y:S01]  /*06a0*/  IADD3 R246, R14, 0x100000, R246 ;  /* 0x001000000ef67810 */ /* 0x000fe20007ffe0f6 */
[----:B------:R-:W-:Y:S02]  /*06b0*/  IMAD.SHL.U32 R10, R2, 0x8, RZ ;  /* 0x00000008020a7824 */ /* 0x000fe400078e00ff */
[----:B------:R-:W-:Y:S02]  /*06c0*/  IMAD.MOV R2, RZ, RZ, -R2 ;  /* 0x000000ffff027224 */ /* 0x000fe400078e0a02 */
[----:B------:R1:W-:Y:S01]  /*06d0*/  STL.64 [R1+0x6f48], R246 ;  /* 0x006f48f601007387 */ /* 0x0003e20000100a00 */
[----:B------:R-:W-:Y:S01]  /*06e0*/  LEA.HI.SX32 R3, R3, -R10, 0x17 ;  /* 0x8000000a03037211 */ /* 0x000fe200078fbaff */
[----:B------:R-:W-:Y:S02]  /*06f0*/  IMAD R12, R4, R2, R5 ;  /* 0x00000002040c7224 */ /* 0x000fe400078e0205 */
[----:B------:R-:W-:Y:S01]  /*0700*/  IMAD.MOV.U32 R2, RZ, RZ, RZ ;  /* 0x000000ffff027224 */ /* 0x000fe200078e00ff */
[----:B------:R-:W-:-:S02]  /*0710*/  VIMNMX R11, R3, 0x8, PT ;  /* 0x00000008030b7848 */ /* 0x000fc40003fe0100 */
[----:B------:R-:W-:Y:S02]  /*0720*/  IABS R4, R12 ;  /* 0x0000000c00047213 */ /* 0x000fe40000000000 */
[----:B------:R-:W-:Y:S02]  /*0730*/  IABS R7, R11 ;  /* 0x0000000b00077213 */ /* 0x000fe40000000000 */
[----:B-1----:R-:W-:Y:S02]  /*0740*/  LOP3.LUT R247, R9, 0x3f, RZ, 0xc0, !PT ;  /* 0x0000003f09f77812 */ /* 0x002fe400078ec0ff */
[----:B------:R-:W1:Y:S08]  /*0750*/  I2F.RP R0, R7 ;  /* 0x0000000700007306 */ /* 0x000e700000209400 */
[----:B-1----:R-:W1:Y:S02]  /*0760*/  MUFU.RCP R0, R0 ;  /* 0x0000000000007308 */ /* 0x002e640000001000 */
[----:B-1----:R-:W-:-:S06]  /*0770*/  VIADD R3, R0, 0xffffffe ;  /* 0x0ffffffe00037836 */ /* 0x002fcc0000000000 */
[----:B------:R-:W1:Y:S02]  /*0780*/  F2I.FTZ.U32.TRUNC.NTZ R3, R3 ;  /* 0x0000000300037305 */ /* 0x000e64000021f000 */
[----:B-1----:R-:W-:-:S04]  /*0790*/  IMAD.MOV R6, RZ, RZ, -R3 ;  /* 0x000000ffff067224 */ /* 0x002fc800078e0a03 */
[----:B------:R-:W-:Y:S01]  /*07a0*/  IMAD R5, R6, R7, RZ ;  /* 0x0000000706057224 */ /* 0x000fe200078e02ff */
[----:B------:R-:W-:-:S03]  /*07b0*/  IABS R6, R11 ;  /* 0x0000000b00067213 */ /* 0x000fc60000000000 */
[----:B------:R-:W-:-:S04]  /*07c0*/  IMAD.HI.U32 R2, R3, R5, R2 ;  /* 0x0000000503027227 */ /* 0x000fc800078e0002 */
[----:B------:R-:W-:Y:S02]  /*07d0*/  IMAD.MOV.U32 R3, RZ, RZ, R4 ;  /* 0x000000ffff037224 */ /* 0x000fe400078e0004 */
[----:B------:R-:W-:Y:S01]  /*07e0*/  IMAD.MOV R0, RZ, RZ, -R6 ;  /* 0x000000ffff007224 */ /* 0x000fe200078e0a06 */
[----:B------:R-:W1:Y:S01]  /*07f0*/  I2F.RP R4, R124 ;  /* 0x0000007c00047306 */ /* 0x000e620000209400 */
[----:B------:R-:W-:-:S04]  /*0800*/  IMAD.HI.U32 R2, R2, R3, RZ ;  /* 0x0000000302027227 */ /* 0x000fc800078e00ff */
[----:B------:R-:W-:-:S03]  /*0810*/  IMAD R0, R2, R0, R3 ;  /* 0x0000000002007224 */ /* 0x000fc600078e0203 */
[----:B------:R-:W2:Y:S02]  /*0820*/  I2F.RP R3, R8 ;  /* 0x0000000800037306 */ /* 0x000ea40000209400 */
[----:B------:R-:W-:-:S06]  /*0830*/  ISETP.GT.U32.AND P1, PT, R7, R0, PT ;  /* 0x000000000700720c */ /* 0x000fcc0003f24070 */
[----:B-1----:R-:W1:Y:S07]  /*0840*/  MUFU.RCP R4, R4 ;  /* 0x0000000400047308 */ /* 0x002e6e0000001000 */
[----:B------:R-:W-:Y:S01]  /*0850*/  @!P1 IADD3 R0, R0, -R7, RZ ;  /* 0x8000000700009210 */ /* 0x000fe20007ffe0ff */
[----:B--2---:R-:W2:Y:S01]  /*0860*/  MUFU.RCP R3, R3 ;  /* 0x0000000300037308 */ /* 0x004ea20000001000 */
[----:B------:R-:W-:Y:S01]  /*0870*/  @!P1 VIADD R2, R2, 0x1 ;  /* 0x0000000102029836 */ /* 0x000fe20000000000 */
[----:B------:R-:W-:-:S02]  /*0880*/  ISETP.NE.AND P1, PT, R11, RZ, PT ;  /* 0x000000ff0b00720c */ /* 0x000fc40003f25270 */
[----:B------:R-:W-:Y:S02]  /*0890*/  ISETP.GE.U32.AND P0, PT, R0, R7, PT ;  /* 0x000000070000720c */ /* 0x000fe40003f06070 */
[----:B------:R-:W-:Y:S01]  /*08a0*/  LOP3.LUT R0, R12, R11, RZ, 0x3c, !PT ;  /* 0x0000000b0c007212 */ /* 0x000fe200078e3cff */
[----:B-1----:R-:W-:-:S03]  /*08b0*/  VIADD R6, R4, 0xffffffe ;  /* 0x0ffffffe04067836 */ /* 0x002fc60000000000 */
[----:B------:R-:W-:Y:S02]  /*08c0*/  ISETP.GE.AND P2, PT, R0, RZ, PT ;  /* 0x000000ff0000720c */ /* 0x000fe40003f46270 */
[----:B------:R-:W-:Y:S01]  /*08d0*/  LOP3.LUT R0, R250, 0x70, RZ, 0x3c, !PT ;  /* 0x00000070fa007812 */ /* 0x000fe200078e3cff */
[----:B------:R1:W3:Y:S03]  /*08e0*/  F2I.FTZ.U32.TRUNC.NTZ R7, R6 ;  /* 0x0000000600077305 */ /* 0x0002e6000021f000 */
[----:B------:R-:W-:Y:S01]  /*08f0*/  IADD3 R0, R14, 0x100000, R0 ;  /* 0x001000000e007810 */ /* 0x000fe20007ffe000 */
[----:B------:R-:W-:Y:S02]  /*0900*/  @P0 VIADD R2, R2, 0x1 ;  /* 0x0000000102020836 */ /* 0x000fe40000000000 */
[----:B--2---:R-:W-:Y:S01]  /*0910*/  VIADD R4, R3, 0xffffffe ;  /* 0x0ffffffe03047836 */ /* 0x004fe20000000000 */
[----:B------:R-:W-:Y:S01]  /*0920*/  LOP3.LUT R3, R250, 0x50, RZ, 0x3c, !PT ;  /* 0x00000050fa037812 */ /* 0x000fe200078e3cff */
[----:B------:R-:W-:-:S02]  /*0930*/  IMAD.MOV.U32 R13, RZ, RZ, R2 ;  /* 0x000000ffff0d7224 */ /* 0x000fc400078e0002 */
[----:B------:R-:W2:Y:S01]  /*0940*/  F2I.FTZ.U32.TRUNC.NTZ R5, R4 ;  /* 0x0000000400057305 */ /* 0x000ea2000021f000 */
[----:B-1----:R-:W-:Y:S01]  /*0950*/  IMAD.MOV.U32 R6, RZ, RZ, RZ ;  /* 0x000000ffff067224 */ /* 0x002fe200078e00ff */
[----:B------:R-:W-:Y:S01]  /*0960*/  IADD3 R3, R14, 0x100000, R3 ;  /* 0x001000000e037810 */ /* 0x000fe20007ffe003 */
[----:B------:R-:W-:Y:S01]  /*0970*/  @!P2 IMAD.MOV R13, RZ, RZ, -R13 ;  /* 0x000000ffff0da224 */ /* 0x000fe200078e0a0d */
[----:B------:R-:W-:Y:S01]  /*0980*/  @!P1 LOP3.LUT R13, RZ, R11, RZ, 0x33, !PT ;  /* 0x0000000bff0d9212 */ /* 0x000fe200078e33ff */
[----:B---3--:R-:W-:Y:S02]  /*0990*/  IMAD.MOV R45, RZ, RZ, -R7 ;  /* 0x000000ffff2d7224 */ /* 0x008fe400078e0a07 */
[----:B------:R1:W-:Y:S01]  /*09a0*/  STL [R1+0x6fa0], R3 ;  /* 0x006fa00301007387 */ /* 0x0003e20000100800 */
[----:B------:R-:W-:Y:S01]  /*09b0*/  SHF.L.U32 R18, R13, 0x8, RZ ;  /* 0x000000080d127819 */ /* 0x000fe200000006ff */
[----:B------:R-:W-:Y:S02]  /*09c0*/  IMAD.MOV R2, RZ, RZ, -R13 ;  /* 0x000000ffff027224 */ /* 0x000fe400078e0a0d */
[----:B------:R-:W-:Y:S01]  /*09d0*/  IMAD R45, R45, R124, RZ ;  /* 0x0000007c2d2d7224 */ /* 0x000fe200078e02ff */
[----:B------:R3:W-:Y:S01]  /*09e0*/  STL [R1+0x6fa4], R0 ;  /* 0x006fa40001007387 */ /* 0x0007e20000100800 */
[----:B------:R-:W-:-:S02]  /*09f0*/  IMAD R2, R11, R2, R12 ;  /* 0x000000020b027224 */ /* 0x000fc400078e020c */
[----:B------:R-:W-:Y:S01]  /*0a00*/  VIADD R12, R18, 0x1 ;  /* 0x00000001120c7836 */ /* 0x000fe20000000000 */
[----:B------:R-:W-:Y:S01]  /*0a10*/  STL [R1+0x3714], R18 ;  /* 0x0037141201007387 */ /* 0x000fe20000100800 */
[----:B------:R-:W-:-:S03]  /*0a20*/  IMAD.HI.U32 R45, R7, R45, R6 ;  /* 0x0000002d072d7227 */ /* 0x000fc600078e0006 */
[----:B------:R-:W-:Y:S01]  /*0a30*/  IABS R6, R12 ;  /* 0x0000000c00067213 */ /* 0x000fe20000000000 */
[----:B--2---:R-:W-:Y:S01]  /*0a40*/  IMAD.MOV R11, RZ, RZ, -R5 ;  /* 0x000000ffff0b7224 */ /* 0x004fe200078e0a05 */
[----:B------:R-:W-:Y:S01]  /*0a50*/  ISETP.GE.AND P6, PT, R12, RZ, PT ;  /* 0x000000ff0c00720c */ /* 0x000fe20003fc6270 */
[----:B------:R-:W-:Y:S02]  /*0a60*/  VIADD R15, R18, 0xff ;  /* 0x000000ff120f7836 */ /* 0x000fe40000000000 */
[----:B------:R-:W-:Y:S02]  /*0a70*/  IMAD.IADD R2, R10, 0x1, R2 ;  /* 0x000000010a027824 */ /* 0x000fe400078e0202 */
[----:B------:R-:W-:Y:S01]  /*0a80*/  IMAD R7, R11, R8, RZ ;  /* 0x000000080b077224 */ /* 0x000fe200078e02ff */
[----:B------:R-:W-:Y:S01]  /*0a90*/  IABS R251, R15 ;  /* 0x0000000f00fb7213 */ /* 0x000fe20000000000 */
[----:B------:R-:W-:Y:S01]  /*0aa0*/  IMAD.MOV.U32 R4, RZ, RZ, RZ ;  /* 0x000000ffff047224 */ /* 0x000fe200078e00ff */
[----:B------:R-:W-:Y:S01]  /*0ab0*/  STL [R1+0x6f40], R15 ;  /* 0x006f400f01007387 */ /* 0x000fe20000100800 */
[----:B------:R-:W-:Y:S01]  /*0ac0*/  IMAD.MOV.U32 R10, RZ, RZ, R6 ;  /* 0x000000ffff0a7224 */ /* 0x000fe200078e0006 */
[----:B------:R-:W-:Y:S01]  /*0ad0*/  ISETP.GE.AND P4, PT, R15, RZ, PT ;  /* 0x000000ff0f00720c */ /* 0x000fe20003f86270 */
[----:B------:R-:W-:-:S02]  /*0ae0*/  VIADD R13, R18, 0x2 ;  /* 0x00000002120d7836 */ /* 0x000fc40000000000 */
[----:B------:R-:W-:-:S03]  /*0af0*/  IMAD.HI.U32 R4, R5, R7, R4 ;  /* 0x0000000705047227 */ /* 0x000fc600078e0004 */
[----:B------:R-:W-:Y:S01]  /*0b00*/  IABS R7, R13 ;  /* 0x0000000d00077213 */ /* 0x000fe20000000000 */
[----:B------:R-:W-:-:S04]  /*0b10*/  IMAD.HI.U32 R5, R45, R10, RZ ;  /* 0x0000000a2d057227 */ /* 0x000fc800078e00ff */
[----:B------:R-:W-:Y:S01]  /*0b20*/  IMAD.SHL.U32 R2, R2, 0x200, RZ ;  /* 0x0000020002027824 */ /* 0x000fe200078e00ff */
[----:B------:R-:W-:Y:S01]  /*0b30*/  IADD3 R5, -R5, RZ, RZ ;  /* 0x000000ff05057210 */ /* 0x000fe20007ffe1ff */
[----:B------:R-:W-:-:S03]  /*0b40*/  IMAD.HI.U32 R6, R45, R251, RZ ;  /* 0x000000fb2d067227 */ /* 0x000fc600078e00ff */
[C---:B------:R-:W-:Y:S01]  /*0b50*/  LOP3.LUT R16, R2.reuse, 0x3f, R9, 0xf8, !PT ;  /* 0x0000003f02107812 */ /* 0x040fe200078ef809 */
[----:B------:R-:W-:Y:S01]  /*0b60*/  IMAD.MOV R6, RZ, RZ, -R6 ;  /* 0x000000ffff067224 */ /* 0x000fe200078e0a06 */
[----:B------:R-:W-:Y:S01]  /*0b70*/  LOP3.LUT R17, R2, 0x40, R247, 0xfe, !PT ;  /* 0x0000004002117812 */ /* 0x000fe200078efef7 */
[----:B------:R-:W-:Y:S01]  /*0b80*/  IMAD.MOV.U32 R9, RZ, RZ, R7 ;  /* 0x000000ffff097224 */ /* 0x000fe200078e0007 */
[----:B------:R-:W-:Y:S01]  /*0b90*/  IABS R235, R16 ;  /* 0x0000001000eb7213 */ /* 0x000fe20000000000 */
[C---:B------:R-:W-:Y:S01]  /*0ba0*/  IMAD R251, R124.reuse, R6, R251 ;  /* 0x000000067cfb7224 */ /* 0x040fe200078e02fb */
[----:B------:R-:W-:Y:S01]  /*0bb0*/  IABS R225, R17 ;  /* 0x0000001100e17213 */ /* 0x000fe20000000000 */
[----:B------:R-:W-:Y:S01]  /*0bc0*/  IMAD R7, R124, R5, R10 ;  /* 0x000000057c077224 */ /* 0x000fe200078e020a */
[----:B------:R-:W-:Y:S01]  /*0bd0*/  LOP3.LUT R123, R16, 0x80, RZ, 0xfc, !PT ;  /* 0x00000080107b7812 */ /* 0x000fe200078efcff */
[----:B------:R-:W-:Y:S01]  /*0be0*/  IMAD.HI.U32 R5, R45, R9, RZ ;  /* 0x000000092d057227 */ /* 0x000fe200078e00ff */
[----:B------:R-:W-:Y:S01]  /*0bf0*/  ISETP.GT.U32.AND P1, PT, R124, R251, PT ;  /* 0x000000fb7c00720c */ /* 0x000fe20003f24070 */
[----:B------:R-:W-:Y:S01]  /*0c00*/  STL [R1+0x371c], R16 ;  /* 0x00371c1001007387 */ /* 0x000fe20000100800 */
[----:B------:R-:W-:Y:S01]  /*0c10*/  IABS R11, R123 ;  /* 0x0000007b000b7213 */ /* 0x000fe20000000000 */
[----:B------:R-:W-:Y:S01]  /*0c20*/  IMAD.HI.U32 R2, R4, R235, RZ ;  /* 0x000000eb04027227 */ /* 0x000fe200078e00ff */
[C---:B-1----:R-:W-:Y:S01]  /*0c30*/  LOP3.LUT R3, R16.reuse, 0x100, RZ, 0xfc, !PT ;  /* 0x0000010010037812 */ /* 0x042fe200078efcff */
[----:B------:R-:W-:Y:S01]  /*0c40*/  STL [R1+0x710c], R247 ;  /* 0x00710cf701007387 */ /* 0x000fe20000100800 */
[----:B---3--:R-:W-:Y:S01]  /*0c50*/  LOP3.LUT R0, R16, 0xc0, RZ, 0xfc, !PT ;  /* 0x000000c010007812 */ /* 0x008fe200078efcff */
[----:B------:R-:W-:-:S02]  /*0c60*/  IMAD.MOV R10, RZ, RZ, -R5 ;  /* 0x000000ffff0a7224 */ /* 0x000fc400078e0a05 */
[----:B------:R-:W-:Y:S01]  /*0c70*/  IMAD.HI.U32 R5, R4, R225, RZ ;  /* 0x000000e104057227 */ /* 0x000fe200078e00ff */
[----:B------:R-:W-:Y:S01]  /*0c80*/  STL [R1+0x3860], R17 ;  /* 0x0038601101007387 */ /* 0x000fe20000100800 */
[----:B------:R-:W-:Y:S02]  /*0c90*/  IABS R229, R0 ;  /* 0x0000000000e57213 */ /* 0x000fe40000000000 */
[----:B------:R-:W-:Y:S01]  /*0ca0*/  IMAD.MOV R6, RZ, RZ, -R2 ;  /* 0x000000ffff067224 */ /* 0x000fe200078e0a02 */
[----:B------:R-:W-:Y:S01]  /*0cb0*/  STL [R1+0x3864], R123 ;  /* 0x0038647b01007387 */ /* 0x000fe20000100800 */
[----:B------:R-:W-:Y:S02]  /*0cc0*/  IMAD R9, R124, R10, R9 ;  /* 0x0000000a7c097224 */ /* 0x000fe400078e0209 */
[----:B------:R-:W-:Y:S01]  /*0cd0*/  IMAD.HI.U32 R2, R4, R11, RZ ;  /* 0x0000000b04027227 */ /* 0x000fe200078e00ff */
[----:B------:R-:W-:Y:S03]  /*0ce0*/  STL [R1+0x704c], R123 ;  /* 0x00704c7b01007387 */ /* 0x000fe60000100800 */
[----:B------:R-:W-:Y:S01]  /*0cf0*/  IMAD.MOV R10, RZ, RZ, -R5 ;  /* 0x000000ffff0a7224 */ /* 0x000fe200078e0a05 */
[----:B------:R-:W-:Y:S01]  /*0d00*/  STL [R1+0x3868], R0 ;  /* 0x0038680001007387 */ /* 0x000fe20000100800 */
[C---:B------:R-:W-:Y:S01]  /*0d10*/  IMAD R235, R8.reuse, R6, R235 ;  /* 0x0000000608eb7224 */ /* 0x040fe200078e02eb */
[----:B------:R-:W-:Y:S01]  /*0d20*/  IABS R6, R3 ;  /* 0x0000000300067213 */ /* 0x000fe20000000000 */
[----:B------:R-:W-:Y:S01]  /*0d30*/  IMAD.MOV R2, RZ, RZ, -R2 ;  /* 0x000000ffff027224 */ /* 0x000fe200078e0a02 */
[----:B------:R1:W-:Y:S01]  /*0d40*/  STL [R1+0x7050], R0 ;  /* 0x0070500001007387 */ /* 0x0003e20000100800 */
[----:B------:R-:W-:Y:S01]  /*0d50*/  IMAD R225, R8, R10, R225 ;  /* 0x0000000a08e17224 */ /* 0x000fe200078e02e1 */
[----:B------:R-:W-:Y:S01]  /*0d60*/  LOP3.LUT R10, R16, 0x140, RZ, 0xfc, !PT ;  /* 0x00000140100a7812 */ /* 0x000fe200078efcff */
[C---:B------:R-:W-:Y:S01]  /*0d70*/  IMAD R230, R8.reuse, R2, R11 ;  /* 0x0000000208e67224 */ /* 0x040fe200078e020b */
[C---:B------:R-:W-:Y:S01]  /*0d80*/  ISETP.GT.U32.AND P0, PT, R8.reuse, R235, PT ;  /* 0x000000eb0800720c */ /* 0x040fe20003f04070 */
[----:B------:R-:W-:Y:S01]  /*0d90*/  @!P1 IMAD.IADD R251, R251, 0x1, -R124 ;  /* 0x00000001fbfb9824 */ /* 0x000fe200078e0a7c */
[----:B------:R-:W-:Y:S01]  /*0da0*/  ISETP.GT.U32.AND P1, PT, R8, R225, PT ;  /* 0x000000e10800720c */ /* 0x000fe20003f24070 */
[----:B------:R-:W-:Y:S01]  /*0db0*/  IMAD.MOV.U32 R11, RZ, RZ, R6 ;  /* 0x000000ffff0b7224 */ /* 0x000fe200078e0006 */
[----:B------:R-:W-:Y:S01]  /*0dc0*/  IABS R237, R10 ;  /* 0x0000000a00ed7213 */ /* 0x000fe20000000000 */
[----:B------:R2:W-:Y:S01]  /*0dd0*/  STL [R1+0x386c], R3 ;  /* 0x00386c0301007387 */ /* 0x0005e20000100800 */
[----:B------:R-:W-:Y:S01]  /*0de0*/  ISETP.GT.U32.AND P5, PT, R124, R251, PT ;  /* 0x000000fb7c00720c */ /* 0x000fe20003fa4070 */
[----:B------:R-:W-:Y:S01]  /*0df0*/  IMAD.HI.U32 R2, R4, R11, RZ ;  /* 0x0000000b04027227 */ /* 0x000fe200078e00ff */
[----:B------:R-:W-:Y:S01]  /*0e00*/  ISETP.GT.U32.AND P2, PT, R8, R230, PT ;  /* 0x000000e60800720c */ /* 0x000fe20003f44070 */
[----:B------:R-:W-:Y:S01]  /*0e10*/  STL [R1+0x3878], R10 ;  /* 0x0038780a01007387 */ /* 0x000fe20000100800 */
[----:B-1----:R-:W-:Y:S01]  /*0e20*/  LOP3.LUT R0, R16, 0x1c0, RZ, 0xfc, !PT ;  /* 0x000001c010007812 */ /* 0x002fe200078efcff */
[----:B------:R-:W-:Y:S01]  /*0e30*/  IMAD.MOV R2, RZ, RZ, -R2 ;  /* 0x000000ffff027224 */ /* 0x000fe200078e0a02 */
[----:B------:R-:W-:Y:S01]  /*0e40*/  IADD3 R6, R18, 0x4, RZ ;  /* 0x0000000412067810 */ /* 0x000fe20007ffe0ff */
[----:B------:R-:W-:Y:S01]  /*0e50*/  IMAD.HI.U32 R5, R4, R229, RZ ;  /* 0x000000e504057227 */ /* 0x000fe200078e00ff */
[----:B------:R-:W-:-:S02]  /*0e60*/  IABS R227, R0 ;  /* 0x0000000000e37213 */ /* 0x000fc40000000000 */
[----:B--2---:R-:W-:Y:S01]  /*0e70*/  LOP3.LUT R3, R16, 0x180, RZ, 0xfc, !PT ;  /* 0x0000018010037812 */ /* 0x004fe200078efcff */
[----:B------:R-:W-:Y:S01]  /*0e80*/  IMAD R74, R8, R2, R11 ;  /* 0x00000002084a7224 */ /* 0x000fe200078e020b */
[----:B------:R-:W-:Y:S01]  /*0e90*/  IABS R11, R6 ;  /* 0x00000006000b7213 */ /* 0x000fe20000000000 */
[----:B------:R-:W-:Y:S01]  /*0ea0*/  IMAD.HI.U32 R2, R4, R237, RZ ;  /* 0x000000ed04027227 */ /* 0x000fe200078e00ff */
[----:B------:R-:W-:Y:S01]  /*0eb0*/  IABS R231, R3 ;  /* 0x0000000300e77213 */ /* 0x000fe20000000000 */
[----:B------:R1:W-:Y:S02]  /*0ec0*/  STL [R1+0x3874], R3 ;  /* 0x0038740301007387 */ /* 0x0003e40000100800 */
[----:B------:R-:W-:Y:S01]  /*0ed0*/  @!P1 IMAD.IADD R225, R225, 0x1, -R8 ;  /* 0x00000001e1e19824 */ /* 0x000fe200078e0a08 */
[----:B------:R-:W-:Y:S01]  /*0ee0*/  IADD3 R2, -R2, RZ, RZ ;  /* 0x000000ff02027210 */ /* 0x000fe20007ffe1ff */
[----:B------:R-:W-:Y:S01]  /*0ef0*/  @!P5 IMAD.IADD R251, R251, 0x1, -R124 ;  /* 0x00000001fbfbd824 */ /* 0x000fe200078e0a7c */
[C---:B------:R-:W-:Y:S01]  /*0f00*/  ISETP.GT.U32.AND P1, PT, R8.reuse, R74, PT ;  /* 0x0000004a0800720c */ /* 0x040fe20003f24070 */
[--C-:B------:R-:W-:Y:S01]  /*0f10*/  @!P0 IMAD.IADD R235, R235, 0x1, -R8.reuse ;  /* 0x00000001ebeb8824 */ /* 0x100fe200078e0a08 */
[C---:B------:R-:W-:Y:S01]  /*0f20*/  ISETP.GT.U32.AND P5, PT, R8.reuse, R225, PT ;  /* 0x000000e10800720c */ /* 0x040fe20003fa4070 */
[C---:B------:R-:W-:Y:S01]  /*0f30*/  IMAD R237, R8.reuse, R2, R237 ;  /* 0x0000000208ed7224 */ /* 0x040fe200078e02ed */
[----:B------:R2:W-:Y:S01]  /*0f40*/  STL [R1+0x3870], R0 ;  /* 0x0038700001007387 */ /* 0x0005e20000100800 */
[----:B------:R-:W-:Y:S01]  /*0f50*/  IMAD.MOV R5, RZ, RZ, -R5 ;  /* 0x000000ffff057224 */ /* 0x000fe200078e0a05 */
[C---:B------:R-:W-:Y:S01]  /*0f60*/  ISETP.GT.U32.AND P3, PT, R8.reuse, R235, PT ;  /* 0x000000eb0800720c */ /* 0x040fe20003f64070 */
[----:B------:R-:W-:Y:S01]  /*0f70*/  @!P4 IMAD.MOV R251, RZ, RZ, -R251 ;  /* 0x000000fffffbc224 */ /* 0x000fe200078e0afb */
[----:B------:R-:W-:Y:S01]  /*0f80*/  ISETP.GT.U32.AND P4, PT, R8, R237, PT ;  /* 0x000000ed0800720c */ /* 0x000fe20003f84070 */
[----:B------:R-:W-:-:S02]  /*0f90*/  @!P2 IMAD.IADD R230, R230, 0x1, -R8 ;  /* 0x00000001e6e6a824 */ /* 0x000fc400078e0a08 */
[----:B------:R-:W-:Y:S01]  /*0fa0*/  IMAD R229, R8, R5, R229 ;  /* 0x0000000508e57224 */ /* 0x000fe200078e02e5 */
[----:B------:R-:W-:Y:S01]  /*0fb0*/  STL [R1+0x7030], R251 ;  /* 0x007030fb01007387 */ /* 0x000fe20000100800 */
[----:B------:R-:W-:-:S03]  /*0fc0*/  IMAD.HI.U32 R5, R4, R231, RZ ;  /* 0x000000e704057227 */ /* 0x000fc600078e00ff */
[C---:B------:R-:W-:Y:S01]  /*0fd0*/  ISETP.GT.U32.AND P0, PT, R8.reuse, R229, PT ;  /* 0x000000e50800720c */ /* 0x040fe20003f04070 */
[----:B------:R-:W-:Y:S01]  /*0fe0*/  @!P5 IMAD.IADD R225, R225, 0x1, -R8 ;  /* 0x00000001e1e1d824 */ /* 0x000fe200078e0a08 */
[----:B------:R-:W-:Y:S01]  /*0ff0*/  ISETP.GT.U32.AND P5, PT, R8, R230, PT ;  /* 0x000000e60800720c */ /* 0x000fe20003fa4070 */
[----:B------:R-:W-:Y:S02]  /*1000*/  IMAD.MOV R5, RZ, RZ, -R5 ;  /* 0x000000ffff057224 */ /* 0x000fe400078e0a05 */
[----:B------:R-:W-:-:S04]  /*1010*/  IMAD.HI.U32 R4, R4, R227, RZ ;  /* 0x000000e304047227 */ /* 0x000fc800078e00ff */
[----:B------:R-:W-:Y:S02]  /*1020*/  IMAD R231, R8, R5, R231 ;  /* 0x0000000508e77224 */ /* 0x000fe400078e02e7 */
[----:B------:R-:W-:Y:S02]  /*1030*/  IMAD.MOV R4, RZ, RZ, -R4 ;  /* 0x000000ffff047224 */ /* 0x000fe400078e0a04 */
[--C-:B------:R-:W-:Y:S01]  /*1040*/  @!P1 IMAD.IADD R74, R74, 0x1, -R8.reuse ;  /* 0x000000014a4a9824 */ /* 0x100fe200078e0a08 */
[----:B------:R-:W-:Y:S01]  /*1050*/  ISETP.GT.U32.AND P1, PT, R124, R7, PT ;  /* 0x000000077c00720c */ /* 0x000fe20003f24070 */
[--C-:B------:R-:W-:Y:S02]  /*1060*/  @!P4 IMAD.IADD R237, R237, 0x1, -R8.reuse ;  /* 0x00000001ededc824 */ /* 0x100fe400078e0a08 */
[--C-:B------:R-:W-:Y:S01]  /*1070*/  @!P3 IMAD.IADD R235, R235, 0x1, -R8.reuse ;  /* 0x00000001ebebb824 */ /* 0x100fe200078e0a08 */
[C---:B------:R-:W-:Y:S01]  /*1080*/  ISETP.GT.U32.AND P3, PT, R8.reuse, R231, PT ;  /* 0x000000e70800720c */ /* 0x040fe20003f64070 */
[C---:B------:R-:W-:Y:S01]  /*1090*/  IMAD R227, R8.reuse, R4, R227 ;  /* 0x0000000408e37224 */ /* 0x040fe200078e02e3 */
[----:B------:R-:W-:Y:S01]  /*10a0*/  ISETP.GT.U32.AND P4, PT, R8, R74, PT ;  /* 0x0000004a0800720c */ /* 0x000fe20003f84070 */
[--C-:B------:R-:W-:Y:S01]  /*10b0*/  @!P5 IMAD.IADD R230, R230, 0x1, -R8.reuse ;  /* 0x00000001e6e6d824 */ /* 0x100fe200078e0a08 */
[----:B------:R-:W-:Y:S01]  /*10c0*/  ISETP.GT.U32.AND P5, PT, R8, R237, PT ;  /* 0x000000ed0800720c */ /* 0x000fe20003fa4070 */
[----:B------:R-:W-:Y:S01]  /*10d0*/  VIADD R2, R18, 0x3 ;  /* 0x0000000312027836 */ /* 0x000fe20000000000 */
[C---:B------:R-:W-:Y:S01]  /*10e0*/  ISETP.GT.U32.AND P2, PT, R8.reuse, R227, PT ;  /* 0x000000e30800720c */ /* 0x040fe20003f44070 */
[----:B------:R-:W-:Y:S01]  /*10f0*/  @!P0 IMAD.IADD R229, R229, 0x1, -R8 ;  /* 0x00000001e5e58824 */ /* 0x000fe200078e0a08 */
[----:B------:R-:W-:Y:S01]  /*1100*/  STL [R1+0x7054], R235 ;  /* 0x007054eb01007387 */ /* 0x000fe20000100800 */
[----:B------:R-:W-:Y:S01]  /*1110*/  @!P1 IMAD.IADD R7, R7, 0x1, -R124 ;  /* 0x0000000107079824 */ /* 0x000fe200078e0a7c */
[----:B------:R-:W-:Y:S01]  /*1120*/  IABS R5, R2 ;  /* 0x0000000200057213 */ /* 0x000fe20000000000 */
[----:B------:R-:W-:Y:S01]  /*1130*/  IMAD.HI.U32 R4, R45, R11, RZ ;  /* 0x0000000b2d047227 */ /* 0x000fe200078e00ff */
[----:B------:R-:W-:Y:S01]  /*1140*/  ISETP.GT.U32.AND P0, PT, R8, R229, PT ;  /* 0x000000e50800720c */ /* 0x000fe20003f04070 */
[----:B------:R-:W-:Y:S02]  /*1150*/  STL [R1+0x7058], R225 ;  /* 0x007058e101007387 */ /* 0x000fe40000100800 */
[--C-:B------:R-:W-:Y:S01]  /*1160*/  @!P3 IMAD.IADD R231, R231, 0x1, -R8.reuse ;  /* 0x00000001e7e7b824 */ /* 0x100fe200078e0a08 */
[----:B------:R-:W-:Y:S01]  /*1170*/  ISETP.GT.U32.AND P3, PT, R124, R9, PT ;  /* 0x000000097c00720c */ /* 0x000fe20003f64070 */
[--C-:B------:R-:W-:Y:S01]  /*1180*/  @!P4 IMAD.IADD R74, R74, 0x1, -R8.reuse ;  /* 0x000000014a4ac824 */ /* 0x100fe200078e0a08 */
[----:B------:R-:W-:Y:S01]  /*1190*/  ISETP.GE.AND P4, PT, R2, RZ, PT ;  /* 0x000000ff0200720c */ /* 0x000fe20003f86270 */
[--C-:B------:R-:W-:Y:S01]  /*11a0*/  @!P5 IMAD.IADD R237, R237, 0x1, -R8.reuse ;  /* 0x00000001ededd824 */ /* 0x100fe200078e0a08 */
[----:B------:R-:W-:Y:S01]  /*11b0*/  ISETP.GT.U32.AND P5, PT, R124, R7, PT ;  /* 0x000000077c00720c */ /* 0x000fe20003fa4070 */
[----:B------:R-:W-:Y:S01]  /*11c0*/  IMAD.HI.U32 R2, R45, R5, RZ ;  /* 0x000000052d027227 */ /* 0x000fe200078e00ff */
[----:B------:R-:W-:Y:S03]  /*11d0*/  STL [R1+0x705c], R230 ;  /* 0x00705ce601007387 */ /* 0x000fe60000100800 */
[----:B------:R-:W-:Y:S01]  /*11e0*/  @!P2 IMAD.IADD R227, R227, 0x1, -R8 ;  /* 0x00000001e3e3a824 */ /* 0x000fe200078e0a08 */
[----:B------:R-:W-:Y:S01]  /*11f0*/  ISETP.GT.U32.AND P2, PT, R8, R231, PT ;  /* 0x000000e70800720c */ /* 0x000fe20003f44070 */
[----:B------:R-:W-:-:S02]  /*1200*/  IMAD.MOV R2, RZ, RZ, -R2 ;  /* 0x000000ffff027224 */ /* 0x000fc400078e0a02 */
[--C-:B------:R-:W-:Y:S01]  /*1210*/  @!P3 IMAD.IADD R9, R9, 0x1, -R124.reuse ;  /* 0x000000010909b824 */ /* 0x100fe200078e0a7c */
[----:B------:R-:W-:Y:S01]  /*1220*/  ISETP.GT.U32.AND P1, PT, R8, R227, PT ;  /* 0x000000e30800720c */ /* 0x000fe20003f24070 */
[C---:B------:R-:W-:Y:S02]  /*1230*/  IMAD R5, R124.reuse, R2, R5 ;  /* 0x000000027c057224 */ /* 0x040fe400078e0205 */
[----:B------:R-:W-:Y:S01]  /*1240*/  @!P5 IMAD.IADD R7, R7, 0x1, -R124 ;  /* 0x000000010707d824 */ /* 0x000fe200078e0a7c */
[C---:B------:R-:W-:Y:S01]  /*1250*/  ISETP.GT.U32.AND P3, PT, R124.reuse, R9, PT ;  /* 0x000000097c00720c */ /* 0x040fe20003f64070 */
[----:B------:R-:W-:Y:S01]  /*1260*/  IMAD.MOV R4, RZ, RZ, -R4 ;  /* 0x000000ffff047224 */ /* 0x000fe200078e0a04 */
[C---:B------:R-:W-:Y:S01]  /*1270*/  ISETP.GT.U32.AND P5, PT, R124.reuse, R5, PT ;  /* 0x000000057c00720c */ /* 0x040fe20003fa4070 */
[--C-:B------:R-:W-:Y:S01]  /*1280*/  @!P0 IMAD.IADD R229, R229, 0x1, -R8.reuse ;  /* 0x00000001e5e58824 */ /* 0x100fe200078e0a08 */
[----:B-1----:R-:W-:Y:S01]  /*1290*/  MOV R3, R7 ;  /* 0x0000000700037202 */ /* 0x002fe20000000f00 */
[----:B------:R-:W-:Y:S01]  /*12a0*/  IMAD R11, R124, R4, R11 ;  /* 0x000000047c0b7224 */ /* 0x000fe200078e020b */
[----:B------:R-:W-:Y:S01]  /*12b0*/  @!P2 IADD3 R231, R231, -R8, RZ ;  /* 0x80000008e7e7a210 */ /* 0x000fe20007ffe0ff */
[----:B------:R-:W-:Y:S01]  /*12c0*/  VIADD R2, R18, 0x6 ;  /* 0x0000000612027836 */ /* 0x000fe20000000000 */
[----:B------:R-:W-:Y:S01]  /*12d0*/  ISETP.GE.AND P2, PT, R6, RZ, PT ;  /* 0x000000ff0600720c */ /* 0x000fe20003f46270 */
[----:B------:R-:W-:Y:S01]  /*12e0*/  VIADD R6, R18, 0x5 ;  /* 0x0000000512067836 */ /* 0x000fe20000000000 */
[----:B------:R-:W-:Y:S01]  /*12f0*/  ISETP.GE.AND P0, PT, R13, RZ, PT ;  /* 0x000000ff0d00720c */ /* 0x000fe20003f06270 */
[----:B------:R-:W-:Y:S01]  /*1300*/  @!P1 IMAD.IADD R227, R227, 0x1, -R8 ;  /* 0x00000001e3e39824 */ /* 0x000fe200078e0a08 */
[----:B------:R-:W-:Y:S01]  /*1310*/  STL [R1+0x7060], R229 ;  /* 0x007060e501007387 */ /* 0x000fe20000100800 */
[----:B------:R-:W-:Y:S01]  /*1320*/  @!P6 IMAD.MOV R3, RZ, RZ, -R3 ;  /* 0x000000ffff03e224 */ /* 0x000fe200078e0a03 */
[----:B------:R-:W-:Y:S01]  /*1330*/  ISETP.GE.AND P1, PT, R6, RZ, PT ;  /* 0x000000ff0600720c */ /* 0x000fe20003f26270 */
[--C-:B------:R-:W-:Y:S01]  /*1340*/  @!P5 IMAD.IADD R5, R5, 0x1, -R124.reuse ;  /* 0x000000010505d824 */ /* 0x100fe200078e0a7c */
[----:B------:R-:W-:Y:S01]  /*1350*/  IABS R6, R6 ;  /* 0x0000000600067213 */ /* 0x000fe20000000000 */
[----:B------:R-:W-:Y:S01]  /*1360*/  @!P3 IMAD.IADD R9, R9, 0x1, -R124 ;  /* 0x000000010909b824 */ /* 0x000fe200078e0a7c */
[----:B------:R-:W-:Y:S01]  /*1370*/  ISETP.GT.U32.AND P6, PT, R124, R11, PT ;  /* 0x0000000b7c00720c */ /* 0x000fe20003fc4070 */
[----:B------:R-:W-:Y:S01]  /*1380*/  VIADD R8, R18, 0x7 ;  /* 0x0000000712087836 */ /* 0x000fe20000000000 */
[----:B------:R-:W-:Y:S01]  /*1390*/  ISETP.GE.AND P3, PT, R2, RZ, PT ;  /* 0x000000ff0200720c */ /* 0x000fe20003f66270 */
[----:B------:R-:W-:Y:S01]  /*13a0*/  IMAD.MOV.U32 R4, RZ, RZ, R6 ;  /* 0x000000ffff047224 */ /* 0x000fe200078e0006 */
[----:B------:R-:W-:Y:S01]  /*13b0*/  IABS R6, R2 ;  /* 0x0000000200067213 */ /* 0x000fe20000000000 */
[----:B--2---:R-:W-:Y:S01]  /*13c0*/  IMAD.MOV.U32 R0, RZ, RZ, R9 ;  /* 0x000000ffff007224 */ /* 0x004fe200078e0009 */
[----:B------:R-:W-:Y:S01]  /*13d0*/  ISETP.GT.U32.AND P5, PT, R124, R5, PT ;  /* 0x000000057c00720c */ /* 0x000fe20003fa4070 */
[----:B------:R-:W-:Y:S01]  /*13e0*/  IMAD.HI.U32 R2, R45, R4, RZ ;  /* 0x000000042d027227 */ /* 0x000fe200078e00ff */
[----:B------:R-:W-:Y:S03]  /*13f0*/  STL [R1+0x6ff4], R74 ;  /* 0x006ff44a01007387 */ /* 0x000fe60000100800 */
[----:B------:R-:W-:Y:S01]  /*1400*/  @!P0 IMAD.MOV R0, RZ, RZ, -R0 ;  /* 0x000000ffff008224 */ /* 0x000fe200078e0a00 */
[----:B------:R-:W-:Y:S01]  /*1410*/  ISETP.GE.AND P0, PT, R8, RZ, PT ;  /* 0x000000ff0800720c */ /* 0x000fe20003f06270 */
[----:B------:R-:W-:Y:S01]  /*1420*/  VIADD R12, R18, 0x8 ;  /* 0x00000008120c7836 */ /* 0x000fe20000000000 */
[----:B------:R-:W-:Y:S01]  /*1430*/  IABS R8, R8 ;  /* 0x0000000800087213 */ /* 0x000fe20000000000 */
[----:B------:R-:W-:Y:S01]  /*1440*/  IMAD.MOV R7, RZ, RZ, -R2 ;  /* 0x000000ffff077224 */ /* 0x000fe200078e0a02 */
[----:B------:R-:W-:Y:S01]  /*1450*/  STL [R1+0x6ff8], R237 ;  /* 0x006ff8ed01007387 */ /* 0x000fe20000100800 */
[----:B------:R-:W-:Y:S01]  /*1460*/  @!P6 IMAD.IADD R11, R11, 0x1, -R124 ;  /* 0x000000010b0be824 */ /* 0x000fe200078e0a7c */
[----:B------:R-:W-:Y:S01]  /*1470*/  IABS R10, R12 ;  /* 0x0000000c000a7213 */ /* 0x000fe20000000000 */
[----:B------:R-:W-:Y:S01]  /*1480*/  IMAD.HI.U32 R2, R45, R6, RZ ;  /* 0x000000062d027227 */ /* 0x000fe200078e00ff */
[----:B------:R-:W-:Y:S02]  /*1490*/  STL [R1+0x6ffc], R231 ;  /* 0x006ffce701007387 */ /* 0x000fe40000100800 */
[C---:B------:R-:W-:Y:S01]  /*14a0*/  ISETP.GT.U32.AND P6, PT, R124.reuse, R11, PT ;  /* 0x0000000b7c00720c */ /* 0x040fe20003fc4070 */
[----:B------:R-:W-:Y:S01]  /*14b0*/  IMAD R7, R124, R7, R4 ;  /* 0x000000077c077224 */ /* 0x000fe200078e0204 */
[----:B------:R-:W-:Y:S01]  /*14c0*/  STL [R1+0x7000], R227 ;  /* 0x007000e301007387 */ /* 0x000fe20000100800 */
[----:B------:R-:W-:-:S02]  /*14d0*/  IMAD.MOV R9, RZ, RZ, -R2 ;  /* 0x000000ffff097224 */ /* 0x000fc400078e0a02 */
[----:B------:R-:W-:Y:S01]  /*14e0*/  IMAD.HI.U32 R2, R45, R8, RZ ;  /* 0x000000082d027227 */ /* 0x000fe200078e00ff */
[----:B------:R-:W-:Y:S03]  /*14f0*/  STL [R1+0x4c], R3 ;  /* 0x00004c0301007387 */ /* 0x000fe60000100800 */
[----:B------:R-:W-:Y:S01]  /*1500*/  @!P5 IMAD.IADD R5, R5, 0x1, -R124 ;  /* 0x000000010505d824 */ /* 0x000fe200078e0a7c */
[----:B------:R-:W-:Y:S01]  /*1510*/  ISETP.GT.U32.AND P5, PT, R124, R7, PT ;  /* 0x000000077c00720c */ /* 0x000fe20003fa4070 */
[----:B------:R-:W-:Y:S01]  /*1520*/  IMAD.HI.U32 R4, R45, R10, RZ ;  /* 0x0000000a2d047227 */ /* 0x000fe200078e00ff */
[----:B------:R1:W-:Y:S03]  /*1530*/  STL [R1+0x48], R0 ;  /* 0x0000480001007387 */ /* 0x0003e60000100800 */
[----:B------:R-:W-:-:S02]  /*1540*/  IMAD.MOV R13, RZ, RZ, -R2 ;  /* 0x000000ffff0d7224 */ /* 0x000fc400078e0a02 */
[----:B------:R-:W-:Y:S02]  /*1550*/  IMAD.MOV R15, RZ, RZ, -R4 ;  /* 0x000000ffff0f7224 */ /* 0x000fe400078e0a04 */
[----:B------:R-:W-:Y:S02]  /*1560*/  @!P6 IMAD.IADD R11, R11, 0x1, -R124 ;  /* 0x000000010b0be824 */ /* 0x000fe400078e0a7c */
[C---:B------:R-:W-:Y:S01]  /*1570*/  IMAD R9, R124.reuse, R9, R6 ;  /* 0x000000097c097224 */ /* 0x040fe200078e0206 */
[----:B-1----:R-:W-:Y:S01]  /*1580*/  MOV R0, R5 ;  /* 0x0000000500007202 */ /* 0x002fe20000000f00 */
[C---:B------:R-:W-:Y:S02]  /*1590*/  IMAD R5, R124.reuse, R13, R8 ;  /* 0x0000000d7c057224 */ /* 0x040fe400078e0208 */
[C---:B------:R-:W-:Y:S02]  /*15a0*/  IMAD R13, R124.reuse, R15, R10 ;  /* 0x0000000f7c0d7224 */ /* 0x040fe400078e020a */
[----:B------:R-:W-:Y:S01]  /*15b0*/  @!P5 IMAD.IADD R7, R7, 0x1, -R124 ;  /* 0x000000010707d824 */ /* 0x000fe200078e0a7c */
[----:B------:R-:W-:Y:S01]  /*15c0*/  ISETP.GT.U32.AND P6, PT, R124, R5, PT ;  /* 0x000000057c00720c */ /* 0x000fe20003fc4070 */
[----:B------:R-:W-:Y:S01]  /*15d0*/  VIADD R14, R18, 0x9 ;  /* 0x00000009120e7836 */ /* 0x000fe20000000000 */
[C---:B------:R-:W-:Y:S01]  /*15e0*/  ISETP.GT.U32.AND P5, PT, R124.reuse, R13, PT ;  /* 0x0000000d7c00720c */ /* 0x040fe20003fa4070 */
[----:B------:R-:W-:Y:S01]  /*15f0*/  @!P4 IMAD.MOV R0, RZ, RZ, -R0 ;  /* 0x000000ffff00c224 */ /* 0x000fe200078e0a00 */
[----:B------:R-:W-:Y:S01]  /*1600*/  ISETP.GT.U32.AND P4, PT, R124, R9, PT ;  /* 0x000000097c00720c */ /* 0x000fe20003f84070 */
[C---:B------:R-:W-:Y:S01]  /*1610*/  VIADD R8, R18.reuse, 0xa ;  /* 0x0000000a12087836 */ /* 0x040fe20000000000 */
[----:B------:R-:W-:Y:S01]  /*1620*/  IABS R6, R14 ;  /* 0x0000000e00067213 */ /* 0x000fe20000000000 */
[C---:B------:R-:W-:Y:S01]  /*1630*/  VIADD R10, R18.reuse, 0xb ;  /* 0x0000000b120a7836 */ /* 0x040fe20000000000 */
[----:B------:R1:W-:Y:S01]  /*1640*/  STL [R1+0x44], R0 ;  /* 0x0000440001007387 */ /* 0x0003e20000100800 */
[----:B------:R-:W-:Y:S01]  /*1650*/  VIADD R16, R18, 0xc ;  /* 0x0000000c12107836 */ /* 0x000fe20000000000 */
[----:B------:R-:W-:Y:S01]  /*1660*/  IABS R4, R8 ;  /* 0x0000000800047213 */ /* 0x000fe20000000000 */
[----:B------:R-:W-:Y:S01]  /*1670*/  IMAD.HI.U32 R2, R45, R6, RZ ;  /* 0x000000062d027227 */ /* 0x000fe200078e00ff */
[----:B------:R-:W-:-:S02]  /*1680*/  IABS R17, R10 ;  /* 0x0000000a00117213 */ /* 0x000fc40000000000 */
[----:B------:R-:W-:Y:S01]  /*1690*/  IABS R19, R16 ;  /* 0x0000001000137213 */ /* 0x000fe20000000000 */
[--C-:B------:R-:W-:Y:S02]  /*16a0*/  @!P6 IMAD.IADD R5, R5, 0x1, -R124.reuse ;  /* 0x000000010505e824 */ /* 0x100fe400078e0a7c */
[----:B------:R-:W-:Y:S01]  /*16b0*/  @!P5 IMAD.IADD R13, R13, 0x1, -R124 ;  /* 0x000000010d0dd824 */ /* 0x000fe200078e0a7c */
[----:B-1----:R-:W-:Y:S01]  /*16c0*/  MOV R0, R11 ;  /* 0x0000000b00007202 */ /* 0x002fe20000000f00 */
[----:B------:R-:W-:Y:S01]  /*16d0*/  IMAD.MOV R15, RZ, RZ, -R2 ;  /* 0x000000ffff0f7224 */ /* 0x000fe200078e0a02 */
[----:B------:R-:W-:Y:S01]  /*16e0*/  ISETP.GT.U32.AND P5, PT, R124, R5, PT ;  /* 0x000000057c00720c */ /* 0x000fe20003fa4070 */
[----:B------:R-:W-:-:S04]  /*16f0*/  IMAD.HI.U32 R2, R45, R4, RZ ;  /* 0x000000042d027227 */ /* 0x000fc800078e00ff */
[----:B------:R-:W-:Y:S01]  /*1700*/  @!P4 IMAD.IADD R9, R9, 0x1, -R124 ;  /* 0x000000010909c824 */ /* 0x000fe200078e0a7c */
[C---:B------:R-:W-:Y:S01]  /*1710*/  ISETP.GT.U32.AND P4, PT, R124.reuse, R7, PT ;  /* 0x000000077c00720c */ /* 0x040fe20003f84070 */
[----:B------:R-:W-:Y:S02]  /*1720*/  IMAD.MOV R11, RZ, RZ, -R2 ;  /* 0x000000ffff0b7224 */ /* 0x000fe400078e0a02 */
[----:B------:R-:W-:Y:S01]  /*1730*/  IMAD.HI.U32 R2, R45, R17, RZ ;  /* 0x000000112d027227 */ /* 0x000fe200078e00ff */
[----:B------:R-:W-:-:S03]  /*1740*/  ISETP.GT.U32.AND P6, PT, R124, R9, PT ;  /* 0x000000097c00720c */ /* 0x000fc60003fc4070 */
[C---:B------:R-:W-:Y:S02]  /*1750*/  IMAD R11, R124.reuse, R11, R4 ;  /* 0x0000000b7c0b7224 */ /* 0x040fe400078e0204 */
[----:B------:R-:W-:Y:S02]  /*1760*/  @!P5 IMAD.IADD R5, R5, 0x1, -R124 ;  /* 0x000000010505d824 */ /* 0x000fe400078e0a7c */
[C---:B------:R-:W-:Y:S01]  /*1770*/  IMAD R15, R124.reuse, R15, R6 ;  /* 0x0000000f7c0f7224 */ /* 0x040fe200078e0206 */
[C---:B------:R-:W-:Y:S01]  /*1780*/  ISETP.GT.U32.AND P5, PT, R124.reuse, R11, PT ;  /* 0x0000000b7c00720c */ /* 0x040fe20003fa4070 */
[----:B------:R-:W-:Y:S02]  /*1790*/  @!P4 IMAD.IADD R7, R7, 0x1, -R124 ;  /* 0x000000010707c824 */ /* 0x000fe400078e0a7c */
[----:B------:R-:W-:Y:S01]  /*17a0*/  @!P2 IMAD.MOV R0, RZ, RZ, -R0 ;  /* 0x000000ffff00a224 */ /* 0x000fe200078e0a00 */
[----:B------:R-:W-:Y:S01]  /*17b0*/  ISETP.GT.U32.AND P2, PT, R124, R13, PT ;  /* 0x0000000d7c00720c */ /* 0x000fe20003f44070 */
[----:B------:R-:W-:Y:S01]  /*17c0*/  @!P6 IMAD.IADD R9, R9, 0x1, -R124 ;  /* 0x000000010909e824 */ /* 0x000fe200078e0a7c */
[----:B------:R-:W-:Y:S01]  /*17d0*/  ISETP.GE.AND P6, PT, R12, RZ, PT ;  /* 0x000000ff0c00720c */ /* 0x000fe20003fc6270 */
[----:B------:R-:W-:Y:S01]  /*17e0*/  VIADD R12, R18, 0xd ;  /* 0x0000000d120c7836 */ /* 0x000fe20000000000 */
[----:B------:R-:W-:Y:S01]  /*17f0*/  ISETP.GT.U32.AND P4, PT, R124, R15, PT ;  /* 0x0000000f7c00720c */ /* 0x000fe20003f84070 */
[----:B------:R-:W-:Y:S01]  /*1800*/  IMAD.MOV R2, RZ, RZ, -R2 ;  /* 0x000000ffff027224 */ /* 0x000fe200078e0a02 */
[----:B------:R1:W-:Y:S01]  /*1810*/  STL [R1+0x40], R0 ;  /* 0x0000400001007387 */ /* 0x0003e20000100800 */
[----:B------:R-:W-:Y:S01]  /*1820*/  IMAD.MOV.U32 R3, RZ, RZ, R7 ;  /* 0x000000ffff037224 */ /* 0x000fe200078e0007 */
[----:B------:R-:W-:Y:S01]  /*1830*/  IABS R6, R12 ;  /* 0x0000000c00067213 */ /* 0x000fe20000000000 */
[----:B------:R-:W-:-:S02]  /*1840*/  @!P5 IMAD.IADD R11, R11, 0x1, -R124 ;  /* 0x000000010b0bd824 */ /* 0x000fc400078e0a7c */
[C---:B------:R-:W-:Y:S02]  /*1850*/  IMAD R17, R124.reuse, R2, R17 ;  /* 0x000000027c117224 */ /* 0x040fe400078e0211 */
[----:B------:R-:W-:Y:S01]  /*1860*/  IMAD.HI.U32 R2, R45, R6, RZ ;  /* 0x000000062d027227 */ /* 0x000fe200078e00ff */
[----:B------:R-:W-:-:S03]  /*1870*/  ISETP.GT.U32.AND P5, PT, R124, R11, PT ;  /* 0x0000000b7c00720c */ /* 0x000fc60003fa4070 */
[----:B------:R-:W-:Y:S01]  /*1880*/  @!P1 IMAD.MOV R3, RZ, RZ, -R3 ;  /* 0x000000ffff039224 */ /* 0x000fe200078e0a03 */
[----:B------:R-:W-:Y:S01]  /*1890*/  @!P4 IADD3 R15, R15, -R124, RZ ;  /* 0x8000007c0f0fc210 */ /* 0x000fe20007ffe0ff */
[----:B-1----:R-:W-:Y:S01]  /*18a0*/  IMAD.MOV.U32 R0, RZ, RZ, R9 ;  /* 0x000000ffff007224 */ /* 0x002fe200078e0009 */
[----:B------:R-:W-:Y:S01]  /*18b0*/  ISETP.GE.AND P4, PT, R8, RZ, PT ;  /* 0x000000ff0800720c */ /* 0x000fe20003f86270 */
[----:B------:R-:W-:Y:S01]  /*18c0*/  IMAD.MOV R7, RZ, RZ, -R2 ;  /* 0x000000ffff077224 */ /* 0x000fe200078e0a02 */
[----:B------:R1:W-:Y:S01]  /*18d0*/  STL [R1+0x3c], R3 ;  /* 0x00003c0301007387 */ /* 0x0003e20000100800 */
[----:B------:R-:W-:Y:S01]  /*18e0*/  IMAD.HI.U32 R4, R45, R19, RZ ;  /* 0x000000132d047227 */ /* 0x000fe200078e00ff */
[----:B------:R-:W-:-:S03]  /*18f0*/  ISETP.GT.U32.AND P1, PT, R124, R15, PT ;  /* 0x0000000f7c00720c */ /* 0x000fc60003f24070 */
[----:B------:R-:W-:Y:S01]  /*1900*/  @!P3 IMAD.MOV R0, RZ, RZ, -R0 ;  /* 0x000000ffff00b224 */ /* 0x000fe200078e0a00 */
[----:B------:R-:W-:Y:S01]  /*1910*/  ISETP.GT.U32.AND P3, PT, R124, R17, PT ;  /* 0x000000117c00720c */ /* 0x000fe20003f64070 */
[----:B------:R-:W-:Y:S01]  /*1920*/  @!P2 IMAD.IADD R13, R13, 0x1, -R124 ;  /* 0x000000010d0da824 */ /* 0x000fe200078e0a7c */
[----:B------:R-:W-:Y:S01]  /*1930*/  ISETP.GE.AND P2, PT, R14, RZ, PT ;  /* 0x000000ff0e00720c */ /* 0x000fe20003f46270 */
[----:B------:R-:W-:Y:S01]  /*1940*/  IMAD.MOV R4, RZ, RZ, -R4 ;  /* 0x000000ffff047224 */ /* 0x000fe200078e0a04 */
[----:B------:R2:W-:Y:S01]  /*1950*/  STL [R1+0x38], R0 ;  /* 0x0000380001007387 */ /* 0x0005e20000100800 */
[----:B-1----:R-:W-:Y:S02]  /*1960*/  IMAD.MOV.U32 R3, RZ, RZ, R5 ;  /* 0x000000ffff037224 */ /* 0x002fe400078e0005 */
[----:B------:R-:W-:Y:S02]  /*1970*/  IMAD R5, R124, R7, R6 ;  /* 0x000000077c057224 */ /* 0x000fe400078e0206 */
[----:B------:R-:W-:-:S02]  /*1980*/  @!P5 IMAD.IADD R11, R11, 0x1, -R124 ;  /* 0x000000010b0bd824 */ /* 0x000fc400078e0a7c */
[C---:B------:R-:W-:Y:S01]  /*1990*/  IMAD R19, R124.reuse, R4, R19 ;  /* 0x000000047c137224 */ /* 0x040fe200078e0213 */
[----:B------:R-:W-:Y:S01]  /*19a0*/  ISETP.GT.U32.AND P5, PT, R124, R5, PT ;  /* 0x000000057c00720c */ /* 0x000fe20003fa4070 */
[----:B------:R-:W-:Y:S02]  /*19b0*/  VIADD R8, R18, 0xe ;  /* 0x0000000e12087836 */ /* 0x000fe40000000000 */
[----:B--2---:R-:W-:Y:S02]  /*19c0*/  IMAD.MOV.U32 R0, RZ, RZ, R13 ;  /* 0x000000ffff007224 */ /* 0x004fe400078e000d */
[----:B------:R-:W-:Y:S01]  /*19d0*/  @!P0 IMAD.MOV R3, RZ, RZ, -R3 ;  /* 0x000000ffff038224 */ /* 0x000fe200078e0a03 */
[----:B------:R-:W-:Y:S01]  /*19e0*/  ISETP.GE.AND P0, PT, R10, RZ, PT ;  /* 0x000000ff0a00720c */ /* 0x000fe20003f06270 */
[----:B------:R-:W-:Y:S01]  /*19f0*/  VIADD R10, R18, 0xf ;  /* 0x0000000f120a7836 */ /* 0x000fe20000000000 */
[----:B------:R-:W-:Y:S01]  /*1a00*/  @!P6 IADD3 R0, -R0, RZ, RZ ;  /* 0x000000ff0000e210 */ /* 0x000fe20007ffe1ff */
[--C-:B------:R-:W-:Y:S01]  /*1a10*/  @!P1 IMAD.IADD R15, R15, 0x1, -R124.reuse ;  /* 0x000000010f0f9824 */ /* 0x100fe200078e0a7c */
[----:B------:R-:W-:Y:S01]  /*1a20*/  ISETP.GT.U32.AND P6, PT, R124, R19, PT ;  /* 0x000000137c00720c */ /* 0x000fe20003fc4070 */
[----:B------:R-:W-:Y:S01]  /*1a30*/  STL [R1+0x34], R3 ;  /* 0x0000340301007387 */ /* 0x000fe20000100800 */
[----:B------:R-:W-:Y:S01]  /*1a40*/  IABS R7, R8 ;  /* 0x0000000800077213 */ /* 0x000fe20000000000 */
[----:B------:R-:W-:Y:S01]  /*1a50*/  @!P3 IMAD.IADD R17, R17, 0x1, -R124 ;  /* 0x000000011111b824 */ /* 0x000fe200078e0a7c */
[----:B------:R-:W-:Y:S01]  /*1a60*/  IABS R9, R10 ;  /* 0x0000000a00097213 */ /* 0x000fe20000000000 */
[----:B------:R1:W-:Y:S01]  /*1a70*/  STL [R1+0x30], R0 ;  /* 0x0000300001007387 */ /* 0x0003e20000100800 */
[----:B------:R-:W-:Y:S01]  /*1a80*/  @!P5 IADD3 R5, R5, -R124, RZ ;  /* 0x8000007c0505d210 */ /* 0x000fe20007ffe0ff */
[----:B------:R-:W-:Y:S01]  /*1a90*/  IMAD.HI.U32 R2, R45, R7, RZ ;  /* 0x000000072d027227 */ /* 0x000fe200078e00ff */
[----:B------:R-:W-:-:S02]  /*1aa0*/  ISETP.GE.AND P3, PT, R12, RZ, PT ;  /* 0x000000ff0c00720c */ /* 0x000fc40003f66270 */
[----:B------:R-:W-:Y:S01]  /*1ab0*/  ISETP.GT.U32.AND P5, PT, R124, R5, PT ;  /* 0x000000057c00720c */ /* 0x000fe20003fa4070 */
[----:B------:R-:W-:Y:S01]  /*1ac0*/  IMAD.MOV R4, RZ, RZ, -R2 ;  /* 0x000000ffff047224 */ /* 0x000fe200078e0a02 */
[----:B------:R-:W-:Y:S01]  /*1ad0*/  ISETP.GE.AND P1, PT, R16, RZ, PT ;  /* 0x000000ff1000720c */ /* 0x000fe20003f26270 */
[----:B------:R-:W-:-:S04]  /*1ae0*/  IMAD.HI.U32 R2, R45, R9, RZ ;  /* 0x000000092d027227 */ /* 0x000fc800078e00ff */
[----:B-1----:R-:W-:Y:S02]  /*1af0*/  IMAD.MOV.U32 R0, RZ, RZ, R15 ;  /* 0x000000ffff007224 */ /* 0x002fe400078e000f */
[----:B------:R-:W-:Y:S01]  /*1b00*/  @!P6 IMAD.IADD R19, R19, 0x1, -R124 ;  /* 0x000000011313e824 */ /* 0x000fe200078e0a7c */
[C---:B------:R-:W-:Y:S01]  /*1b10*/  ISETP.GT.U32.AND P6, PT, R124.reuse, R17, PT ;  /* 0x000000117c00720c */ /* 0x040fe20003fc4070 */
[----:B------:R-:W-:Y:S02]  /*1b20*/  IMAD.MOV R2, RZ, RZ, -R2 ;  /* 0x000000ffff027224 */ /* 0x000fe400078e0a02 */
[----:B------:R-:W-:Y:S01]  /*1b30*/  @!P2 IMAD.MOV R0, RZ, RZ, -R0 ;  /* 0x000000ffff00a224 */ /* 0x000fe200078e0a00 */
[C---:B------:R-:W-:Y:S01]  /*1b40*/  ISETP.GT.U32.AND P2, PT, R124.reuse, R19, PT ;  /* 0x000000137c00720c */ /* 0x040fe20003f44070 */
[----:B------:R-:W-:Y:S02]  /*1b50*/  IMAD R9, R124, R2, R9 ;  /* 0x000000027c097224 */ /* 0x000fe400078e0209 */
[----:B------:R-:W-:Y:S01]  /*1b60*/  VIADD R12, R18, 0x10 ;  /* 0x00000010120c7836 */ /* 0x000fe20000000000 */
[----:B------:R1:W-:Y:S01]  /*1b70*/  STL [R1+0x2c], R0 ;  /* 0x00002c0001007387 */ /* 0x0003e20000100800 */
[--C-:B------:R-:W-:Y:S01]  /*1b80*/  @!P5 IMAD.IADD R5, R5, 0x1, -R124.reuse ;  /* 0x000000010505d824 */ /* 0x100fe200078e0a7c */
[C---:B------:R-:W-:Y:S01]  /*1b90*/  ISETP.GT.U32.AND P5, PT, R124.reuse, R9, PT ;  /* 0x000000097c00720c */ /* 0x040fe20003fa4070 */
[----:B------:R-:W-:Y:S01]  /*1ba0*/  IMAD R7, R124, R4, R7 ;  /* 0x000000047c077224 */ /* 0x000fe200078e0207 */
[----:B------:R-:W-:Y:S01]  /*1bb0*/  IABS R13, R12 ;  /* 0x0000000c000d7213 */ /* 0x000fe20000000000 */
[----:B------:R-:W-:-:S02]  /*1bc0*/  @!P6 IMAD.IADD R17, R17, 0x1, -R124 ;  /* 0x000000011111e824 */ /* 0x000fc400078e0a7c */
[----:B------:R-:W-:Y:S01]  /*1bd0*/  VIADD R14, R18, 0x11 ;  /* 0x00000011120e7836 */ /* 0x000fe20000000000 */
[----:B------:R-:W-:Y:S01]  /*1be0*/  ISETP.GT.U32.AND P6, PT, R124, R7, PT ;  /* 0x000000077c00720c */ /* 0x000fe20003fc4070 */
[----:B------:R-:W-:Y:S01]  /*1bf0*/  @!P2 IMAD.IADD R19, R19, 0x1, -R124 ;  /* 0x000000011313a824 */ /* 0x000fe200078e0a7c */
[----:B------:R-:W-:Y:S01]  /*1c00*/  ISETP.GE.AND P2, PT, R8, RZ, PT ;  /* 0x000000ff0800720c */ /* 0x000fe20003f46270 */
[----:B------:R-:W-:Y:S01]  /*1c10*/  VIADD R8, R18, 0x12 ;  /* 0x0000001212087836 */ /* 0x000fe20000000000 */
[----:B------:R-:W-:Y:S01]  /*1c20*/  IABS R15, R14 ;  /* 0x0000000e000f7213 */ /* 0x000fe20000000000 */
[----:B------:R-:W-:Y:S02]  /*1c30*/  IMAD.HI.U32 R2, R45, R13, RZ ;  /* 0x0000000d2d027227 */ /* 0x000fe400078e00ff */
[----:B------:R-:W-:Y:S02]  /*1c40*/  @!P5 IADD3 R9, R9, -R124, RZ ;  /* 0x8000007c0909d210 */ /* 0x000fe40007ffe0ff */
[----:B------:R-:W-:Y:S01]  /*1c50*/  IABS R6, R8 ;  /* 0x0000000800067213 */ /* 0x000fe20000000000 */
[----:B------:R-:W-:Y:S01]  /*1c60*/  IMAD.MOV R2, RZ, RZ, -R2 ;  /* 0x000000ffff027224 */ /* 0x000fe200078e0a02 */
[----:B------:R-:W-:Y:S01]  /*1c70*/  ISETP.GT.U32.AND P5, PT, R124, R9, PT ;  /* 0x000000097c00720c */ /* 0x000fe20003fa4070 */
[----:B------:R-:W-:-:S02]  /*1c80*/  IMAD.MOV.U32 R3, RZ, RZ, R11 ;  /* 0x000000ffff037224 */ /* 0x000fc400078e000b */
[----:B-1----:R-:W-:Y:S02]  /*1c90*/  IMAD.MOV.U32 R0, RZ, RZ, R17 ;  /* 0x000000ffff007224 */ /* 0x002fe400078e0011 */
[----:B------:R-:W-:Y:S02]  /*1ca0*/  IMAD R13, R124, R2, R13 ;  /* 0x000000027c0d7224 */ /* 0x000fe400078e020d */
[----:B------:R-:W-:-:S04]  /*1cb0*/  IMAD.HI.U32 R2, R45, R6, RZ ;  /* 0x000000062d027227 */ /* 0x000fc800078e00ff */
[----:B------:R-:W-:Y:S02]  /*1cc0*/  @!P4 IMAD.MOV R3, RZ, RZ, -R3 ;  /* 0x000000ffff03c224 */ /* 0x000fe400078e0a03 */
[----:B------:R-:W-:Y:S01]  /*1cd0*/  @!P0 IMAD.MOV R0, RZ, RZ, -R0 ;  /* 0x000000ffff008224 */ /* 0x000fe200078e0a00 */
[----:B------:R-:W-:Y:S01]  /*1ce0*/  @!P5 IADD3 R9, R9, -R124, RZ ;  /* 0x8000007c0909d210 */ /* 0x000fe20007ffe0ff */
[----:B------:R-:W-:Y:S01]  /*1cf0*/  IMAD.MOV R11, RZ, RZ, -R2 ;  /* 0x000000ffff0b7224 */ /* 0x000fe200078e0a02 */
[----:B------:R-:W-:Y:S01]  /*1d00*/  STL [R1+0x28], R3 ;  /* 0x0000280301007387 */ /* 0x000fe20000100800 */
[----:B------:R-:W-:Y:S01]  /*1d10*/  IMAD.HI.U32 R4, R45, R15, RZ ;  /* 0x0000000f2d047227 */ /* 0x000fe200078e00ff */
[----:B------:R-:W-:Y:S02]  /*1d20*/  ISETP.GT.U32.AND P0, PT, R124, R13, PT ;  /* 0x0000000d7c00720c */ /* 0x000fe40003f04070 */
[----:B------:R1:W-:Y:S01]  /*1d30*/  STL [R1+0x24], R0 ;  /* 0x0000240001007387 */ /* 0x0003e20000100800 */
[----:B------:R-:W-:Y:S01]  /*1d40*/  @!P6 IMAD.IADD R7, R7, 0x1, -R124 ;  /* 0x000000010707e824 */ /* 0x000fe200078e0a7c */
[----:B------:R-:W-:Y:S01]  /*1d50*/  ISETP.GE.AND P6, PT, R10, RZ, PT ;  /* 0x000000ff0a00720c */ /* 0x000fe20003fc6270 */
[----:B------:R-:W-:-:S02]  /*1d60*/  IMAD.MOV R4, RZ, RZ, -R4 ;  /* 0x000000ffff047224 */ /* 0x000fc400078e0a04 */
[----:B------:R-:W-:Y:S01]  /*1d70*/  VIADD R10, R18, 0x13 ;  /* 0x00000013120a7836 */ /* 0x000fe20000000000 */
[C---:B------:R-:W-:Y:S01]  /*1d80*/  ISETP.GT.U32.AND P4, PT, R124.reuse, R7, PT ;  /* 0x000000077c00720c */ /* 0x040fe20003f84070 */
[C---:B------:R-:W-:Y:S02]  /*1d90*/  IMAD R15, R124.reuse, R4, R15 ;  /* 0x000000047c0f7224 */ /* 0x040fe400078e020f */
[----:B------:R-:W-:Y:S01]  /*1da0*/  IMAD.MOV.U32 R231, RZ, RZ, R9 ;  /* 0x000000ffffe77224 */ /* 0x000fe200078e0009 */
[----:B------:R-:W-:Y:S01]  /*1db0*/  IABS R4, R10 ;  /* 0x0000000a00047213 */ /* 0x000fe20000000000 */
[----:B-1----:R-:W-:Y:S02]  /*1dc0*/  IMAD.MOV.U32 R0, RZ, RZ, R5 ;  /* 0x000000ffff007224 */ /* 0x002fe400078e0005 */
[C---:B------:R-:W-:Y:S02]  /*1dd0*/  IMAD R5, R124.reuse, R11, R6 ;  /* 0x0000000b7c057224 */ /* 0x040fe400078e0206 */
[----:B------:R-:W-:Y:S01]  /*1de0*/  @!P3 IMAD.MOV R0, RZ, RZ, -R0 ;  /* 0x000000ffff00b224 */ /* 0x000fe200078e0a00 */
[----:B------:R-:W-:Y:S01]  /*1df0*/  ISETP.GT.U32.AND P3, PT, R124, R15, PT ;  /* 0x0000000f7c00720c */ /* 0x000fe20003f64070 */
[----:B------:R-:W-:Y:S01]  /*1e00*/  VIADD R11, R18, 0x14 ;  /* 0x00000014120b7836 */ /* 0x000fe20000000000 */
[----:B------:R-:W-:Y:S01]  /*1e10*/  ISETP.GT.U32.AND P5, PT, R124, R5, PT ;  /* 0x000000057c00720c */ /* 0x000fe20003fa4070 */
[----:B------:R-:W-:Y:S01]  /*1e20*/  @!P4 IMAD.IADD R7, R7, 0x1, -R124 ;  /* 0x000000010707c824 */ /* 0x000fe200078e0a7c */
[----:B------:R-:W-:Y:S01]  /*1e30*/  ISETP.GE.AND P4, PT, R14, RZ, PT ;  /* 0x000000ff0e00720c */ /* 0x000fe20003f86270 */
[----:B------:R-:W-:Y:S01]  /*1e40*/  IMAD.HI.U32 R2, R45, R4, RZ ;  /* 0x000000042d027227 */ /* 0x000fe200078e00ff */
[----:B------:R-:W-:-:S03]  /*1e50*/  IABS R6, R11 ;  /* 0x0000000b00067213 */ /* 0x000fc60000000000 */
[----:B------:R-:W-:Y:S01]  /*1e60*/  @!P0 IMAD.IADD R13, R13, 0x1, -R124 ;  /* 0x000000010d0d8824 */ /* 0x000fe200078e0a7c */
[----:B------:R-:W-:Y:S01]  /*1e70*/  ISETP.GE.AND P0, PT, R8, RZ, PT ;  /* 0x000000ff0800720c */ /* 0x000fe20003f06270 */
[----:B------:R-:W-:Y:S02]  /*1e80*/  IMAD.MOV.U32 R227, RZ, RZ, R7 ;  /* 0x000000ffffe37224 */ /* 0x000fe400078e0007 */
[----:B------:R-:W-:Y:S02]  /*1e90*/  IMAD.MOV R7, RZ, RZ, -R2 ;  /* 0x000000ffff077224 */ /* 0x000fe400078e0a02 */
[--C-:B------:R-:W-:Y:S02]  /*1ea0*/  @!P5 IMAD.IADD R5, R5, 0x1, -R124.reuse ;  /* 0x000000010505d824 */ /* 0x100fe400078e0a7c */
[----:B------:R-:W-:Y:S01]  /*1eb0*/  @!P3 IMAD.IADD R15, R15, 0x1, -R124 ;  /* 0x000000010f0fb824 */ /* 0x000fe200078e0a7c */
[C---:B------:R-:W-:Y:S01]  /*1ec0*/  ISETP.GT.U32.AND P3, PT, R124.reuse, R13, PT ;  /* 0x0000000d7c00720c */ /* 0x040fe20003f64070 */
[----:B------:R-:W-:Y:S01]  /*1ed0*/  IMAD.HI.U32 R2, R45, R6, RZ ;  /* 0x000000062d027227 */ /* 0x000fe200078e00ff */
[----:B------:R-:W-:-:S03]  /*1ee0*/  ISETP.GT.U32.AND P5, PT, R124, R5, PT ;  /* 0x000000057c00720c */ /* 0x000fc60003fa4070 */
[----:B------:R-:W-:Y:S02]  /*1ef0*/  IMAD.MOV R9, RZ, RZ, -R2 ;  /* 0x000000ffff097224 */ /* 0x000fe400078e0a02 */
[C---:B------:R-:W-:Y:S02]  /*1f00*/  IMAD R7, R124.reuse, R7, R4 ;  /* 0x000000077c077224 */ /* 0x040fe400078e0204 */
[----:B------:R-:W-:Y:S02]  /*1f10*/  IMAD R9, R124, R9, R6 ;  /* 0x000000097c097224 */ /* 0x000fe400078e0206 */
[----:B------:R-:W-:Y:S02]  /*1f20*/  VIADD R8, R18, 0x15 ;  /* 0x0000001512087836 */ /* 0x000fe40000000000 */
[----:B------:R-:W-:Y:S01]  /*1f30*/  IMAD.MOV.U32 R3, RZ, RZ, R19 ;  /* 0x000000ffff037224 */ /* 0x000fe200078e0013 */
[----:B------:R-:W-:Y:S01]  /*1f40*/  @!P3 IADD3 R13, R13, -R124, RZ ;  /* 0x8000007c0d0db210 */ /* 0x000fe20007ffe0ff */
[--C-:B------:R-:W-:Y:S01]  /*1f50*/  @!P5 IMAD.IADD R5, R5, 0x1, -R124.reuse ;  /* 0x000000010505d824 */ /* 0x100fe200078e0a7c */
[C---:B------:R-:W-:Y:S01]  /*1f60*/  ISETP.GT.U32.AND P5, PT, R124.reuse, R9, PT ;  /* 0x000000097c00720c */ /* 0x040fe20003fa4070 */
[----:B------:R-:W-:Y:S01]  /*1f70*/  @!P1 IMAD.MOV R3, RZ, RZ, -R3 ;  /* 0x000000ffff039224 */ /* 0x000fe200078e0a03 */
[----:B------:R-:W-:Y:S01]  /*1f80*/  ISETP.GT.U32.AND P3, PT, R124, R7, PT ;  /* 0x000000077c00720c */ /* 0x000fe20003f64070 */
[----:B------:R-:W-:Y:S01]  /*1f90*/  VIADD R6, R18, 0x16 ;  /* 0x0000001612067836 */ /* 0x000fe20000000000 */
[----:B------:R-:W-:Y:S01]  /*1fa0*/  IABS R75, R8 ;  /* 0x00000008004b7213 */ /* 0x000fe20000000000 */
[----:B------:R-:W-:Y:S01]  /*1fb0*/  IMAD.MOV.U32 R237, RZ, RZ, R13 ;  /* 0x000000ffffed7224 */ /* 0x000fe200078e000d */
[----:B------:R-:W-:Y:S01]  /*1fc0*/  ISETP.GE.AND P1, PT, R12, RZ, PT ;  /* 0x000000ff0c00720c */ /* 0x000fe20003f26270 */
[----:B------:R-:W-:Y:S01]  /*1fd0*/  @!P6 IMAD.MOV R231, RZ, RZ, -R231 ;  /* 0x000000ffffe7e224 */ /* 0x000fe200078e0ae7 */
[----:B------:R-:W-:Y:S01]  /*1fe0*/  IABS R105, R6 ;  /* 0x0000000600697213 */ /* 0x000fe20000000000 */
[----:B------:R-:W-:Y:S01]  /*1ff0*/  IMAD.HI.U32 R2, R45, R75, RZ ;  /* 0x0000004b2d027227 */ /* 0x000fe200078e00ff */
[----:B------:R-:W-:Y:S01]  /*2000*/  ISETP.GE.AND P6, PT, R10, RZ, PT ;  /* 0x000000ff0a00720c */ /* 0x000fe20003fc6270 */
[----:B------:R1:W-:Y:S01]  /*2010*/  STL [R1+0x20], R3 ;  /* 0x0000200301007387 */ /* 0x0003e20000100800 */
[----:B------:R-:W-:Y:S01]  /*2020*/  MOV R122, R5 ;  /* 0x00000005007a7202 */ /* 0x000fe20000000f00 */
[----:B------:R-:W-:-:S02]  /*2030*/  @!P5 IMAD.IADD R9, R9, 0x1, -R124 ;  /* 0x000000010909d824 */ /* 0x000fc400078e0a7c */
[----:B------:R-:W-:Y:S01]  /*2040*/  IMAD.MOV R2, RZ, RZ, -R2 ;  /* 0x000000ffff027224 */ /* 0x000fe200078e0a02 */
[----:B------:R-:W-:Y:S01]  /*2050*/  STL [R1+0x1c], R0 ;  /* 0x00001c0001007387 */ /* 0x000fe20000100800 */
[----:B------:R-:W-:Y:S01]  /*2060*/  @!P3 IMAD.IADD R7, R7, 0x1, -R124 ;  /* 0x000000010707b824 */ /* 0x000fe200078e0a7c */
[C---:B------:R-:W-:Y:S01]  /*2070*/  ISETP.GT.U32.AND P5, PT, R124.reuse, R9, PT ;  /* 0x000000097c00720c */ /* 0x040fe20003fa4070 */
[----:B------:R-:W-:Y:S01]  /*2080*/  IMAD R75, R124, R2, R75 ;  /* 0x000000027c4b7224 */ /* 0x000fe200078e024b */
[----:B------:R-:W-:Y:S01]  /*2090*/  ISETP.GE.AND P3, PT, R8, RZ, PT ;  /* 0x000000ff0800720c */ /* 0x000fe20003f66270 */
[----:B------:R-:W-:Y:S01]  /*20a0*/  @!P1 IMAD.MOV R237, RZ, RZ, -R237 ;  /* 0x000000ffffed9224 */ /* 0x000fe200078e0aed */
[----:B------:R-:W-:Y:S01]  /*20b0*/  ISETP.GT.U32.AND P1, PT, R124, R7, PT ;  /* 0x000000077c00720c */ /* 0x000fe20003f24070 */
[----:B------:R-:W-:-:S04]  /*20c0*/  IMAD.HI.U32 R2, R45, R105, RZ ;  /* 0x000000692d027227 */ /* 0x000fc800078e00ff */
[----:B------:R-:W-:Y:S02]  /*20d0*/  VIADD R10, R18, 0x17 ;  /* 0x00000017120a7836 */ /* 0x000fe40000000000 */
[----:B------:R-:W-:Y:S02]  /*20e0*/  IMAD.MOV R2, RZ, RZ, -R2 ;  /* 0x000000ffff027224 */ /* 0x000fe400078e0a02 */
[----:B------:R-:W-:Y:S01]  /*20f0*/  @!P2 IMAD.MOV R227, RZ, RZ, -R227 ;  /* 0x000000ffffe3a224 */ /* 0x000fe200078e0ae3 */
[----:B------:R-:W-:Y:S01]  /*2100*/  IABS R138, R10 ;  /* 0x0000000a008a7213 */ /* 0x000fe20000000000 */
[C---:B------:R-:W-:Y:S01]  /*2110*/  IMAD R105, R124.reuse, R2, R105 ;  /* 0x000000027c697224 */ /* 0x040fe200078e0269 */
[C---:B------:R-:W-:Y:S01]  /*2120*/  ISETP.GT.U32.AND P2, PT, R124.reuse, R15, PT ;  /* 0x0000000f7c00720c */ /* 0x040fe20003f44070 */
[----:B------:R-:W-:Y:S01]  /*2130*/  @!P5 IMAD.IADD R9, R9, 0x1, -R124 ;  /* 0x000000010909d824 */ /* 0x000fe200078e0a7c */
[----:B------:R-:W-:Y:S01]  /*2140*/  STL [R1+0x7004], R227 ;  /* 0x007004e301007387 */ /* 0x000fe20000100800 */
[----:B------:R-:W-:Y:S01]  /*2150*/  IMAD.HI.U32 R4, R45, R138, RZ ;  /* 0x0000008a2d047227 */ /* 0x000fe200078e00ff */
[----:B------:R-:W-:-:S02]  /*2160*/  ISETP.GT.U32.AND P5, PT, R124, R105, PT ;  /* 0x000000697c00720c */ /* 0x000fc40003fa4070 */
[----:B------:R-:W-:Y:S01]  /*2170*/  STL [R1+0x7008], R231 ;  /* 0x007008e701007387 */ /* 0x000fe20000100800 */
[----:B------:R-:W-:Y:S01]  /*2180*/  @!P1 IMAD.IADD R7, R7, 0x1, -R124 ;  /* 0x0000000107079824 */ /* 0x000fe200078e0a7c */
[----:B------:R-:W-:Y:S01]  /*2190*/  ISETP.GE.AND P1, PT, R10, RZ, PT ;  /* 0x000000ff0a00720c */ /* 0x000fe20003f26270 */
[----:B------:R-:W-:Y:S01]  /*21a0*/  IMAD.MOV R5, RZ, RZ, -R4 ;  /* 0x000000ffff057224 */ /* 0x000fe200078e0a04 */
[----:B------:R-:W-:Y:S01]  /*21b0*/  STL [R1+0x700c], R237 ;  /* 0x00700ced01007387 */ /* 0x000fe20000100800 */
[----:B------:R-:W-:Y:S01]  /*21c0*/  VIADD R4, R18, 0x18 ;  /* 0x0000001812047836 */ /* 0x000fe20000000000 */
[----:B------:R-:W-:Y:S01]  /*21d0*/  MOV R250, R7 ;  /* 0x0000000700fa7202 */ /* 0x000fe20000000f00 */
[C---:B------:R-:W-:Y:S02]  /*21e0*/  IMAD R138, R124.reuse, R5, R138 ;  /* 0x000000057c8a7224 */ /* 0x040fe400078e028a */
[----:B------:R-:W-:Y:S01]  /*21f0*/  @!P2 IMAD.IADD R15, R15, 0x1, -R124 ;  /* 0x000000010f0fa824 */ /* 0x000fe200078e0a7c */
[----:B------:R-:W-:Y:S01]  /*2200*/  IABS R167, R4 ;  /* 0x0000000400a77213 */ /* 0x000fe20000000000 */
[----:B------:R-:W-:Y:S01]  /*2210*/  @!P6 IMAD.MOV R250, RZ, RZ, -R250 ;  /* 0x000000fffffae224 */ /* 0x000fe200078e0afa */
[----:B------:R-:W-:Y:S01]  /*2220*/  ISETP.GT.U32.AND P6, PT, R124, R138, PT ;  /* 0x0000008a7c00720c */ /* 0x000fe20003fc4070 */
[----:B------:R-:W-:Y:S01]  /*2230*/  @!P0 IMAD.MOV R122, RZ, RZ, -R122 ;  /* 0x000000ffff7a8224 */ /* 0x000fe200078e0a7a */
[----:B------:R-:W-:Y:S01]  /*2240*/  ISETP.GE.AND P0, PT, R6, RZ, PT ;  /* 0x000000ff0600720c */ /* 0x000fe20003f06270 */
[----:B------:R-:W-:Y:S01]  /*2250*/  @!P5 IMAD.IADD R105, R105, 0x1, -R124 ;  /* 0x000000016969d824 */ /* 0x000fe200078e0a7c */
[----:B------:R-:W-:Y:S01]  /*2260*/  ISETP.GE.AND P2, PT, R11, RZ, PT ;  /* 0x000000ff0b00720c */ /* 0x000fe20003f46270 */
[----:B------:R-:W-:-:S02]  /*2270*/  VIADD R6, R18, 0x19 ;  /* 0x0000001912067836 */ /* 0x000fc40000000000 */
[----:B------:R-:W-:Y:S01]  /*2280*/  IMAD.MOV.U32 R74, RZ, RZ, R15 ;  /* 0x000000ffff4a7224 */ /* 0x000fe200078e000f */
[----:B------:R-:W-:Y:S01]  /*2290*/  ISETP.GT.U32.AND P5, PT, R124, R105, PT ;  /* 0x000000697c00720c */ /* 0x000fe20003fa4070 */
[----:B------:R-:W-:Y:S01]  /*22a0*/  IMAD.HI.U32 R2, R45, R167, RZ ;  /* 0x000000a72d027227 */ /* 0x000fe200078e00ff */
[----:B------:R-:W-:-:S03]  /*22b0*/  IABS R196, R6 ;  /* 0x0000000600c47213 */ /* 0x000fc60000000000 */
[----:B------:R-:W-:Y:S01]  /*22c0*/  @!P4 IMAD.MOV R74, RZ, RZ, -R74 ;  /* 0x000000ffff4ac224 */ /* 0x000fe200078e0a4a */
[----:B------:R-:W-:Y:S01]  /*22d0*/  ISETP.GT.U32.AND P4, PT, R124, R75, PT ;  /* 0x0000004b7c00720c */ /* 0x000fe20003f84070 */
[----:B------:R-:W-:Y:S02]  /*22e0*/  IMAD.MOV R5, RZ, RZ, -R2 ;  /* 0x000000ffff057224 */ /* 0x000fe400078e0a02 */
[----:B------:R-:W-:Y:S01]  /*22f0*/  IMAD.HI.U32 R2, R45, R196, RZ ;  /* 0x000000c42d027227 */ /* 0x000fe200078e00ff */
[----:B------:R-:W-:Y:S03]  /*2300*/  STL [R1+0x7010], R74 ;  /* 0x0070104a01007387 */ /* 0x000fe60000100800 */
[----:B------:R-:W-:Y:S01]  /*2310*/  VIADD R8, R18, 0x1a ;  /* 0x0000001a12087836 */ /* 0x000fe20000000000 */
[----:B------:R-:W-:Y:S01]  /*2320*/  @!P5 IADD3 R105, R105, -R124, RZ ;  /* 0x8000007c6969d210 */ /* 0x000fe20007ffe0ff */
[----:B------:R-:W-:Y:S01]  /*2330*/  @!P6 IMAD.IADD R138, R138, 0x1, -R124 ;  /* 0x000000018a8ae824 */ /* 0x000fe200078e0a7c */
[----:B------:R-:W-:Y:S01]  /*2340*/  STL [R1+0x7014], R122 ;  /* 0x0070147a01007387 */ /* 0x000fe20000100800 */
[C---:B------:R-:W-:Y:S01]  /*2350*/  IMAD R167, R124.reuse, R5, R167 ;  /* 0x000000057ca77224 */ /* 0x040fe200078e02a7 */
[----:B------:R-:W-:Y:S01]  /*2360*/  IABS R238, R8 ;  /* 0x0000000800ee7213 */ /* 0x000fe20000000000 */
[----:B------:R-:W-:Y:S01]  /*2370*/  IMAD.MOV R5, RZ, RZ, -R2 ;  /* 0x000000ffff057224 */ /* 0x000fe200078e0a02 */
[C---:B------:R-:W-:Y:S01]  /*2380*/  ISETP.GT.U32.AND P6, PT, R124.reuse, R138, PT ;  /* 0x0000008a7c00720c */ /* 0x040fe20003fc4070 */
[----:B-1----:R-:W-:Y:S01]  /*2390*/  IMAD.MOV.U32 R3, RZ, RZ, R9 ;  /* 0x000000ffff037224 */ /* 0x002fe200078e0009 */
[C---:B------:R-:W-:Y:S01]  /*23a0*/  ISETP.GT.U32.AND P5, PT, R124.reuse, R167, PT ;  /* 0x000000a77c00720c */ /* 0x040fe20003fa4070 */
[----:B------:R-:W-:Y:S01]  /*23b0*/  IMAD R196, R124, R5, R196 ;  /* 0x000000057cc47224 */ /* 0x000fe200078e02c4 */
[----:B------:R-:W-:Y:S01]  /*23c0*/  STL [R1+0x7018], R250 ;  /* 0x007018fa01007387 */ /* 0x000fe20000100800 */
[----:B------:R-:W-:Y:S01]  /*23d0*/  @!P2 IMAD.MOV R3, RZ, RZ, -R3 ;  /* 0x000000ffff03a224 */ /* 0x000fe200078e0a03 */
[----:B------:R-:W-:Y:S01]  /*23e0*/  ISETP.GE.AND P2, PT, R4, RZ, PT ;  /* 0x000000ff0400720c */ /* 0x000fe20003f46270 */
[----:B------:R-:W-:-:S02]  /*23f0*/  @!P4 IMAD.IADD R75, R75, 0x1, -R124 ;  /* 0x000000014b4bc824 */ /* 0x000fc400078e0a7c */
[----:B------:R-:W-:Y:S01]  /*2400*/  IMAD.HI.U32 R4, R45, R238, RZ ;  /* 0x000000ee2d047227 */ /* 0x000fe200078e00ff */
[----:B------:R-:W-:Y:S02]  /*2410*/  STL [R1+0x701c], R3 ;  /* 0x00701c0301007387 */ /* 0x000fe40000100800 */
[C---:B------:R-:W-:Y:S01]  /*2420*/  ISETP.GT.U32.AND P4, PT, R124.reuse, R75, PT ;  /* 0x0000004b7c00720c */ /* 0x040fe20003f84070 */
[----:B------:R-:W-:Y:S01]  /*2430*/  @!P0 IMAD.MOV R105, RZ, RZ, -R105 ;  /* 0x000000ffff698224 */ /* 0x000fe200078e0a69 */
[----:B------:R-:W-:Y:S01]  /*2440*/  ISETP.GT.U32.AND P0, PT, R124, R196, PT ;  /* 0x000000c47c00720c */ /* 0x000fe20003f04070 */
[----:B------:R-:W-:Y:S02]  /*2450*/  IMAD.MOV R7, RZ, RZ, -R4 ;  /* 0x000000ffff077224 */ /* 0x000fe400078e0a04 */
[----:B------:R-:W-:Y:S02]  /*2460*/  @!P6 IMAD.IADD R138, R138, 0x1, -R124 ;  /* 0x000000018a8ae824 */ /* 0x000fe400078e0a7c */
[----:B------:R-:W-:-:S02]  /*2470*/  IMAD R238, R124, R7, R238 ;  /* 0x000000077cee7224 */ /* 0x000fc400078e02ee */
[----:B------:R-:W-:Y:S02]  /*2480*/  VIADD R2, R18, 0x1b ;  /* 0x0000001b12027836 */ /* 0x000fe40000000000 */
[----:B------:R-:W-:Y:S01]  /*2490*/  @!P1 IMAD.MOV R138, RZ, RZ, -R138 ;  /* 0x000000ffff8a9224 */ /* 0x000fe200078e0a8a */
[----:B------:R-:W-:Y:S01]  /*24a0*/  ISETP.GT.U32.AND P1, PT, R124, R238, PT ;  /* 0x000000ee7c00720c */ /* 0x000fe20003f24070 */
[--C-:B------:R-:W-:Y:S01]  /*24b0*/  @!P4 IMAD.IADD R75, R75, 0x1, -R124.reuse ;  /* 0x000000014b4bc824 */ /* 0x100fe200078e0a7c */
[----:B------:R-:W-:Y:S01]  /*24c0*/  IABS R17, R2 ;  /* 0x0000000200117213 */ /* 0x000fe20000000000 */
[----:B------:R-:W-:Y:S01]  /*24d0*/  @!P0 IMAD.IADD R196, R196, 0x1, -R124 ;  /* 0x00000001c4c48824 */ /* 0x000fe200078e0a7c */
[----:B------:R-:W-:Y:S01]  /*24e0*/  ISETP.GE.AND P4, PT, R6, RZ, PT ;  /* 0x000000ff0600720c */ /* 0x000fe20003f86270 */
[----:B------:R-:W-:Y:S01]  /*24f0*/  VIADD R6, R18, 0x1c ;  /* 0x0000001c12067836 */ /* 0x000fe20000000000 */
[----:B------:R-:W-:Y:S01]  /*2500*/  ISETP.GE.AND P6, PT, R2, RZ, PT ;  /* 0x000000ff0200720c */ /* 0x000fe20003fc6270 */
[----:B------:R-:W-:Y:S01]  /*2510*/  IMAD.HI.U32 R2, R45, R17, RZ ;  /* 0x000000112d027227 */ /* 0x000fe200078e00ff */
[----:B------:R-:W-:-:S02]  /*2520*/  ISETP.GT.U32.AND P0, PT, R124, R196, PT ;  /* 0x000000c47c00720c */ /* 0x000fc40003f04070 */
[----:B------:R-:W-:Y:S01]  /*2530*/  IABS R46, R6 ;  /* 0x00000006002e7213 */ /* 0x000fe20000000000 */
[----:B------:R-:W-:Y:S02]  /*2540*/  IMAD.MOV R5, RZ, RZ, -R2 ;  /* 0x000000ffff057224 */ /* 0x000fe400078e0a02 */
[----:B------:R-:W-:Y:S01]  /*2550*/  @!P3 IMAD.MOV R75, RZ, RZ, -R75 ;  /* 0x000000ffff4bb224 */ /* 0x000fe200078e0a4b */
[----:B------:R-:W-:Y:S01]  /*2560*/  ISETP.GE.AND P3, PT, R8, RZ, PT ;  /* 0x000000ff0800720c */ /* 0x000fe20003f66270 */
[----:B------:R-:W-:Y:S02]  /*2570*/  VIADD R9, R18, 0x1e ;  /* 0x0000001e12097836 */ /* 0x000fe40000000000 */
[--C-:B------:R-:W-:Y:S01]  /*2580*/  @!P5 IMAD.IADD R167, R167, 0x1, -R124.reuse ;  /* 0x00000001a7a7d824 */ /* 0x100fe200078e0a7c */
[----:B------:R-:W-:Y:S01]  /*2590*/  STL [R1+0x7020], R75 ;  /* 0x0070204b01007387 */ /* 0x000fe20000100800 */
[--C-:B------:R-:W-:Y:S01]  /*25a0*/  @!P1 IMAD.IADD R238, R238, 0x1, -R124.reuse ;  /* 0x00000001eeee9824 */ /* 0x100fe200078e0a7c */
[----:B------:R-:W-:Y:S01]  /*25b0*/  IABS R106, R9 ;  /* 0x00000009006a7213 */ /* 0x000fe20000000000 */
[----:B------:R-:W-:Y:S01]  /*25c0*/  VIADD R8, R18, 0x1d ;  /* 0x0000001d12087836 */ /* 0x000fe20000000000 */
[C---:B------:R-:W-:Y:S01]  /*25d0*/  ISETP.GT.U32.AND P5, PT, R124.reuse, R167, PT ;  /* 0x000000a77c00720c */ /* 0x040fe20003fa4070 */
[C---:B------:R-:W-:Y:S01]  /*25e0*/  IMAD.HI.U32 R4, R45.reuse, R46, RZ ;  /* 0x0000002e2d047227 */ /* 0x040fe200078e00ff */
[C---:B------:R-:W-:Y:S01]  /*25f0*/  ISETP.GT.U32.AND P1, PT, R124.reuse, R238, PT ;  /* 0x000000ee7c00720c */ /* 0x040fe20003f24070 */
[----:B------:R-:W-:Y:S01]  /*2600*/  STL [R1+0x7024], R105 ;  /* 0x0070246901007387 */ /* 0x000fe20000100800 */
[----:B------:R-:W-:Y:S01]  /*2610*/  IABS R76, R8 ;  /* 0x00000008004c7213 */ /* 0x000fe20000000000 */
[----:B------:R-:W-:Y:S01]  /*2620*/  IMAD R17, R124, R5, R17 ;  /* 0x000000057c117224 */ /* 0x000fe200078e0211 */
[----:B------:R-:W-:Y:S01]  /*2630*/  IADD3 R7, -R4, RZ, RZ ;  /* 0x000000ff04077210 */ /* 0x000fe20007ffe1ff */
[----:B------:R-:W-:Y:S01]  /*2640*/  @!P0 IMAD.IADD R196, R196, 0x1, -R124 ;  /* 0x00000001c4c48824 */ /* 0x000fe200078e0a7c */
[----:B------:R-:W-:Y:S01]  /*2650*/  STL [R1+0x7028], R138 ;  /* 0x0070288a01007387 */ /* 0x000fe20000100800 */
[----:B------:R-:W-:Y:S01]  /*2660*/  IMAD.HI.U32 R4, R45, R106, RZ ;  /* 0x0000006a2d047227 */ /* 0x000fe200078e00ff */
[----:B------:R-:W-:-:S03]  /*2670*/  ISETP.GT.U32.AND P0, PT, R124, R17, PT ;  /* 0x000000117c00720c */ /* 0x000fc60003f04070 */
[----:B------:R-:W-:-:S04]  /*2680*/  IMAD.HI.U32 R2, R45, R76, RZ ;  /* 0x0000004c2d027227 */ /* 0x000fc800078e00ff */
[----:B------:R-:W-:Y:S02]  /*2690*/  IMAD R46, R124, R7, R46 ;  /* 0x000000077c2e7224 */ /* 0x000fe400078e022e */
[----:B------:R-:W-:Y:S02]  /*26a0*/  IMAD.MOV R7, RZ, RZ, -R4 ;  /* 0x000000ffff077224 */ /* 0x000fe400078e0a04 */
[----:B------:R-:W-:Y:S02]  /*26b0*/  IMAD.MOV R5, RZ, RZ, -R2 ;  /* 0x000000ffff057224 */ /* 0x000fe400078e0a02 */
[----:B------:R-:W-:Y:S01]  /*26c0*/  @!P5 IMAD.IADD R167, R167, 0x1, -R124 ;  /* 0x00000001a7a7d824 */ /* 0x000fe200078e0a7c */
[----:B------:R-:W-:Y:S01]  /*26d0*/  ISETP.GE.AND P5, PT, R6, RZ, PT ;  /* 0x000000ff0600720c */ /* 0x000fe20003fa6270 */
[----:B------:R-:W-:Y:S01]  /*26e0*/  IMAD R106, R124, R7, R106 ;  /* 0x000000077c6a7224 */ /* 0x000fe200078e026a */
[----:B------:R-:W-:Y:S01]  /*26f0*/  IADD3 R7, R18, 0x21, RZ ;  /* 0x0000002112077810 */ /* 0x000fe20007ffe0ff */
[----:B------:R-:W-:-:S02]  /*2700*/  @!P1 IMAD.IADD R238, R238, 0x1, -R124 ;  /* 0x00000001eeee9824 */ /* 0x000fc400078e0a7c */
[----:B------:R-:W-:Y:S01]  /*2710*/  IMAD R76, R124, R5, R76 ;  /* 0x000000057c4c7224 */ /* 0x000fe200078e024c */
[----:B------:R-:W-:Y:S01]  /*2720*/  IABS R197, R7 ;  /* 0x0000000700c57213 */ /* 0x000fe20000000000 */
[----:B------:R-:W-:Y:S02]  /*2730*/  VIADD R5, R18, 0x1f ;  /* 0x0000001f12057836 */ /* 0x000fe40000000000 */
[----:B------:R-:W-:Y:S01]  /*2740*/  @!P0 IMAD.IADD R17, R17, 0x1, -R124 ;  /* 0x0000000111118824 */ /* 0x000fe200078e0a7c */
[C---:B------:R-:W-:Y:S01]  /*2750*/  ISETP.GT.U32.AND P1, PT, R124.reuse, R76, PT ;  /* 0x0000004c7c00720c */ /* 0x040fe20003f24070 */
[----:B------:R-:W-:Y:S01]  /*2760*/  @!P2 IMAD.MOV R167, RZ, RZ, -R167 ;  /* 0x000000ffffa7a224 */ /* 0x000fe200078e0aa7 */
[C---:B------:R-:W-:Y:S01]  /*2770*/  ISETP.GT.U32.AND P2, PT, R124.reuse, R46, PT ;  /* 0x0000002e7c00720c */ /* 0x040fe20003f44070 */
[----:B------:R-:W-:Y:S01]  /*2780*/  @!P3 IMAD.MOV R238, RZ, RZ, -R238 ;  /* 0x000000ffffeeb224 */ /* 0x000fe200078e0aee */
[----:B------:R-:W-:Y:S01]  /*2790*/  ISETP.GT.U32.AND P3, PT, R124, R106, PT ;  /* 0x0000006a7c00720c */ /* 0x000fe20003f64070 */
[----:B------:R-:W-:Y:S01]  /*27a0*/  VIADD R6, R18, 0x20 ;  /* 0x0000002012067836 */ /* 0x000fe20000000000 */
[----:B------:R-:W-:Y:S01]  /*27b0*/  IABS R139, R5 ;  /* 0x00000005008b7213 */ /* 0x000fe20000000000 */
[----:B------:R-:W-:Y:S01]  /*27c0*/  @!P4 IMAD.MOV R196, RZ, RZ, -R196 ;  /* 0x000000ffffc4c224 */ /* 0x000fe200078e0ac4 */
[----:B------:R-:W-:Y:S01]  /*27d0*/  ISETP.GT.U32.AND P0, PT, R124, R17, PT ;  /* 0x000000117c00720c */ /* 0x000fe20003f04070 */
[C---:B------:R-:W-:Y:S01]  /*27e0*/  IMAD.HI.U32 R4, R45.reuse, R197, RZ ;  /* 0x000000c52d047227 */ /* 0x040fe200078e00ff */
[----:B------:R-:W-:Y:S01]  /*27f0*/  IABS R168, R6 ;  /* 0x0000000600a87213 */ /* 0x000fe20000000000 */
[----:B------:R-:W-:Y:S01]  /*2800*/  STL [R1+0x702c], R167 ;  /* 0x00702ca701007387 */ /* 0x000fe20000100800 */
[----:B------:R-:W-:Y:S01]  /*2810*/  ISETP.GE.AND P4, PT, R8, RZ, PT ;  /* 0x000000ff0800720c */ /* 0x000fe20003f86270 */
[----:B------:R-:W-:-:S02]  /*2820*/  IMAD.HI.U32 R2, R45, R139, RZ ;  /* 0x0000008b2d027227 */ /* 0x000fc400078e00ff */
[----:B------:R-:W-:Y:S02]  /*2830*/  STL [R1+0x7034], R196 ;  /* 0x007034c401007387 */ /* 0x000fe40000100800 */
[----:B------:R-:W-:Y:S02]  /*2840*/  IMAD.MOV R2, RZ, RZ, -R2 ;  /* 0x000000ffff027224 */ /* 0x000fe400078e0a02 */
[--C-:B------:R-:W-:Y:S01]  /*2850*/  @!P2 IMAD.IADD R46, R46, 0x1, -R124.reuse ;  /* 0x000000012e2ea824 */ /* 0x100fe200078e0a7c */
[----:B------:R-:W-:Y:S01]  /*2860*/  STL [R1+0x7038], R238 ;  /* 0x007038ee01007387 */ /* 0x000fe20000100800 */
[--C-:B------:R-:W-:Y:S02]  /*2870*/  @!P3 IMAD.IADD R106, R106, 0x1, -R124.reuse ;  /* 0x000000016a6ab824 */ /* 0x100fe400078e0a7c */
[----:B------:R-:W-:Y:S01]  /*2880*/  @!P0 IMAD.IADD R17, R17, 0x1, -R124 ;  /* 0x0000000111118824 */ /* 0x000fe200078e0a7c */
[C---:B------:R-:W-:Y:S01]  /*2890*/  ISETP.GT.U32.AND P2, PT, R124.reuse, R46, PT ;  /* 0x0000002e7c00720c */ /* 0x040fe20003f44070 */
[C---:B------:R-:W-:Y:S01]  /*28a0*/  IMAD R139, R124.reuse, R2, R139 ;  /* 0x000000027c8b7224 */ /* 0x040fe200078e028b */
[----:B------:R-:W-:Y:S01]  /*28b0*/  ISETP.GT.U32.AND P3, PT, R124, R106, PT ;  /* 0x0000006a7c00720c */ /* 0x000fe20003f64070 */
[----:B------:R-:W-:Y:S01]  /*28c0*/  IMAD.HI.U32 R2, R45, R168, RZ ;  /* 0x000000a82d027227 */ /* 0x000fe200078e00ff */
[----:B------:R-:W-:-:S03]  /*28d0*/  ISETP.GE.AND P0, PT, R9, RZ, PT ;  /* 0x000000ff0900720c */ /* 0x000fc60003f06270 */
[----:B------:R-:W-:Y:S01]  /*28e0*/  @!P6 IMAD.MOV R17, RZ, RZ, -R17 ;  /* 0x000000ffff11e224 */ /* 0x000fe200078e0a11 */
[----:B------:R-:W-:Y:S01]  /*28f0*/  ISETP.GE.AND P6, PT, R5, RZ, PT ;  /* 0x000000ff0500720c */ /* 0x000fe20003fc6270 */
[----:B------:R-:W-:Y:S01]  /*2900*/  @!P1 IMAD.IADD R76, R76, 0x1, -R124 ;  /* 0x000000014c4c9824 */ /* 0x000fe200078e0a7c */
[----:B------:R-:W-:Y:S01]  /*2910*/  IADD3 R5, -R2, RZ, RZ ;  /* 0x000000ff02057210 */ /* 0x000fe20007ffe1ff */
[----:B------:R-:W-:Y:S01]  /*2920*/  IMAD.MOV R4, RZ, RZ, -R4 ;  /* 0x000000ffff047224 */ /* 0x000fe200078e0a04 */
[----:B------:R-:W-:Y:S01]  /*2930*/  STL [R1+0x703c], R17 ;  /* 0x00703c1101007387 */ /* 0x000fe20000100800 */
[----:B------:R-:W-:Y:S01]  /*2940*/  @!P2 IMAD.IADD R46, R46, 0x1, -R124 ;  /* 0x000000012e2ea824 */ /* 0x000fe200078e0a7c */
[C---:B------:R-:W-:Y:S01]  /*2950*/  ISETP.GT.U32.AND P1, PT, R124.reuse, R76, PT ;  /* 0x0000004c7c00720c */ /* 0x040fe20003f24070 */
[C---:B------:R-:W-:Y:S01]  /*2960*/  IMAD R168, R124.reuse, R5, R168 ;  /* 0x000000057ca87224 */ /* 0x040fe200078e02a8 */
[----:B------:R-:W-:Y:S01]  /*2970*/  ISETP.GT.U32.AND P2, PT, R124, R139, PT ;  /* 0x0000008b7c00720c */ /* 0x000fe20003f44070 */
[----:B------:R-:W-:-:S02]  /*2980*/  @!P3 IMAD.IADD R106, R106, 0x1, -R124 ;  /* 0x000000016a6ab824 */ /* 0x000fc400078e0a7c */
[----:B------:R-:W-:Y:S01]  /*2990*/  VIADD R2, R18, 0x22 ;  /* 0x0000002212027836 */ /* 0x000fe20000000000 */
[----:B------:R-:W-:Y:S01]  /*29a0*/  ISETP.GT.U32.AND P3, PT, R124, R168, PT ;  /* 0x000000a87c00720c */ /* 0x000fe20003f64070 */
[----:B------:R-:W-:Y:S01]  /*29b0*/  @!P5 IMAD.MOV R46, RZ, RZ, -R46 ;  /* 0x000000ffff2ed224 */ /* 0x000fe200078e0a2e */
[----:B------:R-:W-:Y:S01]  /*29c0*/  ISETP.GE.AND P5, PT, R6, RZ, PT ;  /* 0x000000ff0600720c */ /* 0x000fe20003fa6270 */
[----:B------:R-:W-:Y:S01]  /*29d0*/  IMAD R197, R124, R4, R197 ;  /* 0x000000047cc57224 */ /* 0x000fe200078e02c5 */
[----:B------:R-:W-:Y:S01]  /*29e0*/  IABS R239, R2 ;  /* 0x0000000200ef7213 */ /* 0x000fe20000000000 */
[----:B------:R-:W-:Y:S01]  /*29f0*/  VIADD R4, R18, 0x23 ;  /* 0x0000002312047836 */ /* 0x000fe20000000000 */
[----:B------:R-:W-:Y:S01]  /*2a00*/  STL [R1+0x7040], R46 ;  /* 0x0070402e01007387 */ /* 0x000fe20000100800 */
[--C-:B------:R-:W-:Y:S01]  /*2a10*/  @!P1 IMAD.IADD R76, R76, 0x1, -R124.reuse ;  /* 0x000000014c4c9824 */ /* 0x100fe200078e0a7c */
[----:B------:R-:W-:Y:S01]  /*2a20*/  ISETP.GE.AND P1, PT, R7, RZ, PT ;  /* 0x000000ff0700720c */ /* 0x000fe20003f26270 */
[----:B------:R-:W-:-:S02]  /*2a30*/  @!P2 IMAD.IADD R139, R139, 0x1, -R124 ;  /* 0x000000018b8ba824 */ /* 0x000fc400078e0a7c */
[----:B------:R-:W-:Y:S01]  /*2a40*/  @!P4 IMAD.MOV R76, RZ, RZ, -R76 ;  /* 0x000000ffff4cc224 */ /* 0x000fe200078e0a4c */
[----:B------:R-:W-:Y:S01]  /*2a50*/  ISETP.GE.AND P4, PT, R2, RZ, PT ;  /* 0x000000ff0200720c */ /* 0x000fe20003f86270 */
[----:B------:R-:W-:Y:S01]  /*2a60*/  @!P3 IMAD.IADD R168, R168, 0x1, -R124 ;  /* 0x00000001a8a8b824 */ /* 0x000fe200078e0a7c */
[C---:B------:R-:W-:Y:S01]  /*2a70*/  ISETP.GT.U32.AND P2, PT, R124.reuse, R139, PT ;  /* 0x0000008b7c00720c */ /* 0x040fe20003f44070 */
[----:B------:R-:W-:Y:S01]  /*2a80*/  IMAD.HI.U32 R2, R45, R239, RZ ;  /* 0x000000ef2d027227 */ /* 0x000fe200078e00ff */
[----:B------:R1:W-:Y:S02]  /*2a90*/  STL [R1+0x7044], R76 ;  /* 0x0070444c01007387 */ /* 0x0003e40000100800 */
[----:B------:R-:W-:Y:S01]  /*2aa0*/  ISETP.GT.U32.AND P3, PT, R124, R168, PT ;  /* 0x000000a87c00720c */ /* 0x000fe20003f64070 */
[----:B------:R-:W-:Y:S01]  /*2ab0*/  @!P0 IMAD.MOV R106, RZ, RZ, -R106 ;  /* 0x000000ffff6a8224 */ /* 0x000fe200078e0a6a */
[----:B------:R-:W-:Y:S01]  /*2ac0*/  ISETP.GE.AND P0, PT, R4, RZ, PT ;  /* 0x000000ff0400720c */ /* 0x000fe20003f06270 */
[----:B------:R-:W-:-:S03]  /*2ad0*/  IMAD.MOV R2, RZ, RZ, -R2 ;  /* 0x000000ffff027224 */ /* 0x000fc600078e0a02 */
[----:B------:R-:W-:Y:S01]  /*2ae0*/  STL [R1+0x7064], R106 ;  /* 0x0070646a01007387 */ /* 0x000fe20000100800 */
[C---:B------:R-:W-:Y:S02]  /*2af0*/  IMAD R239, R124.reuse, R2, R239 ;  /* 0x000000027cef7224 */ /* 0x040fe400078e02ef */
[----:B-1----:R-:W-:Y:S01]  /*2b00*/  IMAD.MOV.U32 R76, RZ, RZ, R18 ;  /* 0x000000ffff4c7224 */ /* 0x002fe200078e0012 */
[----:B------:R-:W-:Y:S01]  /*2b10*/  IABS R18, R4 ;  /* 0x0000000400127213 */ /* 0x000fe20000000000 */
[--C-:B------:R-:W-:Y:S01]  /*2b20*/  @!P2 IMAD.IADD R139, R139, 0x1, -R124.reuse ;  /* 0x000000018b8ba824 */ /* 0x100fe200078e0a7c */
[----:B------:R-:W-:Y:S01]  /*2b30*/  ISETP.GT.U32.AND P2, PT, R124, R197, PT ;  /* 0x000000c57c00720c */ /* 0x000fe20003f44070 */
[----:B------:R-:W-:Y:S01]  /*2b40*/  @!P3 IMAD.IADD R168, R168, 0x1, -R124 ;  /* 0x00000001a8a8b824 */ /* 0x000fe200078e0a7c */
[----:B------:R-:W-:Y:S01]  /*2b50*/  ISETP.GT.U32.AND P3, PT, R124, R239, PT ;  /* 0x000000ef7c00720c */ /* 0x000fe20003f64070 */
[----:B------:R-:W-:Y:S01]  /*2b60*/  IMAD.HI.U32 R4, R45, R18, RZ ;  /* 0x000000122d047227 */ /* 0x000fe200078e00ff */
[----:B------:R-:W-:-:S02]  /*2b70*/  IADD3 R6, R76, 0x24, RZ ;  /* 0x000000244c067810 */ /* 0x000fc40007ffe0ff */
[----:B------:R-:W-:Y:S01]  /*2b80*/  IADD3 R44, R76, 0xb9, RZ ;  /* 0x000000b94c2c7810 */ /* 0x000fe20007ffe0ff */
[----:B------:R-:W-:Y:S01]  /*2b90*/  IMAD.MOV R5, RZ, RZ, -R4 ;  /* 0x000000ffff057224 */ /* 0x000fe200078e0a04 */
[----:B------:R-:W-:Y:S01]  /*2ba0*/  IABS R47, R6 ;  /* 0x00000006002f7213 */ /* 0x000fe20000000000 */
[----:B------:R-:W-:Y:S01]  /*2bb0*/  @!P6 IMAD.MOV R139, RZ, RZ, -R139 ;  /* 0x000000ffff8be224 */ /* 0x000fe200078e0a8b */
[----:B------:R-:W-:Y:S01]  /*2bc0*/  IABS R216, R44 ;  /* 0x0000002c00d87213 */ /* 0x000fe20000000000 */
[----:B------:R-:W-:Y:S01]  /*2bd0*/  IMAD R18, R124, R5, R18 ;  /* 0x000000057c127224 */ /* 0x000fe200078e0212 */
[C---:B------:R-:W-:Y:S01]  /*2be0*/  IADD3 R227, R76.reuse, 0xf6, RZ ;  /* 0x000000f64ce37810 */ /* 0x040fe20007ffe0ff */
[----:B------:R-:W-:Y:S01]  /*2bf0*/  VIADD R7, R76, 0x25 ;  /* 0x000000254c077836 */ /* 0x000fe20000000000 */
[----:B------:R-:W-:Y:S01]  /*2c00*/  STL [R1+0x7068], R139 ;  /* 0x0070688b01007387 */ /* 0x000fe20000100800 */
[----:B------:R-:W-:Y:S01]  /*2c10*/  @!P3 IMAD.IADD R239, R239, 0x1, -R124 ;  /* 0x00000001efefb824 */ /* 0x000fe200078e0a7c */
[C---:B------:R-:W-:Y:S01]  /*2c20*/  ISETP.GT.U32.AND P6, PT, R124.reuse, R18, PT ;  /* 0x000000127c00720c */ /* 0x040fe20003fc4070 */
[----:B------:R-:W-:Y:S01]  /*2c30*/  @!P5 IMAD.MOV R168, RZ, RZ, -R168 ;  /* 0x000000ffffa8d224 */ /* 0x000fe200078e0aa8 */
[----:B------:R-:W-:Y:S01]  /*2c40*/  IABS R77, R7 ;  /* 0x00000007004d7213 */ /* 0x000fe20000000000 */
[----:B------:R-:W-:Y:S01]  /*2c50*/  IMAD.HI.U32 R2, R45, R47, RZ ;  /* 0x0000002f2d027227 */ /* 0x000fe200078e00ff */
[----:B------:R-:W-:-:S02]  /*2c60*/  ISETP.GT.U32.AND P3, PT, R124, R239, PT ;  /* 0x000000ef7c00720c */ /* 0x000fc40003f64070 */
[----:B------:R-:W-:Y:S01]  /*2c70*/  ISETP.GE.AND P5, PT, R6, RZ, PT ;  /* 0x000000ff0600720c */ /* 0x000fe20003fa6270 */
[--C-:B------:R-:W-:Y:S01]  /*2c80*/  @!P2 IMAD.IADD R197, R197, 0x1, -R124.reuse ;  /* 0x00000001c5c5a824 */ /* 0x100fe200078e0a7c */
[----:B------:R-:W-:Y:S01]  /*2c90*/  STL [R1+0x706c], R168 ;  /* 0x00706ca801007387 */ /* 0x000fe20000100800 */
[----:B------:R-:W-:Y:S02]  /*2ca0*/  VIADD R6, R76, 0x26 ;  /* 0x000000264c067836 */ /* 0x000fe40000000000 */
[----:B------:R-:W-:Y:S01]  /*2cb0*/  IMAD.HI.U32 R4, R45, R77, RZ ;  /* 0x0000004d2d047227 */ /* 0x000fe200078e00ff */
[----:B------:R-:W-:Y:S02]  /*2cc0*/  ISETP.GT.U32.AND P2, PT, R124, R197, PT ;  /* 0x000000c57c00720c */ /* 0x000fe40003f44070 */
[----:B------:R-:W-:Y:S01]  /*2cd0*/  IABS R107, R6 ;  /* 0x00000006006b7213 */ /* 0x000fe20000000000 */
[----:B------:R-:W-:Y:S02]  /*2ce0*/  @!P6 IMAD.IADD R18, R18, 0x1, -R124 ;  /* 0x000000011212e824 */ /* 0x000fe400078e0a7c */
[----:B------:R-:W-:-:S02]  /*2cf0*/  IMAD.MOV R2, RZ, RZ, -R2 ;  /* 0x000000ffff027224 */ /* 0x000fc400078e0a02 */
[----:B------:R-:W-:Y:S01]  /*2d00*/  VIADD R8, R76, 0x27 ;  /* 0x000000274c087836 */ /* 0x000fe20000000000 */
[C---:B------:R-:W-:Y:S01]  /*2d10*/  ISETP.GT.U32.AND P6, PT, R124.reuse, R18, PT ;  /* 0x000000127c00720c */ /* 0x040fe20003fc4070 */
[----:B------:R-:W-:Y:S02]  /*2d20*/  IMAD.MOV R4, RZ, RZ, -R4 ;  /* 0x000000ffff047224 */ /* 0x000fe400078e0a04 */
[C---:B------:R-:W-:Y:S01]  /*2d30*/  IMAD R47, R124.reuse, R2, R47 ;  /* 0x000000027c2f7224 */ /* 0x040fe200078e022f */
[----:B------:R-:W-:Y:S01]  /*2d40*/  IABS R140, R8 ;  /* 0x00000008008c7213 */ /* 0x000fe20000000000 */
[----:B------:R-:W-:Y:S01]  /*2d50*/  IMAD.HI.U32 R2, R45, R107, RZ ;  /* 0x0000006b2d027227 */ /* 0x000fe200078e00ff */
[----:B------:R-:W-:Y:S02]  /*2d60*/  @!P2 IADD3 R197, R197, -R124, RZ ;  /* 0x8000007cc5c5a210 */ /* 0x000fe40007ffe0ff */
[----:B------:R-:W-:Y:S01]  /*2d70*/  ISETP.GE.AND P2, PT, R7, RZ, PT ;  /* 0x000000ff0700720c */ /* 0x000fe20003f46270 */
[----:B------:R-:W-:-:S02]  /*2d80*/  IMAD R77, R124, R4, R77 ;  /* 0x000000047c4d7224 */ /* 0x000fc400078e024d */
[----:B------:R-:W-:Y:S01]  /*2d90*/  @!P3 IMAD.IADD R239, R239, 0x1, -R124 ;  /* 0x00000001efefb824 */ /* 0x000fe200078e0a7c */
[----:B------:R-:W-:Y:S01]  /*2da0*/  ISETP.GT.U32.AND P3, PT, R124, R47, PT ;  /* 0x0000002f7c00720c */ /* 0x000fe20003f64070 */
[----:B------:R-:W-:Y:S02]  /*2db0*/  IMAD.MOV R5, RZ, RZ, -R2 ;  /* 0x000000ffff057224 */ /* 0x000fe400078e0a02 */
[----:B------:R-:W-:Y:S01]  /*2dc0*/  IMAD.HI.U32 R2, R45, R140, RZ ;  /* 0x0000008c2d027227 */ /* 0x000fe200078e00ff */
[----:B------:R-:W-:-:S03]  /*2dd0*/  @!P4 IADD3 R239, -R239, RZ, RZ ;  /* 0x000000ffefefc210 */ /* 0x000fc60007ffe1ff */
[--C-:B------:R-:W-:Y:S01]  /*2de0*/  @!P6 IMAD.IADD R18, R18, 0x1, -R124.reuse ;  /* 0x000000011212e824 */ /* 0x100fe200078e0a7c */
[----:B------:R-:W-:Y:S01]  /*2df0*/  ISETP.GT.U32.AND P6, PT, R124, R77, PT ;  /* 0x0000004d7c00720c */ /* 0x000fe20003fc4070 */
[----:B------:R-:W-:Y:S01]  /*2e00*/  VIADD R9, R76, 0x28 ;  /* 0x000000284c097836 */ /* 0x000fe20000000000 */
[----:B------:R-:W-:Y:S01]  /*2e10*/  IADD3 R7, -R2, RZ, RZ ;  /* 0x000000ff02077210 */ /* 0x000fe20007ffe1ff */
[C---:B------:R-:W-:Y:S02]  /*2e20*/  IMAD R107, R124.reuse, R5, R107 ;  /* 0x000000057c6b7224 */ /* 0x040fe400078e026b */
[----:B------:R-:W-:Y:S01]  /*2e30*/  @!P3 IMAD.IADD R47, R47, 0x1, -R124 ;  /* 0x000000012f2fb824 */ /* 0x000fe200078e0a7c */
[----:B------:R-:W-:Y:S01]  /*2e40*/  IABS R169, R9 ;  /* 0x0000000900a97213 */ /* 0x000fe20000000000 */
[C---:B------:R-:W-:Y:S01]  /*2e50*/  IMAD R140, R124.reuse, R7, R140 ;  /* 0x000000077c8c7224 */ /* 0x040fe200078e028c */
[----:B------:R-:W-:Y:S01]  /*2e60*/  ISETP.GT.U32.AND P3, PT, R124, R107, PT ;  /* 0x0000006b7c00720c */ /* 0x000fe20003f64070 */
[----:B------:R-:W-:-:S02]  /*2e70*/  VIADD R11, R76, 0x2a ;  /* 0x0000002a4c0b7836 */ /* 0x000fc40000000000 */
[----:B------:R-:W-:-:S03]  /*2e80*/  IMAD.HI.U32 R4, R45, R169, RZ ;  /* 0x000000a92d047227 */ /* 0x000fc600078e00ff */
[----:B------:R-:W-:Y:S01]  /*2e90*/  IABS R240, R11 ;  /* 0x0000000b00f07213 */ /* 0x000fe20000000000 */
[----:B------:R-:W-:Y:S01]  /*2ea0*/  @!P6 IMAD.IADD R77, R77, 0x1, -R124 ;  /* 0x000000014d4de824 */ /* 0x000fe200078e0a7c */
[C---:B------:R-:W-:Y:S01]  /*2eb0*/  ISETP.GT.U32.AND P6, PT, R124.reuse, R140, PT ;  /* 0x0000008c7c00720c */ /* 0x040fe20003fc4070 */
[----:B------:R-:W-:Y:S02]  /*2ec0*/  IMAD.MOV R4, RZ, RZ, -R4 ;  /* 0x000000ffff047224 */ /* 0x000fe400078e0a04 */
[----:B------:R-:W-:Y:S02]  /*2ed0*/  @!P0 IMAD.MOV R18, RZ, RZ, -R18 ;  /* 0x000000ffff128224 */ /* 0x000fe400078e0a12 */
[C---:B------:R-:W-:Y:S02]  /*2ee0*/  IMAD R169, R124.reuse, R4, R169 ;  /* 0x000000047ca97224 */ /* 0x040fe400078e02a9 */
[----:B------:R-:W-:Y:S01]  /*2ef0*/  @!P3 IMAD.IADD R107, R107, 0x1, -R124 ;  /* 0x000000016b6bb824 */ /* 0x000fe200078e0a7c */
[C---:B------:R-:W-:Y:S01]  /*2f00*/  ISETP.GT.U32.AND P3, PT, R124.reuse, R47, PT ;  /* 0x0000002f7c00720c */ /* 0x040fe20003f64070 */
[----:B------:R-:W-:Y:S01]  /*2f10*/  IMAD.HI.U32 R2, R45, R240, RZ ;  /* 0x000000f02d027227 */ /* 0x000fe200078e00ff */
[----:B------:R-:W-:-:S03]  /*2f20*/  ISETP.GT.U32.AND P0, PT, R124, R169, PT ;  /* 0x000000a97c00720c */ /* 0x000fc60003f04070 */
[----:B------:R-:W-:Y:S01]  /*2f30*/  @!P6 IMAD.IADD R140, R140, 0x1, -R124 ;  /* 0x000000018c8ce824 */ /* 0x000fe200078e0a7c */
[----:B------:R-:W-:Y:S01]  /*2f40*/  ISETP.GT.U32.AND P6, PT, R124, R107, PT ;  /* 0x0000006b7c00720c */ /* 0x000fe20003fc4070 */
[----:B------:R-:W-:Y:S02]  /*2f50*/  VIADD R10, R76, 0x29 ;  /* 0x000000294c0a7836 */ /* 0x000fe40000000000 */
[----:B------:R-:W-:Y:S01]  /*2f60*/  IMAD.MOV R7, RZ, RZ, -R2 ;  /* 0x000000ffff077224 */ /* 0x000fe200078e0a02 */
[C---:B------:R-:W-:Y:S01]  /*2f70*/  ISETP.GT.U32.AND P4, PT, R124.reuse, R140, PT ;  /* 0x0000008c7c00720c */ /* 0x040fe20003f84070 */
[----:B------:R-:W-:Y:S01]  /*2f80*/  @!P1 IMAD.MOV R197, RZ, RZ, -R197 ;  /* 0x000000ffffc59224 */ /* 0x000fe200078e0ac5 */
[C---:B------:R-:W-:Y:S01]  /*2f90*/  ISETP.GT.U32.AND P1, PT, R124.reuse, R77, PT ;  /* 0x0000004d7c00720c */ /* 0x040fe20003f24070 */
[----:B------:R-:W-:Y:S01]  /*2fa0*/  IMAD R240, R124, R7, R240 ;  /* 0x000000077cf07224 */ /* 0x000fe200078e02f0 */
[----:B------:R-:W-:Y:S01]  /*2fb0*/  IABS R198, R10 ;  /* 0x0000000a00c67213 */ /* 0x000fe20000000000 */
[C---:B------:R-:W-:Y:S01]  /*2fc0*/  VIADD R7, R76.reuse, 0x2c ;  /* 0x0000002c4c077836 */ /* 0x040fe20000000000 */
[----:B------:R-:W-:Y:S01]  /*2fd0*/  STL [R1+0x7070], R197 ;  /* 0x007070c501007387 */ /* 0x000fe20000100800 */
[----:B------:R-:W-:-:S02]  /*2fe0*/  VIADD R12, R76, 0x2b ;  /* 0x0000002b4c0c7836 */ /* 0x000fc40000000000 */
[--C-:B------:R-:W-:Y:S01]  /*2ff0*/  @!P3 IMAD.IADD R47, R47, 0x1, -R124.reuse ;  /* 0x000000012f2fb824 */ /* 0x100fe200078e0a7c */
[----:B------:R-:W-:Y:S01]  /*3000*/  IABS R48, R7 ;  /* 0x0000000700307213 */ /* 0x000fe20000000000 */
[--C-:B------:R-:W-:Y:S01]  /*3010*/  @!P0 IMAD.IADD R169, R169, 0x1, -R124.reuse ;  /* 0x00000001a9a98824 */ /* 0x100fe200078e0a7c */
[----:B------:R-:W-:Y:S01]  /*3020*/  IABS R19, R12 ;  /* 0x0000000c00137213 */ /* 0x000fe20000000000 */
[----:B------:R-:W-:Y:S01]  /*3030*/  IMAD.HI.U32 R5, R45, R198, RZ ;  /* 0x000000c62d057227 */ /* 0x000fe200078e00ff */
[----:B------:R-:W-:Y:S01]  /*3040*/  ISETP.GE.AND P0, PT, R9, RZ, PT ;  /* 0x000000ff0900720c */ /* 0x000fe20003f06270 */
[----:B------:R-:W-:Y:S01]  /*3050*/  STL [R1+0x7074], R239 ;  /* 0x007074ef01007387 */ /* 0x000fe20000100800 */
[----:B------:R-:W-:Y:S01]  /*3060*/  IADD3 R9, R76, 0x35, RZ ;  /* 0x000000354c097810 */ /* 0x000fe20007ffe0ff */
[--C-:B------:R-:W-:Y:S01]  /*3070*/  @!P6 IMAD.IADD R107, R107, 0x1, -R124.reuse ;  /* 0x000000016b6be824 */ /* 0x100fe200078e0a7c */
[C---:B------:R-:W-:Y:S01]  /*3080*/  ISETP.GT.U32.AND P6, PT, R124.reuse, R240, PT ;  /* 0x000000f07c00720c */ /* 0x040fe20003fc4070 */
[----:B------:R-:W-:Y:S01]  /*3090*/  @!P5 IMAD.MOV R47, RZ, RZ, -R47 ;  /* 0x000000ffff2fd224 */ /* 0x000fe200078e0a2f */
[----:B------:R-:W-:Y:S01]  /*30a0*/  ISETP.GT.U32.AND P5, PT, R124, R169, PT ;  /* 0x000000a97c00720c */ /* 0x000fe20003fa4070 */
[----:B------:R-:W-:Y:S01]  /*30b0*/  IMAD.MOV R5, RZ, RZ, -R5 ;  /* 0x000000ffff057224 */ /* 0x000fe200078e0a05 */
[----:B------:R-:W-:Y:S01]  /*30c0*/  IABS R79, R9 ;  /* 0x00000009004f7213 */ /* 0x000fe20000000000 */
[----:B------:R-:W-:Y:S01]  /*30d0*/  IMAD.HI.U32 R4, R45, R48, RZ ;  /* 0x000000302d047227 */ /* 0x000fe200078e00ff */
[----:B------:R-:W-:Y:S03]  /*30e0*/  STL [R1+0x7078], R18 ;  /* 0x0070781201007387 */ /* 0x000fe60000100800 */
[----:B------:R-:W-:Y:S01]  /*30f0*/  @!P1 IMAD.IADD R77, R77, 0x1, -R124 ;  /* 0x000000014d4d9824 */ /* 0x000fe200078e0a7c */
[----:B------:R-:W-:Y:S01]  /*3100*/  ISETP.GE.AND P1, PT, R6, RZ, PT ;  /* 0x000000ff0600720c */ /* 0x000fe20003f26270 */
[----:B------:R-:W-:Y:S01]  /*3110*/  IMAD R198, R124, R5, R198 ;  /* 0x000000057cc67224 */ /* 0x000fe200078e02c6 */
[----:B------:R-:W-:Y:S01]  /*3120*/  STL [R1+0x707c], R47 ;  /* 0x00707c2f01007387 */ /* 0x000fe20000100800 */
[----:B------:R-:W-:Y:S01]  /*3130*/  IMAD.HI.U32 R2, R45, R19, RZ ;  /* 0x000000132d027227 */ /* 0x000fe200078e00ff */
[----:B------:R-:W-:-:S02]  /*3140*/  @!P6 IADD3 R240, R240, -R124, RZ ;  /* 0x8000007cf0f0e210 */ /* 0x000fc40007ffe0ff */
[----:B------:R-:W-:Y:S01]  /*3150*/  ISETP.GT.U32.AND P3, PT, R124, R198, PT ;  /* 0x000000c67c00720c */ /* 0x000fe20003f64070 */
[----:B------:R-:W-:Y:S01]  /*3160*/  @!P4 IMAD.IADD R140, R140, 0x1, -R124 ;  /* 0x000000018c8cc824 */ /* 0x000fe200078e0a7c */
[----:B------:R-:W-:Y:S01]  /*3170*/  ISETP.GE.AND P4, PT, R8, RZ, PT ;  /* 0x000000ff0800720c */ /* 0x000fe20003f86270 */
[----:B------:R-:W-:Y:S01]  /*3180*/  IMAD.MOV R5, RZ, RZ, -R4 ;  /* 0x000000ffff057224 */ /* 0x000fe200078e0a04 */
[C---:B------:R-:W-:Y:S01]  /*3190*/  ISETP.GT.U32.AND P6, PT, R124.reuse, R240, PT ;  /* 0x000000f07c00720c */ /* 0x040fe20003fc4070 */
[----:B------:R-:W-:Y:S02]  /*31a0*/  IMAD.MOV R2, RZ, RZ, -R2 ;  /* 0x000000ffff027224 */ /* 0x000fe400078e0a02 */
[----:B------:R-:W-:Y:S02]  /*31b0*/  IMAD R48, R124, R5, R48 ;  /* 0x000000057c307224 */ /* 0x000fe400078e0230 */
[----:B------:R-:W-:Y:S02]  /*31c0*/  VIADD R4, R76, 0x2d ;  /* 0x0000002d4c047836 */ /* 0x000fe40000000000 */
[----:B------:R-:W-:-:S02]  /*31d0*/  IMAD R19, R124, R2, R19 ;  /* 0x000000027c137224 */ /* 0x000fc400078e0213 */
[----:B------:R-:W-:Y:S01]  /*31e0*/  @!P5 IMAD.IADD R169, R169, 0x1, -R124 ;  /* 0x00000001a9a9d824 */ /* 0x000fe200078e0a7c */
[C---:B------:R-:W-:Y:S01]  /*31f0*/  ISETP.GT.U32.AND P5, PT, R124.reuse, R48, PT ;  /* 0x000000307c00720c */ /* 0x040fe20003fa4070 */
[----:B------:R-:W-:Y:S01]  /*3200*/  @!P1 IMAD.MOV R107, RZ, RZ, -R107 ;  /* 0x000000ffff6b9224 */ /* 0x000fe200078e0a6b */
[----:B------:R-:W-:Y:S01]  /*3210*/  IABS R78, R4 ;  /* 0x00000004004e7213 */ /* 0x000fe20000000000 */
[----:B------:R-:W-:Y:S01]  /*3220*/  @!P4 IMAD.MOV R140, RZ, RZ, -R140 ;  /* 0x000000ffff8cc224 */ /* 0x000fe200078e0a8c */
[----:B------:R-:W-:Y:S01]  /*3230*/  ISETP.GT.U32.AND P1, PT, R124, R19, PT ;  /* 0x000000137c00720c */ /* 0x000fe20003f24070 */
[----:B------:R-:W-:Y:S01]  /*3240*/  @!P3 IMAD.IADD R198, R198, 0x1, -R124 ;  /* 0x00000001c6c6b824 */ /* 0x000fe200078e0a7c */
[----:B------:R-:W-:Y:S01]  /*3250*/  ISETP.GE.AND P4, PT, R11, RZ, PT ;  /* 0x000000ff0b00720c */ /* 0x000fe20003f86270 */
[----:B------:R-:W-:Y:S01]  /*3260*/  IMAD.HI.U32 R2, R45, R78, RZ ;  /* 0x0000004e2d027227 */ /* 0x000fe200078e00ff */
[----:B------:R-:W-:Y:S02]  /*3270*/  ISETP.GE.AND P3, PT, R10, RZ, PT ;  /* 0x000000ff0a00720c */ /* 0x000fe40003f66270 */
[C---:B------:R-:W-:Y:S01]  /*3280*/  IADD3 R11, R76.reuse, 0x5f, RZ ;  /* 0x0000005f4c0b7810 */ /* 0x040fe20007ffe0ff */
[----:B------:R-:W-:-:S02]  /*3290*/  VIADD R6, R76, 0x2e ;  /* 0x0000002e4c067836 */ /* 0x000fc40000000000 */
[----:B------:R-:W-:Y:S01]  /*32a0*/  IMAD.MOV R5, RZ, RZ, -R2 ;  /* 0x000000ffff057224 */ /* 0x000fe200078e0a02 */
[----:B------:R-:W-:Y:S01]  /*32b0*/  @!P5 IADD3 R48, R48, -R124, RZ ;  /* 0x8000007c3030d210 */ /* 0x000fe20007ffe0ff */
[----:B------:R-:W-:Y:S01]  /*32c0*/  @!P2 IMAD.MOV R77, RZ, RZ, -R77 ;  /* 0x000000ffff4da224 */ /* 0x000fe200078e0a4d */
[----:B------:R-:W-:Y:S01]  /*32d0*/  ISETP.GT.U32.AND P2, PT, R124, R198, PT ;  /* 0x000000c67c00720c */ /* 0x000fe20003f44070 */
[----:B------:R-:W-:Y:S01]  /*32e0*/  @!P6 IMAD.IADD R240, R240, 0x1, -R124 ;  /* 0x00000001f0f0e824 */ /* 0x000fe200078e0a7c */
[----:B------:R-:W-:Y:S01]  /*32f0*/  IABS R108, R6 ;  /* 0x00000006006c7213 */ /* 0x000fe20000000000 */
[C---:B------:R-:W-:Y:S01]  /*3300*/  IMAD R78, R124.reuse, R5, R78 ;  /* 0x000000057c4e7224 */ /* 0x040fe200078e024e */
[----:B------:R-:W-:Y:S01]  /*3310*/  ISETP.GT.U32.AND P5, PT, R124, R48, PT ;  /* 0x000000307c00720c */ /* 0x000fe20003fa4070 */
[----:B------:R-:W-:Y:S01]  /*3320*/  @!P1 IMAD.IADD R19, R19, 0x1, -R124 ;  /* 0x0000000113139824 */ /* 0x000fe200078e0a7c */
[----:B------:R-:W-:Y:S01]  /*3330*/  ISETP.GE.AND P1, PT, R4, RZ, PT ;  /* 0x000000ff0400720c */ /* 0x000fe20003f26270 */
[----:B------:R-:W-:Y:S01]  /*3340*/  IMAD.HI.U32 R4, R45, R108, RZ ;  /* 0x0000006c2d047227 */ /* 0x000fe200078e00ff */
[----:B------:R-:W-:Y:S01]  /*3350*/  ISETP.GE.AND P6, PT, R7, RZ, PT ;  /* 0x000000ff0700720c */ /* 0x000fe20003fc6270 */
[----:B------:R-:W-:Y:S01]  /*3360*/  STL [R1+0x7080], R77 ;  /* 0x0070804d01007387 */ /* 0x000fe20000100800 */
[----:B------:R-:W-:Y:S01]  /*3370*/  IABS R147, R11 ;  /* 0x0000000b00937213 */ /* 0x000fe20000000000 */
[----:B------:R-:W-:Y:S01]  /*3380*/  @!P4 IMAD.MOV R240, RZ, RZ, -R240 ;  /* 0x000000fffff0c224 */ /* 0x000fe200078e0af0 */
[----:B------:R-:W-:Y:S01]  /*3390*/  ISETP.GT.U32.AND P4, PT, R124, R78, PT ;  /* 0x0000004e7c00720c */ /* 0x000fe20003f84070 */
[----:B------:R-:W-:Y:S01]  /*33a0*/  IMAD.MOV R7, RZ, RZ, -R4 ;  /* 0x000000ffff077224 */ /* 0x000fe200078e0a04 */
[----:B------:R-:W-:Y:S01]  /*33b0*/  STL [R1+0x7084], R107 ;  /* 0x0070846b01007387 */ /* 0x000fe20000100800 */
[----:B------:R-:W-:Y:S01]  /*33c0*/  @!P2 IMAD.IADD R198, R198, 0x1, -R124 ;  /* 0x00000001c6c6a824 */ /* 0x000fe200078e0a7c */
[----:B------:R-:W-:Y:S01]  /*33d0*/  ISETP.GE.AND P2, PT, R12, RZ, PT ;  /* 0x000000ff0c00720c */ /* 0x000fe20003f46270 */
[----:B------:R-:W-:Y:S01]  /*33e0*/  @!P0 IMAD.MOV R169, RZ, RZ, -R169 ;  /* 0x000000ffffa98224 */ /* 0x000fe200078e0aa9 */
[C---:B------:R-:W-:Y:S01]  /*33f0*/  ISETP.GT.U32.AND P0, PT, R124.reuse, R19, PT ;  /* 0x000000137c00720c */ /* 0x040fe20003f04070 */
[----:B------:R-:W-:Y:S01]  /*3400*/  IMAD R108, R124, R7, R108 ;  /* 0x000000077c6c7224 */ /* 0x000fe200078e026c */
[----:B------:R-:W-:Y:S01]  /*3410*/  STL [R1+0x7088], R140 ;  /* 0x0070888c01007387 */ /* 0x000fe20000100800 */
[----:B------:R-:W-:Y:S01]  /*3420*/  @!P3 IMAD.MOV R198, RZ, RZ, -R198 ;  /* 0x000000ffffc6b224 */ /* 0x000fe200078e0ac6 */
[----:B------:R-:W-:Y:S01]  /*3430*/  ISETP.GE.AND P3, PT, R6, RZ, PT ;  /* 0x000000ff0600720c */ /* 0x000fe20003f66270 */
[----:B------:R-:W-:Y:S01]  /*3440*/  @!P5 IMAD.IADD R48, R48, 0x1, -R124 ;  /* 0x000000013030d824 */ /* 0x000fe200078e0a7c */
[----:B------:R-:W-:Y:S01]  /*3450*/  ISETP.GT.U32.AND P5, PT, R124, R108, PT ;  /* 0x0000006c7c00720c */ /* 0x000fe20003fa4070 */
[C---:B------:R-:W-:Y:S01]  /*3460*/  VIADD R2, R76.reuse, 0x2f ;  /* 0x0000002f4c027836 */ /* 0x040fe20000000000 */
[----:B------:R-:W-:Y:S01]  /*3470*/  STL [R1+0x708c], R169 ;  /* 0x00708ca901007387 */ /* 0x000fe20000100800 */
[----:B------:R-:W-:-:S02]  /*3480*/  VIADD R6, R76, 0x31 ;  /* 0x000000314c067836 */ /* 0x000fc40000000000 */
[--C-:B------:R-:W-:Y:S01]  /*3490*/  @!P4 IMAD.IADD R78, R78, 0x1, -R124.reuse ;  /* 0x000000014e4ec824 */ /* 0x100fe200078e0a7c */
[----:B------:R-:W-:Y:S01]  /*34a0*/  IABS R141, R2 ;  /* 0x00000002008d7213 */ /* 0x000fe20000000000 */
[----:B------:R-:W-:Y:S01]  /*34b0*/  VIADD R4, R76, 0x30 ;  /* 0x000000304c047836 */ /* 0x000fe20000000000 */
[----:B------:R-:W-:Y:S01]  /*34c0*/  IABS R199, R6 ;  /* 0x0000000600c77213 */ /* 0x000fe20000000000 */
[--C-:B------:R-:W-:Y:S01]  /*34d0*/  @!P0 IMAD.IADD R19, R19, 0x1, -R124.reuse ;  /* 0x0000000113138824 */ /* 0x100fe200078e0a7c */
[----:B------:R-:W-:Y:S01]  /*34e0*/  ISETP.GT.U32.AND P4, PT, R124, R78, PT ;  /* 0x0000004e7c00720c */ /* 0x000fe20003f84070 */
[----:B------:R-:W-:Y:S01]  /*34f0*/  VIADD R8, R76, 0x34 ;  /* 0x000000344c087836 */ /* 0x000fe20000000000 */
[----:B------:R-:W-:Y:S01]  /*3500*/  ISETP.GE.AND P0, PT, R2, RZ, PT ;  /* 0x000000ff0200720c */ /* 0x000fe20003f06270 */
[----:B------:R-:W-:Y:S01]  /*3510*/  IMAD.HI.U32 R2, R45, R141, RZ ;  /* 0x0000008d2d027227 */ /* 0x000fe200078e00ff */
[----:B------:R-:W-:Y:S01]  /*3520*/  IABS R170, R4 ;  /* 0x0000000400aa7213 */ /* 0x000fe20000000000 */
[----:B------:R-:W-:Y:S01]  /*3530*/  STL [R1+0x7090], R198 ;  /* 0x007090c601007387 */ /* 0x000fe20000100800 */
[----:B------:R-:W-:Y:S01]  /*3540*/  @!P2 IADD3 R19, -R19, RZ, RZ ;  /* 0x000000ff1313a210 */ /* 0x000fe20007ffe1ff */
[----:B------:R-:W-:Y:S01]  /*3550*/  IMAD.HI.U32 R5, R45, R199, RZ ;  /* 0x000000c72d057227 */ /* 0x000fe200078e00ff */
[----:B------:R-:W-:Y:S01]  /*3560*/  ISETP.GE.AND P2, PT, R4, RZ, PT ;  /* 0x000000ff0400720c */ /* 0x000fe20003f46270 */
[----:B------:R-:W-:Y:S01]  /*3570*/  STL [R1+0x7094], R240 ;  /* 0x007094f001007387 */ /* 0x000fe20000100800 */
[----:B------:R-:W-:Y:S01]  /*3580*/  IABS R49, R8 ;  /* 0x0000000800317213 */ /* 0x000fe20000000000 */
[----:B------:R-:W-:-:S02]  /*3590*/  @!P5 IMAD.IADD R108, R108, 0x1, -R124 ;  /* 0x000000016c6cd824 */ /* 0x000fc400078e0a7c */
[----:B------:R-:W-:Y:S01]  /*35a0*/  IMAD.MOV R2, RZ, RZ, -R2 ;  /* 0x000000ffff027224 */ /* 0x000fe200078e0a02 */
[----:B------:R-:W-:Y:S01]  /*35b0*/  STL [R1+0x7098], R19 ;  /* 0x0070981301007387 */ /* 0x000fe20000100800 */
[----:B------:R-:W-:Y:S01]  /*35c0*/  IMAD.MOV R5, RZ, RZ, -R5 ;  /* 0x000000ffff057224 */ /* 0x000fe200078e0a05 */
[----:B------:R-:W-:Y:S01]  /*35d0*/  ISETP.GT.U32.AND P5, PT, R124, R108, PT ;  /* 0x0000006c7c00720c */ /* 0x000fe20003fa4070 */
[----:B------:R-:W-:-:S04]  /*35e0*/  IMAD.HI.U32 R4, R45, R170, RZ ;  /* 0x000000aa2d047227 */ /* 0x000fc800078e00ff */
[----:B------:R-:W-:Y:S02]  /*35f0*/  IMAD R141, R124, R2, R141 ;  /* 0x000000027c8d7224 */ /* 0x000fe400078e028d */
[----:B------:R-:W-:Y:S02]  /*3600*/  @!P4 IMAD.IADD R78, R78, 0x1, -R124 ;  /* 0x000000014e4ec824 */ /* 0x000fe400078e0a7c */
[C---:B------:R-:W-:Y:S01]  /*3610*/  IMAD R199, R124.reuse, R5, R199 ;  /* 0x000000057cc77224 */ /* 0x040fe200078e02c7 */
[C---:B------:R-:W-:Y:S01]  /*3620*/  ISETP.GT.U32.AND P4, PT, R124.reuse, R141, PT ;  /* 0x0000008d7c00720c */ /* 0x040fe20003f84070 */
[----:B------:R-:W-:Y:S02]  /*3630*/  IMAD.MOV R7, RZ, RZ, -R4 ;  /* 0x000000ffff077224 */ /* 0x000fe400078e0a04 */
[----:B------:R-:W-:Y:S01]  /*3640*/  @!P1 IMAD.MOV R78, RZ, RZ, -R78 ;  /* 0x000000ffff4e9224 */ /* 0x000fe200078e0a4e */
[C---:B------:R-:W-:Y:S01]  /*3650*/  ISETP.GT.U32.AND P1, PT, R124.reuse, R199, PT ;  /* 0x000000c77c00720c */ /* 0x040fe20003f24070 */
[----:B------:R-:W-:-:S02]  /*3660*/  IMAD R170, R124, R7, R170 ;  /* 0x000000077caa7224 */ /* 0x000fc400078e02aa */
[----:B------:R-:W-:Y:S02]  /*3670*/  VIADD R4, R76, 0x32 ;  /* 0x000000324c047836 */ /* 0x000fe40000000000 */
[----:B------:R-:W-:Y:S01]  /*3680*/  @!P5 IMAD.IADD R108, R108, 0x1, -R124 ;  /* 0x000000016c6cd824 */ /* 0x000fe200078e0a7c */
[----:B------:R-:W-:Y:S01]  /*3690*/  ISETP.GT.U32.AND P5, PT, R124, R170, PT ;  /* 0x000000aa7c00720c */ /* 0x000fe20003fa4070 */
[----:B------:R-:W-:Y:S01]  /*36a0*/  @!P6 IMAD.MOV R48, RZ, RZ, -R48 ;  /* 0x000000ffff30e224 */ /* 0x000fe200078e0a30 */
[----:B------:R-:W-:Y:S01]  /*36b0*/  IABS R241, R4 ;  /* 0x0000000400f17213 */ /* 0x000fe20000000000 */
[--C-:B------:R-:W-:Y:S01]  /*36c0*/  @!P4 IMAD.IADD R141, R141, 0x1, -R124.reuse ;  /* 0x000000018d8dc824 */ /* 0x100fe200078e0a7c */
[----:B------:R-:W-:Y:S01]  /*36d0*/  ISETP.GE.AND P6, PT, R6, RZ, PT ;  /* 0x000000ff0600720c */ /* 0x000fe20003fc6270 */
[----:B------:R-:W-:Y:S01]  /*36e0*/  VIADD R6, R76, 0x33 ;  /* 0x000000334c067836 */ /* 0x000fe20000000000 */
[----:B------:R-:W-:Y:S01]  /*36f0*/  STL [R1+0x709c], R48 ;  /* 0x00709c3001007387 */ /* 0x000fe20000100800 */
[----:B------:R-:W-:Y:S01]  /*3700*/  @!P1 IMAD.IADD R199, R199, 0x1, -R124 ;  /* 0x00000001c7c79824 */ /* 0x000fe200078e0a7c */
[C---:B------:R-:W-:Y:S01]  /*3710*/  ISETP.GT.U32.AND P4, PT, R124.reuse, R141, PT ;  /* 0x0000008d7c00720c */ /* 0x040fe20003f84070 */
[----:B------:R-:W-:Y:S01]  /*3720*/  IMAD.HI.U32 R2, R45, R241, RZ ;  /* 0x000000f12d027227 */ /* 0x000fe200078e00ff */
[----:B------:R-:W-:Y:S01]  /*3730*/  IABS R20, R6 ;  /* 0x0000000600147213 */ /* 0x000fe20000000000 */
[----:B------:R-:W-:Y:S01]  /*3740*/  STL [R1+0x70a0], R78 ;  /* 0x0070a04e01007387 */ /* 0x000fe20000100800 */
[----:B------:R-:W-:Y:S01]  /*3750*/  ISETP.GT.U32.AND P1, PT, R124, R199, PT ;  /* 0x000000c77c00720c */ /* 0x000fe20003f24070 */
[----:B------:R-:W-:-:S02]  /*3760*/  IMAD.MOV R2, RZ, RZ, -R2 ;  /* 0x000000ffff027224 */ /* 0x000fc400078e0a02 */
[----:B------:R-:W-:Y:S01]  /*3770*/  @!P3 IMAD.MOV R108, RZ, RZ, -R108 ;  /* 0x000000ffff6cb224 */ /* 0x000fe200078e0a6c */
[----:B------:R-:W-:Y:S01]  /*3780*/  ISETP.GE.AND P3, PT, R4, RZ, PT ;  /* 0x000000ff0400720c */ /* 0x000fe20003f66270 */
[----:B------:R-:W-:-:S03]  /*3790*/  IMAD.HI.U32 R4, R45, R49, RZ ;  /* 0x000000312d047227 */ /* 0x000fc600078e00ff */
[----:B------:R-:W-:Y:S01]  /*37a0*/  STL [R1+0x70a4], R108 ;  /* 0x0070a46c01007387 */ /* 0x000fe20000100800 */
[----:B------:R-:W-:Y:S02]  /*37b0*/  @!P5 IMAD.IADD R170, R170, 0x1, -R124 ;  /* 0x00000001aaaad824 */ /* 0x000fe400078e0a7c */
[----:B------:R-:W-:-:S03]  /*37c0*/  IMAD.HI.U32 R5, R45, R79, RZ ;  /* 0x0000004f2d057227 */ /* 0x000fc600078e00ff */
[C---:B------:R-:W-:Y:S01]  /*37d0*/  ISETP.GT.U32.AND P5, PT, R124.reuse, R170, PT ;  /* 0x000000aa7c00720c */ /* 0x040fe20003fa4070 */
[----:B------:R-:W-:Y:S01]  /*37e0*/  IMAD R241, R124, R2, R241 ;  /* 0x000000027cf17224 */ /* 0x000fe200078e02f1 */
[----:B------:R-:W-:Y:S01]  /*37f0*/  IADD3 R5, -R5, RZ, RZ ;  /* 0x000000ff05057210 */ /* 0x000fe20007ffe1ff */
[----:B------:R-:W-:-:S04]  /*3800*/  IMAD.HI.U32 R2, R45, R20, RZ ;  /* 0x000000142d027227 */ /* 0x000fc800078e00ff */
[----:B------:R-:W-:Y:S02]  /*3810*/  IMAD.MOV R4, RZ, RZ, -R4 ;  /* 0x000000ffff047224 */ /* 0x000fe400078e0a04 */
[----:B------:R-:W-:Y:S02]  /*3820*/  IMAD.MOV R7, RZ, RZ, -R2 ;  /* 0x000000ffff077224 */ /* 0x000fe400078e0a02 */
[C---:B------:R-:W-:Y:S02]  /*3830*/  IMAD R49, R124.reuse, R4, R49 ;  /* 0x000000047c317224 */ /* 0x040fe400078e0231 */
[----:B------:R-:W-:Y:S01]  /*3840*/  @!P4 IMAD.IADD R141, R141, 0x1, -R124 ;  /* 0x000000018d8dc824 */ /* 0x000fe200078e0a7c */
[C---:B------:R-:W-:Y:S01]  /*3850*/  ISETP.GT.U32.AND P4, PT, R124.reuse, R241, PT ;  /* 0x000000f17c00720c */ /* 0x040fe20003f84070 */
[C---:B------:R-:W-:Y:S02]  /*3860*/  IMAD R20, R124.reuse, R7, R20 ;  /* 0x000000077c147224 */ /* 0x040fe400078e0214 */
[----:B------:R-:W-:-:S02]  /*3870*/  IMAD R79, R124, R5, R79 ;  /* 0x000000057c4f7224 */ /* 0x000fc400078e024f */
[--C-:B------:R-:W-:Y:S01]  /*3880*/  @!P1 IMAD.IADD R199, R199, 0x1, -R124.reuse ;  /* 0x00000001c7c79824 */ /* 0x100fe200078e0a7c */
[----:B------:R-:W-:Y:S01]  /*3890*/  ISETP.GT.U32.AND P1, PT, R124, R49, PT ;  /* 0x000000317c00720c */ /* 0x000fe20003f24070 */
[----:B------:R-:W-:Y:S02]  /*38a0*/  VIADD R4, R76, 0x36 ;  /* 0x000000364c047836 */ /* 0x000fe40000000000 */
[----:B------:R-:W-:Y:S01]  /*38b0*/  @!P0 IMAD.MOV R141, RZ, RZ, -R141 ;  /* 0x000000ffff8d8224 */ /* 0x000fe200078e0a8d */
[C---:B------:R-:W-:Y:S01]  /*38c0*/  ISETP.GT.U32.AND P0, PT, R124.reuse, R20, PT ;  /* 0x000000147c00720c */ /* 0x040fe20003f04070 */
[----:B------:R-:W-:Y:S01]  /*38d0*/  @!P6 IMAD.MOV R199, RZ, RZ, -R199 ;  /* 0x000000ffffc7e224 */ /* 0x000fe200078e0ac7 */
[----:B------:R-:W-:Y:S01]  /*38e0*/  ISETP.GT.U32.AND P6, PT, R124, R79, PT ;  /* 0x0000004f7c00720c */ /* 0x000fe20003fc4070 */
[--C-:B------:R-:W-:Y:S01]  /*38f0*/  @!P5 IMAD.IADD R170, R170, 0x1, -R124.reuse ;  /* 0x00000001aaaad824 */ /* 0x100fe200078e0a7c */
[----:B------:R-:W-:Y:S01]  /*3900*/  IABS R109, R4 ;  /* 0x00000004006d7213 */ /* 0x000fe20000000000 */
[----:B------:R-:W-:Y:S01]  /*3910*/  @!P4 IMAD.IADD R241, R241, 0x1, -R124 ;  /* 0x00000001f1f1c824 */ /* 0x000fe200078e0a7c */
[----:B------:R-:W-:Y:S01]  /*3920*/  ISETP.GE.AND P5, PT, R6, RZ, PT ;  /* 0x000000ff0600720c */ /* 0x000fe20003fa6270 */
[----:B------:R-:W-:Y:S01]  /*3930*/  VIADD R6, R76, 0x37 ;  /* 0x000000374c067836 */ /* 0x000fe20000000000 */
[----:B------:R-:W-:Y:S01]  /*3940*/  STL [R1+0x70a8], R141 ;  /* 0x0070a88d01007387 */ /* 0x000fe20000100800 */
[----:B------:R-:W-:Y:S01]  /*3950*/  IMAD.HI.U32 R2, R45, R109, RZ ;  /* 0x0000006d2d027227 */ /* 0x000fe200078e00ff */
[----:B------:R-:W-:-:S02]  /*3960*/  @!P1 IADD3 R49, R49, -R124, RZ ;  /* 0x8000007c31319210 */ /* 0x000fc40007ffe0ff */
[----:B------:R-:W-:Y:S01]  /*3970*/  IABS R142, R6 ;  /* 0x00000006008e7213 */ /* 0x000fe20000000000 */
[----:B------:R-:W-:Y:S01]  /*3980*/  IMAD.MOV R2, RZ, RZ, -R2 ;  /* 0x000000ffff027224 */ /* 0x000fe200078e0a02 */
[----:B------:R-:W-:Y:S01]  /*3990*/  ISETP.GT.U32.AND P4, PT, R124, R241, PT ;  /* 0x000000f17c00720c */ /* 0x000fe20003f84070 */
[--C-:B------:R-:W-:Y:S01]  /*39a0*/  @!P0 IMAD.IADD R20, R20, 0x1, -R124.reuse ;  /* 0x0000000114148824 */ /* 0x100fe200078e0a7c */
[----:B------:R-:W-:Y:S01]  /*39b0*/  ISETP.GE.AND P0, PT, R4, RZ, PT ;  /* 0x000000ff0400720c */ /* 0x000fe20003f06270 */
[----:B------:R-:W-:Y:S01]  /*39c0*/  @!P6 IMAD.IADD R79, R79, 0x1, -R124 ;  /* 0x000000014f4fe824 */ /* 0x000fe200078e0a7c */
[C---:B------:R-:W-:Y:S01]  /*39d0*/  ISETP.GT.U32.AND P6, PT, R124.reuse, R49, PT ;  /* 0x000000317c00720c */ /* 0x040fe20003fc4070 */
[C---:B------:R-:W-:Y:S01]  /*39e0*/  IMAD R109, R124.reuse, R2, R109 ;  /* 0x000000027c6d7224 */ /* 0x040fe200078e026d */
[----:B------:R-:W-:Y:S01]  /*39f0*/  ISETP.GT.U32.AND P1, PT, R124, R20, PT ;  /* 0x000000147c00720c */ /* 0x000fe20003f24070 */
[----:B------:R-:W-:-:S04]  /*3a00*/  IMAD.HI.U32 R2, R45, R142, RZ ;  /* 0x0000008e2d027227 */ /* 0x000fc800078e00ff */
[----:B------:R-:W-:Y:S02]  /*3a10*/  IMAD.MOV R5, RZ, RZ, -R2 ;  /* 0x000000ffff057224 */ /* 0x000fe400078e0a02 */
[----:B------:R-:W-:Y:S02]  /*3a20*/  VIADD R7, R76, 0x38 ;  /* 0x000000384c077836 */ /* 0x000fe40000000000 */
[C---:B------:R-:W-:Y:S02]  /*3a30*/  IMAD R142, R124.reuse, R5, R142 ;  /* 0x000000057c8e7224 */ /* 0x040fe400078e028e */
[----:B------:R-:W-:Y:S01]  /*3a40*/  @!P6 IMAD.IADD R49, R49, 0x1, -R124 ;  /* 0x000000013131e824 */ /* 0x000fe200078e0a7c */
[----:B------:R-:W-:Y:S01]  /*3a50*/  IABS R171, R7 ;  /* 0x0000000700ab7213 */ /* 0x000fe20000000000 */
[----:B------:R-:W-:Y:S01]  /*3a60*/  @!P2 IMAD.MOV R170, RZ, RZ, -R170 ;  /* 0x000000ffffaaa224 */ /* 0x000fe200078e0aaa */
[----:B------:R-:W-:Y:S01]  /*3a70*/  ISETP.GT.U32.AND P6, PT, R124, R142, PT ;  /* 0x0000008e7c00720c */ /* 0x000fe20003fc4070 */
[--C-:B------:R-:W-:Y:S01]  /*3a80*/  @!P1 IMAD.IADD R20, R20, 0x1, -R124.reuse ;  /* 0x0000000114149824 */ /* 0x100fe200078e0a7c */
[----:B------:R-:W-:Y:S01]  /*3a90*/  ISETP.GE.AND P2, PT, R8, RZ, PT ;  /* 0x000000ff0800720c */ /* 0x000fe20003f46270 */
[--C-:B------:R-:W-:Y:S01]  /*3aa0*/  @!P4 IMAD.IADD R241, R241, 0x1, -R124.reuse ;  /* 0x00000001f1f1c824 */ /* 0x100fe200078e0a7c */
[----:B------:R-:W-:Y:S01]  /*3ab0*/  ISETP.GT.U32.AND P1, PT, R124, R109, PT ;  /* 0x0000006d7c00720c */ /* 0x000fe20003f24070 */
[----:B------:R-:W-:Y:S01]  /*3ac0*/  VIADD R8, R76, 0x39 ;  /* 0x000000394c087836 */ /* 0x000fe20000000000 */
[----:B------:R-:W-:Y:S01]  /*3ad0*/  ISETP.GE.AND P4, PT, R9, RZ, PT ;  /* 0x000000ff0900720c */ /* 0x000fe20003f86270 */
[----:B------:R-:W-:Y:S01]  /*3ae0*/  @!P3 IMAD.MOV R241, RZ, RZ, -R241 ;  /* 0x000000fffff1b224 */ /* 0x000fe200078e0af1 */
[----:B------:R-:W-:Y:S01]  /*3af0*/  ISETP.GT.U32.AND P3, PT, R124, R79, PT ;  /* 0x0000004f7c00720c */ /* 0x000fe20003f64070 */
[----:B------:R-:W-:Y:S01]  /*3b00*/  VIADD R9, R76, 0x3a ;  /* 0x0000003a4c097836 */ /* 0x000fe20000000000 */
[----:B------:R-:W-:Y:S01]  /*3b10*/  IABS R200, R8 ;  /* 0x0000000800c87213 */ /* 0x000fe20000000000 */
[C---:B------:R-:W-:Y:S01]  /*3b20*/  IMAD.HI.U32 R2, R45.reuse, R171, RZ ;  /* 0x000000ab2d027227 */ /* 0x040fe200078e00ff */
[----:B------:R-:W-:Y:S02]  /*3b30*/  STL [R1+0x70ac], R170 ;  /* 0x0070acaa01007387 */ /* 0x000fe40000100800 */
[----:B------:R-:W-:Y:S01]  /*3b40*/  IABS R242, R9 ;  /* 0x0000000900f27213 */ /* 0x000fe20000000000 */
[--C-:B------:R-:W-:Y:S01]  /*3b50*/  @!P6 IMAD.IADD R142, R142, 0x1, -R124.reuse ;  /* 0x000000018e8ee824 */ /* 0x100fe200078e0a7c */
[----:B------:R-:W-:Y:S01]  /*3b60*/  IADD3 R2, -R2, RZ, RZ ;  /* 0x000000ff02027210 */ /* 0x000fe20007ffe1ff */
[----:B------:R-:W-:Y:S01]  /*3b70*/  IMAD.HI.U32 R4, R45, R200, RZ ;  /* 0x000000c82d047227 */ /* 0x000fe200078e00ff */
[----:B------:R-:W-:Y:S02]  /*3b80*/  STL [R1+0x70b0], R199 ;  /* 0x0070b0c701007387 */ /* 0x000fe40000100800 */
[----:B------:R-:W-:Y:S01]  /*3b90*/  ISETP.GT.U32.AND P6, PT, R124, R142, PT ;  /* 0x0000008e7c00720c */ /* 0x000fe20003fc4070 */
[----:B------:R-:W-:Y:S01]  /*3ba0*/  @!P1 IMAD.IADD R109, R109, 0x1, -R124 ;  /* 0x000000016d6d9824 */ /* 0x000fe200078e0a7c */
[----:B------:R-:W-:Y:S01]  /*3bb0*/  ISETP.GE.AND P1, PT, R7, RZ, PT ;  /* 0x000000ff0700720c */ /* 0x000fe20003f26270 */
[----:B------:R-:W-:Y:S01]  /*3bc0*/  IMAD.HI.U32 R5, R45, R242, RZ ;  /* 0x000000f22d057227 */ /* 0x000fe200078e00ff */
[----:B------:R-:W-:Y:S03]  /*3bd0*/  STL [R1+0x70b4], R241 ;  /* 0x0070b4f101007387 */ /* 0x000fe60000100800 */
[----:B------:R-:W-:-:S02]  /*3be0*/  IMAD.MOV R7, RZ, RZ, -R4 ;  /* 0x000000ffff077224 */ /* 0x000fc400078e0a04 */
[----:B------:R-:W-:Y:S02]  /*3bf0*/  IMAD R171, R124, R2, R171 ;  /* 0x000000027cab7224 */ /* 0x000fe400078e02ab */
[----:B------:R-:W-:Y:S01]  /*3c00*/  @!P3 IMAD.IADD R79, R79, 0x1, -R124 ;  /* 0x000000014f4fb824 */ /* 0x000fe200078e0a7c */
[----:B------:R-:W-:Y:S01]  /*3c10*/  ISETP.GE.AND P3, PT, R6, RZ, PT ;  /* 0x000000ff0600720c */ /* 0x000fe20003f66270 */
[----:B------:R-:W-:Y:S02]  /*3c20*/  IMAD.MOV R5, RZ, RZ, -R5 ;  /* 0x000000ffff057224 */ /* 0x000fe400078e0a05 */
[C---:B------:R-:W-:Y:S02]  /*3c30*/  IMAD R200, R124.reuse, R7, R200 ;  /* 0x000000077cc87224 */ /* 0x040fe400078e02c8 */
[----:B------:R-:W-:Y:S01]  /*3c40*/  @!P2 IMAD.MOV R49, RZ, RZ, -R49 ;  /* 0x000000ffff31a224 */ /* 0x000fe200078e0a31 */
[C---:B------:R-:W-:Y:S01]  /*3c50*/  ISETP.GT.U32.AND P2, PT, R124.reuse, R171, PT ;  /* 0x000000ab7c00720c */ /* 0x040fe20003f44070 */
[----:B------:R-:W-:-:S02]  /*3c60*/  IMAD R242, R124, R5, R242 ;  /* 0x000000057cf27224 */ /* 0x000fc400078e02f2 */
[----:B------:R-:W-:Y:S01]  /*3c70*/  @!P4 IMAD.MOV R79, RZ, RZ, -R79 ;  /* 0x000000ffff4fc224 */ /* 0x000fe200078e0a4f */
[----:B------:R-:W-:Y:S01]  /*3c80*/  ISETP.GT.U32.AND P4, PT, R124, R200, PT ;  /* 0x000000c87c00720c */ /* 0x000fe20003f84070 */
[----:B------:R-:W-:Y:S01]  /*3c90*/  @!P6 IMAD.IADD R142, R142, 0x1, -R124 ;  /* 0x000000018e8ee824 */ /* 0x000fe200078e0a7c */
[----:B------:R-:W-:Y:S01]  /*3ca0*/  ISETP.GT.U32.AND P6, PT, R124, R242, PT ;  /* 0x000000f27c00720c */ /* 0x000fe20003fc4070 */
[C---:B------:R-:W-:Y:S02]  /*3cb0*/  VIADD R6, R76.reuse, 0x3b ;  /* 0x0000003b4c067836 */ /* 0x040fe40000000000 */
[C---:B------:R-:W-:Y:S02]  /*3cc0*/  VIADD R7, R76.reuse, 0x3c ;  /* 0x0000003c4c077836 */ /* 0x040fe40000000000 */
[----:B------:R-:W-:Y:S01]  /*3cd0*/  @!P5 IMAD.MOV R20, RZ, RZ, -R20 ;  /* 0x000000ffff14d224 */ /* 0x000fe200078e0a14 */
[----:B------:R-:W-:Y:S01]  /*3ce0*/  IABS R21, R6 ;  /* 0x0000000600157213 */ /* 0x000fe20000000000 */
[----:B------:R-:W-:Y:S01]  /*3cf0*/  @!P3 IMAD.MOV R142, RZ, RZ, -R142 ;  /* 0x000000ffff8eb224 */ /* 0x000fe200078e0a8e */
[----:B------:R-:W-:Y:S01]  /*3d00*/  @!P2 IADD3 R171, R171, -R124, RZ ;  /* 0x8000007cababa210 */ /* 0x000fe20007ffe0ff */
[----:B------:R-:W-:Y:S01]  /*3d10*/  VIADD R10, R76, 0x52 ;  /* 0x000000524c0a7836 */ /* 0x000fe20000000000 */
[----:B------:R-:W-:Y:S01]  /*3d20*/  IABS R50, R7 ;  /* 0x0000000700327213 */ /* 0x000fe20000000000 */
[--C-:B------:R-:W-:Y:S01]  /*3d30*/  @!P4 IMAD.IADD R200, R200, 0x1, -R124.reuse ;  /* 0x00000001c8c8c824 */ /* 0x100fe200078e0a7c */
[C---:B------:R-:W-:Y:S01]  /*3d40*/  ISETP.GT.U32.AND P4, PT, R124.reuse, R171, PT ;  /* 0x000000ab7c00720c */ /* 0x040fe20003f84070 */
[----:B------:R-:W-:Y:S01]  /*3d50*/  IMAD.HI.U32 R2, R45, R21, RZ ;  /* 0x000000152d027227 */ /* 0x000fe200078e00ff */
[----:B------:R-:W-:Y:S01]  /*3d60*/  ISETP.GT.U32.AND P5, PT, R124, R109, PT ;  /* 0x0000006d7c00720c */ /* 0x000fe20003fa4070 */
[----:B------:R-:W-:Y:S01]  /*3d70*/  STL [R1+0x70b8], R20 ;  /* 0x0070b81401007387 */ /* 0x000fe20000100800 */
[----:B------:R-:W-:Y:S01]  /*3d80*/  ISETP.GE.AND P2, PT, R9, RZ, PT ;  /* 0x000000ff0900720c */ /* 0x000fe20003f46270 */
[----:B------:R-:W-:Y:S01]  /*3d90*/  @!P6 IMAD.IADD R242, R242, 0x1, -R124 ;  /* 0x00000001f2f2e824 */ /* 0x000fe200078e0a7c */
[C---:B------:R-:W-:Y:S01]  /*3da0*/  ISETP.GT.U32.AND P6, PT, R124.reuse, R200, PT ;  /* 0x000000c87c00720c */ /* 0x040fe20003fc4070 */
[----:B------:R-:W-:Y:S01]  /*3db0*/  IMAD.MOV R4, RZ, RZ, -R2 ;  /* 0x000000ffff047224 */ /* 0x000fe200078e0a02 */
[----:B------:R-:W-:Y:S01]  /*3dc0*/  IABS R245, R10 ;  /* 0x0000000a00f57213 */ /* 0x000fe20000000000 */
[----:B------:R-:W-:Y:S01]  /*3dd0*/  IMAD.HI.U32 R2, R45, R50, RZ ;  /* 0x000000322d027227 */ /* 0x000fe200078e00ff */
[----:B------:R-:W-:Y:S03]  /*3de0*/  STL [R1+0x70bc], R49 ;  /* 0x0070bc3101007387 */ /* 0x000fe60000100800 */
[----:B------:R-:W-:Y:S01]  /*3df0*/  IMAD R21, R124, R4, R21 ;  /* 0x000000047c157224 */ /* 0x000fe200078e0215 */
[----:B------:R1:W-:Y:S01]  /*3e00*/  STL [R1+0x70c0], R79 ;  /* 0x0070c04f01007387 */ /* 0x0003e20000100800 */
[----:B------:R-:W-:-:S02]  /*3e10*/  IMAD.MOV R5, RZ, RZ, -R2 ;  /* 0x000000ffff057224 */ /* 0x000fc400078e0a02 */
[----:B------:R-:W-:Y:S01]  /*3e20*/  @!P4 IMAD.IADD R171, R171, 0x1, -R124 ;  /* 0x00000001ababc824 */ /* 0x000fe200078e0a7c */
[C---:B------:R-:W-:Y:S01]  /*3e30*/  ISETP.GT.U32.AND P4, PT, R124.reuse, R21, PT ;  /* 0x000000157c00720c */ /* 0x040fe20003f84070 */
[----:B------:R-:W-:Y:S02]  /*3e40*/  IMAD R50, R124, R5, R50 ;  /* 0x000000057c327224 */ /* 0x000fe400078e0232 */
[--C-:B------:R-:W-:Y:S01]  /*3e50*/  @!P5 IMAD.IADD R109, R109, 0x1, -R124.reuse ;  /* 0x000000016d6dd824 */ /* 0x100fe200078e0a7c */
[----:B------:R-:W-:Y:S01]  /*3e60*/  ISETP.GE.AND P5, PT, R8, RZ, PT ;  /* 0x000000ff0800720c */ /* 0x000fe20003fa6270 */
[----:B------:R-:W-:Y:S01]  /*3e70*/  @!P6 IMAD.IADD R200, R200, 0x1, -R124 ;  /* 0x00000001c8c8e824 */ /* 0x000fe200078e0a7c */
[----:B------:R-:W-:Y:S01]  /*3e80*/  ISETP.GT.U32.AND P6, PT, R124, R50, PT ;  /* 0x000000327c00720c */ /* 0x000fe20003fc4070 */
[C---:B------:R-:W-:Y:S01]  /*3e90*/  VIADD R8, R76.reuse, 0x3d ;  /* 0x0000003d4c087836 */ /* 0x040fe20000000000 */
[C---:B-1----:R-:W-:Y:S01]  /*3ea0*/  IADD3 R79, R76.reuse, 0xd2, RZ ;  /* 0x000000d24c4f7810 */ /* 0x042fe20007ffe0ff */
[----:B------:R-:W-:-:S02]  /*3eb0*/  VIADD R4, R76, 0x3e ;  /* 0x0000003e4c047836 */ /* 0x000fc40000000000 */
[----:B------:R-:W-:Y:S01]  /*3ec0*/  @!P0 IMAD.MOV R109, RZ, RZ, -R109 ;  /* 0x000000ffff6d8224 */ /* 0x000fe200078e0a6d */
[----:B------:R-:W-:Y:S01]  /*3ed0*/  IABS R80, R8 ;  /* 0x0000000800507213 */ /* 0x000fe20000000000 */
[--C-:B------:R-:W-:Y:S01]  /*3ee0*/  @!P4 IMAD.IADD R21, R21, 0x1, -R124.reuse ;  /* 0x000000011515c824 */ /* 0x100fe200078e0a7c */
[----:B------:R-:W-:Y:S01]  /*3ef0*/  IABS R110, R4 ;  /* 0x00000004006e7213 */ /* 0x000fe20000000000 */
[----:B------:R-:W-:Y:S01]  /*3f00*/  VIADD R9, R76, 0x3f ;  /* 0x0000003f4c097836 */ /* 0x000fe20000000000 */
[----:B------:R-:W-:Y:S01]  /*3f10*/  ISETP.GT.U32.AND P0, PT, R124, R242, PT ;  /* 0x000000f27c00720c */ /* 0x000fe20003f04070 */
[----:B------:R-:W-:Y:S01]  /*3f20*/  IMAD.HI.U32 R2, R45, R80, RZ ;  /* 0x000000502d027227 */ /* 0x000fe200078e00ff */
[----:B------:R-:W-:Y:S01]  /*3f30*/  ISETP.GE.AND P4, PT, R7, RZ, PT ;  /* 0x000000ff0700720c */ /* 0x000fe20003f86270 */
[----:B------:R-:W-:Y:S01]  /*3f40*/  STL [R1+0x70c4], R109 ;  /* 0x0070c46d01007387 */ /* 0x000fe20000100800 */
[----:B------:R-:W-:Y:S01]  /*3f50*/  IABS R143, R9 ;  /* 0x00000009008f7213 */ /* 0x000fe20000000000 */
[----:B------:R-:W-:Y:S01]  /*3f60*/  @!P6 IMAD.IADD R50, R50, 0x1, -R124 ;  /* 0x000000013232e824 */ /* 0x000fe200078e0a7c */
[----:B------:R-:W-:Y:S01]  /*3f70*/  ISETP.GT.U32.AND P6, PT, R124, R21, PT ;  /* 0x000000157c00720c */ /* 0x000fe20003fc4070 */
[----:B------:R-:W-:Y:S01]  /*3f80*/  IMAD.MOV R5, RZ, RZ, -R2 ;  /* 0x000000ffff057224 */ /* 0x000fe200078e0a02 */
[----:B------:R-:W-:Y:S01]  /*3f90*/  STL [R1+0x70c8], R142 ;  /* 0x0070c88e01007387 */ /* 0x000fe20000100800 */
[----:B------:R-:W-:-:S04]  /*3fa0*/  IMAD.HI.U32 R2, R45, R110, RZ ;  /* 0x0000006e2d027227 */ /* 0x000fc800078e00ff */
[----:B------:R-:W-:Y:S01]  /*3fb0*/  IMAD R80, R124, R5, R80 ;  /* 0x000000057c507224 */ /* 0x000fe200078e0250 */
[----:B------:R-:W-:Y:S01]  /*3fc0*/  @!P0 IADD3 R242, R242, -R124, RZ ;  /* 0x8000007cf2f28210 */ /* 0x000fe20007ffe0ff */
[----:B------:R-:W-:Y:S01]  /*3fd0*/  IMAD.MOV R5, RZ, RZ, -R2 ;  /* 0x000000ffff057224 */ /* 0x000fe200078e0a02 */
[----:B------:R-:W-:Y:S01]  /*3fe0*/  ISETP.GE.AND P0, PT, R6, RZ, PT ;  /* 0x000000ff0600720c */ /* 0x000fe20003f06270 */
[----:B------:R-:W-:Y:S01]  /*3ff0*/  @!P1 IMAD.MOV R171, RZ, RZ, -R171 ;  /* 0x000000ffffab9224 */ /* 0x000fe200078e0aab */
[C---:B------:R-:W-:Y:S01]  /*4000*/  ISETP.GT.U32.AND P3, PT, R124.reuse, R80, PT ;  /* 0x000000507c00720c */ /* 0x040fe20003f64070 */
[C---:B------:R-:W-:Y:S01]  /*4010*/  IMAD R110, R124.reuse, R5, R110 ;  /* 0x000000057c6e7224 */ /* 0x040fe200078e026e */
[C---:B------:R-:W-:Y:S01]  /*4020*/  ISETP.GT.U32.AND P1, PT, R124.reuse, R50, PT ;  /* 0x000000327c00720c */ /* 0x040fe20003f24070 */
[----:B------:R-:W-:Y:S01]  /*4030*/  IMAD.HI.U32 R2, R45, R143, RZ ;  /* 0x0000008f2d027227 */ /* 0x000fe200078e00ff */
[----:B------:R-:W-:Y:S01]  /*4040*/  @!P6 IADD3 R21, R21, -R124, RZ ;  /* 0x8000007c1515e210 */ /* 0x000fe20007ffe0ff */
[----:B------:R-:W-:Y:S01]  /*4050*/  STL [R1+0x70cc], R171 ;  /* 0x0070ccab01007387 */ /* 0x000fe20000100800 */
[----:B------:R-:W-:Y:S01]  /*4060*/  ISETP.GT.U32.AND P6, PT, R124, R110, PT ;  /* 0x0000006e7c00720c */ /* 0x000fe20003fc4070 */
[----:B------:R-:W-:Y:S01]  /*4070*/  @!P2 IMAD.MOV R242, RZ, RZ, -R242 ;  /* 0x000000fffff2a224 */ /* 0x000fe200078e0af2 */
[----:B------:R-:W-:Y:S01]  /*4080*/  ISETP.GE.AND P2, PT, R4, RZ, PT ;  /* 0x000000ff0400720c */ /* 0x000fe20003f46270 */
[----:B------:R-:W-:-:S02]  /*4090*/  VIADD R4, R76, 0x40 ;  /* 0x000000404c047836 */ /* 0x000fc40000000000 */
[----:B------:R-:W-:Y:S02]  /*40a0*/  IMAD.MOV R2, RZ, RZ, -R2 ;  /* 0x000000ffff027224 */ /* 0x000fe400078e0a02 */
[--C-:B------:R-:W-:Y:S01]  /*40b0*/  @!P3 IMAD.IADD R80, R80, 0x1, -R124.reuse ;  /* 0x000000015050b824 */ /* 0x100fe200078e0a7c */
[----:B------:R-:W-:Y:S01]  /*40c0*/  IABS R172, R4 ;  /* 0x0000000400ac7213 */ /* 0x000fe20000000000 */
[--C-:B------:R-:W-:Y:S01]  /*40d0*/  @!P1 IMAD.IADD R50, R50, 0x1, -R124.reuse ;  /* 0x0000000132329824 */ /* 0x100fe200078e0a7c */
[----:B------:R-:W-:Y:S01]  /*40e0*/  ISETP.GE.AND P3, PT, R4, RZ, PT ;  /* 0x000000ff0400720c */ /* 0x000fe20003f66270 */
[----:B------:R-:W-:Y:S01]  /*40f0*/  IMAD R143, R124, R2, R143 ;  /* 0x000000027c8f7224 */ /* 0x000fe200078e028f */
[----:B------:R-:W-:Y:S01]  /*4100*/  ISETP.GE.AND P1, PT, R9, RZ, PT ;  /* 0x000000ff0900720c */ /* 0x000fe20003f26270 */
[----:B------:R-:W-:Y:S01]  /*4110*/  @!P6 IMAD.IADD R110, R110, 0x1, -R124 ;  /* 0x000000016e6ee824 */ /* 0x000fe200078e0a7c */
[C---:B------:R-:W-:Y:S01]  /*4120*/  ISETP.GT.U32.AND P6, PT, R124.reuse, R80, PT ;  /* 0x000000507c00720c */ /* 0x040fe20003fc4070 */
[----:B------:R-:W-:Y:S01]  /*4130*/  @!P4 IMAD.MOV R50, RZ, RZ, -R50 ;  /* 0x000000ffff32c224 */ /* 0x000fe200078e0a32 */
[----:B------:R-:W-:Y:S01]  /*4140*/  ISETP.GT.U32.AND P4, PT, R124, R143, PT ;  /* 0x0000008f7c00720c */ /* 0x000fe20003f84070 */
[----:B------:R-:W-:Y:S01]  /*4150*/  IMAD.HI.U32 R2, R45, R172, RZ ;  /* 0x000000ac2d027227 */ /* 0x000fe200078e00ff */
[----:B------:R-:W-:-:S03]  /*4160*/  IADD3 R9, R76, 0x47, RZ ;  /* 0x000000474c097810 */ /* 0x000fc60007ffe0ff */
[----:B------:R-:W-:Y:S01]  /*4170*/  @!P5 IMAD.MOV R200, RZ, RZ, -R200 ;  /* 0x000000ffffc8d224 */ /* 0x000fe200078e0ac8 */
[----:B------:R-:W-:Y:S01]  /*4180*/  ISETP.GE.AND P5, PT, R8, RZ, PT ;  /* 0x000000ff0800720c */ /* 0x000fe20003fa6270 */
[----:B------:R-:W-:Y:S01]  /*4190*/  IMAD.MOV R5, RZ, RZ, -R2 ;  /* 0x000000ffff057224 */ /* 0x000fe200078e0a02 */
[----:B------:R-:W-:Y:S01]  /*41a0*/  IABS R144, R9 ;  /* 0x0000000900907213 */ /* 0x000fe20000000000 */
[----:B------:R-:W-:Y:S01]  /*41b0*/  VIADD R6, R76, 0x41 ;  /* 0x000000414c067836 */ /* 0x000fe20000000000 */
[----:B------:R-:W-:Y:S01]  /*41c0*/  STL [R1+0x70d0], R200 ;  /* 0x0070d0c801007387 */ /* 0x000fe20000100800 */
[----:B------:R-:W-:Y:S01]  /*41d0*/  @!P0 IMAD.MOV R21, RZ, RZ, -R21 ;  /* 0x000000ffff158224 */ /* 0x000fe200078e0a15 */
[C---:B------:R-:W-:Y:S01]  /*41e0*/  ISETP.GT.U32.AND P0, PT, R124.reuse, R110, PT ;  /* 0x0000006e7c00720c */ /* 0x040fe20003f04070 */
[----:B------:R-:W-:Y:S01]  /*41f0*/  IMAD R172, R124, R5, R172 ;  /* 0x000000057cac7224 */ /* 0x000fe200078e02ac */
[----:B------:R-:W-:Y:S01]  /*4200*/  IABS R201, R6 ;  /* 0x0000000600c97213 */ /* 0x000fe20000000000 */
[----:B------:R-:W-:Y:S01]  /*4210*/  VIADD R7, R76, 0x42 ;  /* 0x000000424c077836 */ /* 0x000fe20000000000 */
[----:B------:R-:W-:Y:S01]  /*4220*/  STL [R1+0x70d4], R242 ;  /* 0x0070d4f201007387 */ /* 0x000fe20000100800 */
[--C-:B------:R-:W-:Y:S01]  /*4230*/  @!P6 IMAD.IADD R80, R80, 0x1, -R124.reuse ;  /* 0x000000015050e824 */ /* 0x100fe200078e0a7c */
[C---:B------:R-:W-:Y:S01]  /*4240*/  ISETP.GT.U32.AND P6, PT, R124.reuse, R172, PT ;  /* 0x000000ac7c00720c */ /* 0x040fe20003fc4070 */
[----:B------:R-:W-:Y:S01]  /*4250*/  @!P4 IMAD.IADD R143, R143, 0x1, -R124 ;  /* 0x000000018f8fc824 */ /* 0x000fe200078e0a7c */
[----:B------:R-:W-:Y:S01]  /*4260*/  IABS R243, R7 ;  /* 0x0000000700f37213 */ /* 0x000fe20000000000 */
[----:B------:R-:W-:Y:S01]  /*4270*/  IMAD.HI.U32 R2, R45, R201, RZ ;  /* 0x000000c92d027227 */ /* 0x000fe200078e00ff */
[----:B------:R-:W-:Y:S01]  /*4280*/  ISETP.GE.AND P4, PT, R7, RZ, PT ;  /* 0x000000ff0700720c */ /* 0x000fe20003f86270 */
[----:B------:R-:W-:Y:S02]  /*4290*/  STL [R1+0x70d8], R21 ;  /* 0x0070d81501007387 */ /* 0x000fe40000100800 */
[----:B------:R-:W-:Y:S01]  /*42a0*/  @!P5 IMAD.MOV R80, RZ, RZ, -R80 ;  /* 0x000000ffff50d224 */ /* 0x000fe200078e0a50 */
[----:B------:R-:W-:Y:S01]  /*42b0*/  ISETP.GT.U32.AND P5, PT, R124, R143, PT ;  /* 0x0000008f7c00720c */ /* 0x000fe20003fa4070 */
[----:B------:R-:W-:Y:S01]  /*42c0*/  VIADD R8, R76, 0x43 ;  /* 0x000000434c087836 */ /* 0x000fe20000000000 */
[----:B------:R-:W-:Y:S01]  /*42d0*/  @!P0 IADD3 R110, R110, -R124, RZ ;  /* 0x8000007c6e6e8210 */ /* 0x000fe20007ffe0ff */
[----:B------:R-:W-:Y:S01]  /*42e0*/  IMAD.HI.U32 R4, R45, R243, RZ ;  /* 0x000000f32d047227 */ /* 0x000fe200078e00ff */
[----:B------:R-:W-:Y:S01]  /*42f0*/  ISETP.GE.AND P0, PT, R6, RZ, PT ;  /* 0x000000ff0600720c */ /* 0x000fe20003f06270 */
[----:B------:R-:W-:Y:S01]  /*4300*/  STL [R1+0x70dc], R50 ;  /* 0x0070dc3201007387 */ /* 0x000fe20000100800 */
[----:B------:R-:W-:Y:S01]  /*4310*/  IABS R22, R8 ;  /* 0x0000000800167213 */ /* 0x000fe20000000000 */
[----:B------:R-:W-:-:S02]  /*4320*/  IMAD.MOV R5, RZ, RZ, -R2 ;  /* 0x000000ffff057224 */ /* 0x000fc400078e0a02 */
[----:B------:R-:W-:Y:S01]  /*4330*/  IMAD.MOV R4, RZ, RZ, -R4 ;  /* 0x000000ffff047224 */ /* 0x000fe200078e0a04 */
[----:B------:R1:W-:Y:S01]  /*4340*/  STL [R1+0x70e0], R80 ;  /* 0x0070e05001007387 */ /* 0x0003e20000100800 */
[----:B------:R-:W-:Y:S02]  /*4350*/  IMAD R201, R124, R5, R201 ;  /* 0x000000057cc97224 */ /* 0x000fe400078e02c9 */
[----:B------:R-:W-:Y:S02]  /*4360*/  @!P6 IMAD.IADD R172, R172, 0x1, -R124 ;  /* 0x00000001acace824 */ /* 0x000fe400078e0a7c */
[C---:B------:R-:W-:Y:S02]  /*4370*/  IMAD R243, R124.reuse, R4, R243 ;  /* 0x000000047cf37224 */ /* 0x040fe400078e02f3 */
[----:B------:R-:W-:Y:S01]  /*4380*/  @!P2 IMAD.MOV R110, RZ, RZ, -R110 ;  /* 0x000000ffff6ea224 */ /* 0x000fe200078e0a6e */
[C---:B------:R-:W-:Y:S01]  /*4390*/  ISETP.GT.U32.AND P2, PT, R124.reuse, R201, PT ;  /* 0x000000c97c00720c */ /* 0x040fe20003f44070 */
[----:B------:R-:W-:Y:S01]  /*43a0*/  IMAD.HI.U32 R2, R45, R22, RZ ;  /* 0x000000162d027227 */ /* 0x000fe200078e00ff */
[----:B------:R-:W-:-:S02]  /*43b0*/  ISETP.GT.U32.AND P6, PT, R124, R172, PT ;  /* 0x000000ac7c00720c */ /* 0x000fc40003fc4070 */
[----:B------:R-:W-:Y:S01]  /*43c0*/  STL [R1+0x70e4], R110 ;  /* 0x0070e46e01007387 */ /* 0x000fe20000100800 */
[----:B------:R-:W-:Y:S01]  /*43d0*/  @!P5 IMAD.IADD R143, R143, 0x1, -R124 ;  /* 0x000000018f8fd824 */ /* 0x000fe200078e0a7c */
[----:B------:R-:W-:Y:S01]  /*43e0*/  ISETP.GT.U32.AND P5, PT, R124, R243, PT ;  /* 0x000000f37c00720c */ /* 0x000fe20003fa4070 */
[----:B------:R-:W-:Y:S01]  /*43f0*/  IMAD.MOV R5, RZ, RZ, -R2 ;  /* 0x000000ffff057224 */ /* 0x000fe200078e0a02 */
[C---:B-1----:R-:W-:Y:S01]  /*4400*/  IADD3 R80, R76.reuse, 0xca, RZ ;  /* 0x000000ca4c507810 */ /* 0x042fe20007ffe0ff */
[----:B------:R-:W-:Y:S02]  /*4410*/  VIADD R6, R76, 0x45 ;  /* 0x000000454c067836 */ /* 0x000fe40000000000 */
[----:B------:R-:W-:Y:S02]  /*4420*/  IMAD R22, R124, R5, R22 ;  /* 0x000000057c167224 */ /* 0x000fe400078e0216 */
[----:B------:R-:W-:Y:S01]  /*4430*/  VIADD R5, R76, 0x44 ;  /* 0x000000444c057836 */ /* 0x000fe20000000000 */
[----:B------:R-:W-:Y:S01]  /*4440*/  IABS R81, R6 ;  /* 0x0000000600517213 */ /* 0x000fe20000000000 */
[--C-:B------:R-:W-:Y:S01]  /*4450*/  @!P2 IMAD.IADD R201, R201, 0x1, -R124.reuse ;  /* 0x00000001c9c9a824 */ /* 0x100fe200078e0a7c */
[----:B------:R-:W-:Y:S01]  /*4460*/  ISETP.GE.AND P2, PT, R8, RZ, PT ;  /* 0x000000ff0800720c */ /* 0x000fe20003f46270 */
[--C-:B------:R-:W-:Y:S01]  /*4470*/  @!P6 IMAD.IADD R172, R172, 0x1, -R124.reuse ;  /* 0x00000001acace824 */ /* 0x100fe200078e0a7c */
[----:B------:R-:W-:Y:S01]  /*4480*/  IABS R51, R5 ;  /* 0x0000000500337213 */ /* 0x000fe20000000000 */
[----:B------:R-:W-:Y:S01]  /*4490*/  @!P5 IMAD.IADD R243, R243, 0x1, -R124 ;  /* 0x00000001f3f3d824 */ /* 0x000fe200078e0a7c */
[C---:B------:R-:W-:Y:S01]  /*44a0*/  ISETP.GT.U32.AND P6, PT, R124.reuse, R22, PT ;  /* 0x000000167c00720c */ /* 0x040fe20003fc4070 */
[----:B------:R-:W-:Y:S01]  /*44b0*/  IMAD.HI.U32 R4, R45, R81, RZ ;  /* 0x000000512d047227 */ /* 0x000fe200078e00ff */
[----:B------:R-:W-:-:S02]  /*44c0*/  ISETP.GT.U32.AND P5, PT, R124, R201, PT ;  /* 0x000000c97c00720c */ /* 0x000fc40003fa4070 */
[----:B------:R-:W-:Y:S01]  /*44d0*/  IADD3 R8, R76, 0x48, RZ ;  /* 0x000000484c087810 */ /* 0x000fe20007ffe0ff */
[----:B------:R-:W-:-:S03]  /*44e0*/  IMAD.HI.U32 R2, R45, R51, RZ ;  /* 0x000000332d027227 */ /* 0x000fc600078e00ff */
[----:B------:R-:W-:Y:S01]  /*44f0*/  IABS R173, R8 ;  /* 0x0000000800ad7213 */ /* 0x000fe20000000000 */
[----:B------:R-:W-:Y:S02]  /*4500*/  IMAD.MOV R2, RZ, RZ, -R2 ;  /* 0x000000ffff027224 */ /* 0x000fe400078e0a02 */
[----:B------:R-:W-:Y:S02]  /*4510*/  IMAD.MOV R4, RZ, RZ, -R4 ;  /* 0x000000ffff047224 */ /* 0x000fe400078e0a04 */
[----:B------:R-:W-:Y:S02]  /*4520*/  IMAD R51, R124, R2, R51 ;  /* 0x000000027c337224 */ /* 0x000fe400078e0233 */
[--C-:B------:R-:W-:Y:S01]  /*4530*/  @!P6 IMAD.IADD R22, R22, 0x1, -R124.reuse ;  /* 0x000000011616e824 */ /* 0x100fe200078e0a7c */
[C---:B------:R-:W-:Y:S01]  /*4540*/  ISETP.GT.U32.AND P6, PT, R124.reuse, R243, PT ;  /* 0x000000f37c00720c */ /* 0x040fe20003fc4070 */
[----:B------:R-:W-:Y:S01]  /*4550*/  @!P5 IMAD.IADD R201, R201, 0x1, -R124 ;  /* 0x00000001c9c9d824 */ /* 0x000fe200078e0a7c */
[C---:B------:R-:W-:Y:S01]  /*4560*/  ISETP.GT.U32.AND P5, PT, R124.reuse, R51, PT ;  /* 0x000000337c00720c */ /* 0x040fe20003fa4070 */
[----:B------:R-:W-:-:S02]  /*4570*/  IMAD R81, R124, R4, R81 ;  /* 0x000000047c517224 */ /* 0x000fc400078e0251 */
[----:B------:R-:W-:-:S04]  /*4580*/  IMAD.HI.U32 R4, R45, R144, RZ ;  /* 0x000000902d047227 */ /* 0x000fc800078e00ff */
[----:B------:R-:W-:Y:S01]  /*4590*/  @!P3 IMAD.MOV R172, RZ, RZ, -R172 ;  /* 0x000000ffffacb224 */ /* 0x000fe200078e0aac */
[----:B------:R-:W-:Y:S01]  /*45a0*/  ISETP.GE.AND P3, PT, R5, RZ, PT ;  /* 0x000000ff0500720c */ /* 0x000fe20003f66270 */
[----:B------:R-:W-:Y:S02]  /*45b0*/  VIADD R7, R76, 0x46 ;  /* 0x000000464c077836 */ /* 0x000fe40000000000 */
[----:B------:R-:W-:Y:S02]  /*45c0*/  IMAD.MOV R5, RZ, RZ, -R4 ;  /* 0x000000ffff057224 */ /* 0x000fe400078e0a04 */
[----:B------:R-:W-:Y:S01]  /*45d0*/  @!P6 IMAD.IADD R243, R243, 0x1, -R124 ;  /* 0x00000001f3f3e824 */ /* 0x000fe200078e0a7c */
[C---:B------:R-:W-:Y:S01]  /*45e0*/  ISETP.GT.U32.AND P6, PT, R124.reuse, R81, PT ;  /* 0x000000517c00720c */ /* 0x040fe20003fc4070 */
[----:B------:R-:W-:Y:S01]  /*45f0*/  IMAD R144, R124, R5, R144 ;  /* 0x000000057c907224 */ /* 0x000fe200078e0290 */
[----:B------:R-:W-:Y:S01]  /*4600*/  IABS R111, R7 ;  /* 0x00000007006f7213 */ /* 0x000fe20000000000 */
[----:B------:R-:W-:-:S02]  /*4610*/  @!P5 IMAD.IADD R51, R51, 0x1, -R124 ;  /* 0x000000013333d824 */ /* 0x000fc400078e0a7c */
[----:B------:R-:W-:Y:S02]  /*4620*/  @!P0 IMAD.MOV R201, RZ, RZ, -R201 ;  /* 0x000000ffffc98224 */ /* 0x000fe400078e0ac9 */
[----:B------:R-:W-:Y:S01]  /*4630*/  @!P4 IMAD.MOV R243, RZ, RZ, -R243 ;  /* 0x000000fffff3c224 */ /* 0x000fe200078e0af3 */
[C---:B------:R-:W-:Y:S01]  /*4640*/  ISETP.GT.U32.AND P0, PT, R124.reuse, R51, PT ;  /* 0x000000337c00720c */ /* 0x040fe20003f04070 */
[----:B------:R-:W-:Y:S01]  /*4650*/  IMAD.HI.U32 R2, R45, R111, RZ ;  /* 0x0000006f2d027227 */ /* 0x000fe200078e00ff */
[----:B------:R-:W-:-:S03]  /*4660*/  ISETP.GT.U32.AND P4, PT, R124, R144, PT ;  /* 0x000000907c00720c */ /* 0x000fc60003f84070 */
[----:B------:R-:W-:Y:S02]  /*4670*/  IMAD.MOV R2, RZ, RZ, -R2 ;  /* 0x000000ffff027224 */ /* 0x000fe400078e0a02 */
[--C-:B------:R-:W-:Y:S02]  /*4680*/  @!P6 IMAD.IADD R81, R81, 0x1, -R124.reuse ;  /* 0x000000015151e824 */ /* 0x100fe400078e0a7c */
[----:B------:R-:W-:Y:S02]  /*4690*/  IMAD R111, R124, R2, R111 ;  /* 0x000000027c6f7224 */ /* 0x000fe400078e026f */
[----:B------:R-:W-:Y:S01]  /*46a0*/  VIADD R4, R76, 0x49 ;  /* 0x000000494c047836 */ /* 0x000fe20000000000 */
[C---:B------:R-:W-:Y:S01]  /*46b0*/  ISETP.GT.U32.AND P6, PT, R124.reuse, R81, PT ;  /* 0x000000517c00720c */ /* 0x040fe20003fc4070 */
[----:B------:R-:W-:Y:S01]  /*46c0*/  IMAD.HI.U32 R2, R45, R173, RZ ;  /* 0x000000ad2d027227 */ /* 0x000fe200078e00ff */
[----:B------:R-:W-:Y:S02]  /*46d0*/  ISETP.GT.U32.AND P5, PT, R124, R111, PT ;  /* 0x0000006f7c00720c */ /* 0x000fe40003fa4070 */
[----:B------:R-:W-:Y:S01]  /*46e0*/  IABS R202, R4 ;  /* 0x0000000400ca7213 */ /* 0x000fe20000000000 */
[--C-:B------:R-:W-:Y:S01]  /*46f0*/  @!P0 IMAD.IADD R51, R51, 0x1, -R124.reuse ;  /* 0x0000000133338824 */ /* 0x100fe200078e0a7c */
[----:B------:R-:W-:Y:S01]  /*4700*/  ISETP.GE.AND P0, PT, R9, RZ, PT ;  /* 0x000000ff0900720c */ /* 0x000fe20003f06270 */
[----:B------:R-:W-:Y:S01]  /*4710*/  @!P4 IMAD.IADD R144, R144, 0x1, -R124 ;  /* 0x000000019090c824 */ /* 0x000fe200078e0a7c */
[----:B------:R-:W-:Y:S01]  /*4720*/  ISETP.GE.AND P4, PT, R8, RZ, PT ;  /* 0x000000ff0800720c */ /* 0x000fe20003f86270 */
[----:B------:R-:W-:-:S02]  /*4730*/  IMAD.MOV R2, RZ, RZ, -R2 ;  /* 0x000000ffff027224 */ /* 0x000fc400078e0a02 */
[----:B------:R-:W-:Y:S01]  /*4740*/  @!P3 IMAD.MOV R51, RZ, RZ, -R51 ;  /* 0x000000ffff33b224 */ /* 0x000fe200078e0a33 */
[C---:B------:R-:W-:Y:S01]  /*4750*/  ISETP.GT.U32.AND P3, PT, R124.reuse, R144, PT ;  /* 0x000000907c00720c */ /* 0x040fe20003f64070 */
[----:B------:R-:W-:Y:S02]  /*4760*/  IMAD R173, R124, R2, R173 ;  /* 0x000000027cad7224 */ /* 0x000fe400078e02ad */
[----:B------:R-:W-:Y:S01]  /*4770*/  IMAD.HI.U32 R2, R45, R202, RZ ;  /* 0x000000ca2d027227 */ /* 0x000fe200078e00ff */
[----:B------:R-:W-:-:S03]  /*4780*/  @!P5 IADD3 R111, R111, -R124, RZ ;  /* 0x8000007c6f6fd210 */ /* 0x000fc60007ffe0ff */
[----:B------:R-:W-:Y:S01]  /*4790*/  @!P1 IMAD.MOV R143, RZ, RZ, -R143 ;  /* 0x000000ffff8f9224 */ /* 0x000fe200078e0a8f */
[C---:B------:R-:W-:Y:S01]  /*47a0*/  ISETP.GT.U32.AND P1, PT, R124.reuse, R22, PT ;  /* 0x000000167c00720c */ /* 0x040fe20003f24070 */
[----:B------:R-:W-:Y:S01]  /*47b0*/  IMAD.MOV R5, RZ, RZ, -R2 ;  /* 0x000000ffff057224 */ /* 0x000fe200078e0a02 */
[C---:B------:R-:W-:Y:S01]  /*47c0*/  ISETP.GT.U32.AND P5, PT, R124.reuse, R111, PT ;  /* 0x0000006f7c00720c */ /* 0x040fe20003fa4070 */
[----:B------:R-:W-:Y:S01]  /*47d0*/  @!P6 IMAD.IADD R81, R81, 0x1, -R124 ;  /* 0x000000015151e824 */ /* 0x000fe200078e0a7c */
[C---:B------:R-:W-:Y:S01]  /*47e0*/  ISETP.GT.U32.AND P6, PT, R124.reuse, R173, PT ;  /* 0x000000ad7c00720c */ /* 0x040fe20003fc4070 */
[----:B------:R-:W-:Y:S01]  /*47f0*/  IMAD R202, R124, R5, R202 ;  /* 0x000000057cca7224 */ /* 0x000fe200078e02ca */
[----:B------:R-:W-:Y:S01]  /*4800*/  STL [R1+0x70e8], R143 ;  /* 0x0070e88f01007387 */ /* 0x000fe20000100800 */
[--C-:B------:R-:W-:Y:S02]  /*4810*/  @!P3 IMAD.IADD R144, R144, 0x1, -R124.reuse ;  /* 0x000000019090b824 */ /* 0x100fe400078e0a7c */
[----:B------:R-:W-:Y:S01]  /*4820*/  VIADD R2, R76, 0x4a ;  /* 0x0000004a4c027836 */ /* 0x000fe20000000000 */
[----:B------:R-:W-:Y:S01]  /*4830*/  ISETP.GT.U32.AND P3, PT, R124, R202, PT ;  /* 0x000000ca7c00720c */ /* 0x000fe20003f64070 */
[----:B------:R-:W-:Y:S01]  /*4840*/  VIADD R5, R76, 0x4c ;  /* 0x0000004c4c057836 */ /* 0x000fe20000000000 */
[----:B------:R-:W-:Y:S01]  /*4850*/  STL [R1+0x70ec], R172 ;  /* 0x0070ecac01007387 */ /* 0x000fe20000100800 */
[--C-:B------:R-:W-:Y:S01]  /*4860*/  @!P1 IMAD.IADD R22, R22, 0x1, -R124.reuse ;  /* 0x0000000116169824 */ /* 0x100fe200078e0a7c */
[----:B------:R-:W-:Y:S01]  /*4870*/  ISETP.GE.AND P1, PT, R6, RZ, PT ;  /* 0x000000ff0600720c */ /* 0x000fe20003f26270 */
[----:B------:R-:W-:Y:S01]  /*4880*/  @!P5 IMAD.IADD R111, R111, 0x1, -R124 ;  /* 0x000000016f6fd824 */ /* 0x000fe200078e0a7c */
[----:B------:R-:W-:Y:S01]  /*4890*/  IABS R244, R2 ;  /* 0x0000000200f47213 */ /* 0x000fe20000000000 */
[----:B------:R-:W-:Y:S01]  /*48a0*/  @!P2 IMAD.MOV R22, RZ, RZ, -R22 ;  /* 0x000000ffff16a224 */ /* 0x000fe200078e0a16 */
[----:B------:R-:W-:Y:S01]  /*48b0*/  ISETP.GE.AND P2, PT, R7, RZ, PT ;  /* 0x000000ff0700720c */ /* 0x000fe20003f46270 */
[----:B------:R-:W-:Y:S01]  /*48c0*/  @!P0 IMAD.MOV R144, RZ, RZ, -R144 ;  /* 0x000000ffff908224 */ /* 0x000fe200078e0a90 */
[----:B------:R-:W-:Y:S01]  /*48d0*/  @!P6 IADD3 R173, R173, -R124, RZ ;  /* 0x8000007cadade210 */ /* 0x000fe20007ffe0ff */
[----:B------:R-:W-:Y:S01]  /*48e0*/  VIADD R6, R76, 0x4d ;  /* 0x0000004d4c067836 */ /* 0x000fe20000000000 */
[----:B------:R-:W-:Y:S01]  /*48f0*/  ISETP.GE.AND P5, PT, R4, RZ, PT ;  /* 0x000000ff0400720c */ /* 0x000fe20003fa6270 */
[----:B------:R-:W-:Y:S01]  /*4900*/  @!P3 IMAD.IADD R202, R202, 0x1, -R124 ;  /* 0x00000001cacab824 */ /* 0x000fe200078e0a7c */
[----:B------:R-:W-:Y:S01]  /*4910*/  ISETP.GT.U32.AND P6, PT, R124, R173, PT ;  /* 0x000000ad7c00720c */ /* 0x000fe20003fc4070 */
[----:B------:R-:W-:Y:S01]  /*4920*/  VIADD R4, R76, 0x4b ;  /* 0x0000004b4c047836 */ /* 0x000fe20000000000 */
[----:B------:R-:W-:Y:S01]  /*4930*/  IABS R52, R5 ;  /* 0x0000000500347213 */ /* 0x000fe20000000000 */
[----:B------:R-:W-:Y:S01]  /*4940*/  @!P1 IMAD.MOV R81, RZ, RZ, -R81 ;  /* 0x000000ffff519224 */ /* 0x000fe200078e0a51 */
[----:B------:R-:W-:Y:S01]  /*4950*/  ISETP.GE.AND P1, PT, R2, RZ, PT ;  /* 0x000000ff0200720c */ /* 0x000fe20003f26270 */
[----:B------:R-:W-:Y:S01]  /*4960*/  IMAD.HI.U32 R2, R45, R244, RZ ;  /* 0x000000f42d027227 */ /* 0x000fe200078e00ff */
[----:B------:R-:W-:Y:S01]  /*4970*/  ISETP.GT.U32.AND P3, PT, R124, R202, PT ;  /* 0x000000ca7c00720c */ /* 0x000fe20003f64070 */
[----:B------:R-:W-:Y:S01]  /*4980*/  STL [R1+0x70f0], R201 ;  /* 0x0070f0c901007387 */ /* 0x000fe20000100800 */
[----:B------:R-:W-:Y:S01]  /*4990*/  ISETP.GE.AND P0, PT, R5, RZ, PT ;  /* 0x000000ff0500720c */ /* 0x000fe20003f06270 */
[----:B------:R-:W-:Y:S01]  /*49a0*/  @!P2 IMAD.MOV R111, RZ, RZ, -R111 ;  /* 0x000000ffff6fa224 */ /* 0x000fe200078e0a6f */
[----:B------:R-:W-:Y:S01]  /*49b0*/  ISETP.GE.AND P2, PT, R4, RZ, PT ;  /* 0x000000ff0400720c */ /* 0x000fe20003f46270 */
[----:B------:R-:W-:Y:S01]  /*49c0*/  IMAD.MOV R5, RZ, RZ, -R2 ;  /* 0x000000ffff057224 */ /* 0x000fe200078e0a02 */
[----:B------:R-:W-:Y:S01]  /*49d0*/  IABS R23, R4 ;  /* 0x0000000400177213 */ /* 0x000fe20000000000 */
[----:B------:R-:W-:Y:S01]  /*49e0*/  IMAD.HI.U32 R4, R45, R52, RZ ;  /* 0x000000342d047227 */ /* 0x000fe200078e00ff */
[----:B------:R-:W-:Y:S01]  /*49f0*/  IABS R82, R6 ;  /* 0x0000000600527213 */ /* 0x000fe20000000000 */
[----:B------:R-:W-:Y:S02]  /*4a00*/  STL [R1+0x70f4], R243 ;  /* 0x0070f4f301007387 */ /* 0x000fe40000100800 */
[----:B------:R-:W-:Y:S01]  /*4a10*/  @!P6 IMAD.IADD R173, R173, 0x1, -R124 ;  /* 0x00000001adade824 */ /* 0x000fe200078e0a7c */
[----:B------:R-:W-:Y:S01]  /*4a20*/  ISETP.GE.AND P6, PT, R6, RZ, PT ;  /* 0x000000ff0600720c */ /* 0x000fe20003fc6270 */
[----:B------:R-:W-:Y:S01]  /*4a30*/  IMAD R244, R124, R5, R244 ;  /* 0x000000057cf47224 */ /* 0x000fe200078e02f4 */
[----:B------:R-:W-:Y:S01]  /*4a40*/  STL [R1+0x70f8], R22 ;  /* 0x0070f81601007387 */ /* 0x000fe20000100800 */
[----:B------:R-:W-:Y:S01]  /*4a50*/  IMAD.MOV R7, RZ, RZ, -R4 ;  /* 0x000000ffff077224 */ /* 0x000fe200078e0a04 */
[----:B------:R-:W-:Y:S01]  /*4a60*/  @!P4 IADD3 R173, -R173, RZ, RZ ;  /* 0x000000ffadadc210 */ /* 0x000fe20007ffe1ff */
[----:B------:R-:W-:Y:S01]  /*4a70*/  @!P3 IMAD.IADD R202, R202, 0x1, -R124 ;  /* 0x00000001cacab824 */ /* 0x000fe200078e0a7c */
[C---:B------:R-:W-:Y:S01]  /*4a80*/  ISETP.GT.U32.AND P4, PT, R124.reuse, R244, PT ;  /* 0x000000f47c00720c */ /* 0x040fe20003f84070 */
[----:B------:R-:W-:Y:S01]  /*4a90*/  IMAD R52, R124, R7, R52 ;  /* 0x000000077c347224 */ /* 0x000fe200078e0234 */
[----:B------:R1:W-:Y:S01]  /*4aa0*/  STL [R1+0x70fc], R51 ;  /* 0x0070fc3301007387 */ /* 0x0003e20000100800 */
[----:B------:R-:W-:-:S02]  /*4ab0*/  @!P5 IMAD.MOV R202, RZ, RZ, -R202 ;  /* 0x000000ffffcad224 */ /* 0x000fc400078e0aca */
[C---:B------:R-:W-:Y:S01]  /*4ac0*/  IMAD.HI.U32 R2, R45.reuse, R23, RZ ;  /* 0x000000172d027227 */ /* 0x040fe200078e00ff */
[----:B------:R-:W-:Y:S01]  /*4ad0*/  ISETP.GT.U32.AND P5, PT, R124, R52, PT ;  /* 0x000000347c00720c */ /* 0x000fe20003fa4070 */
[----:B------:R-:W-:Y:S02]  /*4ae0*/  STL [R1+0x7100], R81 ;  /* 0x0071005101007387 */ /* 0x000fe40000100800 */
[----:B------:R-:W-:Y:S02]  /*4af0*/  IMAD.MOV R5, RZ, RZ, -R2 ;  /* 0x000000ffff057224 */ /* 0x000fe400078e0a02 */
[----:B------:R-:W-:Y:S01]  /*4b00*/  VIADD R7, R76, 0x4f ;  /* 0x0000004f4c077836 */ /* 0x000fe20000000000 */
[----:B------:R2:W-:Y:S01]  /*4b10*/  STL [R1+0x7104], R111 ;  /* 0x0071046f01007387 */ /* 0x0005e20000100800 */
[----:B------:R-:W-:Y:S01]  /*4b20*/  IMAD R23, R124, R5, R23 ;  /* 0x000000057c177224 */ /* 0x000fe200078e0217 */
[----:B-1----:R-:W-:Y:S01]  /*4b30*/  IADD3 R51, R76, 0xc3, RZ ;  /* 0x000000c34c337810 */ /* 0x002fe20007ffe0ff */
[--C-:B------:R-:W-:Y:S01]  /*4b40*/  @!P4 IMAD.IADD R244, R244, 0x1, -R124.reuse ;  /* 0x00000001f4f4c824 */ /* 0x100fe200078e0a7c */
[----:B------:R-:W-:Y:S01]  /*4b50*/  IABS R145, R7 ;  /* 0x0000000700917213 */ /* 0x000fe20000000000 */
[C---:B------:R-:W-:Y:S01]  /*4b60*/  IMAD.HI.U32 R2, R45.reuse, R82, RZ ;  /* 0x000000522d027227 */ /* 0x040fe200078e00ff */
[C---:B------:R-:W-:Y:S01]  /*4b70*/  ISETP.GT.U32.AND P3, PT, R124.reuse, R23, PT ;  /* 0x000000177c00720c */ /* 0x040fe20003f64070 */
[----:B------:R-:W-:Y:S01]  /*4b80*/  STL [R1+0x7108], R144 ;  /* 0x0071089001007387 */ /* 0x000fe20000100800 */
[----:B------:R-:W-:Y:S01]  /*4b90*/  ISETP.GT.U32.AND P4, PT, R124, R244, PT ;  /* 0x000000f47c00720c */ /* 0x000fe20003f84070 */
[----:B------:R-:W-:Y:S01]  /*4ba0*/  @!P5 IMAD.IADD R52, R52, 0x1, -R124 ;  /* 0x000000013434d824 */ /* 0x000fe200078e0a7c */
[----:B--2---:R-:W-:Y:S01]  /*4bb0*/  IADD3 R111, R76, 0xc1, RZ ;  /* 0x000000c14c6f7810 */ /* 0x004fe20007ffe0ff */
[----:B------:R-:W-:Y:S01]  /*4bc0*/  IMAD.MOV R5, RZ, RZ, -R2 ;  /* 0x000000ffff057224 */ /* 0x000fe200078e0a02 */
[----:B------:R-:W-:Y:S01]  /*4bd0*/  STL [R1+0x7110], R173 ;  /* 0x007110ad01007387 */ /* 0x000fe20000100800 */
[----:B------:R-:W-:Y:S01]  /*4be0*/  IMAD.HI.U32 R4, R45, R145, RZ ;  /* 0x000000912d047227 */ /* 0x000fe200078e00ff */
[----:B------:R-:W-:-:S02]  /*4bf0*/  ISETP.GT.U32.AND P5, PT, R124, R52, PT ;  /* 0x000000347c00720c */ /* 0x000fc40003fa4070 */
[----:B------:R-:W-:Y:S01]  /*4c00*/  STL [R1+0x7114], R202 ;  /* 0x007114ca01007387 */ /* 0x000fe20000100800 */
[----:B------:R-:W-:Y:S01]  /*4c10*/  VIADD R6, R76, 0x4e ;  /* 0x0000004e4c067836 */ /* 0x000fe20000000000 */
[----:B------:R-:W-:Y:S01]  /*4c20*/  IABS R217, R111 ;  /* 0x0000006f00d97213 */ /* 0x000fe20000000000 */
[----:B------:R-:W-:Y:S02]  /*4c30*/  IMAD R82, R124, R5, R82 ;  /* 0x000000057c527224 */ /* 0x000fe400078e0252 */
[----:B------:R-:W-:Y:S01]  /*4c40*/  IMAD.MOV R4, RZ, RZ, -R4 ;  /* 0x000000ffff047224 */ /* 0x000fe200078e0a04 */
[----:B------:R-:W-:Y:S01]  /*4c50*/  IABS R112, R6 ;  /* 0x0000000600707213 */ /* 0x000fe20000000000 */
[--C-:B------:R-:W-:Y:S02]  /*4c60*/  @!P3 IMAD.IADD R23, R23, 0x1, -R124.reuse ;  /* 0x000000011717b824 */ /* 0x100fe400078e0a7c */
[----:B------:R-:W-:Y:S01]  /*4c70*/  @!P4 IMAD.IADD R244, R244, 0x1, -R124 ;  /* 0x00000001f4f4c824 */ /* 0x000fe200078e0a7c */
[C---:B------:R-:W-:Y:S01]  /*4c80*/  ISETP.GT.U32.AND P4, PT, R124.reuse, R82, PT ;  /* 0x000000527c00720c */ /* 0x040fe20003f84070 */
[C---:B------:R-:W-:Y:S01]  /*4c90*/  IMAD R145, R124.reuse, R4, R145 ;  /* 0x000000047c917224 */ /* 0x040fe200078e0291 */
[----:B------:R-:W-:Y:S01]  /*4ca0*/  ISETP.GT.U32.AND P3, PT, R124, R23, PT ;  /* 0x000000177c00720c */ /* 0x000fe20003f64070 */
[----:B------:R-:W-:-:S04]  /*4cb0*/  IMAD.HI.U32 R2, R45, R112, RZ ;  /* 0x000000702d027227 */ /* 0x000fc800078e00ff */
[--C-:B------:R-:W-:Y:S01]  /*4cc0*/  @!P5 IMAD.IADD R52, R52, 0x1, -R124.reuse ;  /* 0x000000013434d824 */ /* 0x100fe200078e0a7c */
[----:B------:R-:W-:Y:S01]  /*4cd0*/  ISETP.GT.U32.AND P5, PT, R124, R145, PT ;  /* 0x000000917c00720c */ /* 0x000fe20003fa4070 */
[----:B------:R-:W-:Y:S01]  /*4ce0*/  VIADD R8, R76, 0x50 ;  /* 0x000000504c087836 */ /* 0x000fe20000000000 */
[----:B------:R-:W-:Y:S01]  /*4cf0*/  IADD3 R5, -R2, RZ, RZ ;  /* 0x000000ff02057210 */ /* 0x000fe20007ffe1ff */
[----:B------:R-:W-:Y:S02]  /*4d00*/  VIADD R9, R76, 0x51 ;  /* 0x000000514c097836 */ /* 0x000fe40000000000 */
[----:B------:R-:W-:Y:S01]  /*4d10*/  @!P4 IMAD.IADD R82, R82, 0x1, -R124 ;  /* 0x000000015252c824 */ /* 0x000fe200078e0a7c */
[----:B------:R-:W-:Y:S01]  /*4d20*/  IABS R174, R8 ;  /* 0x0000000800ae7213 */ /* 0x000fe20000000000 */
[----:B------:R-:W-:Y:S01]  /*4d30*/  IMAD R112, R124, R5, R112 ;  /* 0x000000057c707224 */ /* 0x000fe200078e0270 */
[----:B------:R-:W-:Y:S01]  /*4d40*/  IABS R203, R9 ;  /* 0x0000000900cb7213 */ /* 0x000fe20000000000 */
[----:B------:R-:W-:Y:S01]  /*4d50*/  @!P3 IMAD.IADD R23, R23, 0x1, -R124 ;  /* 0x000000011717b824 */ /* 0x000fe200078e0a7c */
[----:B------:R-:W-:Y:S01]  /*4d60*/  ISETP.GE.AND P4, PT, R6, RZ, PT ;  /* 0x000000ff0600720c */ /* 0x000fe20003f86270 */
[----:B------:R-:W-:Y:S01]  /*4d70*/  @!P1 IMAD.MOV R244, RZ, RZ, -R244 ;  /* 0x000000fffff49224 */ /* 0x000fe200078e0af4 */
[C---:B------:R-:W-:Y:S01]  /*4d80*/  ISETP.GT.U32.AND P3, PT, R124.reuse, R112, PT ;  /* 0x000000707c00720c */ /* 0x040fe20003f64070 */
[----:B------:R-:W-:Y:S01]  /*4d90*/  IMAD.HI.U32 R2, R45, R174, RZ ;  /* 0x000000ae2d027227 */ /* 0x000fe200078e00ff */
[----:B------:R-:W-:-:S02]  /*4da0*/  ISETP.GT.U32.AND P1, PT, R124, R82, PT ;  /* 0x000000527c00720c */ /* 0x000fc40003f24070 */
[----:B------:R-:W-:Y:S01]  /*4db0*/  @!P5 IADD3 R145, R145, -R124, RZ ;  /* 0x8000007c9191d210 */ /* 0x000fe20007ffe0ff */
[----:B------:R-:W-:Y:S01]  /*4dc0*/  IMAD.MOV R5, RZ, RZ, -R2 ;  /* 0x000000ffff057224 */ /* 0x000fe200078e0a02 */
[----:B------:R-:W-:Y:S01]  /*4dd0*/  STL [R1+0x7118], R244 ;  /* 0x007118f401007387 */ /* 0x000fe20000100800 */
[----:B------:R-:W-:Y:S01]  /*4de0*/  IMAD.HI.U32 R4, R45, R203, RZ ;  /* 0x000000cb2d047227 */ /* 0x000fe200078e00ff */
[----:B------:R-:W-:-:S03]  /*4df0*/  ISETP.GT.U32.AND P5, PT, R124, R145, PT ;  /* 0x000000917c00720c */ /* 0x000fc60003fa4070 */
[----:B------:R-:W-:-:S04]  /*4e00*/  IMAD.HI.U32 R2, R45, R245, RZ ;  /* 0x000000f52d027227 */ /* 0x000fc800078e00ff */
[----:B------:R-:W-:Y:S02]  /*4e10*/  IMAD.MOV R4, RZ, RZ, -R4 ;  /* 0x000000ffff047224 */ /* 0x000fe400078e0a04 */
[----:B------:R-:W-:Y:S02]  /*4e20*/  IMAD R174, R124, R5, R174 ;  /* 0x000000057cae7224 */ /* 0x000fe400078e02ae */
[----:B------:R-:W-:Y:S02]  /*4e30*/  IMAD.MOV R2, RZ, RZ, -R2 ;  /* 0x000000ffff027224 */ /* 0x000fe400078e0a02 */
[--C-:B------:R-:W-:Y:S01]  /*4e40*/  @!P3 IMAD.IADD R112, R112, 0x1, -R124.reuse ;  /* 0x000000017070b824 */ /* 0x100fe200078e0a7c */
[----:B------:R-:W-:Y:S01]  /*4e50*/  ISETP.GE.AND P3, PT, R7, RZ, PT ;  /* 0x000000ff0700720c */ /* 0x000fe20003f66270 */
[----:B------:R-:W-:Y:S01]  /*4e60*/  IMAD R203, R124, R4, R203 ;  /* 0x000000047ccb7224 */ /* 0x000fe200078e02cb */
[----:B------:R-:W-:Y:S01]  /*4e70*/  IADD3 R7, R76, 0x55, RZ ;  /* 0x000000554c077810 */ /* 0x000fe20007ffe0ff */
[----:B------:R-:W-:Y:S01]  /*4e80*/  @!P1 IMAD.IADD R82, R82, 0x1, -R124 ;  /* 0x0000000152529824 */ /* 0x000fe200078e0a7c */
[C---:B------:R-:W-:Y:S01]  /*4e90*/  ISETP.GT.U32.AND P1, PT, R124.reuse, R174, PT ;  /* 0x000000ae7c00720c */ /* 0x040fe20003f24070 */
[C---:B------:R-:W-:Y:S01]  /*4ea0*/  IMAD R245, R124.reuse, R2, R245 ;  /* 0x000000027cf57224 */ /* 0x040fe200078e02f5 */
[----:B------:R-:W-:Y:S01]  /*4eb0*/  IABS R83, R7 ;  /* 0x0000000700537213 */ /* 0x000fe20000000000 */
[----:B------:R-:W-:Y:S01]  /*4ec0*/  @!P2 IMAD.MOV R23, RZ, RZ, -R23 ;  /* 0x000000ffff17a224 */ /* 0x000fe200078e0a17 */
[C---:B------:R-:W-:Y:S01]  /*4ed0*/  ISETP.GT.U32.AND P2, PT, R124.reuse, R112, PT ;  /* 0x000000707c00720c */ /* 0x040fe20003f44070 */
[----:B------:R-:W-:Y:S01]  /*4ee0*/  @!P6 IMAD.MOV R82, RZ, RZ, -R82 ;  /* 0x000000ffff52e224 */ /* 0x000fe200078e0a52 */
[C---:B------:R-:W-:Y:S01]  /*4ef0*/  ISETP.GT.U32.AND P6, PT, R124.reuse, R203, PT ;  /* 0x000000cb7c00720c */ /* 0x040fe20003fc4070 */
[----:B------:R-:W-:Y:S01]  /*4f00*/  @!P5 IMAD.IADD R145, R145, 0x1, -R124 ;  /* 0x000000019191d824 */ /* 0x000fe200078e0a7c */
[----:B------:R-:W-:Y:S01]  /*4f10*/  ISETP.GT.U32.AND P5, PT, R124, R245, PT ;  /* 0x000000f57c00720c */ /* 0x000fe20003fa4070 */
[C---:B------:R-:W-:Y:S01]  /*4f20*/  VIADD R4, R76.reuse, 0x53 ;  /* 0x000000534c047836 */ /* 0x040fe20000000000 */
[----:B------:R1:W-:Y:S01]  /*4f30*/  STL [R1+0x711c], R23 ;  /* 0x00711c1701007387 */ /* 0x0003e20000100800 */
[----:B------:R-:W-:-:S02]  /*4f40*/  VIADD R6, R76, 0x54 ;  /* 0x000000544c067836 */ /* 0x000fc40000000000 */
[----:B------:R-:W-:Y:S01]  /*4f50*/  @!P1 IMAD.IADD R174, R174, 0x1, -R124 ;  /* 0x00000001aeae9824 */ /* 0x000fe200078e0a7c */
[----:B------:R-:W-:Y:S01]  /*4f60*/  IABS R24, R4 ;  /* 0x0000000400187213 */ /* 0x000fe20000000000 */
[----:B------:R-:W-:Y:S01]  /*4f70*/  @!P0 IMAD.MOV R52, RZ, RZ, -R52 ;  /* 0x000000ffff348224 */ /* 0x000fe200078e0a34 */
[----:B------:R-:W-:Y:S01]  /*4f80*/  IABS R53, R6 ;  /* 0x0000000600357213 */ /* 0x000fe20000000000 */
[--C-:B------:R-:W-:Y:S01]  /*4f90*/  @!P2 IMAD.IADD R112, R112, 0x1, -R124.reuse ;  /* 0x000000017070a824 */ /* 0x100fe200078e0a7c */
[----:B------:R-:W-:Y:S01]  /*4fa0*/  ISETP.GE.AND P0, PT, R8, RZ, PT ;  /* 0x000000ff0800720c */ /* 0x000fe20003f06270 */
[--C-:B------:R-:W-:Y:S01]  /*4fb0*/  @!P6 IMAD.IADD R203, R203, 0x1, -R124.reuse ;  /* 0x00000001cbcbe824 */ /* 0x100fe200078e0a7c */
[C---:B------:R-:W-:Y:S01]  /*4fc0*/  ISETP.GT.U32.AND P6, PT, R124.reuse, R174, PT ;  /* 0x000000ae7c00720c */ /* 0x040fe20003fc4070 */
[----:B------:R-:W-:Y:S01]  /*4fd0*/  @!P5 IMAD.IADD R245, R245, 0x1, -R124 ;  /* 0x00000001f5f5d824 */ /* 0x000fe200078e0a7c */
[----:B------:R-:W-:Y:S01]  /*4fe0*/  ISETP.GE.AND P2, PT, R9, RZ, PT ;  /* 0x000000ff0900720c */ /* 0x000fe20003f46270 */
[----:B------:R-:W-:Y:S01]  /*4ff0*/  IMAD.HI.U32 R2, R45, R24, RZ ;  /* 0x000000182d027227 */ /* 0x000fe200078e00ff */
[----:B------:R-:W-:Y:S01]  /*5000*/  ISETP.GT.U32.AND P5, PT, R124, R203, PT ;  /* 0x000000cb7c00720c */ /* 0x000fe20003fa4070 */
[----:B------:R2:W-:Y:S01]  /*5010*/  STL [R1+0x7120], R52 ;  /* 0x0071203401007387 */ /* 0x0005e20000100800 */
[----:B------:R-:W-:Y:S01]  /*5020*/  ISETP.GE.AND P1, PT, R10, RZ, PT ;  /* 0x000000ff0a00720c */ /* 0x000fe20003f26270 */
[----:B------:R-:W-:Y:S01]  /*5030*/  @!P4 IMAD.MOV R112, RZ, RZ, -R112 ;  /* 0x000000ffff70c224 */ /* 0x000fe200078e0a70 */
[----:B------:R-:W-:Y:S01]  /*5040*/  ISETP.GT.U32.AND P4, PT, R124, R245, PT ;  /* 0x000000f57c00720c */ /* 0x000fe20003f84070 */
[----:B------:R-:W-:-:S02]  /*5050*/  IMAD.MOV R5, RZ, RZ, -R2 ;  /* 0x000000ffff057224 */ /* 0x000fc400078e0a02 */
[----:B------:R-:W-:-:S04]  /*5060*/  IMAD.HI.U32 R2, R45, R53, RZ ;  /* 0x000000352d027227 */ /* 0x000fc800078e00ff */
[----:B------:R-:W-:Y:S02]  /*5070*/  IMAD R24, R124, R5, R24 ;  /* 0x000000057c187224 */ /* 0x000fe400078e0218 */
[----:B------:R-:W-:Y:S02]  /*5080*/  IMAD.MOV R2, RZ, RZ, -R2 ;  /* 0x000000ffff027224 */ /* 0x000fe400078e0a02 */
[--C-:B------:R-:W-:Y:S01]  /*5090*/  @!P6 IMAD.IADD R174, R174, 0x1, -R124.reuse ;  /* 0x00000001aeaee824 */ /* 0x100fe200078e0a7c */
[C---:B------:R-:W-:Y:S01]  /*50a0*/  ISETP.GT.U32.AND P6, PT, R124.reuse, R24, PT ;  /* 0x000000187c00720c */ /* 0x040fe20003fc4070 */
[----:B------:R-:W-:Y:S02]  /*50b0*/  IMAD R53, R124, R2, R53 ;  /* 0x000000027c357224 */ /* 0x000fe400078e0235 */
[----:B------:R-:W-:Y:S02]  /*50c0*/  VIADD R8, R76, 0x56 ;  /* 0x000000564c087836 */ /* 0x000fe40000000000 */
[--C-:B------:R-:W-:Y:S01]  /*50d0*/  @!P4 IMAD.IADD R245, R245, 0x1, -R124.reuse ;  /* 0x00000001f5f5c824 */ /* 0x100fe200078e0a7c */
[----:B------:R-:W-:Y:S01]  /*50e0*/  ISETP.GT.U32.AND P4, PT, R124, R53, PT ;  /* 0x000000357c00720c */ /* 0x000fe20003f84070 */
[----:B------:R-:W-:Y:S01]  /*50f0*/  @!P5 IMAD.IADD R203, R203, 0x1, -R124 ;  /* 0x00000001cbcbd824 */ /* 0x000fe200078e0a7c */
[----:B------:R-:W-:Y:S01]  /*5100*/  IABS R113, R8 ;  /* 0x0000000800717213 */ /* 0x000fe20000000000 */
[----:B------:R-:W-:Y:S01]  /*5110*/  IMAD.HI.U32 R2, R45, R83, RZ ;  /* 0x000000532d027227 */ /* 0x000fe200078e00ff */
[----:B------:R-:W-:-:S03]  /*5120*/  ISETP.GE.AND P5, PT, R4, RZ, PT ;  /* 0x000000ff0400720c */ /* 0x000fc60003fa6270 */
[----:B------:R-:W-:Y:S01]  /*5130*/  IMAD.HI.U32 R4, R45, R113, RZ ;  /* 0x000000712d047227 */ /* 0x000fe200078e00ff */
[----:B------:R-:W-:-:S03]  /*5140*/  IADD3 R2, -R2, RZ, RZ ;  /* 0x000000ff02027210 */ /* 0x000fc60007ffe1ff */
[----:B------:R-:W-:Y:S01]  /*5150*/  @!P6 IMAD.IADD R24, R24, 0x1, -R124 ;  /* 0x000000011818e824 */ /* 0x000fe200078e0a7c */
[----:B------:R-:W-:Y:S01]  /*5160*/  ISETP.GE.AND P6, PT, R6, RZ, PT ;  /* 0x000000ff0600720c */ /* 0x000fe20003fc6270 */
[C---:B------:R-:W-:Y:S02]  /*5170*/  VIADD R9, R76.reuse, 0x57 ;  /* 0x000000574c097836 */ /* 0x040fe40000000000 */
[----:B------:R-:W-:Y:S02]  /*5180*/  VIADD R6, R76, 0x58 ;  /* 0x000000584c067836 */ /* 0x000fe40000000000 */
[----:B------:R-:W-:Y:S01]  /*5190*/  IMAD.MOV R4, RZ, RZ, -R4 ;  /* 0x000000ffff047224 */ /* 0x000fe200078e0a04 */
[----:B------:R-:W-:Y:S01]  /*51a0*/  IABS R146, R9 ;  /* 0x0000000900927213 */ /* 0x000fe20000000000 */
[----:B------:R-:W-:Y:S01]  /*51b0*/  @!P4 IMAD.IADD R53, R53, 0x1, -R124 ;  /* 0x000000013535c824 */ /* 0x000fe200078e0a7c */
[C---:B------:R-:W-:Y:S01]  /*51c0*/  ISETP.GT.U32.AND P4, PT, R124.reuse, R24, PT ;  /* 0x000000187c00720c */ /* 0x040fe20003f84070 */
[C---:B------:R-:W-:Y:S01]  /*51d0*/  IMAD R113, R124.reuse, R4, R113 ;  /* 0x000000047c717224 */ /* 0x040fe200078e0271 */
[----:B------:R-:W-:Y:S01]  /*51e0*/  IABS R175, R6 ;  /* 0x0000000600af7213 */ /* 0x000fe20000000000 */
[----:B------:R-:W-:Y:S01]  /*51f0*/  @!P3 IMAD.MOV R145, RZ, RZ, -R145 ;  /* 0x000000ffff91b224 */ /* 0x000fe200078e0a91 */
[C---:B------:R-:W-:Y:S01]  /*5200*/  ISETP.GT.U32.AND P3, PT, R124.reuse, R53, PT ;  /* 0x000000357c00720c */ /* 0x040fe20003f64070 */
[----:B------:R-:W-:-:S02]  /*5210*/  IMAD R83, R124, R2, R83 ;  /* 0x000000027c537224 */ /* 0x000fc400078e0253 */
[----:B------:R-:W-:-:S04]  /*5220*/  IMAD.HI.U32 R2, R45, R146, RZ ;  /* 0x000000922d027227 */ /* 0x000fc800078e00ff */
[----:B------:R-:W-:-:S04]  /*5230*/  IMAD.HI.U32 R4, R45, R175, RZ ;  /* 0x000000af2d047227 */ /* 0x000fc800078e00ff */
[----:B------:R-:W-:Y:S01]  /*5240*/  @!P2 IMAD.MOV R203, RZ, RZ, -R203 ;  /* 0x000000ffffcba224 */ /* 0x000fe200078e0acb */
[----:B------:R-:W-:Y:S01]  /*5250*/  ISETP.GT.U32.AND P2, PT, R124, R113, PT ;  /* 0x000000717c00720c */ /* 0x000fe20003f44070 */
[----:B------:R-:W-:Y:S01]  /*5260*/  IMAD.MOV R5, RZ, RZ, -R2 ;  /* 0x000000ffff057224 */ /* 0x000fe200078e0a02 */
[----:B------:R-:W-:Y:S01]  /*5270*/  IADD3 R4, -R4, RZ, RZ ;  /* 0x000000ff04047210 */ /* 0x000fe20007ffe1ff */
[----:B------:R-:W-:Y:S01]  /*5280*/  @!P4 IMAD.IADD R24, R24, 0x1, -R124 ;  /* 0x000000011818c824 */ /* 0x000fe200078e0a7c */
[----:B------:R-:W-:Y:S01]  /*5290*/  ISETP.GE.AND P4, PT, R8, RZ, PT ;  /* 0x000000ff0800720c */ /* 0x000fe20003f86270 */
[C---:B------:R-:W-:Y:S02]  /*52a0*/  IMAD R146, R124.reuse, R5, R146 ;  /* 0x000000057c927224 */ /* 0x040fe400078e0292 */
[----:B------:R-:W-:Y:S01]  /*52b0*/  @!P0 IMAD.MOV R174, RZ, RZ, -R174 ;  /* 0x000000ffffae8224 */ /* 0x000fe200078e0aae */
[C---:B------:R-:W-:Y:S01]  /*52c0*/  ISETP.GT.U32.AND P0, PT, R124.reuse, R83, PT ;  /* 0x000000537c00720c */ /* 0x040fe20003f04070 */
[----:B------:R-:W-:Y:S01]  /*52d0*/  @!P3 IMAD.IADD R53, R53, 0x1, -R124 ;  /* 0x000000013535b824 */ /* 0x000fe200078e0a7c */
[----:B------:R-:W-:Y:S01]  /*52e0*/  ISETP.GE.AND P3, PT, R9, RZ, PT ;  /* 0x000000ff0900720c */ /* 0x000fe20003f66270 */
[----:B------:R-:W-:-:S02]  /*52f0*/  IMAD R175, R124, R4, R175 ;  /* 0x000000047caf7224 */ /* 0x000fc400078e02af */
[----:B------:R-:W-:Y:S01]  /*5300*/  @!P5 IMAD.MOV R24, RZ, RZ, -R24 ;  /* 0x000000ffff18d224 */ /* 0x000fe200078e0a18 */
[C---:B------:R-:W-:Y:S01]  /*5310*/  ISETP.GT.U32.AND P5, PT, R124.reuse, R146, PT ;  /* 0x000000927c00720c */ /* 0x040fe20003fa4070 */
[--C-:B------:R-:W-:Y:S02]  /*5320*/  @!P2 IMAD.IADD R113, R113, 0x1, -R124.reuse ;  /* 0x000000017171a824 */ /* 0x100fe400078e0a7c */
[----:B------:R-:W-:Y:S01]  /*5330*/  @!P6 IMAD.MOV R53, RZ, RZ, -R53 ;  /* 0x000000ffff35e224 */ /* 0x000fe200078e0a35 */
[----:B------:R-:W-:Y:S01]  /*5340*/  ISETP.GT.U32.AND P6, PT, R124, R175, PT ;  /* 0x000000af7c00720c */ /* 0x000fe20003fc4070 */
[----:B------:R-:W-:Y:S01]  /*5350*/  VIADD R4, R76, 0x59 ;  /* 0x000000594c047836 */ /* 0x000fe20000000000 */
[----:B------:R-:W-:Y:S01]  /*5360*/  ISETP.GT.U32.AND P2, PT, R124, R113, PT ;  /* 0x000000717c00720c */ /* 0x000fe20003f44070 */
[----:B------:R-:W-:Y:S02]  /*5370*/  @!P0 IMAD.IADD R83, R83, 0x1, -R124 ;  /* 0x0000000153538824 */ /* 0x000fe400078e0a7c */
[----:B------:R-:W-:Y:S01]  /*5380*/  VIADD R8, R76, 0x5a ;  /* 0x0000005a4c087836 */ /* 0x000fe20000000000 */
[----:B------:R-:W-:Y:S01]  /*5390*/  IABS R204, R4 ;  /* 0x0000000400cc7213 */ /* 0x000fe20000000000 */
[----:B------:R-:W-:Y:S01]  /*53a0*/  @!P1 IMAD.MOV R245, RZ, RZ, -R245 ;  /* 0x000000fffff59224 */ /* 0x000fe200078e0af5 */
[----:B------:R-:W-:Y:S01]  /*53b0*/  ISETP.GT.U32.AND P0, PT, R124, R83, PT ;  /* 0x000000537c00720c */ /* 0x000fe20003f04070 */
[----:B------:R-:W-:Y:S01]  /*53c0*/  VIADD R10, R76, 0x5e ;  /* 0x0000005e4c0a7836 */ /* 0x000fe20000000000 */
[----:B------:R-:W-:Y:S01]  /*53d0*/  @!P5 IADD3 R146, R146, -R124, RZ ;  /* 0x8000007c9292d210 */ /* 0x000fe20007ffe0ff */
[----:B------:R-:W-:Y:S01]  /*53e0*/  IMAD.HI.U32 R2, R45, R204, RZ ;  /* 0x000000cc2d027227 */ /* 0x000fe200078e00ff */
[----:B------:R-:W-:-:S02]  /*53f0*/  IABS R248, R8 ;  /* 0x0000000800f87213 */ /* 0x000fc40000000000 */
[----:B------:R-:W-:Y:S01]  /*5400*/  ISETP.GT.U32.AND P5, PT, R124, R146, PT ;  /* 0x000000927c00720c */ /* 0x000fe20003fa4070 */
[--C-:B------:R-:W-:Y:S01]  /*5410*/  @!P6 IMAD.IADD R175, R175, 0x1, -R124.reuse ;  /* 0x00000001afafe824 */ /* 0x100fe200078e0a7c */
[----:B------:R-:W-:Y:S01]  /*5420*/  ISETP.GE.AND P1, PT, R7, RZ, PT ;  /* 0x000000ff0700720c */ /* 0x000fe20003f26270 */
[----:B------:R-:W-:Y:S01]  /*5430*/  @!P2 IMAD.IADD R113, R113, 0x1, -R124 ;  /* 0x000000017171a824 */ /* 0x000fe200078e0a7c */
[----:B------:R-:W-:Y:S01]  /*5440*/  ISETP.GE.AND P2, PT, R4, RZ, PT ;  /* 0x000000ff0400720c */ /* 0x000fe20003f46270 */
[----:B------:R-:W-:Y:S01]  /*5450*/  IMAD.HI.U32 R4, R45, R248, RZ ;  /* 0x000000f82d047227 */ /* 0x000fe200078e00ff */
[----:B------:R-:W-:Y:S02]  /*5460*/  ISETP.GT.U32.AND P6, PT, R124, R175, PT ;  /* 0x000000af7c00720c */ /* 0x000fe40003fc4070 */
[----:B------:R-:W-:Y:S01]  /*5470*/  IABS R114, R10 ;  /* 0x0000000a00727213 */ /* 0x000fe20000000000 */
[----:B------:R-:W-:Y:S02]  /*5480*/  IMAD.MOV R5, RZ, RZ, -R2 ;  /* 0x000000ffff057224 */ /* 0x000fe400078e0a02 */
[----:B------:R-:W-:-:S02]  /*5490*/  IMAD.MOV R7, RZ, RZ, -R4 ;  /* 0x000000ffff077224 */ /* 0x000fc400078e0a04 */
[----:B------:R-:W-:Y:S02]  /*54a0*/  IMAD R204, R124, R5, R204 ;  /* 0x000000057ccc7224 */ /* 0x000fe400078e02cc */
[----:B------:R-:W-:Y:S01]  /*54b0*/  @!P0 IMAD.IADD R83, R83, 0x1, -R124 ;  /* 0x0000000153538824 */ /* 0x000fe200078e0a7c */
[----:B------:R-:W-:Y:S01]  /*54c0*/  ISETP.GE.AND P0, PT, R6, RZ, PT ;  /* 0x000000ff0600720c */ /* 0x000fe20003f06270 */
[----:B------:R-:W-:Y:S02]  /*54d0*/  IMAD R248, R124, R7, R248 ;  /* 0x000000077cf87224 */ /* 0x000fe400078e02f8 */
[--C-:B------:R-:W-:Y:S01]  /*54e0*/  @!P5 IMAD.IADD R146, R146, 0x1, -R124.reuse ;  /* 0x000000019292d824 */ /* 0x100fe200078e0a7c */
[----:B------:R-:W-:Y:S01]  /*54f0*/  ISETP.GT.U32.AND P5, PT, R124, R204, PT ;  /* 0x000000cc7c00720c */ /* 0x000fe20003fa4070 */
[----:B------:R-:W-:Y:S02]  /*5500*/  VIADD R6, R76, 0x5b ;  /* 0x0000005b4c067836 */ /* 0x000fe40000000000 */
[----:B------:R-:W-:Y:S01]  /*5510*/  @!P6 IMAD.IADD R175, R175, 0x1, -R124 ;  /* 0x00000001afafe824 */ /* 0x000fe200078e0a7c */
[----:B------:R-:W-:Y:S01]  /*5520*/  ISETP.GT.U32.AND P6, PT, R124, R248, PT ;  /* 0x000000f87c00720c */ /* 0x000fe20003fc4070 */
[----:B------:R-:W-:Y:S01]  /*5530*/  @!P1 IMAD.MOV R83, RZ, RZ, -R83 ;  /* 0x000000ffff539224 */ /* 0x000fe200078e0a53 */
[----:B------:R-:W-:Y:S01]  /*5540*/  IABS R25, R6 ;  /* 0x0000000600197213 */ /* 0x000fe20000000000 */
[----:B------:R-:W-:Y:S01]  /*5550*/  @!P3 IMAD.MOV R146, RZ, RZ, -R146 ;  /* 0x000000ffff92b224 */ /* 0x000fe200078e0a92 */
[----:B------:R-:W-:Y:S01]  /*5560*/  ISETP.GE.AND P1, PT, R8, RZ, PT ;  /* 0x000000ff0800720c */ /* 0x000fe20003f26270 */
[----:B------:R-:W-:-:S02]  /*5570*/  VIADD R8, R76, 0x5c ;  /* 0x0000005c4c087836 */ /* 0x000fc40000000000 */
[----:B------:R-:W-:-:S03]  /*5580*/  IMAD.HI.U32 R2, R45, R25, RZ ;  /* 0x000000192d027227 */ /* 0x000fc600078e00ff */
[----:B------:R-:W-:Y:S01]  /*5590*/  IABS R54, R8 ;  /* 0x0000000800367213 */ /* 0x000fe20000000000 */
[----:B------:R-:W-:Y:S02]  /*55a0*/  @!P5 IMAD.IADD R204, R204, 0x1, -R124 ;  /* 0x00000001ccccd824 */ /* 0x000fe400078e0a7c */
[----:B------:R-:W-:Y:S02]  /*55b0*/  IMAD.MOV R2, RZ, RZ, -R2 ;  /* 0x000000ffff027224 */ /* 0x000fe400078e0a02 */
[----:B------:R-:W-:Y:S01]  /*55c0*/  @!P6 IMAD.IADD R248, R248, 0x1, -R124 ;  /* 0x00000001f8f8e824 */ /* 0x000fe200078e0a7c */
[C---:B------:R-:W-:Y:S01]  /*55d0*/  ISETP.GT.U32.AND P6, PT, R124.reuse, R204, PT ;  /* 0x000000cc7c00720c */ /* 0x040fe20003fc4070 */
[C---:B------:R-:W-:Y:S02]  /*55e0*/  IMAD R25, R124.reuse, R2, R25 ;  /* 0x000000027c197224 */ /* 0x040fe400078e0219 */
[----:B------:R-:W-:Y:S01]  /*55f0*/  IMAD.HI.U32 R2, R45, R54, RZ ;  /* 0x000000362d027227 */ /* 0x000fe200078e00ff */
[----:B------:R-:W-:-:S02]  /*5600*/  ISETP.GT.U32.AND P3, PT, R124, R248, PT ;  /* 0x000000f87c00720c */ /* 0x000fc40003f64070 */
[----:B------:R-:W-:Y:S01]  /*5610*/  ISETP.GT.U32.AND P5, PT, R124, R25, PT ;  /* 0x000000197c00720c */ /* 0x000fe20003fa4070 */
[----:B------:R-:W-:Y:S02]  /*5620*/  IMAD.MOV R5, RZ, RZ, -R2 ;  /* 0x000000ffff057224 */ /* 0x000fe400078e0a02 */
[----:B------:R-:W-:-:S04]  /*5630*/  IMAD.HI.U32 R2, R45, R114, RZ ;  /* 0x000000722d027227 */ /* 0x000fc800078e00ff */
[----:B------:R-:W-:Y:S02]  /*5640*/  IMAD R54, R124, R5, R54 ;  /* 0x000000057c367224 */ /* 0x000fe400078e0236 */
[----:B------:R-:W-:Y:S02]  /*5650*/  @!P6 IMAD.IADD R204, R204, 0x1, -R124 ;  /* 0x00000001cccce824 */ /* 0x000fe400078e0a7c */
[----:B------:R-:W-:Y:S01]  /*5660*/  IMAD.MOV R5, RZ, RZ, -R2 ;  /* 0x000000ffff057224 */ /* 0x000fe200078e0a02 */
[----:B------:R-:W-:Y:S01]  /*5670*/  ISETP.GT.U32.AND P6, PT, R124, R54, PT ;  /* 0x000000367c00720c */ /* 0x000fe20003fc4070 */
[----:B------:R-:W-:Y:S02]  /*5680*/  VIADD R9, R76, 0x5d ;  /* 0x0000005d4c097836 */ /* 0x000fe40000000000 */
[----:B------:R-:W-:Y:S02]  /*5690*/  IMAD R114, R124, R5, R114 ;  /* 0x000000057c727224 */ /* 0x000fe400078e0272 */
[----:B------:R-:W-:Y:S01]  /*56a0*/  @!P4 IMAD.MOV R113, RZ, RZ, -R113 ;  /* 0x000000ffff71c224 */ /* 0x000fe200078e0a71 */
[----:B------:R-:W-:Y:S01]  /*56b0*/  IABS R84, R9 ;  /* 0x0000000900547213 */ /* 0x000fe20000000000 */
[----:B------:R-:W-:Y:S01]  /*56c0*/  @!P3 IMAD.IADD R248, R248, 0x1, -R124 ;  /* 0x00000001f8f8b824 */ /* 0x000fe200078e0a7c */
[----:B------:R-:W-:Y:S01]  /*56d0*/  ISETP.GE.AND P4, PT, R6, RZ, PT ;  /* 0x000000ff0600720c */ /* 0x000fe20003f86270 */
[----:B------:R-:W-:Y:S01]  /*56e0*/  VIADD R6, R76, 0x60 ;  /* 0x000000604c067836 */ /* 0x000fe20000000000 */
[----:B------:R-:W-:Y:S01]  /*56f0*/  ISETP.GE.AND P3, PT, R9, RZ, PT ;  /* 0x000000ff0900720c */ /* 0x000fe20003f66270 */
[----:B------:R-:W-:-:S03]  /*5700*/  IMAD.HI.U32 R4, R45, R84, RZ ;  /* 0x000000542d047227 */ /* 0x000fc600078e00ff */
[----:B------:R-:W-:Y:S01]  /*5710*/  IABS R176, R6 ;  /* 0x0000000600b07213 */ /* 0x000fe20000000000 */
[----:B------:R-:W-:Y:S01]  /*5720*/  @!P6 IMAD.IADD R54, R54, 0x1, -R124 ;  /* 0x000000013636e824 */ /* 0x000fe200078e0a7c */
[----:B------:R-:W-:Y:S01]  /*5730*/  ISETP.GT.U32.AND P6, PT, R124, R114, PT ;  /* 0x000000727c00720c */ /* 0x000fe20003fc4070 */
[----:B------:R-:W-:Y:S02]  /*5740*/  IMAD.MOV R7, RZ, RZ, -R4 ;  /* 0x000000ffff077224 */ /* 0x000fe400078e0a04 */
[----:B------:R-:W-:-:S04]  /*5750*/  IMAD.HI.U32 R4, R45, R147, RZ ;  /* 0x000000932d047227 */ /* 0x000fc800078e00ff */
[----:B------:R-:W-:Y:S01]  /*5760*/  @!P1 IMAD.MOV R248, RZ, RZ, -R248 ;  /* 0x000000fffff89224 */ /* 0x000fe200078e0af8 */
[C---:B------:R-:W-:Y:S01]  /*5770*/  ISETP.GT.U32.AND P1, PT, R124.reuse, R54, PT ;  /* 0x000000367c00720c */ /* 0x040fe20003f24070 */
[----:B------:R-:W-:Y:S01]  /*5780*/  IMAD R84, R124, R7, R84 ;  /* 0x000000077c547224 */ /* 0x000fe200078e0254 */
[----:B------:R-:W-:Y:S01]  /*5790*/  IADD3 R4, -R4, RZ, RZ ;  /* 0x000000ff04047210 */ /* 0x000fe20007ffe1ff */
[----:B------:R-:W-:Y:S02]  /*57a0*/  @!P2 IMAD.MOV R204, RZ, RZ, -R204 ;  /* 0x000000ffffcca224 */ /* 0x000fe400078e0acc */
[----:B------:R-:W-:Y:S01]  /*57b0*/  @!P6 IADD3 R114, R114, -R124, RZ ;  /* 0x8000007c7272e210 */ /* 0x000fe20007ffe0ff */
[----:B------:R-:W-:Y:S01]  /*57c0*/  IMAD.HI.U32 R2, R45, R176, RZ ;  /* 0x000000b02d027227 */ /* 0x000fe200078e00ff */
[C---:B------:R-:W-:Y:S02]  /*57d0*/  ISETP.GT.U32.AND P2, PT, R124.reuse, R84, PT ;  /* 0x000000547c00720c */ /* 0x040fe40003f44070 */
[C---:B------:R-:W-:Y:S01]  /*57e0*/  ISETP.GT.U32.AND P6, PT, R124.reuse, R114, PT ;  /* 0x000000727c00720c */ /* 0x040fe20003fc4070 */
[----:B------:R-:W-:-:S02]  /*57f0*/  IMAD R147, R124, R4, R147 ;  /* 0x000000047c937224 */ /* 0x000fc400078e0293 */
[----:B------:R-:W-:Y:S02]  /*5800*/  IMAD.MOV R5, RZ, RZ, -R2 ;  /* 0x000000ffff057224 */ /* 0x000fe400078e0a02 */
[----:B------:R-:W-:Y:S01]  /*5810*/  @!P1 IMAD.IADD R54, R54, 0x1, -R124 ;  /* 0x0000000136369824 */ /* 0x000fe200078e0a7c */
[C---:B------:R-:W-:Y:S01]  /*5820*/  ISETP.GT.U32.AND P1, PT, R124.reuse, R147, PT ;  /* 0x000000937c00720c */ /* 0x040fe20003f24070 */
[----:B------:R-:W-:Y:S02]  /*5830*/  IMAD R176, R124, R5, R176 ;  /* 0x000000057cb07224 */ /* 0x000fe400078e02b0 */
[----:B------:R-:W-:Y:S01]  /*5840*/  @!P0 IMAD.MOV R175, RZ, RZ, -R175 ;  /* 0x000000ffffaf8224 */ /* 0x000fe200078e0aaf */
[----:B------:R-:W-:Y:S01]  /*5850*/  ISETP.GE.AND P0, PT, R8, RZ, PT ;  /* 0x000000ff0800720c */ /* 0x000fe20003f06270 */
[--C-:B------:R-:W-:Y:S02]  /*5860*/  @!P5 IMAD.IADD R25, R25, 0x1, -R124.reuse ;  /* 0x000000011919d824 */ /* 0x100fe400078e0a7c */
[----:B------:R-:W-:Y:S01]  /*5870*/  @!P6 IMAD.IADD R114, R114, 0x1, -R124 ;  /* 0x000000017272e824 */ /* 0x000fe200078e0a7c */
[----:B------:R-:W-:Y:S01]  /*5880*/  ISETP.GT.U32.AND P6, PT, R124, R176, PT ;  /* 0x000000b07c00720c */ /* 0x000fe20003fc4070 */
[----:B------:R-:W-:Y:S01]  /*5890*/  VIADD R7, R76, 0x61 ;  /* 0x000000614c077836 */ /* 0x000fe20000000000 */
[----:B------:R-:W-:Y:S01]  /*58a0*/  ISETP.GT.U32.AND P5, PT, R124, R25, PT ;  /* 0x000000197c00720c */ /* 0x000fe20003fa4070 */
[----:B------:R-:W-:-:S02]  /*58b0*/  VIADD R8, R76, 0x62 ;  /* 0x000000624c087836 */ /* 0x000fc40000000000 */
[--C-:B------:R-:W-:Y:S01]  /*58c0*/  @!P2 IMAD.IADD R84, R84, 0x1, -R124.reuse ;  /* 0x000000015454a824 */ /* 0x100fe200078e0a7c */
[----:B------:R-:W-:Y:S01]  /*58d0*/  IABS R205, R7 ;  /* 0x0000000700cd7213 */ /* 0x000fe20000000000 */
[----:B------:R-:W-:Y:S01]  /*58e0*/  VIADD R9, R76, 0x63 ;  /* 0x000000634c097836 */ /* 0x000fe20000000000 */
[----:B------:R-:W-:Y:S01]  /*58f0*/  IABS R249, R8 ;  /* 0x0000000800f97213 */ /* 0x000fe20000000000 */
[----:B------:R-:W-:Y:S01]  /*5900*/  @!P1 IMAD.IADD R147, R147, 0x1, -R124 ;  /* 0x0000000193939824 */ /* 0x000fe200078e0a7c */
[----:B------:R-:W-:Y:S01]  /*5910*/  ISETP.GT.U32.AND P2, PT, R124, R84, PT ;  /* 0x000000547c00720c */ /* 0x000fe20003f44070 */
[C---:B------:R-:W-:Y:S01]  /*5920*/  IMAD.HI.U32 R2, R45.reuse, R205, RZ ;  /* 0x000000cd2d027227 */ /* 0x040fe200078e00ff */
[----:B------:R-:W-:Y:S02]  /*5930*/  IABS R26, R9 ;  /* 0x00000009001a7213 */ /* 0x000fe40000000000 */
[----:B------:R-:W-:Y:S01]  /*5940*/  @!P6 IADD3 R176, R176, -R124, RZ ;  /* 0x8000007cb0b0e210 */ /* 0x000fe20007ffe0ff */
[----:B------:R-:W-:Y:S01]  /*5950*/  IMAD.HI.U32 R4, R45, R249, RZ ;  /* 0x000000f92d047227 */ /* 0x000fe200078e00ff */
[----:B------:R-:W-:-:S02]  /*5960*/  ISETP.GT.U32.AND P6, PT, R124, R147, PT ;  /* 0x000000937c00720c */ /* 0x000fc40003fc4070 */
[----:B------:R-:W-:Y:S01]  /*5970*/  ISETP.GE.AND P1, PT, R6, RZ, PT ;  /* 0x000000ff0600720c */ /* 0x000fe20003f26270 */
[----:B------:R-:W-:-:S04]  /*5980*/  IMAD.HI.U32 R5, R45, R26, RZ ;  /* 0x0000001a2d057227 */ /* 0x000fc800078e00ff */
[----:B------:R-:W-:Y:S02]  /*5990*/  IMAD.MOV R2, RZ, RZ, -R2 ;  /* 0x000000ffff027224 */ /* 0x000fe400078e0a02 */
[----:B------:R-:W-:Y:S02]  /*59a0*/  IMAD.MOV R4, RZ, RZ, -R4 ;  /* 0x000000ffff047224 */ /* 0x000fe400078e0a04 */
[--C-:B------:R-:W-:Y:S01]  /*59b0*/  @!P5 IMAD.IADD R25, R25, 0x1, -R124.reuse ;  /* 0x000000011919d824 */ /* 0x100fe200078e0a7c */
[----:B------:R-:W-:Y:S01]  /*59c0*/  ISETP.GE.AND P5, PT, R10, RZ, PT ;  /* 0x000000ff0a00720c */ /* 0x000fe20003fa6270 */
[----:B------:R-:W-:Y:S01]  /*59d0*/  @!P2 IMAD.IADD R84, R84, 0x1, -R124 ;  /* 0x000000015454a824 */ /* 0x000fe200078e0a7c */
[----:B------:R-:W-:Y:S01]  /*59e0*/  ISETP.GE.AND P2, PT, R11, RZ, PT ;  /* 0x000000ff0b00720c */ /* 0x000fe20003f46270 */
[----:B------:R-:W-:Y:S02]  /*59f0*/  IMAD.MOV R5, RZ, RZ, -R5 ;  /* 0x000000ffff057224 */ /* 0x000fe400078e0a05 */
[----:B------:R-:W-:-:S02]  /*5a00*/  IMAD R205, R124, R2, R205 ;  /* 0x000000027ccd7224 */ /* 0x000fc400078e02cd */
[----:B------:R-:W-:Y:S02]  /*5a10*/  IMAD R249, R124, R4, R249 ;  /* 0x000000047cf97224 */ /* 0x000fe400078e02f9 */
[----:B------:R-:W-:Y:S02]  /*5a20*/  VIADD R6, R76, 0x64 ;  /* 0x000000644c067836 */ /* 0x000fe40000000000 */
[C---:B------:R-:W-:Y:S02]  /*5a30*/  IMAD R26, R124.reuse, R5, R26 ;  /* 0x000000057c1a7224 */ /* 0x040fe400078e021a */
[----:B------:R-:W-:Y:S01]  /*5a40*/  @!P4 IMAD.MOV R25, RZ, RZ, -R25 ;  /* 0x000000ffff19c224 */ /* 0x000fe200078e0a19 */
[C---:B------:R-:W-:Y:S01]  /*5a50*/  ISETP.GT.U32.AND P4, PT, R124.reuse, R205, PT ;  /* 0x000000cd7c00720c */ /* 0x040fe20003f84070 */
[----:B------:R-:W-:Y:S01]  /*5a60*/  @!P3 IMAD.MOV R84, RZ, RZ, -R84 ;  /* 0x000000ffff54b224 */ /* 0x000fe200078e0a54 */
[C---:B------:R-:W-:Y:S01]  /*5a70*/  ISETP.GT.U32.AND P3, PT, R124.reuse, R249, PT ;  /* 0x000000f97c00720c */ /* 0x040fe20003f64070 */
[----:B------:R-:W-:Y:S01]  /*5a80*/  @!P0 IMAD.MOV R54, RZ, RZ, -R54 ;  /* 0x000000ffff368224 */ /* 0x000fe200078e0a36 */
[----:B------:R-:W-:Y:S01]  /*5a90*/  IABS R55, R6 ;  /* 0x0000000600377213 */ /* 0x000fe20000000000 */
[----:B------:R-:W-:Y:S01]  /*5aa0*/  @!P6 IMAD.IADD R147, R147, 0x1, -R124 ;  /* 0x000000019393e824 */ /* 0x000fe200078e0a7c */
[----:B------:R-:W-:Y:S01]  /*5ab0*/  ISETP.GT.U32.AND P0, PT, R124, R176, PT ;  /* 0x000000b07c00720c */ /* 0x000fe20003f04070 */
[----:B------:R-:W-:Y:S01]  /*5ac0*/  VIADD R5, R76, 0x65 ;  /* 0x000000654c057836 */ /* 0x000fe20000000000 */
[----:B------:R-:W-:Y:S01]  /*5ad0*/  ISETP.GT.U32.AND P6, PT, R124, R26, PT ;  /* 0x0000001a7c00720c */ /* 0x000fe20003fc4070 */
[----:B------:R-:W-:-:S03]  /*5ae0*/  IMAD.HI.U32 R2, R45, R55, RZ ;  /* 0x000000372d027227 */ /* 0x000fc600078e00ff */
[----:B------:R-:W-:Y:S01]  /*5af0*/  IABS R85, R5 ;  /* 0x0000000500557213 */ /* 0x000fe20000000000 */
[----:B------:R-:W-:Y:S02]  /*5b00*/  IMAD.MOV R4, RZ, RZ, -R2 ;  /* 0x000000ffff047224 */ /* 0x000fe400078e0a02 */
[--C-:B------:R-:W-:Y:S01]  /*5b10*/  @!P4 IMAD.IADD R205, R205, 0x1, -R124.reuse ;  /* 0x00000001cdcdc824 */ /* 0x100fe200078e0a7c */
[----:B------:R-:W-:Y:S01]  /*5b20*/  ISETP.GE.AND P4, PT, R9, RZ, PT ;  /* 0x000000ff0900720c */ /* 0x000fe20003f86270 */
[--C-:B------:R-:W-:Y:S02]  /*5b30*/  @!P3 IMAD.IADD R249, R249, 0x1, -R124.reuse ;  /* 0x00000001f9f9b824 */ /* 0x100fe400078e0a7c */
[----:B------:R-:W-:Y:S01]  /*5b40*/  @!P0 IMAD.IADD R176, R176, 0x1, -R124 ;  /* 0x00000001b0b08824 */ /* 0x000fe200078e0a7c */
[C---:B------:R-:W-:Y:S01]  /*5b50*/  ISETP.GT.U32.AND P3, PT, R124.reuse, R205, PT ;  /* 0x000000cd7c00720c */ /* 0x040fe20003f64070 */
[----:B------:R-:W-:Y:S01]  /*5b60*/  IMAD R55, R124, R4, R55 ;  /* 0x000000047c377224 */ /* 0x000fe200078e0237 */
[----:B------:R-:W-:Y:S01]  /*5b70*/  @!P6 IADD3 R26, R26, -R124, RZ ;  /* 0x8000007c1a1ae210 */ /* 0x000fe20007ffe0ff */
[----:B------:R-:W-:Y:S01]  /*5b80*/  IMAD.HI.U32 R2, R45, R85, RZ ;  /* 0x000000552d027227 */ /* 0x000fe200078e00ff */
[----:B------:R-:W-:-:S02]  /*5b90*/  ISETP.GT.U32.AND P6, PT, R124, R249, PT ;  /* 0x000000f97c00720c */ /* 0x000fc40003fc4070 */
[----:B------:R-:W-:Y:S01]  /*5ba0*/  ISETP.GE.AND P0, PT, R8, RZ, PT ;  /* 0x000000ff0800720c */ /* 0x000fe20003f06270 */
[----:B------:R-:W-:Y:S01]  /*5bb0*/  @!P1 IMAD.MOV R176, RZ, RZ, -R176 ;  /* 0x000000ffffb09224 */ /* 0x000fe200078e0ab0 */
[----:B------:R-:W-:Y:S01]  /*5bc0*/  ISETP.GT.U32.AND P1, PT, R124, R55, PT ;  /* 0x000000377c00720c */ /* 0x000fe20003f24070 */
[----:B------:R-:W-:Y:S01]  /*5bd0*/  @!P5 IMAD.MOV R114, RZ, RZ, -R114 ;  /* 0x000000ffff72d224 */ /* 0x000fe200078e0a72 */
[----:B------:R-:W-:Y:S01]  /*5be0*/  ISETP.GE.AND P5, PT, R7, RZ, PT ;  /* 0x000000ff0700720c */ /* 0x000fe20003fa6270 */
[----:B------:R-:W-:Y:S02]  /*5bf0*/  IMAD.MOV R2, RZ, RZ, -R2 ;  /* 0x000000ffff027224 */ /* 0x000fe400078e0a02 */
[----:B------:R-:W-:Y:S02]  /*5c00*/  VIADD R7, R76, 0x66 ;  /* 0x000000664c077836 */ /* 0x000fe40000000000 */
[----:B------:R-:W-:Y:S02]  /*5c10*/  IMAD R85, R124, R2, R85 ;  /* 0x000000027c557224 */ /* 0x000fe400078e0255 */
[--C-:B------:R-:W-:Y:S01]  /*5c20*/  @!P3 IMAD.IADD R205, R205, 0x1, -R124.reuse ;  /* 0x00000001cdcdb824 */ /* 0x100fe200078e0a7c */
[----:B------:R-:W-:Y:S01]  /*5c30*/  IABS R115, R7 ;  /* 0x0000000700737213 */ /* 0x000fe20000000000 */
[--C-:B------:R-:W-:Y:S01]  /*5c40*/  @!P6 IMAD.IADD R249, R249, 0x1, -R124.reuse ;  /* 0x00000001f9f9e824 */ /* 0x100fe200078e0a7c */
[----:B------:R-:W-:Y:S01]  /*5c50*/  ISETP.GE.AND P3, PT, R6, RZ, PT ;  /* 0x000000ff0600720c */ /* 0x000fe20003f66270 */
[----:B------:R-:W-:Y:S01]  /*5c60*/  VIADD R6, R76, 0x68 ;  /* 0x000000684c067836 */ /* 0x000fe20000000000 */
[----:B------:R-:W-:Y:S01]  /*5c70*/  ISETP.GT.U32.AND P6, PT, R124, R85, PT ;  /* 0x000000557c00720c */ /* 0x000fe20003fc4070 */
[----:B------:R-:W-:Y:S01]  /*5c80*/  @!P1 IMAD.IADD R55, R55, 0x1, -R124 ;  /* 0x0000000137379824 */ /* 0x000fe200078e0a7c */
[----:B------:R-:W-:Y:S01]  /*5c90*/  ISETP.GE.AND P1, PT, R7, RZ, PT ;  /* 0x000000ff0700720c */ /* 0x000fe20003f26270 */
[----:B------:R-:W-:Y:S01]  /*5ca0*/  IMAD.HI.U32 R2, R45, R115, RZ ;  /* 0x000000732d027227 */ /* 0x000fe200078e00ff */
[----:B------:R-:W-:-:S03]  /*5cb0*/  IABS R177, R6 ;  /* 0x0000000600b17213 */ /* 0x000fc60000000000 */
[----:B------:R-:W-:Y:S01]  /*5cc0*/  @!P5 IMAD.MOV R205, RZ, RZ, -R205 ;  /* 0x000000ffffcdd224 */ /* 0x000fe200078e0acd */
[C---:B------:R-:W-:Y:S01]  /*5cd0*/  ISETP.GT.U32.AND P5, PT, R124.reuse, R55, PT ;  /* 0x000000377c00720c */ /* 0x040fe20003fa4070 */
[----:B------:R-:W-:Y:S02]  /*5ce0*/  IMAD.MOV R2, RZ, RZ, -R2 ;  /* 0x000000ffff027224 */ /* 0x000fe400078e0a02 */
[----:B------:R-:W-:Y:S01]  /*5cf0*/  @!P2 IMAD.MOV R147, RZ, RZ, -R147 ;  /* 0x000000ffff93a224 */ /* 0x000fe200078e0a93 */
[C---:B------:R-:W-:Y:S01]  /*5d00*/  ISETP.GT.U32.AND P2, PT, R124.reuse, R26, PT ;  /* 0x0000001a7c00720c */ /* 0x040fe20003f44070 */
[----:B------:R-:W-:Y:S02]  /*5d10*/  IMAD R115, R124, R2, R115 ;  /* 0x000000027c737224 */ /* 0x000fe400078e0273 */
[----:B------:R-:W-:-:S04]  /*5d20*/  IMAD.HI.U32 R2, R45, R177, RZ ;  /* 0x000000b12d027227 */ /* 0x000fc800078e00ff */
[----:B------:R-:W-:Y:S02]  /*5d30*/  VIADD R8, R76, 0x67 ;  /* 0x000000674c087836 */ /* 0x000fe40000000000 */
[----:B------:R-:W-:Y:S02]  /*5d40*/  @!P6 IMAD.IADD R85, R85, 0x1, -R124 ;  /* 0x000000015555e824 */ /* 0x000fe400078e0a7c */
[----:B------:R-:W-:Y:S01]  /*5d50*/  IMAD.MOV R2, RZ, RZ, -R2 ;  /* 0x000000ffff027224 */ /* 0x000fe200078e0a02 */
[----:B------:R-:W-:Y:S01]  /*5d60*/  IABS R148, R8 ;  /* 0x0000000800947213 */ /* 0x000fe20000000000 */
[----:B------:R-:W-:Y:S01]  /*5d70*/  @!P5 IMAD.IADD R55, R55, 0x1, -R124 ;  /* 0x000000013737d824 */ /* 0x000fe200078e0a7c */
[C---:B------:R-:W-:Y:S01]  /*5d80*/  ISETP.GT.U32.AND P6, PT, R124.reuse, R85, PT ;  /* 0x000000557c00720c */ /* 0x040fe20003fc4070 */
[----:B------:R-:W-:Y:S02]  /*5d90*/  IMAD R177, R124, R2, R177 ;  /* 0x000000027cb17224 */ /* 0x000fe400078e02b1 */
[----:B------:R-:W-:-:S04]  /*5da0*/  IMAD.HI.U32 R4, R45, R148, RZ ;  /* 0x000000942d047227 */ /* 0x000fc800078e00ff */
[----:B------:R-:W-:Y:S01]  /*5db0*/  @!P3 IMAD.MOV R55, RZ, RZ, -R55 ;  /* 0x000000ffff37b224 */ /* 0x000fe200078e0a37 */
[----:B------:R-:W-:Y:S01]  /*5dc0*/  ISETP.GT.U32.AND P3, PT, R124, R177, PT ;  /* 0x000000b17c00720c */ /* 0x000fe20003f64070 */
[--C-:B------:R-:W-:Y:S01]  /*5dd0*/  @!P2 IMAD.IADD R26, R26, 0x1, -R124.reuse ;  /* 0x000000011a1aa824 */ /* 0x100fe200078e0a7c */
[----:B------:R-:W-:Y:S01]  /*5de0*/  ISETP.GE.AND P2, PT, R5, RZ, PT ;  /* 0x000000ff0500720c */ /* 0x000fe20003f46270 */
[----:B------:R-:W-:Y:S01]  /*5df0*/  @!P0 IMAD.MOV R249, RZ, RZ, -R249 ;  /* 0x000000fffff98224 */ /* 0x000fe200078e0af9 */
[----:B------:R-:W-:Y:S01]  /*5e00*/  IADD3 R5, -R4, RZ, RZ ;  /* 0x000000ff04057210 */ /* 0x000fe20007ffe1ff */
[----:B------:R-:W-:Y:S01]  /*5e10*/  @!P6 IMAD.IADD R85, R85, 0x1, -R124 ;  /* 0x000000015555e824 */ /* 0x000fe200078e0a7c */
[----:B------:R-:W-:Y:S01]  /*5e20*/  ISETP.GT.U32.AND P0, PT, R124, R115, PT ;  /* 0x000000737c00720c */ /* 0x000fe20003f04070 */
[----:B------:R-:W-:Y:S01]  /*5e30*/  VIADD R4, R76, 0x69 ;  /* 0x000000694c047836 */ /* 0x000fe20000000000 */
[----:B------:R-:W-:Y:S01]  /*5e40*/  ISETP.GE.AND P6, PT, R6, RZ, PT ;  /* 0x000000ff0600720c */ /* 0x000fe20003fc6270 */
[----:B------:R-:W-:-:S02]  /*5e50*/  IMAD R148, R124, R5, R148 ;  /* 0x000000057c947224 */ /* 0x000fc400078e0294 */
[----:B------:R-:W-:Y:S01]  /*5e60*/  VIADD R6, R76, 0x6a ;  /* 0x0000006a4c067836 */ /* 0x000fe20000000000 */
[----:B------:R-:W-:Y:S01]  /*5e70*/  IABS R206, R4 ;  /* 0x0000000400ce7213 */ /* 0x000fe20000000000 */
[----:B------:R-:W-:Y:S01]  /*5e80*/  @!P3 IMAD.IADD R177, R177, 0x1, -R124 ;  /* 0x00000001b1b1b824 */ /* 0x000fe200078e0a7c */
[----:B------:R-:W-:Y:S01]  /*5e90*/  ISETP.GT.U32.AND P5, PT, R124, R148, PT ;  /* 0x000000947c00720c */ /* 0x000fe20003fa4070 */
[----:B------:R-:W-:Y:S01]  /*5ea0*/  @!P2 IMAD.MOV R85, RZ, RZ, -R85 ;  /* 0x000000ffff55a224 */ /* 0x000fe200078e0a55 */
[----:B------:R-:W-:Y:S01]  /*5eb0*/  IABS R159, R6 ;  /* 0x00000006009f7213 */ /* 0x000fe20000000000 */
[----:B------:R-:W-:Y:S01]  /*5ec0*/  IMAD.HI.U32 R2, R45, R206, RZ ;  /* 0x000000ce2d027227 */ /* 0x000fe200078e00ff */
[----:B------:R-:W-:Y:S02]  /*5ed0*/  ISETP.GE.AND P2, PT, R4, RZ, PT ;  /* 0x000000ff0400720c */ /* 0x000fe40003f46270 */
[----:B------:R-:W-:Y:S01]  /*5ee0*/  @!P0 IADD3 R115, R115, -R124, RZ ;  /* 0x8000007c73738210 */ /* 0x000fe20007ffe0ff */
[----:B------:R-:W-:Y:S01]  /*5ef0*/  IMAD.HI.U32 R4, R45, R159, RZ ;  /* 0x0000009f2d047227 */ /* 0x000fe200078e00ff */
[----:B------:R-:W-:-:S02]  /*5f00*/  ISETP.GT.U32.AND P3, PT, R124, R177, PT ;  /* 0x000000b17c00720c */ /* 0x000fc40003f64070 */
[----:B------:R-:W-:Y:S01]  /*5f10*/  ISETP.GT.U32.AND P0, PT, R124, R115, PT ;  /* 0x000000737c00720c */ /* 0x000fe20003f04070 */
[----:B------:R-:W-:Y:S02]  /*5f20*/  IMAD.MOV R4, RZ, RZ, -R4 ;  /* 0x000000ffff047224 */ /* 0x000fe400078e0a04 */
[----:B------:R-:W-:Y:S02]  /*5f30*/  @!P5 IMAD.IADD R148, R148, 0x1, -R124 ;  /* 0x000000019494d824 */ /* 0x000fe400078e0a7c */
[----:B------:R-:W-:Y:S02]  /*5f40*/  IMAD R159, R124, R4, R159 ;  /* 0x000000047c9f7224 */ /* 0x000fe400078e029f */
[----:B------:R-:W-:Y:S01]  /*5f50*/  @!P4 IMAD.MOV R26, RZ, RZ, -R26 ;  /* 0x000000ffff1ac224 */ /* 0x000fe200078e0a1a */
[----:B------:R-:W-:Y:S01]  /*5f60*/  ISETP.GE.AND P4, PT, R8, RZ, PT ;  /* 0x000000ff0800720c */ /* 0x000fe20003f86270 */
[----:B------:R-:W-:Y:S01]  /*5f70*/  VIADD R8, R76, 0x6b ;  /* 0x0000006b4c087836 */ /* 0x000fe20000000000 */
[----:B------:R-:W-:Y:S01]  /*5f80*/  ISETP.GT.U32.AND P5, PT, R124, R148, PT ;  /* 0x000000947c00720c */ /* 0x000fe20003fa4070 */
[----:B------:R-:W-:-:S02]  /*5f90*/  IMAD.MOV R7, RZ, RZ, -R2 ;  /* 0x000000ffff077224 */ /* 0x000fc400078e0a02 */
[--C-:B------:R-:W-:Y:S01]  /*5fa0*/  @!P3 IMAD.IADD R177, R177, 0x1, -R124.reuse ;  /* 0x00000001b1b1b824 */ /* 0x100fe200078e0a7c */
[C---:B------:R-:W-:Y:S01]  /*5fb0*/  ISETP.GT.U32.AND P3, PT, R124.reuse, R159, PT ;  /* 0x0000009f7c00720c */ /* 0x040fe20003f64070 */
[----:B------:R-:W-:Y:S01]  /*5fc0*/  @!P0 IMAD.IADD R115, R115, 0x1, -R124 ;  /* 0x0000000173738824 */ /* 0x000fe200078e0a7c */
[----:B------:R-:W-:Y:S01]  /*5fd0*/  IABS R27, R8 ;  /* 0x00000008001b7213 */ /* 0x000fe20000000000 */
[----:B------:R-:W-:Y:S01]  /*5fe0*/  IMAD R206, R124, R7, R206 ;  /* 0x000000077cce7224 */ /* 0x000fe200078e02ce */
[----:B------:R-:W-:Y:S01]  /*5ff0*/  ISETP.GE.AND P0, PT, R6, RZ, PT ;  /* 0x000000ff0600720c */ /* 0x000fe20003f06270 */
[----:B------:R-:W-:Y:S02]  /*6000*/  @!P1 IMAD.MOV R115, RZ, RZ, -R115 ;  /* 0x000000ffff739224 */ /* 0x000fe400078e0a73 */
[----:B------:R-:W-:Y:S01]  /*6010*/  IMAD.HI.U32 R5, R45, R27, RZ ;  /* 0x0000001b2d057227 */ /* 0x000fe200078e00ff */
[----:B------:R-:W-:-:S03]  /*6020*/  ISETP.GT.U32.AND P1, PT, R124, R206, PT ;  /* 0x000000ce7c00720c */ /* 0x000fc60003f24070 */
[----:B------:R-:W-:Y:S02]  /*6030*/  VIADD R2, R76, 0x6c ;  /* 0x0000006c4c027836 */ /* 0x000fe40000000000 */
[--C-:B------:R-:W-:Y:S01]  /*6040*/  @!P5 IMAD.IADD R148, R148, 0x1, -R124.reuse ;  /* 0x000000019494d824 */ /* 0x100fe200078e0a7c */
[----:B------:R-:W-:Y:S01]  /*6050*/  ISETP.GE.AND P5, PT, R8, RZ, PT ;  /* 0x000000ff0800720c */ /* 0x000fe20003fa6270 */
[----:B------:R-:W-:Y:S01]  /*6060*/  IMAD.MOV R5, RZ, RZ, -R5 ;  /* 0x000000ffff057224 */ /* 0x000fe200078e0a05 */
[----:B------:R-:W-:Y:S01]  /*6070*/  IADD3 R8, R76, 0x6d, RZ ;  /* 0x0000006d4c087810 */ /* 0x000fe20007ffe0ff */
[----:B------:R-:W-:Y:S01]  /*6080*/  @!P3 IMAD.IADD R159, R159, 0x1, -R124 ;  /* 0x000000019f9fb824 */ /* 0x000fe200078e0a7c */
[----:B------:R-:W-:Y:S01]  /*6090*/  IABS R56, R2 ;  /* 0x0000000200387213 */ /* 0x000fe20000000000 */
[----:B------:R-:W-:Y:S01]  /*60a0*/  IMAD R27, R124, R5, R27 ;  /* 0x000000057c1b7224 */ /* 0x000fe200078e021b */
[----:B------:R-:W-:Y:S01]  /*60b0*/  IABS R86, R8 ;  /* 0x0000000800567213 */ /* 0x000fe20000000000 */
[----:B------:R-:W-:Y:S01]  /*60c0*/  @!P4 IMAD.MOV R148, RZ, RZ, -R148 ;  /* 0x000000ffff94c224 */ /* 0x000fe200078e0a94 */
[----:B------:R-:W-:Y:S01]  /*60d0*/  ISETP.GE.AND P4, PT, R2, RZ, PT ;  /* 0x000000ff0200720c */ /* 0x000fe20003f86270 */
[----:B------:R-:W-:Y:S01]  /*60e0*/  IMAD.HI.U32 R2, R45, R56, RZ ;  /* 0x000000382d027227 */ /* 0x000fe200078e00ff */
[----:B------:R-:W-:-:S03]  /*60f0*/  ISETP.GT.U32.AND P3, PT, R124, R159, PT ;  /* 0x0000009f7c00720c */ /* 0x000fc60003f64070 */
[----:B------:R-:W-:Y:S02]  /*6100*/  @!P1 IMAD.IADD R206, R206, 0x1, -R124 ;  /* 0x00000001cece9824 */ /* 0x000fe400078e0a7c */
[----:B------:R-:W-:Y:S01]  /*6110*/  @!P6 IMAD.MOV R177, RZ, RZ, -R177 ;  /* 0x000000ffffb1e224 */ /* 0x000fe200078e0ab1 */
[C---:B------:R-:W-:Y:S01]  /*6120*/  ISETP.GT.U32.AND P6, PT, R124.reuse, R27, PT ;  /* 0x0000001b7c00720c */ /* 0x040fe20003fc4070 */
[----:B------:R-:W-:Y:S01]  /*6130*/  IMAD.HI.U32 R4, R45, R86, RZ ;  /* 0x000000562d047227 */ /* 0x000fe200078e00ff */
[----:B------:R-:W-:-:S03]  /*6140*/  ISETP.GT.U32.AND P1, PT, R124, R206, PT ;  /* 0x000000ce7c00720c */ /* 0x000fc60003f24070 */
[----:B------:R-:W-:Y:S02]  /*6150*/  IMAD.MOV R7, RZ, RZ, -R2 ;  /* 0x000000ffff077224 */ /* 0x000fe400078e0a02 */
[----:B------:R-:W-:Y:S02]  /*6160*/  IMAD.MOV R9, RZ, RZ, -R4 ;  /* 0x000000ffff097224 */ /* 0x000fe400078e0a04 */
[C---:B------:R-:W-:Y:S02]  /*6170*/  IMAD R56, R124.reuse, R7, R56 ;  /* 0x000000077c387224 */ /* 0x040fe400078e0238 */
[C---:B------:R-:W-:Y:S02]  /*6180*/  IMAD R86, R124.reuse, R9, R86 ;  /* 0x000000097c567224 */ /* 0x040fe400078e0256 */
[----:B------:R-:W-:Y:S01]  /*6190*/  @!P3 IMAD.IADD R159, R159, 0x1, -R124 ;  /* 0x000000019f9fb824 */ /* 0x000fe200078e0a7c */
[----:B------:R-:W-:Y:S01]  /*61a0*/  ISETP.GT.U32.AND P3, PT, R124, R56, PT ;  /* 0x000000387c00720c */ /* 0x000fe20003f64070 */
[----:B------:R-:W-:-:S02]  /*61b0*/  VIADD R11, R76, 0x6f ;  /* 0x0000006f4c0b7836 */ /* 0x000fc40000000000 */
[--C-:B------:R-:W-:Y:S01]  /*61c0*/  @!P6 IMAD.IADD R27, R27, 0x1, -R124.reuse ;  /* 0x000000011b1be824 */ /* 0x100fe200078e0a7c */
[----:B------:R-:W-:Y:S01]  /*61d0*/  ISETP.GT.U32.AND P6, PT, R124, R86, PT ;  /* 0x000000567c00720c */ /* 0x000fe20003fc4070 */
[----:B------:R-:W-:Y:S01]  /*61e0*/  VIADD R10, R76, 0x6e ;  /* 0x0000006e4c0a7836 */ /* 0x000fe20000000000 */
[----:B------:R-:W-:Y:S01]  /*61f0*/  IABS R149, R11 ;  /* 0x0000000b00957213 */ /* 0x000fe20000000000 */
[--C-:B------:R-:W-:Y:S01]  /*6200*/  @!P1 IMAD.IADD R206, R206, 0x1, -R124.reuse ;  /* 0x00000001cece9824 */ /* 0x100fe200078e0a7c */
[----:B------:R-:W-:Y:S01]  /*6210*/  ISETP.GE.AND P1, PT, R8, RZ, PT ;  /* 0x000000ff0800720c */ /* 0x000fe20003f26270 */
[----:B------:R-:W-:Y:S01]  /*6220*/  VIADD R8, R76, 0x70 ;  /* 0x000000704c087836 */ /* 0x000fe20000000000 */
[----:B------:R-:W-:Y:S01]  /*6230*/  IABS R116, R10 ;  /* 0x0000000a00747213 */ /* 0x000fe20000000000 */
[C---:B------:R-:W-:Y:S01]  /*6240*/  IMAD.HI.U32 R6, R45.reuse, R149, RZ ;  /* 0x000000952d067227 */ /* 0x040fe200078e00ff */
[----:B------:R-:W-:Y:S02]  /*6250*/  @!P2 IADD3 R206, -R206, RZ, RZ ;  /* 0x000000ffcecea210 */ /* 0x000fe40007ffe1ff */
[----:B------:R-:W-:Y:S01]  /*6260*/  IABS R178, R8 ;  /* 0x0000000800b27213 */ /* 0x000fe20000000000 */
[----:B------:R-:W-:Y:S01]  /*6270*/  VIADD R9, R76, 0x71 ;  /* 0x000000714c097836 */ /* 0x000fe20000000000 */
[----:B------:R-:W-:Y:S01]  /*6280*/  IADD3 R6, -R6, RZ, RZ ;  /* 0x000000ff06067210 */ /* 0x000fe20007ffe1ff */
[----:B------:R-:W-:Y:S01]  /*6290*/  @!P3 IMAD.IADD R56, R56, 0x1, -R124 ;  /* 0x000000013838b824 */ /* 0x000fe200078e0a7c */
[----:B------:R-:W-:Y:S01]  /*62a0*/  ISETP.GT.U32.AND P3, PT, R124, R27, PT ;  /* 0x0000001b7c00720c */ /* 0x000fe20003f64070 */
[----:B------:R-:W-:Y:S01]  /*62b0*/  IMAD.HI.U32 R5, R45, R116, RZ ;  /* 0x000000742d057227 */ /* 0x000fe200078e00ff */
[----:B------:R-:W-:-:S02]  /*62c0*/  IABS R207, R9 ;  /* 0x0000000900cf7213 */ /* 0x000fc40000000000 */
[----:B------:R-:W-:Y:S01]  /*62d0*/  ISETP.GT.U32.AND P2, PT, R124, R56, PT ;  /* 0x000000387c00720c */ /* 0x000fe20003f44070 */
[----:B------:R-:W-:Y:S02]  /*62e0*/  @!P6 IMAD.IADD R86, R86, 0x1, -R124 ;  /* 0x000000015656e824 */ /* 0x000fe400078e0a7c */
[----:B------:R-:W-:Y:S02]  /*62f0*/  IMAD.MOV R5, RZ, RZ, -R5 ;  /* 0x000000ffff057224 */ /* 0x000fe400078e0a05 */
[----:B------:R-:W-:Y:S01]  /*6300*/  IMAD.HI.U32 R2, R45, R178, RZ ;  /* 0x000000b22d027227 */ /* 0x000fe200078e00ff */
[----:B------:R-:W-:-:S03]  /*6310*/  ISETP.GT.U32.AND P6, PT, R124, R86, PT ;  /* 0x000000567c00720c */ /* 0x000fc60003fc4070 */
[C---:B------:R-:W-:Y:S02]  /*6320*/  IMAD R116, R124.reuse, R5, R116 ;  /* 0x000000057c747224 */ /* 0x040fe400078e0274 */
[----:B------:R-:W-:Y:S02]  /*6330*/  IMAD R149, R124, R6, R149 ;  /* 0x000000067c957224 */ /* 0x000fe400078e0295 */
[----:B------:R-:W-:-:S04]  /*6340*/  IMAD.HI.U32 R4, R45, R207, RZ ;  /* 0x000000cf2d047227 */ /* 0x000fc800078e00ff */
[----:B------:R-:W-:Y:S02]  /*6350*/  IMAD.MOV R5, RZ, RZ, -R2 ;  /* 0x000000ffff057224 */ /* 0x000fe400078e0a02 */
[----:B------:R-:W-:Y:S02]  /*6360*/  IMAD.MOV R6, RZ, RZ, -R4 ;  /* 0x000000ffff067224 */ /* 0x000fe400078e0a04 */
[----:B------:R-:W-:Y:S01]  /*6370*/  @!P0 IMAD.MOV R159, RZ, RZ, -R159 ;  /* 0x000000ffff9f8224 */ /* 0x000fe200078e0a9f */
[C---:B------:R-:W-:Y:S01]  /*6380*/  ISETP.GT.U32.AND P0, PT, R124.reuse, R116, PT ;  /* 0x000000747c00720c */ /* 0x040fe20003f04070 */
[----:B------:R-:W-:Y:S01]  /*6390*/  @!P3 IMAD.IADD R27, R27, 0x1, -R124 ;  /* 0x000000011b1bb824 */ /* 0x000fe200078e0a7c */
[C---:B------:R-:W-:Y:S01]  /*63a0*/  ISETP.GT.U32.AND P3, PT, R124.reuse, R149, PT ;  /* 0x000000957c00720c */ /* 0x040fe20003f64070 */
[C---:B------:R-:W-:Y:S02]  /*63b0*/  IMAD R178, R124.reuse, R5, R178 ;  /* 0x000000057cb27224 */ /* 0x040fe400078e02b2 */
[----:B------:R-:W-:-:S02]  /*63c0*/  IMAD R207, R124, R6, R207 ;  /* 0x000000067ccf7224 */ /* 0x000fc400078e02cf */
[--C-:B------:R-:W-:Y:S01]  /*63d0*/  @!P2 IMAD.IADD R56, R56, 0x1, -R124.reuse ;  /* 0x000000013838a824 */ /* 0x100fe200078e0a7c */
[----:B------:R-:W-:Y:S01]  /*63e0*/  ISETP.GT.U32.AND P2, PT, R124, R178, PT ;  /* 0x000000b27c00720c */ /* 0x000fe20003f44070 */
[----:B------:R-:W-:Y:S02]  /*63f0*/  VIADD R12, R76, 0x72 ;  /* 0x000000724c0c7836 */ /* 0x000fe40000000000 */
[--C-:B------:R-:W-:Y:S01]  /*6400*/  @!P6 IMAD.IADD R86, R86, 0x1, -R124.reuse ;  /* 0x000000015656e824 */ /* 0x100fe200078e0a7c */
[----:B------:R-:W-:Y:S01]  /*6410*/  ISETP.GT.U32.AND P6, PT, R124, R207, PT ;  /* 0x000000cf7c00720c */ /* 0x000fe20003fc4070 */
[----:B------:R-:W-:Y:S01]  /*6420*/  VIADD R13, R76, 0x73 ;  /* 0x000000734c0d7836 */ /* 0x000fe20000000000 */
[----:B------:R-:W-:Y:S01]  /*6430*/  IABS R218, R12 ;  /* 0x0000000c00da7213 */ /* 0x000fe20000000000 */
[--C-:B------:R-:W-:Y:S01]  /*6440*/  @!P0 IMAD.IADD R116, R116, 0x1, -R124.reuse ;  /* 0x0000000174748824 */ /* 0x100fe200078e0a7c */
[----:B------:R-:W-:Y:S01]  /*6450*/  ISETP.GE.AND P0, PT, R10, RZ, PT ;  /* 0x000000ff0a00720c */ /* 0x000fe20003f06270 */
[----:B------:R-:W-:Y:S01]  /*6460*/  @!P3 IMAD.IADD R149, R149, 0x1, -R124 ;  /* 0x000000019595b824 */ /* 0x000fe200078e0a7c */
[----:B------:R-:W-:Y:S01]  /*6470*/  IABS R28, R13 ;  /* 0x0000000d001c7213 */ /* 0x000fe20000000000 */
[----:B------:R-:W-:Y:S01]  /*6480*/  IMAD.HI.U32 R2, R45, R218, RZ ;  /* 0x000000da2d027227 */ /* 0x000fe200078e00ff */
[----:B------:R-:W-:-:S03]  /*6490*/  ISETP.GE.AND P3, PT, R11, RZ, PT ;  /* 0x000000ff0b00720c */ /* 0x000fc60003f66270 */
[----:B------:R-:W-:Y:S01]  /*64a0*/  @!P2 IMAD.IADD R178, R178, 0x1, -R124 ;  /* 0x00000001b2b2a824 */ /* 0x000fe200078e0a7c */
[C---:B------:R-:W-:Y:S01]  /*64b0*/  ISETP.GT.U32.AND P2, PT, R124.reuse, R116, PT ;  /* 0x000000747c00720c */ /* 0x040fe20003f44070 */
[----:B------:R-:W-:Y:S01]  /*64c0*/  @!P5 IMAD.MOV R27, RZ, RZ, -R27 ;  /* 0x000000ffff1bd224 */ /* 0x000fe200078e0a1b */
[----:B------:R-:W-:Y:S01]  /*64d0*/  ISETP.GT.U32.AND P5, PT, R124, R149, PT ;  /* 0x000000957c00720c */ /* 0x000fe20003fa4070 */
[----:B------:R-:W-:-:S04]  /*64e0*/  IMAD.HI.U32 R4, R45, R28, RZ ;  /* 0x0000001c2d047227 */ /* 0x000fc800078e00ff */
[----:B------:R-:W-:Y:S02]  /*64f0*/  IMAD.MOV R5, RZ, RZ, -R2 ;  /* 0x000000ffff057224 */ /* 0x000fe400078e0a02 */
[----:B------:R-:W-:Y:S01]  /*6500*/  @!P6 IMAD.IADD R207, R207, 0x1, -R124 ;  /* 0x00000001cfcfe824 */ /* 0x000fe200078e0a7c */
[C---:B------:R-:W-:Y:S01]  /*6510*/  ISETP.GT.U32.AND P6, PT, R124.reuse, R178, PT ;  /* 0x000000b27c00720c */ /* 0x040fe20003fc4070 */
[----:B------:R-:W-:Y:S02]  /*6520*/  IMAD.MOV R7, RZ, RZ, -R4 ;  /* 0x000000ffff077224 */ /* 0x000fe400078e0a04 */
[----:B------:R-:W-:Y:S01]  /*6530*/  IMAD R218, R124, R5, R218 ;  /* 0x000000057cda7224 */ /* 0x000fe200078e02da */
[----:B------:R-:W-:Y:S01]  /*6540*/  IADD3 R5, R76, 0x74, RZ ;  /* 0x000000744c057810 */ /* 0x000fe20007ffe0ff */
[----:B------:R-:W-:Y:S02]  /*6550*/  IMAD R28, R124, R7, R28 ;  /* 0x000000077c1c7224 */ /* 0x000fe400078e021c */
[----:B------:R-:W-:Y:S01]  /*6560*/  VIADD R6, R76, 0x75 ;  /* 0x000000754c067836 */ /* 0x000fe20000000000 */
[----:B------:R-:W-:Y:S01]  /*6570*/  IABS R57, R5 ;  /* 0x0000000500397213 */ /* 0x000fe20000000000 */
[----:B------:R-:W-:Y:S01]  /*6580*/  @!P4 IMAD.MOV R56, RZ, RZ, -R56 ;  /* 0x000000ffff38c224 */ /* 0x000fe200078e0a38 */
[----:B------:R-:W-:Y:S01]  /*6590*/  ISETP.GT.U32.AND P4, PT, R124, R207, PT ;  /* 0x000000cf7c00720c */ /* 0x000fe20003f84070 */
[--C-:B------:R-:W-:Y:S01]  /*65a0*/  @!P2 IMAD.IADD R116, R116, 0x1, -R124.reuse ;  /* 0x000000017474a824 */ /* 0x100fe200078e0a7c */
[----:B------:R-:W-:Y:S01]  /*65b0*/  IABS R87, R6 ;  /* 0x0000000600577213 */ /* 0x000fe20000000000 */
[----:B------:R-:W-:Y:S01]  /*65c0*/  @!P5 IMAD.IADD R149, R149, 0x1, -R124 ;  /* 0x000000019595d824 */ /* 0x000fe200078e0a7c */
[----:B------:R-:W-:Y:S01]  /*65d0*/  ISETP.GE.AND P2, PT, R8, RZ, PT ;  /* 0x000000ff0800720c */ /* 0x000fe20003f46270 */
[----:B------:R-:W-:Y:S01]  /*65e0*/  IMAD.HI.U32 R2, R45, R57, RZ ;  /* 0x000000392d027227 */ /* 0x000fe200078e00ff */
[----:B------:R-:W-:-:S03]  /*65f0*/  ISETP.GT.U32.AND P5, PT, R124, R28, PT ;  /* 0x0000001c7c00720c */ /* 0x000fc60003fa4070 */
[----:B------:R-:W-:Y:S01]  /*6600*/  @!P6 IMAD.IADD R178, R178, 0x1, -R124 ;  /* 0x00000001b2b2e824 */ /* 0x000fe200078e0a7c */
[----:B------:R-:W-:Y:S01]  /*6610*/  ISETP.GE.AND P6, PT, R9, RZ, PT ;  /* 0x000000ff0900720c */ /* 0x000fe20003fc6270 */
[----:B------:R-:W-:-:S04]  /*6620*/  IMAD.HI.U32 R4, R45, R87, RZ ;  /* 0x000000572d047227 */ /* 0x000fc800078e00ff */
[----:B------:R-:W-:Y:S02]  /*6630*/  IMAD.MOV R2, RZ, RZ, -R2 ;  /* 0x000000ffff027224 */ /* 0x000fe400078e0a02 */
[----:B------:R-:W-:Y:S02]  /*6640*/  IMAD.MOV R4, RZ, RZ, -R4 ;  /* 0x000000ffff047224 */ /* 0x000fe400078e0a04 */
[----:B------:R-:W-:Y:S02]  /*6650*/  IMAD R57, R124, R2, R57 ;  /* 0x000000027c397224 */ /* 0x000fe400078e0239 */
[--C-:B------:R-:W-:Y:S01]  /*6660*/  @!P4 IMAD.IADD R207, R207, 0x1, -R124.reuse ;  /* 0x00000001cfcfc824 */ /* 0x100fe200078e0a7c */
[----:B------:R-:W-:Y:S01]  /*6670*/  ISETP.GE.AND P4, PT, R12, RZ, PT ;  /* 0x000000ff0c00720c */ /* 0x000fe20003f86270 */
[----:B------:R-:W-:Y:S01]  /*6680*/  @!P5 IMAD.IADD R28, R28, 0x1, -R124 ;  /* 0x000000011c1cd824 */ /* 0x000fe200078e0a7c */
[----:B------:R-:W-:Y:S01]  /*6690*/  ISETP.GE.AND P5, PT, R5, RZ, PT ;  /* 0x000000ff0500720c */ /* 0x000fe20003fa6270 */
[----:B------:R-:W-:-:S02]  /*66a0*/  IMAD R87, R124, R4, R87 ;  /* 0x000000047c577224 */ /* 0x000fc400078e0257 */
[----:B------:R-:W-:Y:S01]  /*66b0*/  @!P2 IMAD.MOV R178, RZ, RZ, -R178 ;  /* 0x000000ffffb2a224 */ /* 0x000fe200078e0ab2 */
[C---:B------:R-:W-:Y:S01]  /*66c0*/  ISETP.GT.U32.AND P2, PT, R124.reuse, R57, PT ;  /* 0x000000397c00720c */ /* 0x040fe20003f44070 */
[----:B------:R-:W-:Y:S01]  /*66d0*/  @!P1 IMAD.MOV R86, RZ, RZ, -R86 ;  /* 0x000000ffff569224 */ /* 0x000fe200078e0a56 */
[C---:B------:R-:W-:Y:S01]  /*66e0*/  ISETP.GT.U32.AND P1, PT, R124.reuse, R218, PT ;  /* 0x000000da7c00720c */ /* 0x040fe20003f24070 */
[----:B------:R-:W-:Y:S01]  /*66f0*/  @!P3 IMAD.MOV R149, RZ, RZ, -R149 ;  /* 0x000000ffff95b224 */ /* 0x000fe200078e0a95 */
[C---:B------:R-:W-:Y:S01]  /*6700*/  ISETP.GT.U32.AND P3, PT, R124.reuse, R28, PT ;  /* 0x0000001c7c00720c */ /* 0x040fe20003f64070 */
[----:B------:R-:W-:Y:S01]  /*6710*/  @!P6 IMAD.MOV R207, RZ, RZ, -R207 ;  /* 0x000000ffffcfe224 */ /* 0x000fe200078e0acf */
[----:B------:R-:W-:Y:S01]  /*6720*/  ISETP.GT.U32.AND P6, PT, R124, R87, PT ;  /* 0x000000577c00720c */ /* 0x000fe20003fc4070 */
[----:B------:R-:W-:Y:S02]  /*6730*/  VIADD R2, R76, 0x76 ;  /* 0x000000764c027836 */ /* 0x000fe40000000000 */
[----:B------:R-:W-:-:S02]  /*6740*/  @!P0 IMAD.MOV R116, RZ, RZ, -R116 ;  /* 0x000000ffff748224 */ /* 0x000fc400078e0a74 */
[----:B------:R-:W-:Y:S01]  /*6750*/  VIADD R4, R76, 0x77 ;  /* 0x000000774c047836 */ /* 0x000fe20000000000 */
[----:B------:R-:W-:Y:S01]  /*6760*/  IABS R117, R2 ;  /* 0x0000000200757213 */ /* 0x000fe20000000000 */
[--C-:B------:R-:W-:Y:S02]  /*6770*/  @!P2 IMAD.IADD R57, R57, 0x1, -R124.reuse ;  /* 0x000000013939a824 */ /* 0x100fe400078e0a7c */
[-C--:B------:R-:W-:Y:S01]  /*6780*/  @!P1 IADD3 R218, R218, -R124.reuse, RZ ;  /* 0x8000007cdada9210 */ /* 0x080fe20007ffe0ff */
[----:B------:R-:W-:Y:S01]  /*6790*/  VIADD R7, R76, 0x7c ;  /* 0x0000007c4c077836 */ /* 0x000fe20000000000 */
[----:B------:R-:W-:Y:S01]  /*67a0*/  @!P3 IADD3 R28, R28, -R124, RZ ;  /* 0x8000007c1c1cb210 */ /* 0x000fe20007ffe0ff */
[----:B------:R-:W-:Y:S01]  /*67b0*/  VIADD R8, R76, 0x7d ;  /* 0x0000007d4c087836 */ /* 0x000fe20000000000 */
[----:B------:R-:W-:Y:S01]  /*67c0*/  ISETP.GT.U32.AND P0, PT, R124, R218, PT ;  /* 0x000000da7c00720c */ /* 0x000fe20003f04070 */
[----:B------:R-:W-:Y:S01]  /*67d0*/  @!P6 IMAD.IADD R87, R87, 0x1, -R124 ;  /* 0x000000015757e824 */ /* 0x000fe200078e0a7c */
[----:B------:R-:W-:Y:S01]  /*67e0*/  ISETP.GE.AND P3, PT, R2, RZ, PT ;  /* 0x000000ff0200720c */ /* 0x000fe20003f66270 */
[----:B------:R-:W-:Y:S01]  /*67f0*/  IMAD.HI.U32 R2, R45, R117, RZ ;  /* 0x000000752d027227 */ /* 0x000fe200078e00ff */
[----:B------:R-:W-:-:S02]  /*6800*/  ISETP.GT.U32.AND P6, PT, R124, R57, PT ;  /* 0x000000397c00720c */ /* 0x000fc40003fc4070 */
[----:B------:R-:W-:Y:S01]  /*6810*/  IABS R150, R4 ;  /* 0x0000000400967213 */ /* 0x000fe20000000000 */
[----:B------:R-:W-:Y:S01]  /*6820*/  IMAD.MOV R2, RZ, RZ, -R2 ;  /* 0x000000ffff027224 */ /* 0x000fe200078e0a02 */
[----:B------:R-:W-:Y:S01]  /*6830*/  ISETP.GE.AND P2, PT, R4, RZ, PT ;  /* 0x000000ff0400720c */ /* 0x000fe20003f46270 */
[----:B------:R-:W-:Y:S01]  /*6840*/  VIADD R9, R76, 0x7e ;  /* 0x0000007e4c097836 */ /* 0x000fe20000000000 */
[----:B------:R-:W-:Y:S01]  /*6850*/  ISETP.GE.AND P1, PT, R13, RZ, PT ;  /* 0x000000ff0d00720c */ /* 0x000fe20003f26270 */
[----:B------:R-:W-:Y:S01]  /*6860*/  IMAD R117, R124, R2, R117 ;  /* 0x000000027c757224 */ /* 0x000fe200078e0275 */
[----:B------:R-:W-:Y:S01]  /*6870*/  IABS R58, R7 ;  /* 0x00000007003a7213 */ /* 0x000fe20000000000 */
[----:B------:R-:W-:Y:S01]  /*6880*/  IMAD.HI.U32 R4, R45, R150, RZ ;  /* 0x000000962d047227 */ /* 0x000fe200078e00ff */
[----:B------:R-:W-:Y:S02]  /*6890*/  IABS R88, R8 ;  /* 0x0000000800587213 */ /* 0x000fe40000000000 */
[----:B------:R-:W-:Y:S01]  /*68a0*/  IABS R118, R9 ;  /* 0x0000000900767213 */ /* 0x000fe20000000000 */
[--C-:B------:R-:W-:Y:S01]  /*68b0*/  @!P0 IMAD.IADD R218, R218, 0x1, -R124.reuse ;  /* 0x00000001dada8824 */ /* 0x100fe200078e0a7c */
[----:B------:R-:W-:Y:S01]  /*68c0*/  ISETP.GE.AND P0, PT, R6, RZ, PT ;  /* 0x000000ff0600720c */ /* 0x000fe20003f06270 */
[----:B------:R-:W-:Y:S01]  /*68d0*/  @!P6 IMAD.IADD R57, R57, 0x1, -R124 ;  /* 0x000000013939e824 */ /* 0x000fe200078e0a7c */
[----:B------:R-:W-:Y:S01]  /*68e0*/  ISETP.GT.U32.AND P6, PT, R124, R117, PT ;  /* 0x000000757c00720c */ /* 0x000fe20003fc4070 */
[----:B------:R-:W-:-:S02]  /*68f0*/  IMAD.MOV R5, RZ, RZ, -R4 ;  /* 0x000000ffff057224 */ /* 0x000fc400078e0a04 */
[----:B------:R-:W-:Y:S01]  /*6900*/  @!P4 IMAD.MOV R218, RZ, RZ, -R218 ;  /* 0x000000ffffdac224 */ /* 0x000fe200078e0ada */
[C---:B------:R-:W-:Y:S01]  /*6910*/  ISETP.GT.U32.AND P4, PT, R124.reuse, R87, PT ;  /* 0x000000577c00720c */ /* 0x040fe20003f84070 */
[----:B------:R-:W-:Y:S01]  /*6920*/  IMAD R150, R124, R5, R150 ;  /* 0x000000057c967224 */ /* 0x000fe200078e0296 */
[C---:B------:R-:W-:Y:S01]  /*6930*/  IADD3 R5, R76.reuse, 0x7a, RZ ;  /* 0x0000007a4c057810 */ /* 0x040fe20007ffe0ff */
[----:B------:R-:W-:Y:S02]  /*6940*/  VIADD R6, R76, 0x78 ;  /* 0x000000784c067836 */ /* 0x000fe40000000000 */
[----:B------:R-:W-:Y:S01]  /*6950*/  @!P5 IMAD.MOV R57, RZ, RZ, -R57 ;  /* 0x000000ffff39d224 */ /* 0x000fe200078e0a39 */
[----:B------:R-:W-:Y:S01]  /*6960*/  ISETP.GT.U32.AND P5, PT, R124, R150, PT ;  /* 0x000000967c00720c */ /* 0x000fe20003fa4070 */
[----:B------:R-:W-:Y:S01]  /*6970*/  VIADD R2, R76, 0x79 ;  /* 0x000000794c027836 */ /* 0x000fe20000000000 */
[----:B------:R-:W-:Y:S01]  /*6980*/  IABS R179, R6 ;  /* 0x0000000600b37213 */ /* 0x000fe20000000000 */
[----:B------:R-:W-:Y:S01]  /*6990*/  @!P6 IMAD.IADD R117, R117, 0x1, -R124 ;  /* 0x000000017575e824 */ /* 0x000fe200078e0a7c */
[----:B------:R-:W-:Y:S01]  /*69a0*/  IABS R228, R5 ;  /* 0x0000000500e47213 */ /* 0x000fe20000000000 */
[----:B------:R-:W-:Y:S01]  /*69b0*/  @!P1 IMAD.MOV R28, RZ, RZ, -R28 ;  /* 0x000000ffff1c9224 */ /* 0x000fe200078e0a1c */
[----:B------:R-:W-:Y:S01]  /*69c0*/  IABS R208, R2 ;  /* 0x0000000200d07213 */ /* 0x000fe20000000000 */
[----:B------:R-:W-:Y:S01]  /*69d0*/  @!P4 IMAD.IADD R87, R87, 0x1, -R124 ;  /* 0x000000015757c824 */ /* 0x000fe200078e0a7c */
[----:B------:R-:W-:Y:S01]  /*69e0*/  ISETP.GE.AND P4, PT, R2, RZ, PT ;  /* 0x000000ff0200720c */ /* 0x000fe20003f86270 */
[----:B------:R-:W-:Y:S01]  /*69f0*/  IMAD.HI.U32 R2, R45, R179, RZ ;  /* 0x000000b32d027227 */ /* 0x000fe200078e00ff */
[----:B------:R-:W-:-:S02]  /*6a00*/  ISETP.GT.U32.AND P6, PT, R124, R117, PT ;  /* 0x000000757c00720c */ /* 0x000fc40003fc4070 */
[----:B------:R-:W-:Y:S01]  /*6a10*/  ISETP.GE.AND P1, PT, R6, RZ, PT ;  /* 0x000000ff0600720c */ /* 0x000fe20003f26270 */
[----:B------:R-:W-:Y:S02]  /*6a20*/  VIADD R6, R76, 0x7b ;  /* 0x0000007b4c067836 */ /* 0x000fe40000000000 */
[----:B------:R-:W-:Y:S02]  /*6a30*/  IMAD.MOV R4, RZ, RZ, -R2 ;  /* 0x000000ffff047224 */ /* 0x000fe400078e0a02 */
[----:B------:R-:W-:Y:S01]  /*6a40*/  @!P5 IMAD.IADD R150, R150, 0x1, -R124 ;  /* 0x000000019696d824 */ /* 0x000fe200078e0a7c */
[----:B------:R-:W-:Y:S01]  /*6a50*/  IABS R29, R6 ;  /* 0x00000006001d7213 */ /* 0x000fe20000000000 */
[----:B------:R-:W-:-:S03]  /*6a60*/  IMAD.HI.U32 R2, R45, R208, RZ ;  /* 0x000000d02d027227 */ /* 0x000fc600078e00ff */
[C---:B------:R-:W-:Y:S01]  /*6a70*/  ISETP.GT.U32.AND P5, PT, R124.reuse, R150, PT ;  /* 0x000000967c00720c */ /* 0x040fe20003fa4070 */
[----:B------:R-:W-:Y:S01]  /*6a80*/  @!P0 IMAD.MOV R87, RZ, RZ, -R87 ;  /* 0x000000ffff578224 */ /* 0x000fe200078e0a57 */
[----:B------:R-:W-:Y:S01]  /*6a90*/  ISETP.GE.AND P0, PT, R5, RZ, PT ;  /* 0x000000ff0500720c */ /* 0x000fe20003f06270 */
[----:B------:R-:W-:Y:S02]  /*6aa0*/  IMAD R179, R124, R4, R179 ;  /* 0x000000047cb37224 */ /* 0x000fe400078e02b3 */
[----:B------:R-:W-:Y:S02]  /*6ab0*/  IMAD.MOV R5, RZ, RZ, -R2 ;  /* 0x000000ffff057224 */ /* 0x000fe400078e0a02 */
[----:B------:R-:W-:-:S04]  /*6ac0*/  IMAD.HI.U32 R2, R45, R228, RZ ;  /* 0x000000e42d027227 */ /* 0x000fc800078e00ff */
[----:B------:R-:W-:-:S04]  /*6ad0*/  IMAD.HI.U32 R4, R45, R29, RZ ;  /* 0x0000001d2d047227 */ /* 0x000fc800078e00ff */
[----:B------:R-:W-:Y:S01]  /*6ae0*/  @!P6 IMAD.IADD R117, R117, 0x1, -R124 ;  /* 0x000000017575e824 */ /* 0x000fe200078e0a7c */
[C---:B------:R-:W-:Y:S01]  /*6af0*/  ISETP.GT.U32.AND P6, PT, R124.reuse, R179, PT ;  /* 0x000000b37c00720c */ /* 0x040fe20003fc4070 */
[----:B------:R-:W-:Y:S01]  /*6b00*/  IMAD R208, R124, R5, R208 ;  /* 0x000000057cd07224 */ /* 0x000fe200078e02d0 */
[----:B------:R-:W-:Y:S01]  /*6b10*/  IADD3 R4, -R4, RZ, RZ ;  /* 0x000000ff04047210 */ /* 0x000fe20007ffe1ff */
[----:B------:R-:W-:Y:S02]  /*6b20*/  IMAD.MOV R5, RZ, RZ, -R2 ;  /* 0x000000ffff057224 */ /* 0x000fe400078e0a02 */
[----:B------:R-:W-:Y:S02]  /*6b30*/  @!P5 IMAD.IADD R150, R150, 0x1, -R124 ;  /* 0x000000019696d824 */ /* 0x000fe400078e0a7c */
[C---:B------:R-:W-:Y:S02]  /*6b40*/  IMAD R228, R124.reuse, R5, R228 ;  /* 0x000000057ce47224 */ /* 0x040fe400078e02e4 */
[----:B------:R-:W-:Y:S01]  /*6b50*/  IMAD R29, R124, R4, R29 ;  /* 0x000000047c1d7224 */ /* 0x000fe200078e021d */
[----:B------:R-:W-:Y:S01]  /*6b60*/  @!P2 IADD3 R150, -R150, RZ, RZ ;  /* 0x000000ff9696a210 */ /* 0x000fe20007ffe1ff */
[----:B------:R-:W-:Y:S01]  /*6b70*/  @!P3 IMAD.MOV R117, RZ, RZ, -R117 ;  /* 0x000000ffff75b224 */ /* 0x000fe200078e0a75 */
[C---:B------:R-:W-:Y:S01]  /*6b80*/  ISETP.GT.U32.AND P5, PT, R124.reuse, R228, PT ;  /* 0x000000e47c00720c */ /* 0x040fe20003fa4070 */
[----:B------:R-:W-:Y:S01]  /*6b90*/  @!P6 IMAD.IADD R179, R179, 0x1, -R124 ;  /* 0x00000001b3b3e824 */ /* 0x000fe200078e0a7c */
[C---:B------:R-:W-:Y:S01]  /*6ba0*/  ISETP.GT.U32.AND P6, PT, R124.reuse, R29, PT ;  /* 0x0000001d7c00720c */ /* 0x040fe20003fc4070 */
[----:B------:R-:W-:Y:S01]  /*6bb0*/  IMAD.HI.U32 R2, R45, R58, RZ ;  /* 0x0000003a2d027227 */ /* 0x000fe200078e00ff */
[----:B------:R-:W-:-:S03]  /*6bc0*/  ISETP.GT.U32.AND P3, PT, R124, R208, PT ;  /* 0x000000d07c00720c */ /* 0x000fc60003f64070 */
[----:B------:R-:W-:Y:S02]  /*6bd0*/  IMAD.MOV R5, RZ, RZ, -R2 ;  /* 0x000000ffff057224 */ /* 0x000fe400078e0a02 */
[----:B------:R-:W-:-:S04]  /*6be0*/  IMAD.HI.U32 R2, R45, R88, RZ ;  /* 0x000000582d027227 */ /* 0x000fc800078e00ff */
[--C-:B------:R-:W-:Y:S02]  /*6bf0*/  @!P5 IMAD.IADD R228, R228, 0x1, -R124.reuse ;  /* 0x00000001e4e4d824 */ /* 0x100fe400078e0a7c */
[--C-:B------:R-:W-:Y:S02]  /*6c00*/  @!P6 IMAD.IADD R29, R29, 0x1, -R124.reuse ;  /* 0x000000011d1de824 */ /* 0x100fe400078e0a7c */
[----:B------:R-:W-:Y:S01]  /*6c10*/  @!P3 IMAD.IADD R208, R208, 0x1, -R124 ;  /* 0x00000001d0d0b824 */ /* 0x000fe200078e0a7c */
[C---:B------:R-:W-:Y:S01]  /*6c20*/  ISETP.GT.U32.AND P6, PT, R124.reuse, R228, PT ;  /* 0x000000e47c00720c */ /* 0x040fe20003fc4070 */
[C---:B------:R-:W-:Y:S01]  /*6c30*/  IMAD R58, R124.reuse, R5, R58 ;  /* 0x000000057c3a7224 */ /* 0x040fe200078e023a */
[C---:B------:R-:W-:Y:S01]  /*6c40*/  ISETP.GT.U32.AND P3, PT, R124.reuse, R179, PT ;  /* 0x000000b37c00720c */ /* 0x040fe20003f64070 */
[----:B------:R-:W-:Y:S01]  /*6c50*/  IMAD.MOV R5, RZ, RZ, -R2 ;  /* 0x000000ffff057224 */ /* 0x000fe200078e0a02 */
[C---:B------:R-:W-:Y:S01]  /*6c60*/  ISETP.GT.U32.AND P5, PT, R124.reuse, R208, PT ;  /* 0x000000d07c00720c */ /* 0x040fe20003fa4070 */
[----:B------:R-:W-:Y:S01]  /*6c70*/  IMAD.HI.U32 R2, R45, R118, RZ ;  /* 0x000000762d027227 */ /* 0x000fe200078e00ff */
[----:B------:R-:W-:-:S03]  /*6c80*/  ISETP.GT.U32.AND P2, PT, R124, R29, PT ;  /* 0x0000001d7c00720c */ /* 0x000fc60003f44070 */
[----:B------:R-:W-:Y:S02]  /*6c90*/  IMAD R88, R124, R5, R88 ;  /* 0x000000057c587224 */ /* 0x000fe400078e0258 */
[----:B------:R-:W-:Y:S02]  /*6ca0*/  VIADD R10, R76, 0x7f ;  /* 0x0000007f4c0a7836 */ /* 0x000fe40000000000 */
[----:B------:R-:W-:Y:S01]  /*6cb0*/  @!P6 IMAD.IADD R228, R228, 0x1, -R124 ;  /* 0x00000001e4e4e824 */ /* 0x000fe200078e0a7c */
[----:B------:R-:W-:Y:S01]  /*6cc0*/  ISETP.GT.U32.AND P6, PT, R124, R88, PT ;  /* 0x000000587c00720c */ /* 0x000fe20003fc4070 */
[----:B------:R-:W-:Y:S01]  /*6cd0*/  IMAD.MOV R5, RZ, RZ, -R2 ;  /* 0x000000ffff057224 */ /* 0x000fe200078e0a02 */
[----:B------:R-:W-:Y:S01]  /*6ce0*/  IABS R151, R10 ;  /* 0x0000000a00977213 */ /* 0x000fe20000000000 */
[----:B------:R-:W-:Y:S01]  /*6cf0*/  @!P5 IMAD.IADD R208, R208, 0x1, -R124 ;  /* 0x00000001d0d0d824 */ /* 0x000fe200078e0a7c */
[----:B------:R-:W-:Y:S01]  /*6d00*/  ISETP.GE.AND P5, PT, R6, RZ, PT ;  /* 0x000000ff0600720c */ /* 0x000fe20003fa6270 */
[----:B------:R-:W-:-:S02]  /*6d10*/  VIADD R6, R76, 0x80 ;  /* 0x000000804c067836 */ /* 0x000fc40000000000 */
[----:B------:R-:W-:Y:S02]  /*6d20*/  @!P4 IMAD.MOV R208, RZ, RZ, -R208 ;  /* 0x000000ffffd0c224 */ /* 0x000fe400078e0ad0 */
[C---:B------:R-:W-:Y:S01]  /*6d30*/  IMAD R118, R124.reuse, R5, R118 ;  /* 0x000000057c767224 */ /* 0x040fe200078e0276 */
[----:B------:R-:W-:Y:S01]  /*6d40*/  IABS R180, R6 ;  /* 0x0000000600b47213 */ /* 0x000fe20000000000 */
[----:B------:R-:W-:Y:S01]  /*6d50*/  @!P3 IMAD.IADD R179, R179, 0x1, -R124 ;  /* 0x00000001b3b3b824 */ /* 0x000fe200078e0a7c */
[----:B------:R-:W-:Y:S01]  /*6d60*/  ISETP.GT.U32.AND P3, PT, R124, R58, PT ;  /* 0x0000003a7c00720c */ /* 0x000fe20003f64070 */
[C---:B------:R-:W-:Y:S01]  /*6d70*/  IMAD.HI.U32 R4, R45.reuse, R151, RZ ;  /* 0x000000972d047227 */ /* 0x040fe200078e00ff */
[----:B------:R-:W-:Y:S02]  /*6d80*/  @!P6 IADD3 R88, R88, -R124, RZ ;  /* 0x8000007c5858e210 */ /* 0x000fe40007ffe0ff */
[C---:B------:R-:W-:Y:S01]  /*6d90*/  ISETP.GT.U32.AND P6, PT, R124.reuse, R118, PT ;  /* 0x000000767c00720c */ /* 0x040fe20003fc4070 */
[----:B------:R-:W-:Y:S01]  /*6da0*/  IMAD.HI.U32 R2, R45, R180, RZ ;  /* 0x000000b42d027227 */ /* 0x000fe200078e00ff */
[----:B------:R-:W-:-:S03]  /*6db0*/  ISETP.GT.U32.AND P4, PT, R124, R88, PT ;  /* 0x000000587c00720c */ /* 0x000fc60003f84070 */
[----:B------:R-:W-:Y:S02]  /*6dc0*/  IMAD.MOV R5, RZ, RZ, -R2 ;  /* 0x000000ffff057224 */ /* 0x000fe400078e0a02 */
[----:B------:R-:W-:Y:S02]  /*6dd0*/  IMAD.MOV R4, RZ, RZ, -R4 ;  /* 0x000000ffff047224 */ /* 0x000fe400078e0a04 */
[C---:B------:R-:W-:Y:S02]  /*6de0*/  IMAD R180, R124.reuse, R5, R180 ;  /* 0x000000057cb47224 */ /* 0x040fe400078e02b4 */
[--C-:B------:R-:W-:Y:S01]  /*6df0*/  @!P2 IMAD.IADD R29, R29, 0x1, -R124.reuse ;  /* 0x000000011d1da824 */ /* 0x100fe200078e0a7c */
[----:B------:R-:W-:Y:S01]  /*6e00*/  ISETP.GE.AND P2, PT, R7, RZ, PT ;  /* 0x000000ff0700720c */ /* 0x000fe20003f46270 */
[----:B------:R-:W-:Y:S02]  /*6e10*/  IMAD R151, R124, R4, R151 ;  /* 0x000000047c977224 */ /* 0x000fe400078e0297 */
[----:B------:R-:W-:Y:S01]  /*6e20*/  @!P4 IMAD.IADD R88, R88, 0x1, -R124 ;  /* 0x000000015858c824 */ /* 0x000fe200078e0a7c */
[----:B------:R-:W-:Y:S01]  /*6e30*/  ISETP.GT.U32.AND P4, PT, R124, R180, PT ;  /* 0x000000b47c00720c */ /* 0x000fe20003f84070 */
[----:B------:R-:W-:-:S02]  /*6e40*/  VIADD R7, R76, 0x81 ;  /* 0x000000814c077836 */ /* 0x000fc40000000000 */
[----:B------:R-:W-:Y:S01]  /*6e50*/  @!P3 IMAD.IADD R58, R58, 0x1, -R124 ;  /* 0x000000013a3ab824 */ /* 0x000fe200078e0a7c */
[----:B------:R-:W-:Y:S01]  /*6e60*/  ISETP.GE.AND P3, PT, R8, RZ, PT ;  /* 0x000000ff0800720c */ /* 0x000fe20003f66270 */
[----:B------:R-:W-:Y:S01]  /*6e70*/  @!P5 IMAD.MOV R29, RZ, RZ, -R29 ;  /* 0x000000ffff1dd224 */ /* 0x000fe200078e0a1d */
[----:B------:R-:W-:Y:S01]  /*6e80*/  IABS R209, R7 ;  /* 0x0000000700d17213 */ /* 0x000fe20000000000 */
[----:B------:R-:W-:Y:S01]  /*6e90*/  VIADD R8, R76, 0x82 ;  /* 0x000000824c087836 */ /* 0x000fe20000000000 */
[C---:B------:R-:W-:Y:S01]  /*6ea0*/  ISETP.GT.U32.AND P5, PT, R124.reuse, R151, PT ;  /* 0x000000977c00720c */ /* 0x040fe20003fa4070 */
[----:B------:R-:W-:Y:S01]  /*6eb0*/  @!P1 IMAD.MOV R179, RZ, RZ, -R179 ;  /* 0x000000ffffb39224 */ /* 0x000fe200078e0ab3 */
[----:B------:R-:W-:Y:S01]  /*6ec0*/  ISETP.GT.U32.AND P1, PT, R124, R58, PT ;  /* 0x0000003a7c00720c */ /* 0x000fe20003f24070 */
[----:B------:R-:W-:Y:S01]  /*6ed0*/  IMAD.HI.U32 R2, R45, R209, RZ ;  /* 0x000000d12d027227 */ /* 0x000fe200078e00ff */
[----:B------:R-:W-:-:S03]  /*6ee0*/  IABS R232, R8 ;  /* 0x0000000800e87213 */ /* 0x000fc60000000000 */
[----:B------:R-:W-:Y:S02]  /*6ef0*/  @!P4 IMAD.IADD R180, R180, 0x1, -R124 ;  /* 0x00000001b4b4c824 */ /* 0x000fe400078e0a7c */
[----:B------:R-:W-:Y:S02]  /*6f00*/  IMAD.MOV R4, RZ, RZ, -R2 ;  /* 0x000000ffff047224 */ /* 0x000fe400078e0a02 */
[----:B------:R-:W-:Y:S01]  /*6f10*/  IMAD.HI.U32 R2, R45, R232, RZ ;  /* 0x000000e82d027227 */ /* 0x000fe200078e00ff */
[----:B------:R-:W-:Y:S02]  /*6f20*/  ISETP.GT.U32.AND P4, PT, R124, R180, PT ;  /* 0x000000b47c00720c */ /* 0x000fe40003f84070 */
[----:B------:R-:W-:Y:S01]  /*6f30*/  @!P5 IADD3 R151, R151, -R124, RZ ;  /* 0x8000007c9797d210 */ /* 0x000fe20007ffe0ff */
[----:B------:R-:W-:Y:S02]  /*6f40*/  IMAD.MOV R5, RZ, RZ, -R2 ;  /* 0x000000ffff057224 */ /* 0x000fe400078e0a02 */
[--C-:B------:R-:W-:Y:S01]  /*6f50*/  @!P1 IMAD.IADD R58, R58, 0x1, -R124.reuse ;  /* 0x000000013a3a9824 */ /* 0x100fe200078e0a7c */
[----:B------:R-:W-:Y:S01]  /*6f60*/  ISETP.GT.U32.AND P5, PT, R124, R151, PT ;  /* 0x000000977c00720c */ /* 0x000fe20003fa4070 */
[----:B------:R-:W-:Y:S01]  /*6f70*/  @!P6 IMAD.IADD R118, R118, 0x1, -R124 ;  /* 0x000000017676e824 */ /* 0x000fe200078e0a7c */
[----:B------:R-:W-:Y:S01]  /*6f80*/  ISETP.GE.AND P6, PT, R6, RZ, PT ;  /* 0x000000ff0600720c */ /* 0x000fe20003fc6270 */
[----:B------:R-:W-:Y:S01]  /*6f90*/  IMAD R232, R124, R5, R232 ;  /* 0x000000057ce87224 */ /* 0x000fe200078e02e8 */
[----:B------:R-:W-:Y:S01]  /*6fa0*/  ISETP.GE.AND P1, PT, R10, RZ, PT ;  /* 0x000000ff0a00720c */ /* 0x000fe20003f26270 */
[----:B------:R-:W-:Y:S01]  /*6fb0*/  @!P2 IMAD.MOV R58, RZ, RZ, -R58 ;  /* 0x000000ffff3aa224 */ /* 0x000fe200078e0a3a */
[----:B------:R-:W-:Y:S01]  /*6fc0*/  ISETP.GT.U32.AND P2, PT, R124, R118, PT ;  /* 0x000000767c00720c */ /* 0x000fe20003f44070 */
[----:B------:R-:W-:Y:S01]  /*6fd0*/  @!P4 IMAD.IADD R180, R180, 0x1, -R124 ;  /* 0x00000001b4b4c824 */ /* 0x000fe200078e0a7c */
[----:B------:R-:W-:Y:S01]  /*6fe0*/  ISETP.GT.U32.AND P4, PT, R124, R232, PT ;  /* 0x000000e87c00720c */ /* 0x000fe20003f84070 */
[----:B------:R-:W-:Y:S01]  /*6ff0*/  @!P0 IMAD.MOV R228, RZ, RZ, -R228 ;  /* 0x000000ffffe48224 */ /* 0x000fe200078e0ae4 */
[----:B------:R-:W-:Y:S01]  /*7000*/  ISETP.GE.AND P0, PT, R9, RZ, PT ;  /* 0x000000ff0900720c */ /* 0x000fe20003f06270 */
[----:B------:R-:W-:-:S02]  /*7010*/  VIADD R6, R76, 0x83 ;  /* 0x000000834c067836 */ /* 0x000fc40000000000 */
[--C-:B------:R-:W-:Y:S01]  /*7020*/  @!P5 IMAD.IADD R151, R151, 0x1, -R124.reuse ;  /* 0x000000019797d824 */ /* 0x100fe200078e0a7c */
[----:B------:R-:W-:Y:S01]  /*7030*/  ISETP.GE.AND P5, PT, R7, RZ, PT ;  /* 0x000000ff0700720c */ /* 0x000fe20003fa6270 */
[----:B------:R-:W-:Y:S01]  /*7040*/  VIADD R7, R76, 0x85 ;  /* 0x000000854c077836 */ /* 0x000fe20000000000 */
[----:B------:R-:W-:Y:S01]  /*7050*/  IABS R30, R6 ;  /* 0x00000006001e7213 */ /* 0x000fe20000000000 */
[----:B------:R-:W-:Y:S02]  /*7060*/  IMAD R209, R124, R4, R209 ;  /* 0x000000047cd17224 */ /* 0x000fe400078e02d1 */
[--C-:B------:R-:W-:Y:S01]  /*7070*/  @!P2 IMAD.IADD R118, R118, 0x1, -R124.reuse ;  /* 0x000000017676a824 */ /* 0x100fe200078e0a7c */
[----:B------:R-:W-:Y:S01]  /*7080*/  IABS R89, R7 ;  /* 0x0000000700597213 */ /* 0x000fe20000000000 */
[----:B------:R-:W-:Y:S01]  /*7090*/  @!P4 IMAD.IADD R232, R232, 0x1, -R124 ;  /* 0x00000001e8e8c824 */ /* 0x000fe200078e0a7c */
[----:B------:R-:W-:Y:S01]  /*70a0*/  ISETP.GT.U32.AND P2, PT, R124, R209, PT ;  /* 0x000000d17c00720c */ /* 0x000fe20003f44070 */
[----:B------:R-:W-:-:S04]  /*70b0*/  IMAD.HI.U32 R2, R45, R30, RZ ;  /* 0x0000001e2d027227 */ /* 0x000fc800078e00ff */
[----:B------:R-:W-:Y:S01]  /*70c0*/  @!P0 IMAD.MOV R118, RZ, RZ, -R118 ;  /* 0x000000ffff768224 */ /* 0x000fe200078e0a76 */
[----:B------:R-:W-:Y:S01]  /*70d0*/  ISETP.GT.U32.AND P0, PT, R124, R232, PT ;  /* 0x000000e87c00720c */ /* 0x000fe20003f04070 */
[----:B------:R-:W-:Y:S02]  /*70e0*/  IMAD.MOV R5, RZ, RZ, -R2 ;  /* 0x000000ffff057224 */ /* 0x000fe400078e0a02 */
[----:B------:R-:W-:-:S04]  /*70f0*/  IMAD.HI.U32 R2, R45, R89, RZ ;  /* 0x000000592d027227 */ /* 0x000fc800078e00ff */
[----:B------:R-:W-:Y:S02]  /*7100*/  VIADD R9, R76, 0x84 ;  /* 0x000000844c097836 */ /* 0x000fe40000000000 */
[----:B------:R-:W-:Y:S02]  /*7110*/  IMAD.MOV R2, RZ, RZ, -R2 ;  /* 0x000000ffff027224 */ /* 0x000fe400078e0a02 */
[----:B------:R-:W-:Y:S01]  /*7120*/  @!P2 IMAD.IADD R209, R209, 0x1, -R124 ;  /* 0x00000001d1d1a824 */ /* 0x000fe200078e0a7c */
[----:B------:R-:W-:Y:S01]  /*7130*/  IABS R59, R9 ;  /* 0x00000009003b7213 */ /* 0x000fe20000000000 */
[----:B------:R-:W-:Y:S01]  /*7140*/  IMAD R89, R124, R2, R89 ;  /* 0x000000027c597224 */ /* 0x000fe200078e0259 */
[----:B------:R-:W-:Y:S01]  /*7150*/  ISETP.GE.AND P2, PT, R8, RZ, PT ;  /* 0x000000ff0800720c */ /* 0x000fe20003f46270 */
[----:B------:R-:W-:Y:S01]  /*7160*/  VIADD R8, R76, 0x86 ;  /* 0x000000864c087836 */ /* 0x000fe20000000000 */
[----:B------:R-:W-:Y:S01]  /*7170*/  @!P0 IADD3 R232, R232, -R124, RZ ;  /* 0x8000007ce8e88210 */ /* 0x000fe20007ffe0ff */
[----:B------:R-:W-:Y:S01]  /*7180*/  IMAD.HI.U32 R4, R45, R59, RZ ;  /* 0x0000003b2d047227 */ /* 0x000fe200078e00ff */
[----:B------:R-:W-:-:S02]  /*7190*/  ISETP.GT.U32.AND P0, PT, R124, R89, PT ;  /* 0x000000597c00720c */ /* 0x000fc40003f04070 */
[----:B------:R-:W-:Y:S01]  /*71a0*/  IABS R119, R8 ;  /* 0x0000000800777213 */ /* 0x000fe20000000000 */
[----:B------:R-:W-:Y:S01]  /*71b0*/  IMAD R30, R124, R5, R30 ;  /* 0x000000057c1e7224 */ /* 0x000fe200078e021e */
[----:B------:R-:W-:Y:S01]  /*71c0*/  IADD3 R4, -R4, RZ, RZ ;  /* 0x000000ff04047210 */ /* 0x000fe20007ffe1ff */
[----:B------:R-:W-:Y:S02]  /*71d0*/  @!P6 IMAD.MOV R180, RZ, RZ, -R180 ;  /* 0x000000ffffb4e224 */ /* 0x000fe400078e0ab4 */
[----:B------:R-:W-:Y:S01]  /*71e0*/  IMAD.HI.U32 R2, R45, R119, RZ ;  /* 0x000000772d027227 */ /* 0x000fe200078e00ff */
[----:B------:R-:W-:-:S03]  /*71f0*/  ISETP.GT.U32.AND P4, PT, R124, R30, PT ;  /* 0x0000001e7c00720c */ /* 0x000fc60003f84070 */
[----:B------:R-:W-:Y:S02]  /*7200*/  IMAD R59, R124, R4, R59 ;  /* 0x000000047c3b7224 */ /* 0x000fe400078e023b */
[----:B------:R-:W-:Y:S02]  /*7210*/  VIADD R4, R76, 0x87 ;  /* 0x000000874c047836 */ /* 0x000fe40000000000 */
[----:B------:R-:W-:Y:S01]  /*7220*/  @!P0 IMAD.IADD R89, R89, 0x1, -R124 ;  /* 0x0000000159598824 */ /* 0x000fe200078e0a7c */
[C---:B------:R-:W-:Y:S01]  /*7230*/  ISETP.GT.U32.AND P6, PT, R124.reuse, R59, PT ;  /* 0x0000003b7c00720c */ /* 0x040fe20003fc4070 */
[----:B------:R-:W-:Y:S01]  /*7240*/  IMAD.MOV R2, RZ, RZ, -R2 ;  /* 0x000000ffff027224 */ /* 0x000fe200078e0a02 */
[----:B------:R-:W-:Y:S01]  /*7250*/  IABS R152, R4 ;  /* 0x0000000400987213 */ /* 0x000fe20000000000 */
[----:B------:R-:W-:Y:S01]  /*7260*/  @!P1 IMAD.MOV R151, RZ, RZ, -R151 ;  /* 0x000000ffff979224 */ /* 0x000fe200078e0a97 */
[C---:B------:R-:W-:Y:S01]  /*7270*/  ISETP.GT.U32.AND P0, PT, R124.reuse, R89, PT ;  /* 0x000000597c00720c */ /* 0x040fe20003f04070 */
[----:B------:R-:W-:Y:S01]  /*7280*/  IMAD R119, R124, R2, R119 ;  /* 0x000000027c777224 */ /* 0x000fe200078e0277 */
[----:B------:R-:W-:Y:S01]  /*7290*/  ISETP.GE.AND P1, PT, R6, RZ, PT ;  /* 0x000000ff0600720c */ /* 0x000fe20003f26270 */
[----:B------:R-:W-:-:S04]  /*72a0*/  IMAD.HI.U32 R2, R45, R152, RZ ;  /* 0x000000982d027227 */ /* 0x000fc800078e00ff */
[----:B------:R-:W-:Y:S02]  /*72b0*/  IMAD.MOV R5, RZ, RZ, -R2 ;  /* 0x000000ffff057224 */ /* 0x000fe400078e0a02 */
[----:B------:R-:W-:Y:S01]  /*72c0*/  @!P4 IMAD.IADD R30, R30, 0x1, -R124 ;  /* 0x000000011e1ec824 */ /* 0x000fe200078e0a7c */
[----:B------:R-:W-:Y:S01]  /*72d0*/  ISETP.GE.AND P4, PT, R7, RZ, PT ;  /* 0x000000ff0700720c */ /* 0x000fe20003f86270 */
[----:B------:R-:W-:Y:S01]  /*72e0*/  IMAD R152, R124, R5, R152 ;  /* 0x000000057c987224 */ /* 0x000fe200078e0298 */
[C---:B------:R-:W-:Y:S01]  /*72f0*/  IADD3 R5, R76.reuse, 0x89, RZ ;  /* 0x000000894c057810 */ /* 0x040fe20007ffe0ff */
[--C-:B------:R-:W-:Y:S02]  /*7300*/  @!P0 IMAD.IADD R89, R89, 0x1, -R124.reuse ;  /* 0x0000000159598824 */ /* 0x100fe400078e0a7c */
[----:B------:R-:W-:Y:S01]  /*7310*/  VIADD R6, R76, 0x88 ;  /* 0x000000884c067836 */ /* 0x000fe20000000000 */
[C---:B------:R-:W-:Y:S01]  /*7320*/  ISETP.GT.U32.AND P0, PT, R124.reuse, R152, PT ;  /* 0x000000987c00720c */ /* 0x040fe20003f04070 */
[----:B------:R-:W-:Y:S01]  /*7330*/  @!P6 IMAD.IADD R59, R59, 0x1, -R124 ;  /* 0x000000013b3be824 */ /* 0x000fe200078e0a7c */
[C---:B------:R-:W-:Y:S01]  /*7340*/  ISETP.GT.U32.AND P6, PT, R124.reuse, R30, PT ;  /* 0x0000001e7c00720c */ /* 0x040fe20003fc4070 */
[----:B------:R-:W-:Y:S01]  /*7350*/  @!P3 IMAD.MOV R88, RZ, RZ, -R88 ;  /* 0x000000ffff58b224 */ /* 0x000fe200078e0a58 */
[----:B------:R-:W-:Y:S01]  /*7360*/  ISETP.GT.U32.AND P3, PT, R124, R209, PT ;  /* 0x000000d17c00720c */ /* 0x000fe20003f64070 */
[----:B------:R-:W-:Y:S01]  /*7370*/  @!P2 IMAD.MOV R232, RZ, RZ, -R232 ;  /* 0x000000ffffe8a224 */ /* 0x000fe200078e0ae8 */
[----:B------:R-:W-:Y:S01]  /*7380*/  IABS R181, R6 ;  /* 0x0000000600b57213 */ /* 0x000fe20000000000 */
[----:B------:R-:W-:Y:S01]  /*7390*/  @!P4 IMAD.MOV R89, RZ, RZ, -R89 ;  /* 0x000000ffff59c224 */ /* 0x000fe200078e0a59 */
[----:B------:R-:W-:Y:S01]  /*73a0*/  IABS R210, R5 ;  /* 0x0000000500d27213 */ /* 0x000fe20000000000 */
[----:B------:R-:W-:Y:S01]  /*73b0*/  VIADD R10, R76, 0x94 ;  /* 0x000000944c0a7836 */ /* 0x000fe20000000000 */
[----:B------:R-:W-:Y:S01]  /*73c0*/  ISETP.GE.AND P4, PT, R5, RZ, PT ;  /* 0x000000ff0500720c */ /* 0x000fe20003f86270 */
[----:B------:R-:W-:Y:S01]  /*73d0*/  IMAD.HI.U32 R2, R45, R181, RZ ;  /* 0x000000b52d027227 */ /* 0x000fe200078e00ff */
[----:B------:R-:W-:-:S02]  /*73e0*/  ISETP.GE.AND P2, PT, R8, RZ, PT ;  /* 0x000000ff0800720c */ /* 0x000fc40003f46270 */
[----:B------:R-:W-:Y:S01]  /*73f0*/  IABS R61, R10 ;  /* 0x0000000a003d7213 */ /* 0x000fe20000000000 */
[--C-:B------:R-:W-:Y:S02]  /*7400*/  @!P0 IMAD.IADD R152, R152, 0x1, -R124.reuse ;  /* 0x0000000198988824 */ /* 0x100fe400078e0a7c */
[----:B------:R-:W-:Y:S01]  /*7410*/  @!P6 IMAD.IADD R30, R30, 0x1, -R124 ;  /* 0x000000011e1ee824 */ /* 0x000fe200078e0a7c */
[C---:B------:R-:W-:Y:S01]  /*7420*/  ISETP.GT.U32.AND P6, PT, R124.reuse, R119, PT ;  /* 0x000000777c00720c */ /* 0x040fe20003fc4070 */
[----:B------:R-:W-:Y:S01]  /*7430*/  IMAD.MOV R2, RZ, RZ, -R2 ;  /* 0x000000ffff027224 */ /* 0x000fe200078e0a02 */
[C---:B------:R-:W-:Y:S01]  /*7440*/  ISETP.GT.U32.AND P0, PT, R124.reuse, R152, PT ;  /* 0x000000987c00720c */ /* 0x040fe20003f04070 */
[----:B------:R-:W-:Y:S01]  /*7450*/  @!P3 IMAD.IADD R209, R209, 0x1, -R124 ;  /* 0x00000001d1d1b824 */ /* 0x000fe200078e0a7c */
[----:B------:R-:W-:Y:S01]  /*7460*/  ISETP.GE.AND P3, PT, R9, RZ, PT ;  /* 0x000000ff0900720c */ /* 0x000fe20003f66270 */
[----:B------:R-:W-:Y:S02]  /*7470*/  IMAD R181, R124, R2, R181 ;  /* 0x000000027cb57224 */ /* 0x000fe400078e02b5 */
[----:B------:R-:W-:-:S04]  /*7480*/  IMAD.HI.U32 R2, R45, R210, RZ ;  /* 0x000000d22d027227 */ /* 0x000fc800078e00ff */
[----:B------:R-:W-:Y:S01]  /*7490*/  @!P5 IMAD.MOV R209, RZ, RZ, -R209 ;  /* 0x000000ffffd1d224 */ /* 0x000fe200078e0ad1 */
[----:B------:R-:W-:Y:S01]  /*74a0*/  ISETP.GT.U32.AND P5, PT, R124, R59, PT ;  /* 0x0000003b7c00720c */ /* 0x000fe20003fa4070 */
[----:B------:R-:W-:Y:S02]  /*74b0*/  IMAD.MOV R5, RZ, RZ, -R2 ;  /* 0x000000ffff057224 */ /* 0x000fe400078e0a02 */
[----:B------:R-:W-:Y:S02]  /*74c0*/  VIADD R8, R76, 0x8a ;  /* 0x0000008a4c087836 */ /* 0x000fe40000000000 */
[----:B------:R-:W-:Y:S02]  /*74d0*/  IMAD R210, R124, R5, R210 ;  /* 0x000000057cd27224 */ /* 0x000fe400078e02d2 */
[--C-:B------:R-:W-:Y:S01]  /*74e0*/  @!P6 IMAD.IADD R119, R119, 0x1, -R124.reuse ;  /* 0x000000017777e824 */ /* 0x100fe200078e0a7c */
[----:B------:R-:W-:Y:S01]  /*74f0*/  IABS R224, R8 ;  /* 0x0000000800e07213 */ /* 0x000fe20000000000 */
[----:B------:R-:W-:Y:S01]  /*7500*/  @!P0 IMAD.IADD R152, R152, 0x1, -R124 ;  /* 0x0000000198988824 */ /* 0x000fe200078e0a7c */
[C---:B------:R-:W-:Y:S01]  /*7510*/  ISETP.GT.U32.AND P0, PT, R124.reuse, R210, PT ;  /* 0x000000d27c00720c */ /* 0x040fe20003f04070 */
[----:B------:R-:W-:Y:S01]  /*7520*/  @!P1 IMAD.MOV R30, RZ, RZ, -R30 ;  /* 0x000000ffff1e9224 */ /* 0x000fe200078e0a1e */
[----:B------:R-:W-:Y:S01]  /*7530*/  ISETP.GT.U32.AND P1, PT, R124, R119, PT ;  /* 0x000000777c00720c */ /* 0x000fe20003f24070 */
[----:B------:R-:W-:Y:S01]  /*7540*/  @!P5 IMAD.IADD R59, R59, 0x1, -R124 ;  /* 0x000000013b3bd824 */ /* 0x000fe200078e0a7c */
[----:B------:R-:W-:Y:S01]  /*7550*/  ISETP.GE.AND P5, PT, R4, RZ, PT ;  /* 0x000000ff0400720c */ /* 0x000fe20003fa6270 */
[----:B------:R-:W-:Y:S01]  /*7560*/  IMAD.HI.U32 R4, R45, R224, RZ ;  /* 0x000000e02d047227 */ /* 0x000fe200078e00ff */
[----:B------:R-:W-:-:S03]  /*7570*/  ISETP.GE.AND P6, PT, R6, RZ, PT ;  /* 0x000000ff0600720c */ /* 0x000fc60003fc6270 */
[----:B------:R-:W-:Y:S02]  /*7580*/  IMAD.MOV R7, RZ, RZ, -R4 ;  /* 0x000000ffff077224 */ /* 0x000fe400078e0a04 */
[----:B------:R-:W-:Y:S02]  /*7590*/  VIADD R4, R76, 0x8b ;  /* 0x0000008b4c047836 */ /* 0x000fe40000000000 */
[----:B------:R-:W-:Y:S01]  /*75a0*/  @!P3 IMAD.MOV R59, RZ, RZ, -R59 ;  /* 0x000000ffff3bb224 */ /* 0x000fe200078e0a3b */
[----:B------:R-:W-:Y:S01]  /*75b0*/  ISETP.GT.U32.AND P3, PT, R124, R181, PT ;  /* 0x000000b57c00720c */ /* 0x000fe20003f64070 */
[----:B------:R-:W-:Y:S01]  /*75c0*/  @!P0 IMAD.IADD R210, R210, 0x1, -R124 ;  /* 0x00000001d2d28824 */ /* 0x000fe200078e0a7c */
[----:B------:R-:W-:Y:S01]  /*75d0*/  @!P1 IADD3 R119, R119, -R124, RZ ;  /* 0x8000007c77779210 */ /* 0x000fe20007ffe0ff */
[----:B------:R-:W-:Y:S01]  /*75e0*/  IMAD R224, R124, R7, R224 ;  /* 0x000000077ce07224 */ /* 0x000fe200078e02e0 */
[----:B------:R-:W-:Y:S01]  /*75f0*/  IABS R31, R4 ;  /* 0x00000004001f7213 */ /* 0x000fe20000000000 */
[----:B------:R-:W-:Y:S01]  /*7600*/  VIADD R6, R76, 0x8c ;  /* 0x0000008c4c067836 */ /* 0x000fe20000000000 */
[C---:B------:R-:W-:Y:S01]  /*7610*/  ISETP.GT.U32.AND P0, PT, R124.reuse, R210, PT ;  /* 0x000000d27c00720c */ /* 0x040fe20003f04070 */
[----:B------:R-:W-:Y:S01]  /*7620*/  @!P2 IMAD.MOV R119, RZ, RZ, -R119 ;  /* 0x000000ffff77a224 */ /* 0x000fe200078e0a77 */
[----:B------:R-:W-:Y:S01]  /*7630*/  ISETP.GT.U32.AND P2, PT, R124, R224, PT ;  /* 0x000000e07c00720c */ /* 0x000fe20003f44070 */
[----:B------:R-:W-:Y:S01]  /*7640*/  IMAD.HI.U32 R2, R45, R31, RZ ;  /* 0x0000001f2d027227 */ /* 0x000fe200078e00ff */
[----:B------:R-:W-:-:S02]  /*7650*/  ISETP.GE.AND P1, PT, R8, RZ, PT ;  /* 0x000000ff0800720c */ /* 0x000fc40003f26270 */
[----:B------:R-:W-:Y:S01]  /*7660*/  IABS R60, R6 ;  /* 0x00000006003c7213 */ /* 0x000fe20000000000 */
[----:B------:R-:W-:Y:S02]  /*7670*/  IMAD.MOV R5, RZ, RZ, -R2 ;  /* 0x000000ffff057224 */ /* 0x000fe400078e0a02 */
[--C-:B------:R-:W-:Y:S02]  /*7680*/  @!P3 IMAD.IADD R181, R181, 0x1, -R124.reuse ;  /* 0x00000001b5b5b824 */ /* 0x100fe400078e0a7c */
[----:B------:R-:W-:Y:S02]  /*7690*/  IMAD R31, R124, R5, R31 ;  /* 0x000000057c1f7224 */ /* 0x000fe400078e021f */
[----:B------:R-:W-:Y:S01]  /*76a0*/  @!P0 IMAD.IADD R210, R210, 0x1, -R124 ;  /* 0x00000001d2d28824 */ /* 0x000fe200078e0a7c */
[----:B------:R-:W-:Y:S01]  /*76b0*/  ISETP.GT.U32.AND P3, PT, R124, R181, PT ;  /* 0x000000b57c00720c */ /* 0x000fe20003f64070 */
[----:B------:R-:W-:Y:S01]  /*76c0*/  VIADD R8, R76, 0x8d ;  /* 0x0000008d4c087836 */ /* 0x000fe20000000000 */
[----:B------:R-:W-:Y:S01]  /*76d0*/  ISETP.GT.U32.AND P0, PT, R124, R31, PT ;  /* 0x0000001f7c00720c */ /* 0x000fe20003f04070 */
[----:B------:R-:W-:Y:S01]  /*76e0*/  @!P5 IMAD.MOV R152, RZ, RZ, -R152 ;  /* 0x000000ffff98d224 */ /* 0x000fe200078e0a98 */
[----:B------:R-:W-:Y:S01]  /*76f0*/  @!P2 IADD3 R224, R224, -R124, RZ ;  /* 0x8000007ce0e0a210 */ /* 0x000fe20007ffe0ff */
[----:B------:R-:W-:Y:S01]  /*7700*/  IMAD.HI.U32 R2, R45, R60, RZ ;  /* 0x0000003c2d027227 */ /* 0x000fe200078e00ff */
[----:B------:R-:W-:-:S02]  /*7710*/  IABS R90, R8 ;  /* 0x00000008005a7213 */ /* 0x000fc40000000000 */
[----:B------:R-:W-:Y:S01]  /*7720*/  ISETP.GT.U32.AND P2, PT, R124, R224, PT ;  /* 0x000000e07c00720c */ /* 0x000fe20003f44070 */
[----:B------:R-:W-:Y:S01]  /*7730*/  IMAD.MOV R5, RZ, RZ, -R2 ;  /* 0x000000ffff057224 */ /* 0x000fe200078e0a02 */
[----:B------:R-:W-:Y:S01]  /*7740*/  ISETP.GE.AND P5, PT, R4, RZ, PT ;  /* 0x000000ff0400720c */ /* 0x000fe20003fa6270 */
[----:B------:R-:W-:-:S04]  /*7750*/  IMAD.HI.U32 R4, R45, R90, RZ ;  /* 0x0000005a2d047227 */ /* 0x000fc800078e00ff */
[----:B------:R-:W-:Y:S01]  /*7760*/  @!P3 IMAD.IADD R181, R181, 0x1, -R124 ;  /* 0x00000001b5b5b824 */ /* 0x000fe200078e0a7c */
[----:B------:R-:W-:Y:S01]  /*7770*/  ISETP.GE.AND P3, PT, R6, RZ, PT ;  /* 0x000000ff0600720c */ /* 0x000fe20003f66270 */
[----:B------:R-:W-:Y:S01]  /*7780*/  VIADD R6, R76, 0x8f ;  /* 0x0000008f4c067836 */ /* 0x000fe20000000000 */
[----:B------:R-:W-:Y:S01]  /*7790*/  @!P0 IADD3 R31, R31, -R124, RZ ;  /* 0x8000007c1f1f8210 */ /* 0x000fe20007ffe0ff */
[----:B------:R-:W-:Y:S02]  /*77a0*/  IMAD.MOV R7, RZ, RZ, -R4 ;  /* 0x000000ffff077224 */ /* 0x000fe400078e0a04 */
[C---:B------:R-:W-:Y:S01]  /*77b0*/  IMAD R60, R124.reuse, R5, R60 ;  /* 0x000000057c3c7224 */ /* 0x040fe200078e023c */
[C---:B------:R-:W-:Y:S01]  /*77c0*/  ISETP.GT.U32.AND P0, PT, R124.reuse, R31, PT ;  /* 0x0000001f7c00720c */ /* 0x040fe20003f04070 */
[----:B------:R-:W-:Y:S01]  /*77d0*/  IMAD R90, R124, R7, R90 ;  /* 0x000000077c5a7224 */ /* 0x000fe200078e025a */
[----:B------:R-:W-:Y:S01]  /*77e0*/  IABS R153, R6 ;  /* 0x0000000600997213 */ /* 0x000fe20000000000 */
[----:B------:R-:W-:-:S02]  /*77f0*/  @!P2 IMAD.IADD R224, R224, 0x1, -R124 ;  /* 0x00000001e0e0a824 */ /* 0x000fc400078e0a7c */
[----:B------:R-:W-:Y:S01]  /*7800*/  @!P4 IMAD.MOV R210, RZ, RZ, -R210 ;  /* 0x000000ffffd2c224 */ /* 0x000fe200078e0ad2 */
[C---:B------:R-:W-:Y:S01]  /*7810*/  ISETP.GT.U32.AND P4, PT, R124.reuse, R60, PT ;  /* 0x0000003c7c00720c */ /* 0x040fe20003f84070 */
[----:B------:R-:W-:Y:S01]  /*7820*/  @!P1 IMAD.MOV R224, RZ, RZ, -R224 ;  /* 0x000000ffffe09224 */ /* 0x000fe200078e0ae0 */
[----:B------:R-:W-:Y:S01]  /*7830*/  ISETP.GT.U32.AND P1, PT, R124, R90, PT ;  /* 0x0000005a7c00720c */ /* 0x000fe20003f24070 */
[----:B------:R-:W-:-:S04]  /*7840*/  IMAD.HI.U32 R4, R45, R153, RZ ;  /* 0x000000992d047227 */ /* 0x000fc800078e00ff */
[----:B------:R-:W-:Y:S02]  /*7850*/  IMAD.MOV R4, RZ, RZ, -R4 ;  /* 0x000000ffff047224 */ /* 0x000fe400078e0a04 */
[----:B------:R-:W-:Y:S01]  /*7860*/  @!P6 IMAD.MOV R181, RZ, RZ, -R181 ;  /* 0x000000ffffb5e224 */ /* 0x000fe200078e0ab5 */
[----:B------:R-:W-:Y:S01]  /*7870*/  ISETP.GE.AND P6, PT, R8, RZ, PT ;  /* 0x000000ff0800720c */ /* 0x000fe20003fc6270 */
[--C-:B------:R-:W-:Y:S01]  /*7880*/  @!P0 IMAD.IADD R31, R31, 0x1, -R124.reuse ;  /* 0x000000011f1f8824 */ /* 0x100fe200078e0a7c */
[----:B------:R-:W-:Y:S01]  /*7890*/  ISETP.GE.AND P0, PT, R6, RZ, PT ;  /* 0x000000ff0600720c */ /* 0x000fe20003f06270 */
[C---:B------:R-:W-:Y:S02]  /*78a0*/  VIADD R2, R76.reuse, 0x8e ;  /* 0x0000008e4c027836 */ /* 0x040fe40000000000 */
[----:B------:R-:W-:Y:S01]  /*78b0*/  VIADD R8, R76, 0x91 ;  /* 0x000000914c087836 */ /* 0x000fe20000000000 */
[----:B------:R-:W-:Y:S01]  /*78c0*/  @!P5 IADD3 R31, -R31, RZ, RZ ;  /* 0x000000ff1f1fd210 */ /* 0x000fe20007ffe1ff */
[----:B------:R-:W-:Y:S01]  /*78d0*/  IMAD R153, R124, R4, R153 ;  /* 0x000000047c997224 */ /* 0x000fe200078e0299 */
[----:B------:R-:W-:Y:S01]  /*78e0*/  IABS R120, R2 ;  /* 0x0000000200787213 */ /* 0x000fe20000000000 */
[--C-:B------:R-:W-:Y:S01]  /*78f0*/  @!P4 IMAD.IADD R60, R60, 0x1, -R124.reuse ;  /* 0x000000013c3cc824 */ /* 0x100fe200078e0a7c */
[----:B------:R-:W-:Y:S01]  /*7900*/  IABS R211, R8 ;  /* 0x0000000800d37213 */ /* 0x000fe20000000000 */
[----:B------:R-:W-:Y:S01]  /*7910*/  @!P1 IMAD.IADD R90, R90, 0x1, -R124 ;  /* 0x000000015a5a9824 */ /* 0x000fe200078e0a7c */
[----:B------:R-:W-:Y:S01]  /*7920*/  ISETP.GT.U32.AND P5, PT, R124, R153, PT ;  /* 0x000000997c00720c */ /* 0x000fe20003fa4070 */
[----:B------:R-:W-:Y:S01]  /*7930*/  VIADD R7, R76, 0x90 ;  /* 0x000000904c077836 */ /* 0x000fe20000000000 */
[----:B------:R-:W-:Y:S01]  /*7940*/  ISETP.GE.AND P2, PT, R2, RZ, PT ;  /* 0x000000ff0200720c */ /* 0x000fe20003f46270 */
[----:B------:R-:W-:Y:S01]  /*7950*/  IMAD.HI.U32 R2, R45, R120, RZ ;  /* 0x000000782d027227 */ /* 0x000fe200078e00ff */
[----:B------:R-:W-:-:S02]  /*7960*/  ISETP.GT.U32.AND P4, PT, R124, R60, PT ;  /* 0x0000003c7c00720c */ /* 0x000fc40003f84070 */
[----:B------:R-:W-:Y:S01]  /*7970*/  ISETP.GT.U32.AND P1, PT, R124, R90, PT ;  /* 0x0000005a7c00720c */ /* 0x000fe20003f24070 */
[----:B------:R-:W-:Y:S01]  /*7980*/  IMAD.HI.U32 R4, R45, R211, RZ ;  /* 0x000000d32d047227 */ /* 0x000fe200078e00ff */
[----:B------:R-:W-:-:S03]  /*7990*/  IABS R182, R7 ;  /* 0x0000000700b67213 */ /* 0x000fc60000000000 */
[----:B------:R-:W-:Y:S02]  /*79a0*/  IMAD.MOV R5, RZ, RZ, -R2 ;  /* 0x000000ffff057224 */ /* 0x000fe400078e0a02 */
[----:B------:R-:W-:Y:S02]  /*79b0*/  VIADD R6, R76, 0x92 ;  /* 0x000000924c067836 */ /* 0x000fe40000000000 */
[----:B------:R-:W-:Y:S02]  /*79c0*/  IMAD.MOV R4, RZ, RZ, -R4 ;  /* 0x000000ffff047224 */ /* 0x000fe400078e0a04 */
[C---:B------:R-:W-:Y:S02]  /*79d0*/  IMAD R120, R124.reuse, R5, R120 ;  /* 0x000000057c787224 */ /* 0x040fe400078e0278 */
[----:B------:R-:W-:Y:S01]  /*79e0*/  IMAD R211, R124, R4, R211 ;  /* 0x000000047cd37224 */ /* 0x000fe200078e02d3 */
[----:B------:R-:W-:Y:S01]  /*79f0*/  IABS R4, R6 ;  /* 0x0000000600047213 */ /* 0x000fe20000000000 */
[----:B------:R-:W-:-:S02]  /*7a00*/  @!P5 IMAD.IADD R153, R153, 0x1, -R124 ;  /* 0x000000019999d824 */ /* 0x000fc400078e0a7c */
[----:B------:R-:W-:-:S03]  /*7a10*/  IMAD.HI.U32 R2, R45, R182, RZ ;  /* 0x000000b62d027227 */ /* 0x000fc600078e00ff */
[----:B------:R-:W-:Y:S01]  /*7a20*/  ISETP.GT.U32.AND P5, PT, R124, R153, PT ;  /* 0x000000997c00720c */ /* 0x000fe20003fa4070 */
[----:B------:R-:W-:Y:S01]  /*7a30*/  @!P4 IMAD.IADD R60, R60, 0x1, -R124 ;  /* 0x000000013c3cc824 */ /* 0x000fe200078e0a7c */
[----:B------:R-:W-:Y:S01]  /*7a40*/  ISETP.GT.U32.AND P4, PT, R124, R120, PT ;  /* 0x000000787c00720c */ /* 0x000fe20003f84070 */
[----:B------:R-:W-:Y:S02]  /*7a50*/  IMAD.MOV R5, RZ, RZ, -R2 ;  /* 0x000000ffff057224 */ /* 0x000fe400078e0a02 */
[----:B------:R-:W-:Y:S02]  /*7a60*/  @!P1 IMAD.IADD R90, R90, 0x1, -R124 ;  /* 0x000000015a5a9824 */ /* 0x000fe400078e0a7c */
[----:B------:R-:W-:-:S04]  /*7a70*/  IMAD.HI.U32 R2, R45, R4, RZ ;  /* 0x000000042d027227 */ /* 0x000fc800078e00ff */
[C---:B------:R-:W-:Y:S02]  /*7a80*/  IMAD R182, R124.reuse, R5, R182 ;  /* 0x000000057cb67224 */ /* 0x040fe400078e02b6 */
[----:B------:R-:W-:Y:S01]  /*7a90*/  @!P6 IMAD.MOV R90, RZ, RZ, -R90 ;  /* 0x000000ffff5ae224 */ /* 0x000fe200078e0a5a */
[----:B------:R-:W-:Y:S01]  /*7aa0*/  ISETP.GT.U32.AND P6, PT, R124, R211, PT ;  /* 0x000000d37c00720c */ /* 0x000fe20003fc4070 */
[----:B------:R-:W-:Y:S01]  /*7ab0*/  IMAD.MOV R5, RZ, RZ, -R2 ;  /* 0x000000ffff057224 */ /* 0x000fe200078e0a02 */
[----:B------:R-:W-:Y:S01]  /*7ac0*/  @!P5 IADD3 R153, R153, -R124, RZ ;  /* 0x8000007c9999d210 */ /* 0x000fe20007ffe0ff */
[----:B------:R-:W-:Y:S01]  /*7ad0*/  @!P4 IMAD.IADD R120, R120, 0x1, -R124 ;  /* 0x000000017878c824 */ /* 0x000fe200078e0a7c */
[C---:B------:R-:W-:Y:S01]  /*7ae0*/  ISETP.GT.U32.AND P1, PT, R124.reuse, R182, PT ;  /* 0x000000b67c00720c */ /* 0x040fe20003f24070 */
[----:B------:R-:W-:Y:S02]  /*7af0*/  IMAD R2, R124, R5, R4 ;  /* 0x000000057c027224 */ /* 0x000fe400078e0204 */
[----:B------:R-:W-:Y:S01]  /*7b00*/  VIADD R9, R76, 0x93 ;  /* 0x000000934c097836 */ /* 0x000fe20000000000 */
[C---:B------:R-:W-:Y:S01]  /*7b10*/  ISETP.GT.U32.AND P4, PT, R124.reuse, R120, PT ;  /* 0x000000787c00720c */ /* 0x040fe20003f84070 */
[----:B------:R-:W-:Y:S01]  /*7b20*/  @!P3 IMAD.MOV R60, RZ, RZ, -R60 ;  /* 0x000000ffff3cb224 */ /* 0x000fe200078e0a3c */
[----:B------:R-:W-:Y:S01]  /*7b30*/  ISETP.GT.U32.AND P5, PT, R124, R2, PT ;  /* 0x000000027c00720c */ /* 0x000fe20003fa4070 */
[----:B------:R-:W-:Y:S01]  /*7b40*/  IMAD.HI.U32 R5, R45, R61, RZ ;  /* 0x0000003d2d057227 */ /* 0x000fe200078e00ff */
[----:B------:R-:W-:-:S02]  /*7b50*/  IABS R32, R9 ;  /* 0x0000000900207213 */ /* 0x000fc40000000000 */
[----:B------:R-:W-:Y:S01]  /*7b60*/  ISETP.GE.AND P3, PT, R7, RZ, PT ;  /* 0x000000ff0700720c */ /* 0x000fe20003f66270 */
[----:B------:R-:W-:Y:S02]  /*7b70*/  @!P6 IMAD.IADD R211, R211, 0x1, -R124 ;  /* 0x00000001d3d3e824 */ /* 0x000fe400078e0a7c */
[----:B------:R-:W-:-:S03]  /*7b80*/  IMAD.HI.U32 R4, R45, R32, RZ ;  /* 0x000000202d047227 */ /* 0x000fc600078e00ff */
[----:B------:R-:W-:Y:S01]  /*7b90*/  ISETP.GT.U32.AND P6, PT, R124, R211, PT ;  /* 0x000000d37c00720c */ /* 0x000fe20003fc4070 */
[----:B------:R-:W-:Y:S02]  /*7ba0*/  IMAD.MOV R7, RZ, RZ, -R4 ;  /* 0x000000ffff077224 */ /* 0x000fe400078e0a04 */
[--C-:B------:R-:W-:Y:S02]  /*7bb0*/  @!P5 IMAD.IADD R2, R2, 0x1, -R124.reuse ;  /* 0x000000010202d824 */ /* 0x100fe400078e0a7c */
[--C-:B------:R-:W-:Y:S01]  /*7bc0*/  @!P4 IMAD.IADD R120, R120, 0x1, -R124.reuse ;  /* 0x000000017878c824 */ /* 0x100fe200078e0a7c */
[----:B------:R-:W-:Y:S01]  /*7bd0*/  ISETP.GE.AND P4, PT, R8, RZ, PT ;  /* 0x000000ff0800720c */ /* 0x000fe20003f86270 */
[----:B------:R-:W-:Y:S01]  /*7be0*/  @!P1 IMAD.IADD R182, R182, 0x1, -R124 ;  /* 0x00000001b6b69824 */ /* 0x000fe200078e0a7c */
[C---:B------:R-:W-:Y:S01]  /*7bf0*/  ISETP.GT.U32.AND P5, PT, R124.reuse, R2, PT ;  /* 0x000000027c00720c */ /* 0x040fe20003fa4070 */
[----:B------:R-:W-:Y:S02]  /*7c00*/  IMAD R32, R124, R7, R32 ;  /* 0x000000077c207224 */ /* 0x000fe400078e0220 */
[----:B------:R-:W-:Y:S01]  /*7c10*/  @!P2 IMAD.MOV R120, RZ, RZ, -R120 ;  /* 0x000000ffff78a224 */ /* 0x000fe200078e0a78 */
[----:B------:R-:W-:Y:S01]  /*7c20*/  ISETP.GE.AND P2, PT, R6, RZ, PT ;  /* 0x000000ff0600720c */ /* 0x000fe20003f46270 */
[----:B------:R-:W-:Y:S01]  /*7c30*/  @!P6 IMAD.IADD R211, R211, 0x1, -R124 ;  /* 0x00000001d3d3e824 */ /* 0x000fe200078e0a7c */
[C---:B------:R-:W-:Y:S01]  /*7c40*/  ISETP.GT.U32.AND P1, PT, R124.reuse, R182, PT ;  /* 0x000000b67c00720c */ /* 0x040fe20003f24070 */
[----:B------:R-:W-:Y:S01]  /*7c50*/  IMAD.MOV R5, RZ, RZ, -R5 ;  /* 0x000000ffff057224 */ /* 0x000fe200078e0a05 */
[----:B------:R-:W-:Y:S01]  /*7c60*/  ISETP.GT.U32.AND P6, PT, R124, R32, PT ;  /* 0x000000207c00720c */ /* 0x000fe20003fc4070 */
[C---:B------:R-:W-:Y:S01]  /*7c70*/  VIADD R4, R76.reuse, 0x95 ;  /* 0x000000954c047836 */ /* 0x040fe20000000000 */
[----:B------:R-:W-:Y:S01]  /*7c80*/  IADD3 R6, R76, 0x97, RZ ;  /* 0x000000974c067810 */ /* 0x000fe20007ffe0ff */
[----:B------:R-:W-:-:S02]  /*7c90*/  IMAD R61, R124, R5, R61 ;  /* 0x000000057c3d7224 */ /* 0x000fc400078e023d */
[----:B------:R-:W-:Y:S01]  /*7ca0*/  @!P5 IMAD.IADD R2, R2, 0x1, -R124 ;  /* 0x000000010202d824 */ /* 0x000fe200078e0a7c */
[----:B------:R-:W-:Y:S01]  /*7cb0*/  IABS R91, R4 ;  /* 0x00000004005b7213 */ /* 0x000fe20000000000 */
[----:B------:R-:W-:Y:S01]  /*7cc0*/  VIADD R5, R76, 0x96 ;  /* 0x000000964c057836 */ /* 0x000fe20000000000 */
[----:B------:R-:W-:Y:S01]  /*7cd0*/  ISETP.GE.AND P5, PT, R6, RZ, PT ;  /* 0x000000ff0600720c */ /* 0x000fe20003fa6270 */
[----:B------:R-:W-:Y:S01]  /*7ce0*/  @!P2 IMAD.MOV R2, RZ, RZ, -R2 ;  /* 0x000000ffff02a224 */ /* 0x000fe200078e0a02 */
[----:B------:R-:W-:Y:S01]  /*7cf0*/  ISETP.GT.U32.AND P2, PT, R124, R61, PT ;  /* 0x0000003d7c00720c */ /* 0x000fe20003f44070 */
[--C-:B------:R-:W-:Y:S01]  /*7d00*/  @!P1 IMAD.IADD R182, R182, 0x1, -R124.reuse ;  /* 0x00000001b6b69824 */ /* 0x100fe200078e0a7c */
[----:B------:R-:W-:Y:S01]  /*7d10*/  IABS R121, R5 ;  /* 0x0000000500797213 */ /* 0x000fe20000000000 */
[----:B------:R-:W-:Y:S01]  /*7d20*/  @!P6 IMAD.IADD R32, R32, 0x1, -R124 ;  /* 0x000000012020e824 */ /* 0x000fe200078e0a7c */
[----:B------:R-:W-:Y:S01]  /*7d30*/  IABS R154, R6 ;  /* 0x00000006009a7213 */ /* 0x000fe20000000000 */
[----:B------:R-:W-:Y:S01]  /*7d40*/  @!P3 IMAD.MOV R182, RZ, RZ, -R182 ;  /* 0x000000ffffb6b224 */ /* 0x000fe200078e0ab6 */
[----:B------:R-:W-:Y:S01]  /*7d50*/  ISETP.GE.AND P3, PT, R4, RZ, PT ;  /* 0x000000ff0400720c */ /* 0x000fe20003f66270 */
[----:B------:R-:W-:Y:S01]  /*7d60*/  IMAD.HI.U32 R4, R45, R91, RZ ;  /* 0x0000005b2d047227 */ /* 0x000fe200078e00ff */
[----:B------:R-:W-:-:S02]  /*7d70*/  ISETP.GT.U32.AND P6, PT, R124, R32, PT ;  /* 0x000000207c00720c */ /* 0x000fc40003fc4070 */
[----:B------:R-:W-:Y:S01]  /*7d80*/  ISETP.GE.AND P1, PT, R10, RZ, PT ;  /* 0x000000ff0a00720c */ /* 0x000fe20003f26270 */
[----:B------:R-:W-:Y:S02]  /*7d90*/  IMAD.MOV R4, RZ, RZ, -R4 ;  /* 0x000000ffff047224 */ /* 0x000fe400078e0a04 */
[----:B------:R-:W-:Y:S02]  /*7da0*/  @!P2 IMAD.IADD R61, R61, 0x1, -R124 ;  /* 0x000000013d3da824 */ /* 0x000fe400078e0a7c */
[----:B------:R-:W-:Y:S02]  /*7db0*/  VIADD R8, R76, 0x98 ;  /* 0x000000984c087836 */ /* 0x000fe40000000000 */
[C---:B------:R-:W-:Y:S01]  /*7dc0*/  IMAD R91, R124.reuse, R4, R91 ;  /* 0x000000047c5b7224 */ /* 0x040fe200078e025b */
[----:B------:R-:W-:Y:S01]  /*7dd0*/  ISETP.GT.U32.AND P2, PT, R124, R61, PT ;  /* 0x0000003d7c00720c */ /* 0x000fe20003f44070 */
[----:B------:R-:W-:Y:S01]  /*7de0*/  IMAD.HI.U32 R4, R45, R121, RZ ;  /* 0x000000792d047227 */ /* 0x000fe200078e00ff */
[----:B------:R-:W-:-:S03]  /*7df0*/  IABS R183, R8 ;  /* 0x0000000800b77213 */ /* 0x000fc60000000000 */
[----:B------:R-:W-:Y:S01]  /*7e00*/  @!P6 IMAD.IADD R32, R32, 0x1, -R124 ;  /* 0x000000012020e824 */ /* 0x000fe200078e0a7c */
[----:B------:R-:W-:Y:S01]  /*7e10*/  ISETP.GT.U32.AND P6, PT, R124, R91, PT ;  /* 0x0000005b7c00720c */ /* 0x000fe20003fc4070 */
[----:B------:R-:W-:Y:S01]  /*7e20*/  @!P0 IMAD.MOV R153, RZ, RZ, -R153 ;  /* 0x000000ffff998224 */ /* 0x000fe200078e0a99 */
[----:B------:R-:W-:Y:S01]  /*7e30*/  IADD3 R6, -R4, RZ, RZ ;  /* 0x000000ff04067210 */ /* 0x000fe20007ffe1ff */
[----:B------:R-:W-:Y:S01]  /*7e40*/  IMAD.HI.U32 R4, R45, R183, RZ ;  /* 0x000000b72d047227 */ /* 0x000fe200078e00ff */
[----:B------:R-:W-:-:S03]  /*7e50*/  ISETP.GE.AND P0, PT, R9, RZ, PT ;  /* 0x000000ff0900720c */ /* 0x000fc60003f06270 */
[----:B------:R-:W-:Y:S02]  /*7e60*/  VIADD R9, R76, 0x99 ;  /* 0x000000994c097836 */ /* 0x000fe40000000000 */
[C---:B------:R-:W-:Y:S02]  /*7e70*/  IMAD R121, R124.reuse, R6, R121 ;  /* 0x000000067c797224 */ /* 0x040fe400078e0279 */
[----:B------:R-:W-:Y:S01]  /*7e80*/  IMAD.MOV R6, RZ, RZ, -R4 ;  /* 0x000000ffff067224 */ /* 0x000fe200078e0a04 */
[----:B------:R-:W-:Y:S01]  /*7e90*/  IABS R212, R9 ;  /* 0x0000000900d47213 */ /* 0x000fe20000000000 */
[----:B------:R-:W-:Y:S01]  /*7ea0*/  @!P4 IMAD.MOV R211, RZ, RZ, -R211 ;  /* 0x000000ffffd3c224 */ /* 0x000fe200078e0ad3 */
[----:B------:R-:W-:Y:S01]  /*7eb0*/  ISETP.GE.AND P4, PT, R5, RZ, PT ;  /* 0x000000ff0500720c */ /* 0x000fe20003f86270 */
[----:B------:R-:W-:Y:S01]  /*7ec0*/  @!P2 IMAD.IADD R61, R61, 0x1, -R124 ;  /* 0x000000013d3da824 */ /* 0x000fe200078e0a7c */
[----:B------:R-:W-:Y:S01]  /*7ed0*/  ISETP.GT.U32.AND P2, PT, R124, R121, PT ;  /* 0x000000797c00720c */ /* 0x000fe20003f44070 */
[----:B------:R-:W-:-:S03]  /*7ee0*/  IMAD.HI.U32 R5, R45, R154, RZ ;  /* 0x0000009a2d057227 */ /* 0x000fc600078e00ff */
[----:B------:R-:W-:Y:S01]  /*7ef0*/  @!P1 IADD3 R61, -R61, RZ, RZ ;  /* 0x000000ff3d3d9210 */ /* 0x000fe20007ffe1ff */
[----:B------:R-:W-:Y:S02]  /*7f00*/  @!P6 IMAD.IADD R91, R91, 0x1, -R124 ;  /* 0x000000015b5be824 */ /* 0x000fe400078e0a7c */
[----:B------:R-:W-:Y:S02]  /*7f10*/  IMAD R183, R124, R6, R183 ;  /* 0x000000067cb77224 */ /* 0x000fe400078e02b7 */
[----:B------:R-:W-:Y:S01]  /*7f20*/  VIADD R10, R76, 0x9a ;  /* 0x0000009a4c0a7836 */ /* 0x000fe20000000000 */
[C---:B------:R-:W-:Y:S01]  /*7f30*/  ISETP.GT.U32.AND P6, PT, R124.reuse, R91, PT ;  /* 0x0000005b7c00720c */ /* 0x040fe20003fc4070 */
[----:B------:R-:W-:Y:S01]  /*7f40*/  IMAD.MOV R5, RZ, RZ, -R5 ;  /* 0x000000ffff057224 */ /* 0x000fe200078e0a05 */
[----:B------:R-:W-:Y:S01]  /*7f50*/  ISETP.GT.U32.AND P1, PT, R124, R183, PT ;  /* 0x000000b77c00720c */ /* 0x000fe20003f24070 */
[----:B------:R-:W-:Y:S01]  /*7f60*/  IMAD.HI.U32 R4, R45, R212, RZ ;  /* 0x000000d42d047227 */ /* 0x000fe200078e00ff */
[----:B------:R-:W-:-:S03]  /*7f70*/  IABS R7, R10 ;  /* 0x0000000a00077213 */ /* 0x000fc60000000000 */
[C---:B------:R-:W-:Y:S02]  /*7f80*/  IMAD R154, R124.reuse, R5, R154 ;  /* 0x000000057c9a7224 */ /* 0x040fe400078e029a */
[----:B------:R-:W-:Y:S02]  /*7f90*/  IMAD.MOV R5, RZ, RZ, -R4 ;  /* 0x000000ffff057224 */ /* 0x000fe400078e0a04 */
[----:B------:R-:W-:Y:S02]  /*7fa0*/  IMAD.MOV.U32 R6, RZ, RZ, R7 ;  /* 0x000000ffff067224 */ /* 0x000fe400078e0007 */
[----:B------:R-:W-:Y:S02]  /*7fb0*/  IMAD R212, R124, R5, R212 ;  /* 0x000000057cd47224 */ /* 0x000fe400078e02d4 */
[----:B------:R-:W-:Y:S02]  /*7fc0*/  VIADD R11, R76, 0x9b ;  /* 0x0000009b4c0b7836 */ /* 0x000fe40000000000 */
[----:B------:R-:W-:-:S03]  /*7fd0*/  IMAD.HI.U32 R4, R45, R6, RZ ;  /* 0x000000062d047227 */ /* 0x000fc600078e00ff */
[----:B------:R-:W-:Y:S01]  /*7fe0*/  IABS R33, R11 ;  /* 0x0000000b00217213 */ /* 0x000fe20000000000 */
[----:B------:R-:W-:Y:S01]  /*7ff0*/  @!P0 IMAD.MOV R32, RZ, RZ, -R32 ;  /* 0x000000ffff208224 */ /* 0x000fe200078e0a20 */
[C---:B------:R-:W-:Y:S01]  /*8000*/  ISETP.GT.U32.AND P0, PT, R124.reuse, R154, PT ;  /* 0x0000009a7c00720c */ /* 0x040fe20003f04070 */
[--C-:B------:R-:W-:Y:S01]  /*8010*/  @!P2 IMAD.IADD R121, R121, 0x1, -R124.reuse ;  /* 0x000000017979a824 */ /* 0x100fe200078e0a7c */
[----:B------:R-:W-:Y:S01]  /*8020*/  ISETP.GT.U32.AND P2, PT, R124, R212, PT ;  /* 0x000000d47c00720c */ /* 0x000fe20003f44070 */
[--C-:B------:R-:W-:Y:S01]  /*8030*/  @!P6 IMAD.IADD R91, R91, 0x1, -R124.reuse ;  /* 0x000000015b5be824 */ /* 0x100fe200078e0a7c */
[----:B------:R-:W-:Y:S01]  /*8040*/  ISETP.GE.AND P6, PT, R8, RZ, PT ;  /* 0x000000ff0800720c */ /* 0x000fe20003fc6270 */
[----:B------:R-:W-:Y:S02]  /*8050*/  @!P1 IMAD.IADD R183, R183, 0x1, -R124 ;  /* 0x00000001b7b79824 */ /* 0x000fe400078e0a7c */
[----:B------:R-:W-:Y:S02]  /*8060*/  IMAD.MOV R5, RZ, RZ, -R4 ;  /* 0x000000ffff057224 */ /* 0x000fe400078e0a04 */
[----:B------:R-:W-:Y:S01]  /*8070*/  @!P3 IMAD.MOV R91, RZ, RZ, -R91 ;  /* 0x000000ffff5bb224 */ /* 0x000fe200078e0a5b */
[C---:B------:R-:W-:Y:S01]  /*8080*/  ISETP.GT.U32.AND P3, PT, R124.reuse, R183, PT ;  /* 0x000000b77c00720c */ /* 0x040fe20003f64070 */
[----:B------:R-:W-:-:S02]  /*8090*/  IMAD R4, R124, R5, R6 ;  /* 0x000000057c047224 */ /* 0x000fc400078e0206 */
[----:B------:R-:W-:-:S04]  /*80a0*/  IMAD.HI.U32 R5, R45, R33, RZ ;  /* 0x000000212d057227 */ /* 0x000fc800078e00ff */
[----:B------:R-:W-:Y:S02]  /*80b0*/  IMAD.MOV R5, RZ, RZ, -R5 ;  /* 0x000000ffff057224 */ /* 0x000fe400078e0a05 */
[--C-:B------:R-:W-:Y:S01]  /*80c0*/  @!P0 IMAD.IADD R154, R154, 0x1, -R124.reuse ;  /* 0x000000019a9a8824 */ /* 0x100fe200078e0a7c */
[----:B------:R-:W-:Y:S01]  /*80d0*/  ISETP.GT.U32.AND P0, PT, R124, R121, PT ;  /* 0x000000797c00720c */ /* 0x000fe20003f04070 */
[--C-:B------:R-:W-:Y:S02]  /*80e0*/  @!P2 IMAD.IADD R212, R212, 0x1, -R124.reuse ;  /* 0x00000001d4d4a824 */ /* 0x100fe400078e0a7c */
[C---:B------:R-:W-:Y:S01]  /*80f0*/  IMAD R33, R124.reuse, R5, R33 ;  /* 0x000000057c217224 */ /* 0x040fe200078e0221 */
[C---:B------:R-:W-:Y:S01]  /*8100*/  ISETP.GT.U32.AND P1, PT, R124.reuse, R154, PT ;  /* 0x0000009a7c00720c */ /* 0x040fe20003f24070 */
[--C-:B------:R-:W-:Y:S01]  /*8110*/  @!P3 IMAD.IADD R183, R183, 0x1, -R124.reuse ;  /* 0x00000001b7b7b824 */ /* 0x100fe200078e0a7c */
[----:B------:R-:W-:Y:S01]  /*8120*/  ISETP.GT.U32.AND P2, PT, R124, R212, PT ;  /* 0x000000d47c00720c */ /* 0x000fe20003f44070 */
[----:B------:R-:W-:Y:S01]  /*8130*/  VIADD R12, R76, 0x9d ;  /* 0x0000009d4c0c7836 */ /* 0x000fe20000000000 */
[----:B------:R-:W-:Y:S01]  /*8140*/  ISETP.GT.U32.AND P3, PT, R124, R33, PT ;  /* 0x000000217c00720c */ /* 0x000fe20003f64070 */
[C---:B------:R-:W-:Y:S01]  /*8150*/  VIADD R8, R76.reuse, 0x9c ;  /* 0x0000009c4c087836 */ /* 0x040fe20000000000 */
[----:B------:R-:W-:Y:S01]  /*8160*/  @!P6 IADD3 R183, -R183, RZ, RZ ;  /* 0x000000ffb7b7e210 */ /* 0x000fe20007ffe1ff */
[----:B------:R-:W-:Y:S01]  /*8170*/  VIADD R39, R76, 0xb3 ;  /* 0x000000b34c277836 */ /* 0x000fe20000000000 */
[----:B------:R-:W-:Y:S01]  /*8180*/  IABS R92, R12 ;  /* 0x0000000c005c7213 */ /* 0x000fe20000000000 */
[----:B------:R-:W-:Y:S01]  /*8190*/  @!P0 IMAD.IADD R121, R121, 0x1, -R124 ;  /* 0x0000000179798824 */ /* 0x000fe200078e0a7c */
[----:B------:R-:W-:Y:S01]  /*81a0*/  ISETP.GT.U32.AND P0, PT, R124, R4, PT ;  /* 0x000000047c00720c */ /* 0x000fe20003f04070 */
[----:B------:R-:W-:Y:S01]  /*81b0*/  VIADD R38, R76, 0xb5 ;  /* 0x000000b54c267836 */ /* 0x000fe20000000000 */
[----:B------:R-:W-:Y:S01]  /*81c0*/  IABS R62, R8 ;  /* 0x00000008003e7213 */ /* 0x000fe20000000000 */
[----:B------:R-:W-:Y:S01]  /*81d0*/  IMAD.HI.U32 R6, R45, R92, RZ ;  /* 0x0000005c2d067227 */ /* 0x000fe200078e00ff */
[----:B------:R-:W-:-:S02]  /*81e0*/  @!P1 IADD3 R154, R154, -R124, RZ ;  /* 0x8000007c9a9a9210 */ /* 0x000fc40007ffe0ff */
[----:B------:R-:W-:Y:S01]  /*81f0*/  ISETP.GE.AND P1, PT, R9, RZ, PT ;  /* 0x000000ff0900720c */ /* 0x000fe20003f26270 */
[--C-:B------:R-:W-:Y:S01]  /*8200*/  @!P2 IMAD.IADD R212, R212, 0x1, -R124.reuse ;  /* 0x00000001d4d4a824 */ /* 0x100fe200078e0a7c */
[----:B------:R-:W-:Y:S01]  /*8210*/  ISETP.GE.AND P2, PT, R10, RZ, PT ;  /* 0x000000ff0a00720c */ /* 0x000fe20003f46270 */
[----:B------:R-:W-:Y:S01]  /*8220*/  @!P3 IMAD.IADD R33, R33, 0x1, -R124 ;  /* 0x000000012121b824 */ /* 0x000fe200078e0a7c */
[----:B------:R-:W-:Y:S01]  /*8230*/  ISETP.GE.AND P6, PT, R8, RZ, PT ;  /* 0x000000ff0800720c */ /* 0x000fe20003fc6270 */
[----:B------:R-:W-:Y:S01]  /*8240*/  VIADD R10, R76, 0x9f ;  /* 0x0000009f4c0a7836 */ /* 0x000fe20000000000 */
[----:B------:R-:W-:Y:S01]  /*8250*/  IABS R36, R39 ;  /* 0x0000002700247213 */ /* 0x000fe20000000000 */
[----:B------:R-:W-:Y:S01]  /*8260*/  @!P5 IMAD.MOV R154, RZ, RZ, -R154 ;  /* 0x000000ffff9ad224 */ /* 0x000fe200078e0a9a */
[----:B------:R-:W-:Y:S01]  /*8270*/  ISETP.GT.U32.AND P5, PT, R124, R33, PT ;  /* 0x000000217c00720c */ /* 0x000fe20003fa4070 */
[----:B------:R-:W-:Y:S01]  /*8280*/  IMAD.MOV R7, RZ, RZ, -R6 ;  /* 0x000000ffff077224 */ /* 0x000fe200078e0a06 */
[----:B------:R-:W-:Y:S01]  /*8290*/  IABS R155, R10 ;  /* 0x0000000a009b7213 */ /* 0x000fe20000000000 */
[----:B------:R-:W-:Y:S01]  /*82a0*/  @!P0 IMAD.IADD R4, R4, 0x1, -R124 ;  /* 0x0000000104048824 */ /* 0x000fe200078e0a7c */
[----:B------:R-:W-:Y:S01]  /*82b0*/  ISETP.GE.AND P0, PT, R11, RZ, PT ;  /* 0x000000ff0b00720c */ /* 0x000fe20003f06270 */
[----:B------:R-:W-:Y:S01]  /*82c0*/  VIADD R9, R76, 0x9e ;  /* 0x0000009e4c097836 */ /* 0x000fe20000000000 */
[----:B------:R-:W-:Y:S01]  /*82d0*/  IABS R95, R38 ;  /* 0x00000026005f7213 */ /* 0x000fe20000000000 */
[----:B------:R-:W-:Y:S01]  /*82e0*/  IMAD.HI.U32 R5, R45, R62, RZ ;  /* 0x0000003e2d057227 */ /* 0x000fe200078e00ff */
[----:B------:R-:W-:-:S02]  /*82f0*/  ISETP.GT.U32.AND P3, PT, R124, R4, PT ;  /* 0x000000047c00720c */ /* 0x000fc40003f64070 */
[----:B------:R-:W-:Y:S01]  /*8300*/  IABS R126, R9 ;  /* 0x00000009007e7213 */ /* 0x000fe20000000000 */
[----:B------:R-:W-:-:S04]  /*8310*/  IMAD.HI.U32 R6, R45, R155, RZ ;  /* 0x0000009b2d067227 */ /* 0x000fc800078e00ff */
[C---:B------:R-:W-:Y:S02]  /*8320*/  IMAD R92, R124.reuse, R7, R92 ;  /* 0x000000077c5c7224 */ /* 0x040fe400078e025c */
[----:B------:R-:W-:Y:S02]  /*8330*/  IMAD.MOV R5, RZ, RZ, -R5 ;  /* 0x000000ffff057224 */ /* 0x000fe400078e0a05 */
[----:B------:R-:W-:Y:S02]  /*8340*/  IMAD.MOV R6, RZ, RZ, -R6 ;  /* 0x000000ffff067224 */ /* 0x000fe400078e0a06 */
[----:B------:R-:W-:Y:S01]  /*8350*/  @!P1 IMAD.MOV R212, RZ, RZ, -R212 ;  /* 0x000000ffffd49224 */ /* 0x000fe200078e0ad4 */
[C---:B------:R-:W-:Y:S01]  /*8360*/  ISETP.GT.U32.AND P1, PT, R124.reuse, R92, PT ;  /* 0x0000005c7c00720c */ /* 0x040fe20003f24070 */
[----:B------:R-:W-:Y:S02]  /*8370*/  IMAD R62, R124, R5, R62 ;  /* 0x000000057c3e7224 */ /* 0x000fe400078e023e */
[----:B------:R-:W-:Y:S01]  /*8380*/  @!P5 IMAD.IADD R33, R33, 0x1, -R124 ;  /* 0x000000012121d824 */ /* 0x000fe200078e0a7c */
[----:B------:R-:W-:Y:S01]  /*8390*/  ISETP.GE.AND P5, PT, R9, RZ, PT ;  /* 0x000000ff0900720c */ /* 0x000fe20003fa6270 */
[----:B------:R-:W-:-:S03]  /*83a0*/  IMAD.HI.U32 R5, R45, R126, RZ ;  /* 0x0000007e2d057227 */ /* 0x000fc600078e00ff */
[----:B------:R-:W-:Y:S01]  /*83b0*/  @!P0 IADD3 R33, -R33, RZ, RZ ;  /* 0x000000ff21218210 */ /* 0x000fe20007ffe1ff */
[----:B------:R-:W-:Y:S02]  /*83c0*/  IMAD R155, R124, R6, R155 ;  /* 0x000000067c9b7224 */ /* 0x000fe400078e029b */
[----:B------:R-:W-:Y:S02]  /*83d0*/  IMAD.MOV R5, RZ, RZ, -R5 ;  /* 0x000000ffff057224 */ /* 0x000fe400078e0a05 */
[----:B------:R-:W-:Y:S01]  /*83e0*/  VIADD R7, R76, 0xa0 ;  /* 0x000000a04c077836 */ /* 0x000fe20000000000 */
[C---:B------:R-:W-:Y:S01]  /*83f0*/  ISETP.GT.U32.AND P0, PT, R124.reuse, R155, PT ;  /* 0x0000009b7c00720c */ /* 0x040fe20003f04070 */
[----:B------:R-:W-:Y:S01]  /*8400*/  @!P4 IMAD.MOV R121, RZ, RZ, -R121 ;  /* 0x000000ffff79c224 */ /* 0x000fe200078e0a79 */
[----:B------:R-:W-:Y:S01]  /*8410*/  ISETP.GT.U32.AND P4, PT, R124, R62, PT ;  /* 0x0000003e7c00720c */ /* 0x000fe20003f84070 */
[----:B------:R-:W-:Y:S01]  /*8420*/  @!P3 IMAD.IADD R4, R4, 0x1, -R124 ;  /* 0x000000010404b824 */ /* 0x000fe200078e0a7c */
[----:B------:R-:W-:Y:S01]  /*8430*/  IABS R184, R7 ;  /* 0x0000000700b87213 */ /* 0x000fe20000000000 */
[----:B------:R-:W-:Y:S01]  /*8440*/  IMAD R126, R124, R5, R126 ;  /* 0x000000057c7e7224 */ /* 0x000fe200078e027e */
[----:B------:R-:W-:Y:S01]  /*8450*/  ISETP.GE.AND P3, PT, R12, RZ, PT ;  /* 0x000000ff0c00720c */ /* 0x000fe20003f66270 */
[----:B------:R-:W-:-:S02]  /*8460*/  @!P1 IMAD.IADD R92, R92, 0x1, -R124 ;  /* 0x000000015c5c9824 */ /* 0x000fc400078e0a7c */
[----:B------:R-:W-:Y:S01]  /*8470*/  @!P2 IMAD.MOV R4, RZ, RZ, -R4 ;  /* 0x000000ffff04a224 */ /* 0x000fe200078e0a04 */
[----:B------:R-:W-:Y:S01]  /*8480*/  ISETP.GT.U32.AND P2, PT, R124, R126, PT ;  /* 0x0000007e7c00720c */ /* 0x000fe20003f44070 */
[----:B------:R-:W-:Y:S01]  /*8490*/  VIADD R8, R76, 0xa1 ;  /* 0x000000a14c087836 */ /* 0x000fe20000000000 */
[----:B------:R-:W-:Y:S01]  /*84a0*/  ISETP.GT.U32.AND P1, PT, R124, R92, PT ;  /* 0x0000005c7c00720c */ /* 0x000fe20003f24070 */
[----:B------:R-:W-:-:S03]  /*84b0*/  IMAD.HI.U32 R5, R45, R184, RZ ;  /* 0x000000b82d057227 */ /* 0x000fc600078e00ff */
[----:B------:R-:W-:Y:S01]  /*84c0*/  IABS R213, R8 ;  /* 0x0000000800d57213 */ /* 0x000fe20000000000 */
[--C-:B------:R-:W-:Y:S02]  /*84d0*/  @!P0 IMAD.IADD R155, R155, 0x1, -R124.reuse ;  /* 0x000000019b9b8824 */ /* 0x100fe400078e0a7c */
[----:B------:R-:W-:Y:S02]  /*84e0*/  IMAD.MOV R5, RZ, RZ, -R5 ;  /* 0x000000ffff057224 */ /* 0x000fe400078e0a05 */
[----:B------:R-:W-:Y:S01]  /*84f0*/  @!P4 IMAD.IADD R62, R62, 0x1, -R124 ;  /* 0x000000013e3ec824 */ /* 0x000fe200078e0a7c */
[C---:B------:R-:W-:Y:S01]  /*8500*/  ISETP.GT.U32.AND P0, PT, R124.reuse, R155, PT ;  /* 0x0000009b7c00720c */ /* 0x040fe20003f04070 */
[C---:B------:R-:W-:Y:S02]  /*8510*/  IMAD R184, R124.reuse, R5, R184 ;  /* 0x000000057cb87224 */ /* 0x040fe400078e02b8 */
[----:B------:R-:W-:Y:S01]  /*8520*/  IMAD.HI.U32 R5, R45, R213, RZ ;  /* 0x000000d52d057227 */ /* 0x000fe200078e00ff */
[----:B------:R-:W-:-:S03]  /*8530*/  ISETP.GT.U32.AND P4, PT, R124, R62, PT ;  /* 0x0000003e7c00720c */ /* 0x000fc60003f84070 */
[--C-:B------:R-:W-:Y:S02]  /*8540*/  @!P2 IMAD.IADD R126, R126, 0x1, -R124.reuse ;  /* 0x000000017e7ea824 */ /* 0x100fe400078e0a7c */
[----:B------:R-:W-:Y:S02]  /*8550*/  VIADD R9, R76, 0xa2 ;  /* 0x000000a24c097836 */ /* 0x000fe40000000000 */
[----:B------:R-:W-:Y:S01]  /*8560*/  IMAD.MOV R5, RZ, RZ, -R5 ;  /* 0x000000ffff057224 */ /* 0x000fe200078e0a05 */
[----:B------:R-:W-:Y:S01]  /*8570*/  ISETP.GT.U32.AND P2, PT, R124, R126, PT ;  /* 0x0000007e7c00720c */ /* 0x000fe20003f44070 */
[--C-:B------:R-:W-:Y:S01]  /*8580*/  @!P1 IMAD.IADD R92, R92, 0x1, -R124.reuse ;  /* 0x000000015c5c9824 */ /* 0x100fe200078e0a7c */
[----:B------:R-:W-:Y:S01]  /*8590*/  ISETP.GE.AND P1, PT, R7, RZ, PT ;  /* 0x000000ff0700720c */ /* 0x000fe20003f26270 */
[----:B------:R-:W-:Y:S01]  /*85a0*/  IMAD R213, R124, R5, R213 ;  /* 0x000000057cd57224 */ /* 0x000fe200078e02d5 */
[----:B------:R-:W-:Y:S01]  /*85b0*/  IABS R7, R9 ;  /* 0x0000000900077213 */ /* 0x000fe20000000000 */
[----:B------:R-:W-:-:S02]  /*85c0*/  @!P0 IMAD.IADD R155, R155, 0x1, -R124 ;  /* 0x000000019b9b8824 */ /* 0x000fc400078e0a7c */
[----:B------:R-:W-:Y:S01]  /*85d0*/  @!P4 IMAD.IADD R62, R62, 0x1, -R124 ;  /* 0x000000013e3ec824 */ /* 0x000fe200078e0a7c */
[----:B------:R-:W-:Y:S01]  /*85e0*/  ISETP.GT.U32.AND P0, PT, R124, R213, PT ;  /* 0x000000d57c00720c */ /* 0x000fe20003f04070 */
[----:B------:R-:W-:Y:S01]  /*85f0*/  IMAD.HI.U32 R6, R45, R7, RZ ;  /* 0x000000072d067227 */ /* 0x000fe200078e00ff */
[----:B------:R-:W-:-:S03]  /*8600*/  ISETP.GE.AND P4, PT, R10, RZ, PT ;  /* 0x000000ff0a00720c */ /* 0x000fc60003f86270 */
[----:B------:R-:W-:Y:S01]  /*8610*/  IMAD.MOV R6, RZ, RZ, -R6 ;  /* 0x000000ffff067224 */ /* 0x000fe200078e0a06 */
[----:B------:R-:W-:Y:S01]  /*8620*/  @!P2 IADD3 R126, R126, -R124, RZ ;  /* 0x8000007c7e7ea210 */ /* 0x000fe20007ffe0ff */
[----:B------:R-:W-:Y:S01]  /*8630*/  @!P6 IMAD.MOV R62, RZ, RZ, -R62 ;  /* 0x000000ffff3ee224 */ /* 0x000fe200078e0a3e */
[----:B------:R-:W-:Y:S01]  /*8640*/  ISETP.GE.AND P6, PT, R8, RZ, PT ;  /* 0x000000ff0800720c */ /* 0x000fe20003fc6270 */
[----:B------:R-:W-:Y:S01]  /*8650*/  @!P3 IMAD.MOV R92, RZ, RZ, -R92 ;  /* 0x000000ffff5cb224 */ /* 0x000fe200078e0a5c */
[C---:B------:R-:W-:Y:S01]  /*8660*/  ISETP.GT.U32.AND P3, PT, R124.reuse, R184, PT ;  /* 0x000000b87c00720c */ /* 0x040fe20003f64070 */
[----:B------:R-:W-:Y:S01]  /*8670*/  IMAD R5, R124, R6, R7 ;  /* 0x000000067c057224 */ /* 0x000fe200078e0207 */
[----:B------:R-:W-:Y:S01]  /*8680*/  ISETP.GE.AND P2, PT, R9, RZ, PT ;  /* 0x000000ff0900720c */ /* 0x000fe20003f46270 */
[----:B------:R-:W-:Y:S02]  /*8690*/  VIADD R8, R76, 0xa3 ;  /* 0x000000a34c087836 */ /* 0x000fe40000000000 */
[----:B------:R-:W-:Y:S01]  /*86a0*/  @!P5 IMAD.MOV R126, RZ, RZ, -R126 ;  /* 0x000000ffff7ed224 */ /* 0x000fe200078e0a7e */
[----:B------:R-:W-:Y:S01]  /*86b0*/  ISETP.GT.U32.AND P5, PT, R124, R5, PT ;  /* 0x000000057c00720c */ /* 0x000fe20003fa4070 */
[----:B------:R-:W-:Y:S01]  /*86c0*/  @!P0 IMAD.IADD R213, R213, 0x1, -R124 ;  /* 0x00000001d5d58824 */ /* 0x000fe200078e0a7c */
[----:B------:R-:W-:Y:S01]  /*86d0*/  IABS R34, R8 ;  /* 0x0000000800227213 */ /* 0x000fe20000000000 */
[----:B------:R-:W-:-:S02]  /*86e0*/  VIADD R10, R76, 0xa4 ;  /* 0x000000a44c0a7836 */ /* 0x000fc40000000000 */
[----:B------:R-:W-:Y:S01]  /*86f0*/  VIADD R11, R76, 0xa5 ;  /* 0x000000a54c0b7836 */ /* 0x000fe20000000000 */
[----:B------:R-:W-:Y:S01]  /*8700*/  ISETP.GT.U32.AND P0, PT, R124, R213, PT ;  /* 0x000000d57c00720c */ /* 0x000fe20003f04070 */
[----:B------:R-:W-:Y:S01]  /*8710*/  IMAD.HI.U32 R6, R45, R34, RZ ;  /* 0x000000222d067227 */ /* 0x000fe200078e00ff */
[----:B------:R-:W-:Y:S02]  /*8720*/  IABS R63, R10 ;  /* 0x0000000a003f7213 */ /* 0x000fe40000000000 */
[----:B------:R-:W-:Y:S01]  /*8730*/  IABS R93, R11 ;  /* 0x0000000b005d7213 */ /* 0x000fe20000000000 */
[----:B------:R-:W-:Y:S02]  /*8740*/  @!P3 IMAD.IADD R184, R184, 0x1, -R124 ;  /* 0x00000001b8b8b824 */ /* 0x000fe400078e0a7c */
[----:B------:R-:W-:Y:S02]  /*8750*/  IMAD.MOV R9, RZ, RZ, -R6 ;  /* 0x000000ffff097224 */ /* 0x000fe400078e0a06 */
[----:B------:R-:W-:Y:S01]  /*8760*/  @!P5 IMAD.IADD R5, R5, 0x1, -R124 ;  /* 0x000000010505d824 */ /* 0x000fe200078e0a7c */
[C---:B------:R-:W-:Y:S01]  /*8770*/  ISETP.GT.U32.AND P3, PT, R124.reuse, R184, PT ;  /* 0x000000b87c00720c */ /* 0x040fe20003f64070 */
[----:B------:R-:W-:-:S02]  /*8780*/  IMAD R34, R124, R9, R34 ;  /* 0x000000097c227224 */ /* 0x000fc400078e0222 */
[----:B------:R-:W-:Y:S01]  /*8790*/  @!P0 IMAD.IADD R213, R213, 0x1, -R124 ;  /* 0x00000001d5d58824 */ /* 0x000fe200078e0a7c */
[C---:B------:R-:W-:Y:S01]  /*87a0*/  ISETP.GT.U32.AND P5, PT, R124.reuse, R5, PT ;  /* 0x000000057c00720c */ /* 0x040fe20003fa4070 */
[----:B------:R-:W-:Y:S01]  /*87b0*/  IMAD.HI.U32 R7, R45, R63, RZ ;  /* 0x0000003f2d077227 */ /* 0x000fe200078e00ff */
[----:B------:R-:W-:-:S03]  /*87c0*/  ISETP.GT.U32.AND P0, PT, R124, R34, PT ;  /* 0x000000227c00720c */ /* 0x000fc60003f04070 */
[----:B------:R-:W-:-:S04]  /*87d0*/  IMAD.HI.U32 R6, R45, R93, RZ ;  /* 0x0000005d2d067227 */ /* 0x000fc800078e00ff */
[----:B------:R-:W-:Y:S01]  /*87e0*/  IMAD.MOV R7, RZ, RZ, -R7 ;  /* 0x000000ffff077224 */ /* 0x000fe200078e0a07 */
[----:B------:R-:W-:Y:S01]  /*87f0*/  @!P3 IADD3 R184, R184, -R124, RZ ;  /* 0x8000007cb8b8b210 */ /* 0x000fe20007ffe0ff */
[----:B------:R-:W-:Y:S01]  /*8800*/  IMAD.MOV R6, RZ, RZ, -R6 ;  /* 0x000000ffff067224 */ /* 0x000fe200078e0a06 */
[----:B------:R-:W-:Y:S01]  /*8810*/  ISETP.GE.AND P3, PT, R10, RZ, PT ;  /* 0x000000ff0a00720c */ /* 0x000fe20003f66270 */
[C---:B------:R-:W-:Y:S02]  /*8820*/  IMAD R63, R124.reuse, R7, R63 ;  /* 0x000000077c3f7224 */ /* 0x040fe400078e023f */
[----:B------:R-:W-:Y:S02]  /*8830*/  IMAD R93, R124, R6, R93 ;  /* 0x000000067c5d7224 */ /* 0x000fe400078e025d */
[----:B------:R-:W-:Y:S02]  /*8840*/  VIADD R7, R76, 0xa6 ;  /* 0x000000a64c077836 */ /* 0x000fe40000000000 */
[----:B------:R-:W-:Y:S01]  /*8850*/  @!P5 IMAD.IADD R5, R5, 0x1, -R124 ;  /* 0x000000010505d824 */ /* 0x000fe200078e0a7c */
[----:B------:R-:W-:Y:S01]  /*8860*/  ISETP.GT.U32.AND P5, PT, R124, R93, PT ;  /* 0x0000005d7c00720c */ /* 0x000fe20003fa4070 */
[----:B------:R-:W-:Y:S01]  /*8870*/  @!P1 IMAD.MOV R184, RZ, RZ, -R184 ;  /* 0x000000ffffb89224 */ /* 0x000fe200078e0ab8 */
[----:B------:R-:W-:Y:S01]  /*8880*/  IABS R127, R7 ;  /* 0x00000007007f7213 */ /* 0x000fe20000000000 */
[----:B------:R-:W-:Y:S01]  /*8890*/  @!P0 IMAD.IADD R34, R34, 0x1, -R124 ;  /* 0x0000000122228824 */ /* 0x000fe200078e0a7c */
[C---:B------:R-:W-:Y:S01]  /*88a0*/  ISETP.GT.U32.AND P1, PT, R124.reuse, R63, PT ;  /* 0x0000003f7c00720c */ /* 0x040fe20003f24070 */
[----:B------:R-:W-:Y:S01]  /*88b0*/  @!P2 IMAD.MOV R5, RZ, RZ, -R5 ;  /* 0x000000ffff05a224 */ /* 0x000fe200078e0a05 */
[----:B------:R-:W-:Y:S01]  /*88c0*/  ISETP.GE.AND P0, PT, R7, RZ, PT ;  /* 0x000000ff0700720c */ /* 0x000fe20003f06270 */
[----:B------:R-:W-:Y:S01]  /*88d0*/  IMAD.HI.U32 R6, R45, R127, RZ ;  /* 0x0000007f2d067227 */ /* 0x000fe200078e00ff */
[----:B------:R-:W-:-:S03]  /*88e0*/  ISETP.GT.U32.AND P2, PT, R124, R34, PT ;  /* 0x000000227c00720c */ /* 0x000fc60003f44070 */
[----:B------:R-:W-:Y:S01]  /*88f0*/  @!P4 IMAD.MOV R155, RZ, RZ, -R155 ;  /* 0x000000ffff9bc224 */ /* 0x000fe200078e0a9b */
[----:B------:R-:W-:Y:S01]  /*8900*/  ISETP.GE.AND P4, PT, R8, RZ, PT ;  /* 0x000000ff0800720c */ /* 0x000fe20003f86270 */
[----:B------:R-:W-:Y:S02]  /*8910*/  VIADD R8, R76, 0xa7 ;  /* 0x000000a74c087836 */ /* 0x000fe40000000000 */
[----:B------:R-:W-:Y:S02]  /*8920*/  IMAD.MOV R7, RZ, RZ, -R6 ;  /* 0x000000ffff077224 */ /* 0x000fe400078e0a06 */
[--C-:B------:R-:W-:Y:S01]  /*8930*/  @!P5 IMAD.IADD R93, R93, 0x1, -R124.reuse ;  /* 0x000000015d5dd824 */ /* 0x100fe200078e0a7c */
[----:B------:R-:W-:Y:S01]  /*8940*/  IABS R156, R8 ;  /* 0x00000008009c7213 */ /* 0x000fe20000000000 */
[----:B------:R-:W-:Y:S01]  /*8950*/  IMAD R127, R124, R7, R127 ;  /* 0x000000077c7f7224 */ /* 0x000fe200078e027f */
[----:B------:R-:W-:Y:S01]  /*8960*/  @!P1 IADD3 R63, R63, -R124, RZ ;  /* 0x8000007c3f3f9210 */ /* 0x000fe20007ffe0ff */
[----:B------:R-:W-:Y:S01]  /*8970*/  @!P2 IMAD.IADD R34, R34, 0x1, -R124 ;  /* 0x000000012222a824 */ /* 0x000fe200078e0a7c */
[----:B------:R-:W-:Y:S01]  /*8980*/  ISETP.GT.U32.AND P5, PT, R124, R93, PT ;  /* 0x0000005d7c00720c */ /* 0x000fe20003fa4070 */
[----:B------:R-:W-:Y:S01]  /*8990*/  VIADD R9, R76, 0xa8 ;  /* 0x000000a84c097836 */ /* 0x000fe20000000000 */
[C---:B------:R-:W-:Y:S01]  /*89a0*/  ISETP.GT.U32.AND P1, PT, R124.reuse, R63, PT ;  /* 0x0000003f7c00720c */ /* 0x040fe20003f24070 */
[----:B------:R-:W-:Y:S01]  /*89b0*/  IMAD.HI.U32 R6, R45, R156, RZ ;  /* 0x0000009c2d067227 */ /* 0x000fe200078e00ff */
[----:B------:R-:W-:-:S02]  /*89c0*/  ISETP.GT.U32.AND P2, PT, R124, R127, PT ;  /* 0x0000007f7c00720c */ /* 0x000fc40003f44070 */
[----:B------:R-:W-:Y:S01]  /*89d0*/  IABS R185, R9 ;  /* 0x0000000900b97213 */ /* 0x000fe20000000000 */
[----:B------:R-:W-:Y:S02]  /*89e0*/  VIADD R10, R76, 0xa9 ;  /* 0x000000a94c0a7836 */ /* 0x000fe40000000000 */
[----:B------:R-:W-:Y:S02]  /*89f0*/  IMAD.MOV R7, RZ, RZ, -R6 ;  /* 0x000000ffff077224 */ /* 0x000fe400078e0a06 */
[----:B------:R-:W-:Y:S01]  /*8a00*/  @!P6 IMAD.MOV R213, RZ, RZ, -R213 ;  /* 0x000000ffffd5e224 */ /* 0x000fe200078e0ad5 */
[----:B------:R-:W-:Y:S01]  /*8a10*/  IABS R214, R10 ;  /* 0x0000000a00d67213 */ /* 0x000fe20000000000 */
[----:B------:R-:W-:Y:S01]  /*8a20*/  IMAD R156, R124, R7, R156 ;  /* 0x000000077c9c7224 */ /* 0x000fe200078e029c */
[----:B------:R-:W-:Y:S01]  /*8a30*/  ISETP.GE.AND P6, PT, R11, RZ, PT ;  /* 0x000000ff0b00720c */ /* 0x000fe20003fc6270 */
[----:B------:R-:W-:Y:S02]  /*8a40*/  VIADD R11, R76, 0xaa ;  /* 0x000000aa4c0b7836 */ /* 0x000fe40000000000 */
[----:B------:R-:W-:-:S04]  /*8a50*/  IMAD.HI.U32 R6, R45, R185, RZ ;  /* 0x000000b92d067227 */ /* 0x000fc800078e00ff */
[----:B------:R-:W-:Y:S01]  /*8a60*/  @!P1 IMAD.IADD R63, R63, 0x1, -R124 ;  /* 0x000000013f3f9824 */ /* 0x000fe200078e0a7c */
[----:B------:R-:W-:Y:S01]  /*8a70*/  ISETP.GE.AND P1, PT, R8, RZ, PT ;  /* 0x000000ff0800720c */ /* 0x000fe20003f26270 */
[----:B------:R-:W-:Y:S01]  /*8a80*/  IMAD.HI.U32 R7, R45, R214, RZ ;  /* 0x000000d62d077227 */ /* 0x000fe200078e00ff */
[----:B------:R-:W-:-:S03]  /*8a90*/  IABS R8, R11 ;  /* 0x0000000b00087213 */ /* 0x000fc60000000000 */
[--C-:B------:R-:W-:Y:S01]  /*8aa0*/  @!P5 IMAD.IADD R93, R93, 0x1, -R124.reuse ;  /* 0x000000015d5dd824 */ /* 0x100fe200078e0a7c */
[C---:B------:R-:W-:Y:S01]  /*8ab0*/  ISETP.GT.U32.AND P5, PT, R124.reuse, R156, PT ;  /* 0x0000009c7c00720c */ /* 0x040fe20003fa4070 */
[----:B------:R-:W-:Y:S01]  /*8ac0*/  @!P2 IMAD.IADD R127, R127, 0x1, -R124 ;  /* 0x000000017f7fa824 */ /* 0x000fe200078e0a7c */
[----:B------:R-:W-:Y:S01]  /*8ad0*/  IADD3 R7, -R7, RZ, RZ ;  /* 0x000000ff07077210 */ /* 0x000fe20007ffe1ff */
[----:B------:R-:W-:Y:S01]  /*8ae0*/  IMAD.MOV R6, RZ, RZ, -R6 ;  /* 0x000000ffff067224 */ /* 0x000fe200078e0a06 */
[----:B------:R-:W-:Y:S01]  /*8af0*/  ISETP.GE.AND P2, PT, R9, RZ, PT ;  /* 0x000000ff0900720c */ /* 0x000fe20003f46270 */
[----:B------:R-:W-:Y:S01]  /*8b00*/  @!P4 IMAD.MOV R34, RZ, RZ, -R34 ;  /* 0x000000ffff22c224 */ /* 0x000fe200078e0a22 */
[C---:B------:R-:W-:Y:S01]  /*8b10*/  ISETP.GT.U32.AND P4, PT, R124.reuse, R127, PT ;  /* 0x0000007f7c00720c */ /* 0x040fe20003f84070 */
[----:B------:R-:W-:Y:S02]  /*8b20*/  IMAD R185, R124, R6, R185 ;  /* 0x000000067cb97224 */ /* 0x000fe400078e02b9 */
[----:B------:R-:W-:-:S04]  /*8b30*/  IMAD.HI.U32 R6, R45, R8, RZ ;  /* 0x000000082d067227 */ /* 0x000fc800078e00ff */
[----:B------:R-:W-:Y:S02]  /*8b40*/  IMAD R214, R124, R7, R214 ;  /* 0x000000077cd67224 */ /* 0x000fe400078e02d6 */
[----:B------:R-:W-:Y:S02]  /*8b50*/  IMAD.MOV R7, RZ, RZ, -R6 ;  /* 0x000000ffff077224 */ /* 0x000fe400078e0a06 */
[----:B------:R-:W-:Y:S02]  /*8b60*/  @!P5 IMAD.IADD R156, R156, 0x1, -R124 ;  /* 0x000000019c9cd824 */ /* 0x000fe400078e0a7c */
[----:B------:R-:W-:Y:S02]  /*8b70*/  IMAD R6, R124, R7, R8 ;  /* 0x000000077c067224 */ /* 0x000fe400078e0208 */
[----:B------:R-:W-:Y:S01]  /*8b80*/  VIADD R9, R76, 0xab ;  /* 0x000000ab4c097836 */ /* 0x000fe20000000000 */
[C---:B------:R-:W-:Y:S01]  /*8b90*/  ISETP.GT.U32.AND P5, PT, R124.reuse, R156, PT ;  /* 0x0000009c7c00720c */ /* 0x040fe20003fa4070 */
[----:B------:R-:W-:Y:S01]  /*8ba0*/  @!P6 IMAD.MOV R93, RZ, RZ, -R93 ;  /* 0x000000ffff5de224 */ /* 0x000fe200078e0a5d */
[C---:B------:R-:W-:Y:S01]  /*8bb0*/  ISETP.GT.U32.AND P6, PT, R124.reuse, R214, PT ;  /* 0x000000d67c00720c */ /* 0x040fe20003fc4070 */
[----:B------:R-:W-:Y:S01]  /*8bc0*/  @!P4 IMAD.IADD R127, R127, 0x1, -R124 ;  /* 0x000000017f7fc824 */ /* 0x000fe200078e0a7c */
[----:B------:R-:W-:Y:S01]  /*8bd0*/  ISETP.GT.U32.AND P4, PT, R124, R6, PT ;  /* 0x000000067c00720c */ /* 0x000fe20003f84070 */
[----:B------:R-:W-:Y:S01]  /*8be0*/  @!P3 IMAD.MOV R63, RZ, RZ, -R63 ;  /* 0x000000ffff3fb224 */ /* 0x000fe200078e0a3f */
[----:B------:R-:W-:Y:S01]  /*8bf0*/  IABS R35, R9 ;  /* 0x0000000900237213 */ /* 0x000fe20000000000 */
[----:B------:R-:W-:Y:S01]  /*8c00*/  VIADD R8, R76, 0xac ;  /* 0x000000ac4c087836 */ /* 0x000fe20000000000 */
[----:B------:R-:W-:Y:S01]  /*8c10*/  ISETP.GT.U32.AND P3, PT, R124, R185, PT ;  /* 0x000000b97c00720c */ /* 0x000fe20003f64070 */
[----:B------:R-:W-:-:S02]  /*8c20*/  @!P0 IMAD.MOV R127, RZ, RZ, -R127 ;  /* 0x000000ffff7f8224 */ /* 0x000fc400078e0a7f */
[----:B------:R-:W-:Y:S01]  /*8c30*/  IMAD.HI.U32 R7, R45, R35, RZ ;  /* 0x000000232d077227 */ /* 0x000fe200078e00ff */
[----:B------:R-:W-:Y:S02]  /*8c40*/  IABS R64, R8 ;  /* 0x0000000800407213 */ /* 0x000fe40000000000 */
[----:B------:R-:W-:Y:S01]  /*8c50*/  @!P5 IADD3 R156, R156, -R124, RZ ;  /* 0x8000007c9c9cd210 */ /* 0x000fe20007ffe0ff */
[----:B------:R-:W-:Y:S01]  /*8c60*/  IMAD.MOV R7, RZ, RZ, -R7 ;  /* 0x000000ffff077224 */ /* 0x000fe200078e0a07 */
[----:B------:R-:W-:Y:S01]  /*8c70*/  ISETP.GE.AND P5, PT, R10, RZ, PT ;  /* 0x000000ff0a00720c */ /* 0x000fe20003fa6270 */
[--C-:B------:R-:W-:Y:S02]  /*8c80*/  @!P6 IMAD.IADD R214, R214, 0x1, -R124.reuse ;  /* 0x00000001d6d6e824 */ /* 0x100fe400078e0a7c */
[--C-:B------:R-:W-:Y:S02]  /*8c90*/  @!P4 IMAD.IADD R6, R6, 0x1, -R124.reuse ;  /* 0x000000010606c824 */ /* 0x100fe400078e0a7c */
[----:B------:R-:W-:Y:S01]  /*8ca0*/  @!P3 IMAD.IADD R185, R185, 0x1, -R124 ;  /* 0x00000001b9b9b824 */ /* 0x000fe200078e0a7c */
[C---:B------:R-:W-:Y:S01]  /*8cb0*/  ISETP.GT.U32.AND P0, PT, R124.reuse, R214, PT ;  /* 0x000000d67c00720c */ /* 0x040fe20003f04070 */
[C---:B------:R-:W-:Y:S01]  /*8cc0*/  IMAD R35, R124.reuse, R7, R35 ;  /* 0x000000077c237224 */ /* 0x040fe200078e0223 */
[----:B------:R-:W-:Y:S01]  /*8cd0*/  ISETP.GT.U32.AND P4, PT, R124, R6, PT ;  /* 0x000000067c00720c */ /* 0x000fe20003f84070 */
[----:B------:R-:W-:Y:S01]  /*8ce0*/  VIADD R10, R76, 0xad ;  /* 0x000000ad4c0a7836 */ /* 0x000fe20000000000 */
[----:B------:R-:W-:Y:S01]  /*8cf0*/  ISETP.GT.U32.AND P6, PT, R124, R185, PT ;  /* 0x000000b97c00720c */ /* 0x000fe20003fc4070 */
[----:B------:R-:W-:Y:S01]  /*8d00*/  IMAD.HI.U32 R7, R45, R64, RZ ;  /* 0x000000402d077227 */ /* 0x000fe200078e00ff */
[----:B------:R-:W-:-:S02]  /*8d10*/  ISETP.GE.AND P3, PT, R11, RZ, PT ;  /* 0x000000ff0b00720c */ /* 0x000fc40003f66270 */
[----:B------:R-:W-:Y:S01]  /*8d20*/  IABS R94, R10 ;  /* 0x0000000a005e7213 */ /* 0x000fe20000000000 */
[----:B------:R-:W-:Y:S01]  /*8d30*/  @!P1 IMAD.MOV R156, RZ, RZ, -R156 ;  /* 0x000000ffff9c9224 */ /* 0x000fe200078e0a9c */
[----:B------:R-:W-:Y:S01]  /*8d40*/  ISETP.GT.U32.AND P1, PT, R124, R35, PT ;  /* 0x000000237c00720c */ /* 0x000fe20003f24070 */
[----:B------:R-:W-:Y:S02]  /*8d50*/  IMAD.MOV R7, RZ, RZ, -R7 ;  /* 0x000000ffff077224 */ /* 0x000fe400078e0a07 */
[----:B------:R-:W-:Y:S02]  /*8d60*/  @!P0 IMAD.IADD R214, R214, 0x1, -R124 ;  /* 0x00000001d6d68824 */ /* 0x000fe400078e0a7c */
[----:B------:R-:W-:Y:S01]  /*8d70*/  IMAD R64, R124, R7, R64 ;  /* 0x000000077c407224 */ /* 0x000fe200078e0240 */
[----:B------:R-:W-:Y:S01]  /*8d80*/  @!P4 IADD3 R6, R6, -R124, RZ ;  /* 0x8000007c0606c210 */ /* 0x000fe20007ffe0ff */
[----:B------:R-:W-:Y:S01]  /*8d90*/  IMAD.HI.U32 R7, R45, R94, RZ ;  /* 0x0000005e2d077227 */ /* 0x000fe200078e00ff */
[----:B------:R-:W-:-:S02]  /*8da0*/  ISETP.GE.AND P4, PT, R8, RZ, PT ;  /* 0x000000ff0800720c */ /* 0x000fc40003f86270 */
[----:B------:R-:W-:Y:S01]  /*8db0*/  ISETP.GT.U32.AND P0, PT, R124, R64, PT ;  /* 0x000000407c00720c */ /* 0x000fe20003f04070 */
[----:B------:R-:W-:Y:S02]  /*8dc0*/  IMAD.MOV R7, RZ, RZ, -R7 ;  /* 0x000000ffff077224 */ /* 0x000fe400078e0a07 */
[--C-:B------:R-:W-:Y:S01]  /*8dd0*/  @!P6 IMAD.IADD R185, R185, 0x1, -R124.reuse ;  /* 0x00000001b9b9e824 */ /* 0x100fe200078e0a7c */
[----:B------:R-:W-:Y:S01]  /*8de0*/  ISETP.GE.AND P6, PT, R9, RZ, PT ;  /* 0x000000ff0900720c */ /* 0x000fe20003fc6270 */
[----:B------:R-:W-:Y:S01]  /*8df0*/  @!P1 IMAD.IADD R35, R35, 0x1, -R124 ;  /* 0x0000000123239824 */ /* 0x000fe200078e0a7c */
[----:B------:R-:W-:Y:S01]  /*8e00*/  ISETP.GE.AND P1, PT, R10, RZ, PT ;  /* 0x000000ff0a00720c */ /* 0x000fe20003f26270 */
[C---:B------:R-:W-:Y:S02]  /*8e10*/  IMAD R94, R124.reuse, R7, R94 ;  /* 0x000000077c5e7224 */ /* 0x040fe400078e025e */
[----:B------:R-:W-:Y:S01]  /*8e20*/  @!P2 IMAD.MOV R185, RZ, RZ, -R185 ;  /* 0x000000ffffb9a224 */ /* 0x000fe200078e0ab9 */
[C---:B------:R-:W-:Y:S01]  /*8e30*/  ISETP.GT.U32.AND P2, PT, R124.reuse, R35, PT ;  /* 0x000000237c00720c */ /* 0x040fe20003f44070 */
[----:B------:R-:W-:Y:S01]  /*8e40*/  @!P3 IMAD.MOV R6, RZ, RZ, -R6 ;  /* 0x000000ffff06b224 */ /* 0x000fe200078e0a06 */
[----:B------:R-:W-:Y:S01]  /*8e50*/  ISETP.GT.U32.AND P3, PT, R124, R94, PT ;  /* 0x0000005e7c00720c */ /* 0x000fe20003f64070 */
[----:B------:R-:W-:-:S02]  /*8e60*/  VIADD R11, R76, 0xae ;  /* 0x000000ae4c0b7836 */ /* 0x000fc40000000000 */
[----:B------:R-:W-:Y:S02]  /*8e70*/  @!P0 IMAD.IADD R64, R64, 0x1, -R124 ;  /* 0x0000000140408824 */ /* 0x000fe400078e0a7c */
[C---:B------:R-:W-:Y:S01]  /*8e80*/  VIADD R7, R76.reuse, 0xaf ;  /* 0x000000af4c077836 */ /* 0x040fe20000000000 */
[----:B------:R-:W-:Y:S01]  /*8e90*/  IABS R128, R11 ;  /* 0x0000000b00807213 */ /* 0x000fe20000000000 */
[----:B------:R-:W-:Y:S01]  /*8ea0*/  VIADD R12, R76, 0xb2 ;  /* 0x000000b24c0c7836 */ /* 0x000fe20000000000 */
[----:B------:R-:W-:Y:S01]  /*8eb0*/  ISETP.GT.U32.AND P0, PT, R124, R64, PT ;  /* 0x000000407c00720c */ /* 0x000fe20003f04070 */
[----:B------:R-:W-:Y:S01]  /*8ec0*/  @!P5 IMAD.MOV R214, RZ, RZ, -R214 ;  /* 0x000000ffffd6d224 */ /* 0x000fe200078e0ad6 */
[----:B------:R-:W-:Y:S01]  /*8ed0*/  IABS R157, R7 ;  /* 0x00000007009d7213 */ /* 0x000fe20000000000 */
[--C-:B------:R-:W-:Y:S01]  /*8ee0*/  @!P2 IMAD.IADD R35, R35, 0x1, -R124.reuse ;  /* 0x000000012323a824 */ /* 0x100fe200078e0a7c */
[----:B------:R-:W-:Y:S01]  /*8ef0*/  ISETP.GE.AND P2, PT, R7, RZ, PT ;  /* 0x000000ff0700720c */ /* 0x000fe20003f46270 */
[----:B------:R-:W-:Y:S01]  /*8f00*/  @!P3 IMAD.IADD R94, R94, 0x1, -R124 ;  /* 0x000000015e5eb824 */ /* 0x000fe200078e0a7c */
[----:B------:R-:W-:Y:S01]  /*8f10*/  IABS R10, R12 ;  /* 0x0000000c000a7213 */ /* 0x000fe20000000000 */
[----:B------:R-:W-:Y:S01]  /*8f20*/  IMAD.HI.U32 R8, R45, R128, RZ ;  /* 0x000000802d087227 */ /* 0x000fe200078e00ff */
[----:B------:R-:W-:-:S03]  /*8f30*/  ISETP.GE.AND P5, PT, R11, RZ, PT ;  /* 0x000000ff0b00720c */ /* 0x000fc60003fa6270 */
[----:B------:R-:W-:Y:S01]  /*8f40*/  @!P6 IMAD.MOV R35, RZ, RZ, -R35 ;  /* 0x000000ffff23e224 */ /* 0x000fe200078e0a23 */
[----:B------:R-:W-:Y:S01]  /*8f50*/  ISETP.GT.U32.AND P6, PT, R124, R94, PT ;  /* 0x0000005e7c00720c */ /* 0x000fe20003fc4070 */
[----:B------:R-:W-:Y:S02]  /*8f60*/  IMAD.MOV R9, RZ, RZ, -R8 ;  /* 0x000000ffff097224 */ /* 0x000fe400078e0a08 */
[----:B------:R-:W-:-:S04]  /*8f70*/  IMAD.HI.U32 R7, R45, R157, RZ ;  /* 0x0000009d2d077227 */ /* 0x000fc800078e00ff */
[----:B------:R-:W-:Y:S01]  /*8f80*/  IMAD R128, R124, R9, R128 ;  /* 0x000000097c807224 */ /* 0x000fe200078e0280 */
[----:B------:R-:W-:Y:S01]  /*8f90*/  IADD3 R9, R76, 0xb1, RZ ;  /* 0x000000b14c097810 */ /* 0x000fe20007ffe0ff */
[----:B------:R-:W-:Y:S02]  /*8fa0*/  @!P0 IMAD.IADD R64, R64, 0x1, -R124 ;  /* 0x0000000140408824 */ /* 0x000fe400078e0a7c */
[----:B------:R-:W-:Y:S01]  /*8fb0*/  IMAD.MOV R7, RZ, RZ, -R7 ;  /* 0x000000ffff077224 */ /* 0x000fe200078e0a07 */
[----:B------:R-:W-:Y:S01]  /*8fc0*/  IABS R215, R9 ;  /* 0x0000000900d77213 */ /* 0x000fe20000000000 */
[----:B------:R-:W-:Y:S01]  /*8fd0*/  @!P4 IMAD.MOV R64, RZ, RZ, -R64 ;  /* 0x000000ffff40c224 */ /* 0x000fe200078e0a40 */
[C---:B------:R-:W-:Y:S01]  /*8fe0*/  ISETP.GT.U32.AND P4, PT, R124.reuse, R128, PT ;  /* 0x000000807c00720c */ /* 0x040fe20003f84070 */
[----:B------:R-:W-:Y:S01]  /*8ff0*/  IMAD R157, R124, R7, R157 ;  /* 0x000000077c9d7224 */ /* 0x000fe200078e029d */
[----:B------:R-:W-:Y:S01]  /*9000*/  ISETP.GE.AND P3, PT, R9, RZ, PT ;  /* 0x000000ff0900720c */ /* 0x000fe20003f66270 */
[----:B------:R-:W-:-:S02]  /*9010*/  @!P6 IMAD.IADD R94, R94, 0x1, -R124 ;  /* 0x000000015e5ee824 */ /* 0x000fc400078e0a7c */
[----:B------:R-:W-:Y:S01]  /*9020*/  VIADD R8, R76, 0xb0 ;  /* 0x000000b04c087836 */ /* 0x000fe20000000000 */
[----:B------:R-:W-:Y:S01]  /*9030*/  ISETP.GT.U32.AND P6, PT, R124, R157, PT ;  /* 0x0000009d7c00720c */ /* 0x000fe20003fc4070 */
[C---:B------:R-:W-:Y:S01]  /*9040*/  IMAD.HI.U32 R9, R45.reuse, R10, RZ ;  /* 0x0000000a2d097227 */ /* 0x040fe200078e00ff */
[----:B------:R-:W-:Y:S02]  /*9050*/  @!P1 IADD3 R94, -R94, RZ, RZ ;  /* 0x000000ff5e5e9210 */ /* 0x000fe40007ffe1ff */
[----:B------:R-:W-:Y:S01]  /*9060*/  IABS R186, R8 ;  /* 0x0000000800ba7213 */ /* 0x000fe20000000000 */
[----:B------:R-:W-:Y:S01]  /*9070*/  IMAD.MOV R9, RZ, RZ, -R9 ;  /* 0x000000ffff097224 */ /* 0x000fe200078e0a09 */
[----:B------:R-:W-:Y:S01]  /*9080*/  ISETP.GE.AND P0, PT, R8, RZ, PT ;  /* 0x000000ff0800720c */ /* 0x000fe20003f06270 */
[----:B------:R-:W-:Y:S01]  /*9090*/  @!P4 IMAD.IADD R128, R128, 0x1, -R124 ;  /* 0x000000018080c824 */ /* 0x000fe200078e0a7c */
[----:B------:R-:W-:Y:S01]  /*90a0*/  ISETP.GE.AND P1, PT, R12, RZ, PT ;  /* 0x000000ff0c00720c */ /* 0x000fe20003f26270 */
[----:B------:R-:W-:-:S03]  /*90b0*/  IMAD.HI.U32 R7, R45, R186, RZ ;  /* 0x000000ba2d077227 */ /* 0x000fc600078e00ff */
[----:B------:R-:W-:Y:S01]  /*90c0*/  ISETP.GT.U32.AND P4, PT, R124, R128, PT ;  /* 0x000000807c00720c */ /* 0x000fe20003f84070 */
[----:B------:R-:W-:Y:S02]  /*90d0*/  @!P6 IMAD.IADD R157, R157, 0x1, -R124 ;  /* 0x000000019d9de824 */ /* 0x000fe400078e0a7c */
[----:B------:R-:W-:-:S03]  /*90e0*/  IMAD.HI.U32 R8, R45, R215, RZ ;  /* 0x000000d72d087227 */ /* 0x000fc600078e00ff */
[----:B------:R-:W-:Y:S01]  /*90f0*/  ISETP.GT.U32.AND P6, PT, R124, R157, PT ;  /* 0x0000009d7c00720c */ /* 0x000fe20003fc4070 */
[----:B------:R-:W-:Y:S02]  /*9100*/  IMAD.MOV R11, RZ, RZ, -R7 ;  /* 0x000000ffff0b7224 */ /* 0x000fe400078e0a07 */
[----:B------:R-:W-:-:S04]  /*9110*/  IMAD.HI.U32 R7, R45, R36, RZ ;  /* 0x000000242d077227 */ /* 0x000fc800078e00ff */
[----:B------:R-:W-:Y:S02]  /*9120*/  IMAD.MOV R8, RZ, RZ, -R8 ;  /* 0x000000ffff087224 */ /* 0x000fe400078e0a08 */
[C---:B------:R-:W-:Y:S02]  /*9130*/  IMAD R186, R124.reuse, R11, R186 ;  /* 0x0000000b7cba7224 */ /* 0x040fe400078e02ba */
[----:B------:R-:W-:Y:S02]  /*9140*/  IMAD.MOV R11, RZ, RZ, -R7 ;  /* 0x000000ffff0b7224 */ /* 0x000fe400078e0a07 */
[C---:B------:R-:W-:Y:S01]  /*9150*/  IMAD R215, R124.reuse, R8, R215 ;  /* 0x000000087cd77224 */ /* 0x040fe200078e02d7 */
[----:B------:R-:W-:Y:S01]  /*9160*/  @!P6 IADD3 R157, R157, -R124, RZ ;  /* 0x8000007c9d9de210 */ /* 0x000fe20007ffe0ff */
[----:B------:R-:W-:Y:S02]  /*9170*/  IMAD R7, R124, R9, R10 ;  /* 0x000000097c077224 */ /* 0x000fe400078e020a */
[----:B------:R-:W-:Y:S01]  /*9180*/  @!P4 IMAD.IADD R128, R128, 0x1, -R124 ;  /* 0x000000018080c824 */ /* 0x000fe200078e0a7c */
[----:B------:R-:W-:Y:S01]  /*9190*/  ISETP.GT.U32.AND P4, PT, R124, R186, PT ;  /* 0x000000ba7c00720c */ /* 0x000fe20003f84070 */
[----:B------:R-:W-:Y:S01]  /*91a0*/  VIADD R12, R76, 0xb4 ;  /* 0x000000b44c0c7836 */ /* 0x000fe20000000000 */
[C---:B------:R-:W-:Y:S01]  /*91b0*/  ISETP.GT.U32.AND P6, PT, R124.reuse, R7, PT ;  /* 0x000000077c00720c */ /* 0x040fe20003fc4070 */
[----:B------:R-:W-:Y:S01]  /*91c0*/  @!P5 IMAD.MOV R128, RZ, RZ, -R128 ;  /* 0x000000ffff80d224 */ /* 0x000fe200078e0a80 */
[----:B------:R-:W-:Y:S01]  /*91d0*/  ISETP.GT.U32.AND P5, PT, R124, R215, PT ;  /* 0x000000d77c00720c */ /* 0x000fe20003fa4070 */
[----:B------:R-:W-:Y:S01]  /*91e0*/  IMAD.HI.U32 R9, R45, R95, RZ ;  /* 0x0000005f2d097227 */ /* 0x000fe200078e00ff */
[----:B------:R-:W-:-:S03]  /*91f0*/  IABS R65, R12 ;  /* 0x0000000c00417213 */ /* 0x000fc60000000000 */
[----:B------:R-:W-:Y:S02]  /*9200*/  IMAD R36, R124, R11, R36 ;  /* 0x0000000b7c247224 */ /* 0x000fe400078e0224 */
[----:B------:R-:W-:-:S04]  /*9210*/  IMAD.HI.U32 R8, R45, R65, RZ ;  /* 0x000000412d087227 */ /* 0x000fc800078e00ff */
[--C-:B------:R-:W-:Y:S02]  /*9220*/  @!P4 IMAD.IADD R186, R186, 0x1, -R124.reuse ;  /* 0x00000001babac824 */ /* 0x100fe400078e0a7c */
[--C-:B------:R-:W-:Y:S02]  /*9230*/  @!P5 IMAD.IADD R215, R215, 0x1, -R124.reuse ;  /* 0x00000001d7d7d824 */ /* 0x100fe400078e0a7c */
[----:B------:R-:W-:Y:S01]  /*9240*/  @!P6 IMAD.IADD R7, R7, 0x1, -R124 ;  /* 0x000000010707e824 */ /* 0x000fe200078e0a7c */
[C---:B------:R-:W-:Y:S01]  /*9250*/  ISETP.GT.U32.AND P4, PT, R124.reuse, R186, PT ;  /* 0x000000ba7c00720c */ /* 0x040fe20003f84070 */
[----:B------:R-:W-:Y:S01]  /*9260*/  IMAD.MOV R8, RZ, RZ, -R8 ;  /* 0x000000ffff087224 */ /* 0x000fe200078e0a08 */
[C---:B------:R-:W-:Y:S01]  /*9270*/  ISETP.GT.U32.AND P5, PT, R124.reuse, R215, PT ;  /* 0x000000d77c00720c */ /* 0x040fe20003fa4070 */
[----:B------:R-:W-:Y:S01]  /*9280*/  IMAD.MOV R9, RZ, RZ, -R9 ;  /* 0x000000ffff097224 */ /* 0x000fe200078e0a09 */
[C---:B------:R-:W-:Y:S01]  /*9290*/  ISETP.GT.U32.AND P6, PT, R124.reuse, R7, PT ;  /* 0x000000077c00720c */ /* 0x040fe20003fc4070 */
[----:B------:R-:W-:-:S02]  /*92a0*/  IMAD R65, R124, R8, R65 ;  /* 0x000000087c417224 */ /* 0x000fc400078e0241 */
[----:B------:R-:W-:Y:S02]  /*92b0*/  IMAD R95, R124, R9, R95 ;  /* 0x000000097c5f7224 */ /* 0x000fe400078e025f */
[C---:B------:R-:W-:Y:S02]  /*92c0*/  VIADD R70, R76.reuse, 0xb6 ;  /* 0x000000b64c467836 */ /* 0x040fe40000000000 */
[----:B------:R-:W-:Y:S02]  /*92d0*/  VIADD R13, R76, 0xb7 ;  /* 0x000000b74c0d7836 */ /* 0x000fe40000000000 */
[--C-:B------:R-:W-:Y:S01]  /*92e0*/  @!P4 IMAD.IADD R186, R186, 0x1, -R124.reuse ;  /* 0x00000001babac824 */ /* 0x100fe200078e0a7c */
[C---:B------:R-:W-:Y:S01]  /*92f0*/  ISETP.GT.U32.AND P4, PT, R124.reuse, R36, PT ;  /* 0x000000247c00720c */ /* 0x040fe20003f84070 */
[--C-:B------:R-:W-:Y:S01]  /*9300*/  @!P5 IMAD.IADD R215, R215, 0x1, -R124.reuse ;  /* 0x00000001d7d7d824 */ /* 0x100fe200078e0a7c */
[C---:B------:R-:W-:Y:S01]  /*9310*/  ISETP.GT.U32.AND P5, PT, R124.reuse, R65, PT ;  /* 0x000000417c00720c */ /* 0x040fe20003fa4070 */
[----:B------:R-:W-:Y:S01]  /*9320*/  @!P6 IMAD.IADD R7, R7, 0x1, -R124 ;  /* 0x000000010707e824 */ /* 0x000fe200078e0a7c */
[----:B------:R-:W-:Y:S01]  /*9330*/  ISETP.GT.U32.AND P6, PT, R124, R95, PT ;  /* 0x0000005f7c00720c */ /* 0x000fe20003fc4070 */
[C---:B------:R-:W-:Y:S01]  /*9340*/  VIADD R14, R76.reuse, 0xb8 ;  /* 0x000000b84c0e7836 */ /* 0x040fe20000000000 */
[----:B------:R-:W-:Y:S01]  /*9350*/  IABS R129, R70 ;  /* 0x0000004600817213 */ /* 0x000fe20000000000 */
[C---:B------:R-:W-:Y:S01]  /*9360*/  VIADD R15, R76.reuse, 0xba ;  /* 0x000000ba4c0f7836 */ /* 0x040fe20000000000 */
[----:B------:R-:W-:Y:S01]  /*9370*/  IABS R158, R13 ;  /* 0x0000000d009e7213 */ /* 0x000fe20000000000 */
[----:B------:R-:W-:Y:S01]  /*9380*/  VIADD R16, R76, 0xbb ;  /* 0x000000bb4c107836 */ /* 0x000fe20000000000 */
[----:B------:R-:W-:Y:S01]  /*9390*/  IABS R187, R14 ;  /* 0x0000000e00bb7213 */ /* 0x000fe20000000000 */
[----:B------:R-:W-:Y:S01]  /*93a0*/  IMAD.HI.U32 R10, R45, R129, RZ ;  /* 0x000000812d0a7227 */ /* 0x000fe200078e00ff */
[----:B------:R-:W-:-:S02]  /*93b0*/  IABS R37, R15 ;  /* 0x0000000f00257213 */ /* 0x000fc40000000000 */
[----:B------:R-:W-:Y:S01]  /*93c0*/  IABS R40, R16 ;  /* 0x0000001000287213 */ /* 0x000fe20000000000 */
[--C-:B------:R-:W-:Y:S02]  /*93d0*/  @!P4 IMAD.IADD R36, R36, 0x1, -R124.reuse ;  /* 0x000000012424c824 */ /* 0x100fe400078e0a7c */
[--C-:B------:R-:W-:Y:S02]  /*93e0*/  @!P5 IMAD.IADD R65, R65, 0x1, -R124.reuse ;  /* 0x000000014141d824 */ /* 0x100fe400078e0a7c */
[----:B------:R-:W-:Y:S01]  /*93f0*/  @!P6 IMAD.IADD R95, R95, 0x1, -R124 ;  /* 0x000000015f5fe824 */ /* 0x000fe200078e0a7c */
[C---:B------:R-:W-:Y:S01]  /*9400*/  ISETP.GT.U32.AND P4, PT, R124.reuse, R36, PT ;  /* 0x000000247c00720c */ /* 0x040fe20003f84070 */
[----:B------:R-:W-:Y:S01]  /*9410*/  IMAD.HI.U32 R11, R45, R158, RZ ;  /* 0x0000009e2d0b7227 */ /* 0x000fe200078e00ff */
[C---:B------:R-:W-:Y:S02]  /*9420*/  ISETP.GT.U32.AND P5, PT, R124.reuse, R65, PT ;  /* 0x000000417c00720c */ /* 0x040fe40003fa4070 */
[----:B------:R-:W-:Y:S01]  /*9430*/  ISETP.GT.U32.AND P6, PT, R124, R95, PT ;  /* 0x0000005f7c00720c */ /* 0x000fe20003fc4070 */
[----:B------:R-:W-:-:S02]  /*9440*/  IMAD.MOV R10, RZ, RZ, -R10 ;  /* 0x000000ffff0a7224 */ /* 0x000fc400078e0a0a */
[----:B------:R-:W-:-:S04]  /*9450*/  IMAD.HI.U32 R8, R45, R187, RZ ;  /* 0x000000bb2d087227 */ /* 0x000fc800078e00ff */
[----:B------:R-:W-:Y:S02]  /*9460*/  IMAD.MOV R11, RZ, RZ, -R11 ;  /* 0x000000ffff0b7224 */ /* 0x000fe400078e0a0b */
[C---:B------:R-:W-:Y:S02]  /*9470*/  IMAD R129, R124.reuse, R10, R129 ;  /* 0x0000000a7c817224 */ /* 0x040fe400078e0281 */
[----:B------:R-:W-:Y:S02]  /*9480*/  IMAD.MOV R8, RZ, RZ, -R8 ;  /* 0x000000ffff087224 */ /* 0x000fe400078e0a08 */
[----:B------:R-:W-:Y:S02]  /*9490*/  IMAD R158, R124, R11, R158 ;  /* 0x0000000b7c9e7224 */ /* 0x000fe400078e029e */
[----:B------:R-:W-:Y:S01]  /*94a0*/  @!P4 IMAD.IADD R36, R36, 0x1, -R124 ;  /* 0x000000012424c824 */ /* 0x000fe200078e0a7c */
[C---:B------:R-:W-:Y:S01]  /*94b0*/  ISETP.GT.U32.AND P4, PT, R124.reuse, R129, PT ;  /* 0x000000817c00720c */ /* 0x040fe20003f84070 */
[----:B------:R-:W-:-:S02]  /*94c0*/  IMAD R187, R124, R8, R187 ;  /* 0x000000087cbb7224 */ /* 0x000fc400078e02bb */
[--C-:B------:R-:W-:Y:S01]  /*94d0*/  @!P5 IMAD.IADD R65, R65, 0x1, -R124.reuse ;  /* 0x000000014141d824 */ /* 0x100fe200078e0a7c */
[C---:B------:R-:W-:Y:S01]  /*94e0*/  ISETP.GT.U32.AND P5, PT, R124.reuse, R158, PT ;  /* 0x0000009e7c00720c */ /* 0x040fe20003fa4070 */
[----:B------:R-:W-:Y:S01]  /*94f0*/  @!P6 IMAD.IADD R95, R95, 0x1, -R124 ;  /* 0x000000015f5fe824 */ /* 0x000fe200078e0a7c */
[----:B------:R-:W-:Y:S01]  /*9500*/  ISETP.GT.U32.AND P6, PT, R124, R187, PT ;  /* 0x000000bb7c00720c */ /* 0x000fe20003fc4070 */
[----:B------:R-:W-:-:S04]  /*9510*/  IMAD.HI.U32 R8, R45, R216, RZ ;  /* 0x000000d82d087227 */ /* 0x000fc800078e00ff */
[----:B------:R-:W-:-:S04]  /*9520*/  IMAD.HI.U32 R9, R45, R37, RZ ;  /* 0x000000252d097227 */ /* 0x000fc800078e00ff */
[--C-:B------:R-:W-:Y:S01]  /*9530*/  @!P4 IMAD.IADD R129, R129, 0x1, -R124.reuse ;  /* 0x000000018181c824 */ /* 0x100fe200078e0a7c */
[----:B------:R-:W-:Y:S01]  /*9540*/  IADD3 R9, -R9, RZ, RZ ;  /* 0x000000ff09097210 */ /* 0x000fe20007ffe1ff */
[--C-:B------:R-:W-:Y:S02]  /*9550*/  @!P5 IMAD.IADD R158, R158, 0x1, -R124.reuse ;  /* 0x000000019e9ed824 */ /* 0x100fe400078e0a7c */
[----:B------:R-:W-:Y:S01]  /*9560*/  @!P6 IMAD.IADD R187, R187, 0x1, -R124 ;  /* 0x00000001bbbbe824 */ /* 0x000fe200078e0a7c */
[C---:B------:R-:W-:Y:S01]  /*9570*/  ISETP.GT.U32.AND P4, PT, R124.reuse, R129, PT ;  /* 0x000000817c00720c */ /* 0x040fe20003f84070 */
[----:B------:R-:W-:Y:S01]  /*9580*/  IMAD.HI.U32 R10, R45, R40, RZ ;  /* 0x000000282d0a7227 */ /* 0x000fe200078e00ff */
[C---:B------:R-:W-:Y:S02]  /*9590*/  ISETP.GT.U32.AND P5, PT, R124.reuse, R158, PT ;  /* 0x0000009e7c00720c */ /* 0x040fe40003fa4070 */
[----:B------:R-:W-:Y:S01]  /*95a0*/  ISETP.GT.U32.AND P6, PT, R124, R187, PT ;  /* 0x000000bb7c00720c */ /* 0x000fe20003fc4070 */
[----:B------:R-:W-:-:S02]  /*95b0*/  IMAD.MOV R11, RZ, RZ, -R8 ;  /* 0x000000ffff0b7224 */ /* 0x000fc400078e0a08 */
[----:B------:R-:W-:Y:S02]  /*95c0*/  IMAD.MOV R41, RZ, RZ, -R10 ;  /* 0x000000ffff297224 */ /* 0x000fe400078e0a0a */
[C---:B------:R-:W-:Y:S02]  /*95d0*/  IMAD R216, R124.reuse, R11, R216 ;  /* 0x0000000b7cd87224 */ /* 0x040fe400078e02d8 */
[C---:B------:R-:W-:Y:S02]  /*95e0*/  IMAD R8, R124.reuse, R9, R37 ;  /* 0x000000097c087224 */ /* 0x040fe400078e0225 */
[C---:B------:R-:W-:Y:S01]  /*95f0*/  IMAD R37, R124.reuse, R41, R40 ;  /* 0x000000297c257224 */ /* 0x040fe200078e0228 */
[----:B------:R-:W-:Y:S01]  /*9600*/  IABS R40, R51 ;  /* 0x0000003300287213 */ /* 0x000fe20000000000 */
[--C-:B------:R-:W-:Y:S01]  /*9610*/  @!P4 IMAD.IADD R129, R129, 0x1, -R124.reuse ;  /* 0x000000018181c824 */ /* 0x100fe200078e0a7c */
[----:B------:R-:W-:Y:S01]  /*9620*/  ISETP.GT.U32.AND P4, PT, R124, R216, PT ;  /* 0x000000d87c00720c */ /* 0x000fe20003f84070 */
[--C-:B------:R-:W-:Y:S01]  /*9630*/  @!P6 IMAD.IADD R187, R187, 0x1, -R124.reuse ;  /* 0x00000001bbbbe824 */ /* 0x100fe200078e0a7c */
[----:B------:R-:W-:Y:S01]  /*9640*/  @!P5 IADD3 R158, R158, -R124, RZ ;  /* 0x8000007c9e9ed210 */ /* 0x000fe20007ffe0ff */
[----:B-1----:R-:W-:Y:S01]  /*9650*/  VIADD R23, R76, 0xbc ;  /* 0x000000bc4c177836 */ /* 0x002fe20000000000 */
[----:B------:R-:W-:Y:S01]  /*9660*/  ISETP.GT.U32.AND P5, PT, R124, R8, PT ;  /* 0x000000087c00720c */ /* 0x000fe20003fa4070 */
[----:B------:R-:W-:Y:S01]  /*9670*/  VIADD R247, R76, 0xbd ;  /* 0x000000bd4cf77836 */ /* 0x000fe20000000000 */
[----:B------:R-:W-:Y:S01]  /*9680*/  ISETP.GT.U32.AND P6, PT, R124, R37, PT ;  /* 0x000000257c00720c */ /* 0x000fe20003fc4070 */
[C---:B------:R-:W-:Y:S01]  /*9690*/  VIADD R144, R76.reuse, 0xbe ;  /* 0x000000be4c907836 */ /* 0x040fe20000000000 */
[----:B------:R-:W-:Y:S01]  /*96a0*/  IABS R66, R23 ;  /* 0x0000001700427213 */ /* 0x000fe20000000000 */
[----:B------:R-:W-:Y:S01]  /*96b0*/  @!P2 IMAD.MOV R157, RZ, RZ, -R157 ;  /* 0x000000ffff9da224 */ /* 0x000fe200078e0a9d */
[----:B------:R-:W-:Y:S01]  /*96c0*/  IABS R96, R247 ;  /* 0x000000f700607213 */ /* 0x000fe20000000000 */
[----:B------:R-:W-:Y:S01]  /*96d0*/  VIADD R17, R76, 0xbf ;  /* 0x000000bf4c117836 */ /* 0x000fe20000000000 */
[----:B------:R-:W-:Y:S01]  /*96e0*/  IABS R130, R144 ;  /* 0x0000009000827213 */ /* 0x000fe20000000000 */
[----:B------:R-:W-:Y:S01]  /*96f0*/  @!P4 IMAD.IADD R216, R216, 0x1, -R124 ;  /* 0x00000001d8d8c824 */ /* 0x000fe200078e0a7c */
[----:B------:R-:W-:Y:S01]  /*9700*/  ISETP.GE.AND P4, PT, R39, RZ, PT ;  /* 0x000000ff2700720c */ /* 0x000fe20003f86270 */
[----:B------:R-:W-:Y:S01]  /*9710*/  IMAD.HI.U32 R9, R45, R66, RZ ;  /* 0x000000422d097227 */ /* 0x000fe200078e00ff */
[----:B------:R-:W-:-:S02]  /*9720*/  IABS R233, R17 ;  /* 0x0000001100e97213 */ /* 0x000fc40000000000 */
[----:B------:R-:W-:Y:S01]  /*9730*/  IABS R39, R76 ;  /* 0x0000004c00277213 */ /* 0x000fe20000000000 */
[--C-:B------:R-:W-:Y:S01]  /*9740*/  @!P5 IMAD.IADD R8, R8, 0x1, -R124.reuse ;  /* 0x000000010808d824 */ /* 0x100fe200078e0a7c */
[C---:B------:R-:W-:Y:S01]  /*9750*/  ISETP.GT.U32.AND P5, PT, R124.reuse, R216, PT ;  /* 0x000000d87c00720c */ /* 0x040fe20003fa4070 */
[----:B------:R-:W-:Y:S02]  /*9760*/  @!P6 IMAD.IADD R37, R37, 0x1, -R124 ;  /* 0x000000012525e824 */ /* 0x000fe400078e0a7c */
[----:B------:R-:W-:Y:S01]  /*9770*/  IMAD.MOV R11, RZ, RZ, -R9 ;  /* 0x000000ffff0b7224 */ /* 0x000fe200078e0a09 */
[C---:B------:R-:W-:Y:S01]  /*9780*/  ISETP.GT.U32.AND P6, PT, R124.reuse, R8, PT ;  /* 0x000000087c00720c */ /* 0x040fe20003fc4070 */
[----:B------:R-:W-:Y:S01]  /*9790*/  IMAD.HI.U32 R10, R45, R96, RZ ;  /* 0x000000602d0a7227 */ /* 0x000fe200078e00ff */
[----:B------:R-:W-:-:S03]  /*97a0*/  ISETP.GT.U32.AND P2, PT, R124, R37, PT ;  /* 0x000000257c00720c */ /* 0x000fc60003f44070 */
[----:B------:R-:W-:-:S04]  /*97b0*/  IMAD.HI.U32 R9, R45, R130, RZ ;  /* 0x000000822d097227 */ /* 0x000fc800078e00ff */
[----:B------:R-:W-:Y:S02]  /*97c0*/  IMAD.MOV R41, RZ, RZ, -R10 ;  /* 0x000000ffff297224 */ /* 0x000fe400078e0a0a */
[C---:B------:R-:W-:Y:S02]  /*97d0*/  IMAD R66, R124.reuse, R11, R66 ;  /* 0x0000000b7c427224 */ /* 0x040fe400078e0242 */
[----:B------:R-:W-:Y:S02]  /*97e0*/  IMAD.MOV R9, RZ, RZ, -R9 ;  /* 0x000000ffff097224 */ /* 0x000fe400078e0a09 */
[C---:B------:R-:W-:Y:S02]  /*97f0*/  IMAD R96, R124.reuse, R41, R96 ;  /* 0x000000297c607224 */ /* 0x040fe400078e0260 */
[----:B------:R-:W-:Y:S02]  /*9800*/  IMAD R130, R124, R9, R130 ;  /* 0x000000097c827224 */ /* 0x000fe400078e0282 */
[--C-:B------:R-:W-:Y:S01]  /*9810*/  @!P5 IMAD.IADD R216, R216, 0x1, -R124.reuse ;  /* 0x00000001d8d8d824 */ /* 0x100fe200078e0a7c */
[----:B------:R-:W-:Y:S01]  /*9820*/  ISETP.GT.U32.AND P5, PT, R124, R66, PT ;  /* 0x000000427c00720c */ /* 0x000fe20003fa4070 */
[--C-:B------:R-:W-:Y:S01]  /*9830*/  @!P6 IMAD.IADD R8, R8, 0x1, -R124.reuse ;  /* 0x000000010808e824 */ /* 0x100fe200078e0a7c */
[C---:B------:R-:W-:Y:S01]  /*9840*/  ISETP.GT.U32.AND P6, PT, R124.reuse, R96, PT ;  /* 0x000000607c00720c */ /* 0x040fe20003fc4070 */
[----:B------:R-:W-:Y:S01]  /*9850*/  @!P2 IMAD.IADD R37, R37, 0x1, -R124 ;  /* 0x000000012525a824 */ /* 0x000fe200078e0a7c */
[----:B------:R-:W-:Y:S01]  /*9860*/  ISETP.GT.U32.AND P2, PT, R124, R130, PT ;  /* 0x000000827c00720c */ /* 0x000fe20003f44070 */
[----:B------:R-:W-:-:S02]  /*9870*/  VIADD R246, R76, 0xc0 ;  /* 0x000000c04cf67836 */ /* 0x000fc40000000000 */
[----:B------:R-:W-:-:S03]  /*9880*/  IMAD.HI.U32 R10, R45, R233, RZ ;  /* 0x000000e92d0a7227 */ /* 0x000fc600078e00ff */
[----:B------:R-:W-:Y:S01]  /*9890*/  IABS R188, R246 ;  /* 0x000000f600bc7213 */ /* 0x000fe20000000000 */
[----:B------:R-:W-:Y:S02]  /*98a0*/  IMAD.MOV R10, RZ, RZ, -R10 ;  /* 0x000000ffff0a7224 */ /* 0x000fe400078e0a0a */
[--C-:B------:R-:W-:Y:S02]  /*98b0*/  @!P5 IMAD.IADD R66, R66, 0x1, -R124.reuse ;  /* 0x000000014242d824 */ /* 0x100fe400078e0a7c */
[--C-:B------:R-:W-:Y:S02]  /*98c0*/  @!P6 IMAD.IADD R96, R96, 0x1, -R124.reuse ;  /* 0x000000016060e824 */ /* 0x100fe400078e0a7c */
[----:B------:R-:W-:Y:S01]  /*98d0*/  @!P2 IMAD.IADD R130, R130, 0x1, -R124 ;  /* 0x000000018282a824 */ /* 0x000fe200078e0a7c */
[C---:B------:R-:W-:Y:S01]  /*98e0*/  ISETP.GT.U32.AND P6, PT, R124.reuse, R66, PT ;  /* 0x000000427c00720c */ /* 0x040fe20003fc4070 */
[C---:B------:R-:W-:Y:S01]  /*98f0*/  IMAD R233, R124.reuse, R10, R233 ;  /* 0x0000000a7ce97224 */ /* 0x040fe200078e02e9 */
[----:B------:R-:W-:Y:S01]  /*9900*/  ISETP.GT.U32.AND P2, PT, R124, R96, PT ;  /* 0x000000607c00720c */ /* 0x000fe20003f44070 */
[----:B------:R-:W-:-:S03]  /*9910*/  IMAD.HI.U32 R10, R45, R188, RZ ;  /* 0x000000bc2d0a7227 */ /* 0x000fc600078e00ff */
[C---:B------:R-:W-:Y:S01]  /*9920*/  ISETP.GT.U32.AND P5, PT, R124.reuse, R233, PT ;  /* 0x000000e97c00720c */ /* 0x040fe20003fa4070 */
[----:B------:R-:W-:Y:S01]  /*9930*/  @!P0 IMAD.MOV R186, RZ, RZ, -R186 ;  /* 0x000000ffffba8224 */ /* 0x000fe200078e0aba */
[----:B------:R-:W-:Y:S01]  /*9940*/  ISETP.GT.U32.AND P0, PT, R124, R130, PT ;  /* 0x000000827c00720c */ /* 0x000fe20003f04070 */
[----:B------:R-:W-:-:S04]  /*9950*/  IMAD.HI.U32 R9, R45, R39, RZ ;  /* 0x000000272d097227 */ /* 0x000fc800078e00ff */
[----:B------:R-:W-:Y:S02]  /*9960*/  IMAD.MOV R41, RZ, RZ, -R10 ;  /* 0x000000ffff297224 */ /* 0x000fe400078e0a0a */
        /* <DEDUP_REMOVED lines=9> */
[----:B------:R-:W-:Y:S01]  /*9a00*/  ISETP.GT.U32.AND P0, PT, R124, R11, PT ;  /* 0x0000000b7c00720c */ /* 0x000fe20003f04070 */
[--C-:B------:R-:W-:Y:S01]  /*9a10*/  @!P2 IMAD.IADD R96, R96, 0x1, -R124.reuse ;  /* 0x000000016060a824 */ /* 0x100fe200078e0a7c */
[----:B------:R-:W-:Y:S01]  /*9a20*/  ISETP.GT.U32.AND P2, PT, R124, R217, PT ;  /* 0x000000d97c00720c */ /* 0x000fe20003f44070 */
[----:B------:R-:W-:Y:S02]  /*9a30*/  VIADD R81, R76, 0xc2 ;  /* 0x000000c24c517836 */ /* 0x000fe40000000000 */
[--C-:B------:R-:W-:Y:S02]  /*9a40*/  @!P5 IMAD.IADD R233, R233, 0x1, -R124.reuse ;  /* 0x00000001e9e9d824 */ /* 0x100fe400078e0a7c */
[----:B------:R-:W-:Y:S01]  /*9a50*/  @!P3 IMAD.MOV R215, RZ, RZ, -R215 ;  /* 0x000000ffffd7b224 */ /* 0x000fe200078e0ad7 */
[----:B------:R-:W-:Y:S01]  /*9a60*/  IABS R39, R81 ;  /* 0x0000005100277213 */ /* 0x000fe20000000000 */
[--C-:B------:R-:W-:Y:S01]  /*9a70*/  @!P6 IMAD.IADD R188, R188, 0x1, -R124.reuse ;  /* 0x00000001bcbce824 */ /* 0x100fe200078e0a7c */
[----:B------:R-:W-:Y:S01]  /*9a80*/  ISETP.GT.U32.AND P5, PT, R124, R233, PT ;  /* 0x000000e97c00720c */ /* 0x000fe20003fa4070 */
[----:B------:R-:W-:Y:S01]  /*9a90*/  VIADD R22, R76, 0xc4 ;  /* 0x000000c44c167836 */ /* 0x000fe20000000000 */
[----:B------:R1:W-:Y:S01]  /*9aa0*/  STL [R1+0x687c], R81 ;  /* 0x00687c5101007387 */ /* 0x0003e20000100800 */
[--C-:B------:R-:W-:Y:S01]  /*9ab0*/  @!P0 IMAD.IADD R11, R11, 0x1, -R124.reuse ;  /* 0x000000010b0b8824 */ /* 0x100fe200078e0a7c */
[C---:B------:R-:W-:Y:S01]  /*9ac0*/  ISETP.GT.U32.AND P6, PT, R124.reuse, R188, PT ;  /* 0x000000bc7c00720c */ /* 0x040fe20003fc4070 */
[----:B------:R-:W-:Y:S01]  /*9ad0*/  @!P2 IMAD.IADD R217, R217, 0x1, -R124 ;  /* 0x00000001d9d9a824 */ /* 0x000fe200078e0a7c */
[----:B------:R-:W-:Y:S01]  /*9ae0*/  IABS R67, R22 ;  /* 0x0000001600437213 */ /* 0x000fe20000000000 */
[C---:B------:R-:W-:Y:S01]  /*9af0*/  IMAD.HI.U32 R9, R45.reuse, R39, RZ ;  /* 0x000000272d097227 */ /* 0x040fe200078e00ff */
[C---:B------:R-:W-:Y:S01]  /*9b00*/  ISETP.GT.U32.AND P0, PT, R124.reuse, R11, PT ;  /* 0x0000000b7c00720c */ /* 0x040fe20003f04070 */
[----:B------:R3:W-:Y:S01]  /*9b10*/  STL [R1+0x6e50], R51 ;  /* 0x006e503301007387 */ /* 0x0007e20000100800 */
[----:B------:R-:W-:Y:S01]  /*9b20*/  ISETP.GT.U32.AND P3, PT, R124, R217, PT ;  /* 0x000000d97c00720c */ /* 0x000fe20003f64070 */
[----:B------:R-:W-:Y:S01]  /*9b30*/  IMAD.HI.U32 R10, R45, R40, RZ ;  /* 0x000000282d0a7227 */ /* 0x000fe200078e00ff */
[----:B------:R-:W-:Y:S01]  /*9b40*/  ISETP.GE.AND P2, PT, R38, RZ, PT ;  /* 0x000000ff2600720c */ /* 0x000fe20003f46270 */
[----:B------:R4:W-:Y:S02]  /*9b50*/  STL [R1+0x6e54], R22 ;  /* 0x006e541601007387 */ /* 0x0009e40000100800 */
[----:B------:R-:W-:-:S02]  /*9b60*/  IMAD.MOV R9, RZ, RZ, -R9 ;  /* 0x000000ffff097224 */ /* 0x000fc400078e0a09 */
[--C-:B------:R-:W-:Y:S01]  /*9b70*/  @!P5 IMAD.IADD R233, R233, 0x1, -R124.reuse ;  /* 0x00000001e9e9d824 */ /* 0x100fe200078e0a7c */
[----:B------:R-:W-:Y:S01]  /*9b80*/  ISETP.GE.AND P5, PT, R12, RZ, PT ;  /* 0x000000ff0c00720c */ /* 0x000fe20003fa6270 */
[----:B------:R-:W-:Y:S01]  /*9b90*/  IMAD R9, R124, R9, R39 ;  /* 0x000000097c097224 */ /* 0x000fe200078e0227 */
[----:B------:R-:W-:Y:S01]  /*9ba0*/  IADD3 R39, -R10, RZ, RZ ;  /* 0x000000ff0a277210 */ /* 0x000fe20007ffe1ff */
[----:B------:R-:W-:Y:S01]  /*9bb0*/  @!P6 IMAD.IADD R188, R188, 0x1, -R124 ;  /* 0x00000001bcbce824 */ /* 0x000fe200078e0a7c */
[----:B------:R-:W-:Y:S01]  /*9bc0*/  ISETP.GE.AND P6, PT, R76, RZ, PT ;  /* 0x000000ff4c00720c */ /* 0x000fe20003fc6270 */
[----:B------:R-:W-:-:S04]  /*9bd0*/  IMAD.HI.U32 R12, R45, R67, RZ ;  /* 0x000000432d0c7227 */ /* 0x000fc800078e00ff */
[----:B------:R-:W-:Y:S02]  /*9be0*/  @!P0 IMAD.IADD R11, R11, 0x1, -R124 ;  /* 0x000000010b0b8824 */ /* 0x000fe400078e0a7c */
[C---:B------:R-:W-:Y:S02]  /*9bf0*/  IMAD R38, R124.reuse, R39, R40 ;  /* 0x000000277c267224 */ /* 0x040fe400078e0228 */
[----:B------:R-:W-:Y:S01]  /*9c00*/  @!P3 IMAD.IADD R217, R217, 0x1, -R124 ;  /* 0x00000001d9d9b824 */ /* 0x000fe200078e0a7c */
[----:B------:R-:W-:Y:S01]  /*9c10*/  ISETP.GT.U32.AND P3, PT, R124, R9, PT ;  /* 0x000000097c00720c */ /* 0x000fe20003f64070 */
[----:B------:R-:W-:Y:S01]  /*9c20*/  IMAD.MOV R12, RZ, RZ, -R12 ;  /* 0x000000ffff0c7224 */ /* 0x000fe200078e0a0c */
[----:B------:R-:W-:Y:S01]  /*9c30*/  MOV R251, R11 ;  /* 0x0000000b00fb7202 */ /* 0x000fe20000000f00 */
[----:B------:R-:W-:Y:S01]  /*9c40*/  VIADD R243, R76, 0xc5 ;  /* 0x000000c54cf37836 */ /* 0x000fe20000000000 */
[C---:B------:R-:W-:Y:S01]  /*9c50*/  ISETP.GT.U32.AND P0, PT, R124.reuse, R38, PT ;  /* 0x000000267c00720c */ /* 0x040fe20003f04070 */
[----:B------:R-:W-:-:S02]  /*9c60*/  IMAD R67, R124, R12, R67 ;  /* 0x0000000c7c437224 */ /* 0x000fc400078e0243 */
[----:B------:R-:W-:Y:S01]  /*9c70*/  @!P6 IMAD.MOV R251, RZ, RZ, -R251 ;  /* 0x000000fffffbe224 */ /* 0x000fe200078e0afb */
[----:B------:R-:W-:Y:S01]  /*9c80*/  IABS R97, R243 ;  /* 0x000000f300617213 */ /* 0x000fe20000000000 */
[----:B------:R-:W-:Y:S01]  /*9c90*/  VIADD R201, R76, 0xc6 ;  /* 0x000000c64cc97836 */ /* 0x000fe20000000000 */
[----:B------:R-:W-:Y:S01]  /*9ca0*/  ISETP.GT.U32.AND P6, PT, R124, R67, PT ;  /* 0x000000437c00720c */ /* 0x000fe20003fc4070 */
[----:B------:R-:W-:Y:S01]  /*9cb0*/  VIADD R172, R76, 0xc7 ;  /* 0x000000c74cac7836 */ /* 0x000fe20000000000 */
[----:B------:R4:W-:Y:S01]  /*9cc0*/  STL [R1+0x6e58], R243 ;  /* 0x006e58f301007387 */ /* 0x0009e20000100800 */
[--C-:B------:R-:W-:Y:S01]  /*9cd0*/  @!P3 IMAD.IADD R9, R9, 0x1, -R124.reuse ;  /* 0x000000010909b824 */ /* 0x100fe200078e0a7c */
[----:B------:R-:W-:Y:S01]  /*9ce0*/  IABS R131, R201 ;  /* 0x000000c900837213 */ /* 0x000fe20000000000 */
[----:B------:R-:W-:Y:S01]  /*9cf0*/  IMAD.HI.U32 R39, R45, R97, RZ ;  /* 0x000000612d277227 */ /* 0x000fe200078e00ff */
[----:B------:R-:W-:Y:S01]  /*9d00*/  IABS R160, R172 ;  /* 0x000000ac00a07213 */ /* 0x000fe20000000000 */
[----:B------:R4:W-:Y:S01]  /*9d10*/  STL [R1+0x6e5c], R201 ;  /* 0x006e5cc901007387 */ /* 0x0009e20000100800 */
[----:B------:R-:W-:Y:S01]  /*9d20*/  ISETP.GT.U32.AND P3, PT, R124, R9, PT ;  /* 0x000000097c00720c */ /* 0x000fe20003f64070 */
[----:B------:R-:W-:-:S02]  /*9d30*/  @!P0 IMAD.IADD R38, R38, 0x1, -R124 ;  /* 0x0000000126268824 */ /* 0x000fc400078e0a7c */
[----:B------:R-:W-:Y:S01]  /*9d40*/  IMAD.HI.U32 R12, R45, R131, RZ ;  /* 0x000000832d0c7227 */ /* 0x000fe200078e00ff */
[----:B------:R4:W-:Y:S02]  /*9d50*/  STL [R1+0x6e60], R172 ;  /* 0x006e60ac01007387 */ /* 0x0009e40000100800 */
[C---:B------:R-:W-:Y:S01]  /*9d60*/  ISETP.GT.U32.AND P0, PT, R124.reuse, R38, PT ;  /* 0x000000267c00720c */ /* 0x040fe20003f04070 */
[----:B------:R-:W-:Y:S02]  /*9d70*/  @!P6 IMAD.IADD R67, R67, 0x1, -R124 ;  /* 0x000000014343e824 */ /* 0x000fe400078e0a7c */
[----:B------:R-:W-:Y:S02]  /*9d80*/  IMAD.MOV R39, RZ, RZ, -R39 ;  /* 0x000000ffff277224 */ /* 0x000fe400078e0a27 */
[----:B------:R-:W-:Y:S01]  /*9d90*/  IMAD.MOV R12, RZ, RZ, -R12 ;  /* 0x000000ffff0c7224 */ /* 0x000fe200078e0a0c */
[C---:B------:R-:W-:Y:S01]  /*9da0*/  ISETP.GT.U32.AND P6, PT, R124.reuse, R67, PT ;  /* 0x000000437c00720c */ /* 0x040fe20003fc4070 */
[----:B------:R-:W-:-:S02]  /*9db0*/  IMAD R97, R124, R39, R97 ;  /* 0x000000277c617224 */ /* 0x000fc400078e0261 */
[----:B------:R-:W-:-:S04]  /*9dc0*/  IMAD.HI.U32 R11, R45, R160, RZ ;  /* 0x000000a02d0b7227 */ /* 0x000fc800078e00ff */
[C---:B------:R-:W-:Y:S02]  /*9dd0*/  IMAD R131, R124.reuse, R12, R131 ;  /* 0x0000000c7c837224 */ /* 0x040fe400078e0283 */
[--C-:B------:R-:W-:Y:S01]  /*9de0*/  @!P3 IMAD.IADD R9, R9, 0x1, -R124.reuse ;  /* 0x000000010909b824 */ /* 0x100fe200078e0a7c */
[----:B------:R-:W-:Y:S01]  /*9df0*/  ISETP.GT.U32.AND P3, PT, R124, R97, PT ;  /* 0x000000617c00720c */ /* 0x000fe20003f64070 */
[----:B------:R-:W-:Y:S02]  /*9e00*/  IMAD.MOV R11, RZ, RZ, -R11 ;  /* 0x000000ffff0b7224 */ /* 0x000fe400078e0a0b */
[----:B------:R-:W-:Y:S01]  /*9e10*/  @!P0 IMAD.IADD R38, R38, 0x1, -R124 ;  /* 0x0000000126268824 */ /* 0x000fe200078e0a7c */
[----:B------:R-:W-:Y:S01]  /*9e20*/  ISETP.GT.U32.AND P0, PT, R124, R131, PT ;  /* 0x000000837c00720c */ /* 0x000fe20003f04070 */
[----:B------:R-:W-:Y:S02]  /*9e30*/  VIADD R143, R76, 0xc8 ;  /* 0x000000c84c8f7836 */ /* 0x000fe40000000000 */
[----:B------:R-:W-:-:S02]  /*9e40*/  IMAD R160, R124, R11, R160 ;  /* 0x0000000b7ca07224 */ /* 0x000fc400078e02a0 */
[--C-:B------:R-:W-:Y:S01]  /*9e50*/  @!P6 IMAD.IADD R67, R67, 0x1, -R124.reuse ;  /* 0x000000014343e824 */ /* 0x100fe200078e0a7c */
[----:B------:R-:W-:Y:S01]  /*9e60*/  IABS R189, R143 ;  /* 0x0000008f00bd7213 */ /* 0x000fe20000000000 */
[----:B------:R-:W-:Y:S01]  /*9e70*/  VIADD R110, R76, 0xc9 ;  /* 0x000000c94c6e7836 */ /* 0x000fe20000000000 */
[C---:B------:R-:W-:Y:S01]  /*9e80*/  ISETP.GT.U32.AND P6, PT, R124.reuse, R160, PT ;  /* 0x000000a07c00720c */ /* 0x040fe20003fc4070 */
[--C-:B------:R-:W-:Y:S01]  /*9e90*/  @!P3 IMAD.IADD R97, R97, 0x1, -R124.reuse ;  /* 0x000000016161b824 */ /* 0x100fe200078e0a7c */
[----:B------:R4:W-:Y:S01]  /*9ea0*/  STL [R1+0x6e64], R143 ;  /* 0x006e648f01007387 */ /* 0x0009e20000100800 */
[----:B------:R-:W-:Y:S01]  /*9eb0*/  IMAD.HI.U32 R10, R45, R189, RZ ;  /* 0x000000bd2d0a7227 */ /* 0x000fe200078e00ff */
[----:B------:R-:W-:Y:S02]  /*9ec0*/  IABS R226, R110 ;  /* 0x0000006e00e27213 */ /* 0x000fe40000000000 */
[----:B------:R-:W-:Y:S01]  /*9ed0*/  ISETP.GT.U32.AND P3, PT, R124, R97, PT ;  /* 0x000000617c00720c */ /* 0x000fe20003f64070 */
[----:B------:R-:W-:Y:S01]  /*9ee0*/  @!P0 IMAD.IADD R131, R131, 0x1, -R124 ;  /* 0x0000000183838824 */ /* 0x000fe200078e0a7c */
[----:B------:R4:W-:Y:S01]  /*9ef0*/  STL [R1+0x6e68], R110 ;  /* 0x006e686e01007387 */ /* 0x0009e20000100800 */
[----:B------:R-:W-:-:S02]  /*9f00*/  IMAD.MOV R10, RZ, RZ, -R10 ;  /* 0x000000ffff0a7224 */ /* 0x000fc400078e0a0a */
[C---:B------:R-:W-:Y:S01]  /*9f10*/  IMAD.HI.U32 R41, R45.reuse, R226, RZ ;  /* 0x000000e22d297227 */ /* 0x040fe200078e00ff */
[C---:B------:R-:W-:Y:S01]  /*9f20*/  ISETP.GT.U32.AND P0, PT, R124.reuse, R131, PT ;  /* 0x000000837c00720c */ /* 0x040fe20003f04070 */
[----:B------:R4:W-:Y:S02]  /*9f30*/  STL [R1+0x6e6c], R80 ;  /* 0x006e6c5001007387 */ /* 0x0009e40000100800 */
[----:B------:R-:W-:Y:S01]  /*9f40*/  IMAD R189, R124, R10, R189 ;  /* 0x0000000a7cbd7224 */ /* 0x000fe200078e02bd */
[----:B------:R-:W-:Y:S01]  /*9f50*/  IABS R10, R80 ;  /* 0x00000050000a7213 */ /* 0x000fe20000000000 */
[----:B------:R-:W-:Y:S02]  /*9f60*/  @!P6 IMAD.IADD R160, R160, 0x1, -R124 ;  /* 0x00000001a0a0e824 */ /* 0x000fe400078e0a7c */
[----:B------:R-:W-:Y:S02]  /*9f70*/  IMAD.MOV R41, RZ, RZ, -R41 ;  /* 0x000000ffff297224 */ /* 0x000fe400078e0a29 */
[----:B------:R-:W-:Y:S01]  /*9f80*/  IMAD.HI.U32 R40, R45, R10, RZ ;  /* 0x0000000a2d287227 */ /* 0x000fe200078e00ff */
[----:B------:R-:W-:-:S03]  /*9f90*/  ISETP.GT.U32.AND P6, PT, R124, R160, PT ;  /* 0x000000a07c00720c */ /* 0x000fc60003fc4070 */
[----:B------:R-:W-:Y:S01]  /*9fa0*/  @!P3 IMAD.IADD R97, R97, 0x1, -R124 ;  /* 0x000000016161b824 */ /* 0x000fe200078e0a7c */
[C---:B------:R-:W-:Y:S01]  /*9fb0*/  ISETP.GT.U32.AND P3, PT, R124.reuse, R189, PT ;  /* 0x000000bd7c00720c */ /* 0x040fe20003f64070 */
[C---:B------:R-:W-:Y:S02]  /*9fc0*/  IMAD R226, R124.reuse, R41, R226 ;  /* 0x000000297ce27224 */ /* 0x040fe400078e02e2 */
[----:B------:R-:W-:Y:S02]  /*9fd0*/  IMAD.MOV R40, RZ, RZ, -R40 ;  /* 0x000000ffff287224 */ /* 0x000fe400078e0a28 */
[----:B------:R-:W-:Y:S01]  /*9fe0*/  @!P0 IMAD.IADD R131, R131, 0x1, -R124 ;  /* 0x0000000183838824 */ /* 0x000fe200078e0a7c */
[C---:B------:R-:W-:Y:S01]  /*9ff0*/  ISETP.GT.U32.AND P0, PT, R124.reuse, R226, PT ;  /* 0x000000e27c00720c */ /* 0x040fe20003f04070 */
[----:B------:R-:W-:Y:S02]  /*a000*/  IMAD R10, R124, R40, R10 ;  /* 0x000000287c0a7224 */ /* 0x000fe400078e020a */
[----:B------:R-:W-:-:S02]  /*a010*/  VIADD R21, R76, 0xcc ;  /* 0x000000cc4c157836 */ /* 0x000fc40000000000 */
[--C-:B------:R-:W-:Y:S01]  /*a020*/  @!P6 IMAD.IADD R160, R160, 0x1, -R124.reuse ;  /* 0x00000001a0a0e824 */ /* 0x100fe200078e0a7c */
[----:B------:R-:W-:Y:S01]  /*a030*/  ISETP.GT.U32.AND P6, PT, R124, R10, PT ;  /* 0x0000000a7c00720c */ /* 0x000fe20003fc4070 */
[C---:B------:R-:W-:Y:S01]  /*a040*/  VIADD R50, R76.reuse, 0xcb ;  /* 0x000000cb4c327836 */ /* 0x040fe20000000000 */
[----:B------:R-:W-:Y:S01]  /*a050*/  IABS R68, R21 ;  /* 0x0000001500447213 */ /* 0x000fe20000000000 */
[--C-:B------:R-:W-:Y:S02]  /*a060*/  @!P3 IMAD.IADD R189, R189, 0x1, -R124.reuse ;  /* 0x00000001bdbdb824 */ /* 0x100fe400078e0a7c */
[----:B------:R-:W-:Y:S01]  /*a070*/  VIADD R242, R76, 0xcd ;  /* 0x000000cd4cf27836 */ /* 0x000fe20000000000 */
[----:B------:R-:W-:Y:S01]  /*a080*/  IABS R39, R50 ;  /* 0x0000003200277213 */ /* 0x000fe20000000000 */
[----:B------:R-:W-:Y:S01]  /*a090*/  IMAD.HI.U32 R11, R45, R68, RZ ;  /* 0x000000442d0b7227 */ /* 0x000fe200078e00ff */
[----:B------:R-:W-:Y:S01]  /*a0a0*/  ISETP.GT.U32.AND P3, PT, R124, R189, PT ;  /* 0x000000bd7c00720c */ /* 0x000fe20003f64070 */
[----:B------:R4:W-:Y:S01]  /*a0b0*/  STL [R1+0x6e70], R50 ;  /* 0x006e703201007387 */ /* 0x0009e20000100800 */
[----:B------:R-:W-:Y:S01]  /*a0c0*/  IABS R98, R242 ;  /* 0x000000f200627213 */ /* 0x000fe20000000000 */
[----:B------:R-:W-:Y:S01]  /*a0d0*/  @!P0 IMAD.IADD R226, R226, 0x1, -R124 ;  /* 0x00000001e2e28824 */ /* 0x000fe200078e0a7c */
[----:B------:R-:W-:Y:S01]  /*a0e0*/  IADD3 R11, -R11, RZ, RZ ;  /* 0x000000ff0b0b7210 */ /* 0x000fe20007ffe1ff */
[----:B------:R-:W-:Y:S01]  /*a0f0*/  IMAD.HI.U32 R12, R45, R39, RZ ;  /* 0x000000272d0c7227 */ /* 0x000fe200078e00ff */
[----:B------:R-:W-:Y:S01]  /*a100*/  @!P6 IADD3 R10, R10, -R124, RZ ;  /* 0x8000007c0a0ae210 */ /* 0x000fe20007ffe0ff */
[----:B------:R4:W-:Y:S01]  /*a110*/  STL [R1+0x6e74], R21 ;  /* 0x006e741501007387 */ /* 0x0009e20000100800 */
[C---:B------:R-:W-:Y:S01]  /*a120*/  ISETP.GT.U32.AND P0, PT, R124.reuse, R226, PT ;  /* 0x000000e27c00720c */ /* 0x040fe20003f04070 */
[----:B------:R-:W-:Y:S01]  /*a130*/  IMAD.MOV R12, RZ, RZ, -R12 ;  /* 0x000000ffff0c7224 */ /* 0x000fe200078e0a0c */
[C---:B------:R-:W-:Y:S01]  /*a140*/  ISETP.GT.U32.AND P6, PT, R124.reuse, R10, PT ;  /* 0x0000000a7c00720c */ /* 0x040fe20003fc4070 */
[C---:B------:R-:W-:Y:S01]  /*a150*/  IMAD R68, R124.reuse, R11, R68 ;  /* 0x0000000b7c447224 */ /* 0x040fe200078e0244 */
[----:B------:R4:W-:Y:S01]  /*a160*/  STL [R1+0x6e78], R242 ;  /* 0x006e78f201007387 */ /* 0x0009e20000100800 */
[----:B------:R-:W-:-:S02]  /*a170*/  IMAD R39, R124, R12, R39 ;  /* 0x0000000c7c277224 */ /* 0x000fc400078e0227 */
[----:B------:R-:W-:-:S04]  /*a180*/  IMAD.HI.U32 R11, R45, R98, RZ ;  /* 0x000000622d0b7227 */ /* 0x000fc800078e00ff */
[----:B------:R-:W-:Y:S02]  /*a190*/  IMAD.MOV R11, RZ, RZ, -R11 ;  /* 0x000000ffff0b7224 */ /* 0x000fe400078e0a0b */
[----:B------:R-:W-:Y:S01]  /*a1a0*/  @!P3 IMAD.IADD R189, R189, 0x1, -R124 ;  /* 0x00000001bdbdb824 */ /* 0x000fe200078e0a7c */
[C---:B------:R-:W-:Y:S01]  /*a1b0*/  ISETP.GT.U32.AND P3, PT, R124.reuse, R39, PT ;  /* 0x000000277c00720c */ /* 0x040fe20003f64070 */
[----:B------:R-:W-:Y:S02]  /*a1c0*/  IMAD R98, R124, R11, R98 ;  /* 0x0000000b7c627224 */ /* 0x000fe400078e0262 */
[--C-:B------:R-:W-:Y:S01]  /*a1d0*/  @!P0 IMAD.IADD R226, R226, 0x1, -R124.reuse ;  /* 0x00000001e2e28824 */ /* 0x100fe200078e0a7c */
[----:B------:R-:W-:Y:S01]  /*a1e0*/  ISETP.GT.U32.AND P0, PT, R124, R68, PT ;  /* 0x000000447c00720c */ /* 0x000fe20003f04070 */
[----:B------:R-:W-:Y:S01]  /*a1f0*/  @!P6 IMAD.IADD R10, R10, 0x1, -R124 ;  /* 0x000000010a0ae824 */ /* 0x000fe200078e0a7c */
[----:B------:R-:W-:Y:S01]  /*a200*/  ISETP.GT.U32.AND P6, PT, R124, R98, PT ;  /* 0x000000627c00720c */ /* 0x000fe20003fc4070 */
[----:B------:R-:W-:-:S02]  /*a210*/  VIADD R200, R76, 0xce ;  /* 0x000000ce4cc87836 */ /* 0x000fc40000000000 */
[C---:B------:R-:W-:Y:S02]  /*a220*/  VIADD R171, R76.reuse, 0xcf ;  /* 0x000000cf4cab7836 */ /* 0x040fe40000000000 */
[C---:B------:R-:W-:Y:S01]  /*a230*/  VIADD R142, R76.reuse, 0xd0 ;  /* 0x000000d04c8e7836 */ /* 0x040fe20000000000 */
[----:B------:R-:W-:Y:S01]  /*a240*/  IABS R132, R200 ;  /* 0x000000c800847213 */ /* 0x000fe20000000000 */
[--C-:B------:R-:W-:Y:S01]  /*a250*/  @!P3 IMAD.IADD R39, R39, 0x1, -R124.reuse ;  /* 0x000000012727b824 */ /* 0x100fe200078e0a7c */
[----:B------:R-:W-:Y:S01]  /*a260*/  IABS R161, R171 ;  /* 0x000000ab00a17213 */ /* 0x000fe20000000000 */
[----:B------:R-:W-:Y:S01]  /*a270*/  VIADD R109, R76, 0xd1 ;  /* 0x000000d14c6d7836 */ /* 0x000fe20000000000 */
[----:B------:R-:W-:Y:S01]  /*a280*/  IABS R190, R142 ;  /* 0x0000008e00be7213 */ /* 0x000fe20000000000 */
[--C-:B------:R-:W-:Y:S01]  /*a290*/  @!P0 IMAD.IADD R68, R68, 0x1, -R124.reuse ;  /* 0x0000000144448824 */ /* 0x100fe200078e0a7c */
[C---:B------:R-:W-:Y:S01]  /*a2a0*/  ISETP.GT.U32.AND P3, PT, R124.reuse, R39, PT ;  /* 0x000000277c00720c */ /* 0x040fe20003f64070 */
[----:B------:R-:W-:Y:S01]  /*a2b0*/  IMAD.HI.U32 R41, R45, R132, RZ ;  /* 0x000000842d297227 */ /* 0x000fe200078e00ff */
[----:B------:R-:W-:Y:S01]  /*a2c0*/  IABS R219, R109 ;  /* 0x0000006d00db7213 */ /* 0x000fe20000000000 */
[----:B------:R4:W-:Y:S01]  /*a2d0*/  STL [R1+0x6e7c], R200 ;  /* 0x006e7cc801007387 */ /* 0x0009e20000100800 */
[----:B------:R-:W-:Y:S01]  /*a2e0*/  ISETP.GT.U32.AND P0, PT, R124, R68, PT ;  /* 0x000000447c00720c */ /* 0x000fe20003f04070 */
[----:B------:R-:W-:-:S02]  /*a2f0*/  @!P6 IMAD.IADD R98, R98, 0x1, -R124 ;  /* 0x000000016262e824 */ /* 0x000fc400078e0a7c */
[C---:B------:R-:W-:Y:S01]  /*a300*/  IMAD.HI.U32 R40, R45.reuse, R161, RZ ;  /* 0x000000a12d287227 */ /* 0x040fe200078e00ff */
[----:B------:R4:W-:Y:S02]  /*a310*/  STL [R1+0x6e80], R171 ;  /* 0x006e80ab01007387 */ /* 0x0009e40000100800 */
[----:B------:R-:W-:Y:S01]  /*a320*/  ISETP.GT.U32.AND P6, PT, R124, R98, PT ;  /* 0x000000627c00720c */ /* 0x000fe20003fc4070 */
[----:B------:R-:W-:Y:S01]  /*a330*/  IMAD.MOV R41, RZ, RZ, -R41 ;  /* 0x000000ffff297224 */ /* 0x000fe200078e0a29 */
[----:B------:R4:W-:Y:S01]  /*a340*/  STL [R1+0x6e84], R142 ;  /* 0x006e848e01007387 */ /* 0x0009e20000100800 */
[----:B------:R-:W-:-:S03]  /*a350*/  IMAD.HI.U32 R12, R45, R190, RZ ;  /* 0x000000be2d0c7227 */ /* 0x000fc600078e00ff */
[----:B------:R4:W-:Y:S01]  /*a360*/  STL [R1+0x6e8c], R109 ;  /* 0x006e8c6d01007387 */ /* 0x0009e20000100800 */
[----:B------:R-:W-:Y:S02]  /*a370*/  IMAD.MOV R40, RZ, RZ, -R40 ;  /* 0x000000ffff287224 */ /* 0x000fe400078e0a28 */
[C---:B------:R-:W-:Y:S01]  /*a380*/  IMAD R132, R124.reuse, R41, R132 ;  /* 0x000000297c847224 */ /* 0x040fe200078e0284 */
[----:B------:R4:W-:Y:S01]  /*a390*/  STL [R1+0x6e88], R79 ;  /* 0x006e884f01007387 */ /* 0x0009e20000100800 */
[----:B------:R-:W-:Y:S02]  /*a3a0*/  IMAD.MOV R12, RZ, RZ, -R12 ;  /* 0x000000ffff0c7224 */ /* 0x000fe400078e0a0c */
[C---:B------:R-:W-:Y:S02]  /*a3b0*/  IMAD R161, R124.reuse, R40, R161 ;  /* 0x000000287ca17224 */ /* 0x040fe400078e02a1 */
[----:B------:R-:W-:Y:S01]  /*a3c0*/  @!P3 IMAD.IADD R39, R39, 0x1, -R124 ;  /* 0x000000012727b824 */ /* 0x000fe200078e0a7c */
[C---:B------:R-:W-:Y:S01]  /*a3d0*/  ISETP.GT.U32.AND P3, PT, R124.reuse, R132, PT ;  /* 0x000000847c00720c */ /* 0x040fe20003f64070 */
[----:B------:R-:W-:-:S02]  /*a3e0*/  IMAD R190, R124, R12, R190 ;  /* 0x0000000c7cbe7224 */ /* 0x000fc400078e02be */
[--C-:B------:R-:W-:Y:S01]  /*a3f0*/  @!P0 IMAD.IADD R68, R68, 0x1, -R124.reuse ;  /* 0x0000000144448824 */ /* 0x100fe200078e0a7c */
[----:B------:R-:W-:Y:S01]  /*a400*/  ISETP.GT.U32.AND P0, PT, R124, R161, PT ;  /* 0x000000a17c00720c */ /* 0x000fe20003f04070 */
[----:B------:R-:W-:Y:S01]  /*a410*/  @!P6 IMAD.IADD R98, R98, 0x1, -R124 ;  /* 0x000000016262e824 */ /* 0x000fe200078e0a7c */
[----:B------:R-:W-:Y:S01]  /*a420*/  ISETP.GT.U32.AND P6, PT, R124, R190, PT ;  /* 0x000000be7c00720c */ /* 0x000fe20003fc4070 */
[----:B------:R-:W-:-:S04]  /*a430*/  IMAD.HI.U32 R11, R45, R219, RZ ;  /* 0x000000db2d0b7227 */ /* 0x000fc800078e00ff */
[----:B------:R-:W-:Y:S02]  /*a440*/  IMAD.MOV R11, RZ, RZ, -R11 ;  /* 0x000000ffff0b7224 */ /* 0x000fe400078e0a0b */
[--C-:B------:R-:W-:Y:S02]  /*a450*/  @!P3 IMAD.IADD R132, R132, 0x1, -R124.reuse ;  /* 0x000000018484b824 */ /* 0x100fe400078e0a7c */
[----:B------:R-:W-:Y:S02]  /*a460*/  VIADD R49, R76, 0xd3 ;  /* 0x000000d34c317836 */ /* 0x000fe40000000000 */
[C---:B------:R-:W-:Y:S01]  /*a470*/  IMAD R219, R124.reuse, R11, R219 ;  /* 0x0000000b7cdb7224 */ /* 0x040fe200078e02db */
[----:B------:R-:W-:Y:S01]  /*a480*/  IABS R11, R79 ;  /* 0x0000004f000b7213 */ /* 0x000fe20000000000 */
[--C-:B------:R-:W-:Y:S01]  /*a490*/  @!P0 IMAD.IADD R161, R161, 0x1, -R124.reuse ;  /* 0x00000001a1a18824 */ /* 0x100fe200078e0a7c */
[----:B------:R-:W-:Y:S01]  /*a4a0*/  ISETP.GT.U32.AND P3, PT, R124, R132, PT ;  /* 0x000000847c00720c */ /* 0x000fe20003f64070 */
[----:B------:R-:W-:Y:S01]  /*a4b0*/  @!P6 IMAD.IADD R190, R190, 0x1, -R124 ;  /* 0x00000001bebee824 */ /* 0x000fe200078e0a7c */
[----:B------:R-:W-:Y:S01]  /*a4c0*/  IABS R40, R49 ;  /* 0x0000003100287213 */ /* 0x000fe20000000000 */
[C---:B------:R-:W-:Y:S01]  /*a4d0*/  IMAD.HI.U32 R12, R45.reuse, R11, RZ ;  /* 0x0000000b2d0c7227 */ /* 0x040fe200078e00ff */
[C---:B------:R-:W-:Y:S01]  /*a4e0*/  ISETP.GT.U32.AND P0, PT, R124.reuse, R161, PT ;  /* 0x000000a17c00720c */ /* 0x040fe20003f04070 */
[----:B------:R4:W-:Y:S01]  /*a4f0*/  STL [R1+0x6e90], R49 ;  /* 0x006e903101007387 */ /* 0x0009e20000100800 */
[----:B------:R-:W-:Y:S01]  /*a500*/  ISETP.GT.U32.AND P6, PT, R124, R190, PT ;  /* 0x000000be7c00720c */ /* 0x000fe20003fc4070 */
[----:B------:R-:W-:-:S04]  /*a510*/  IMAD.HI.U32 R42, R45, R40, RZ ;  /* 0x000000282d2a7227 */ /* 0x000fc800078e00ff */
[----:B------:R-:W-:Y:S01]  /*a520*/  IMAD.MOV R12, RZ, RZ, -R12 ;  /* 0x000000ffff0c7224 */ /* 0x000fe200078e0a0c */
[----:B------:R-:W-:Y:S01]  /*a530*/  IADD3 R42, -R42, RZ, RZ ;  /* 0x000000ff2a2a7210 */ /* 0x000fe20007ffe1ff */
[----:B------:R-:W-:Y:S01]  /*a540*/  @!P3 IMAD.IADD R132, R132, 0x1, -R124 ;  /* 0x000000018484b824 */ /* 0x000fe200078e0a7c */
[C---:B------:R-:W-:Y:S01]  /*a550*/  ISETP.GT.U32.AND P3, PT, R124.reuse, R219, PT ;  /* 0x000000db7c00720c */ /* 0x040fe20003f64070 */
[C---:B------:R-:W-:Y:S02]  /*a560*/  IMAD R11, R124.reuse, R12, R11 ;  /* 0x0000000c7c0b7224 */ /* 0x040fe400078e020b */
[C---:B------:R-:W-:Y:S02]  /*a570*/  IMAD R40, R124.reuse, R42, R40 ;  /* 0x0000002a7c287224 */ /* 0x040fe400078e0228 */
[--C-:B------:R-:W-:Y:S01]  /*a580*/  @!P0 IMAD.IADD R161, R161, 0x1, -R124.reuse ;  /* 0x00000001a1a18824 */ /* 0x100fe200078e0a7c */
[----:B------:R-:W-:Y:S01]  /*a590*/  ISETP.GT.U32.AND P0, PT, R124, R11, PT ;  /* 0x0000000b7c00720c */ /* 0x000fe20003f04070 */
[----:B------:R-:W-:Y:S01]  /*a5a0*/  VIADD R20, R76, 0xd4 ;  /* 0x000000d44c147836 */ /* 0x000fe20000000000 */
[----:B------:R-:W-:Y:S01]  /*a5b0*/  @!P6 IADD3 R190, R190, -R124, RZ ;  /* 0x8000007cbebee210 */ /* 0x000fe20007ffe0ff */
[----:B------:R-:W-:Y:S01]  /*a5c0*/  VIADD R241, R76, 0xd5 ;  /* 0x000000d54cf17836 */ /* 0x000fe20000000000 */
[----:B------:R-:W-:Y:S01]  /*a5d0*/  ISETP.GT.U32.AND P6, PT, R124, R40, PT ;  /* 0x000000287c00720c */ /* 0x000fe20003fc4070 */
[C---:B------:R-:W-:Y:S01]  /*a5e0*/  VIADD R199, R76.reuse, 0xd6 ;  /* 0x000000d64cc77836 */ /* 0x040fe20000000000 */
[----:B------:R-:W-:Y:S01]  /*a5f0*/  IABS R69, R20 ;  /* 0x0000001400457213 */ /* 0x000fe20000000000 */
[--C-:B------:R-:W-:Y:S01]  /*a600*/  @!P3 IMAD.IADD R219, R219, 0x1, -R124.reuse ;  /* 0x00000001dbdbb824 */ /* 0x100fe200078e0a7c */
[----:B------:R-:W-:Y:S01]  /*a610*/  IABS R99, R241 ;  /* 0x000000f100637213 */ /* 0x000fe20000000000 */
[----:B------:R-:W-:Y:S01]  /*a620*/  VIADD R170, R76, 0xd7 ;  /* 0x000000d74caa7836 */ /* 0x000fe20000000000 */
[----:B------:R-:W-:Y:S01]  /*a630*/  IABS R133, R199 ;  /* 0x000000c700857213 */ /* 0x000fe20000000000 */
[----:B------:R-:W-:Y:S01]  /*a640*/  IMAD.HI.U32 R41, R45, R69, RZ ;  /* 0x000000452d297227 */ /* 0x000fe200078e00ff */
[----:B------:R-:W-:Y:S01]  /*a650*/  ISETP.GT.U32.AND P3, PT, R124, R219, PT ;  /* 0x000000db7c00720c */ /* 0x000fe20003f64070 */
[----:B------:R4:W-:Y:S01]  /*a660*/  STL [R1+0x6e94], R20 ;  /* 0x006e941401007387 */ /* 0x0009e20000100800 */
[----:B------:R-:W-:Y:S01]  /*a670*/  IABS R162, R170 ;  /* 0x000000aa00a27213 */ /* 0x000fe20000000000 */
[----:B------:R-:W-:-:S02]  /*a680*/  @!P0 IMAD.IADD R11, R11, 0x1, -R124 ;  /* 0x000000010b0b8824 */ /* 0x000fc400078e0a7c */
[----:B------:R-:W-:Y:S01]  /*a690*/  @!P6 IMAD.IADD R40, R40, 0x1, -R124 ;  /* 0x000000012828e824 */ /* 0x000fe200078e0a7c */
[----:B------:R4:W-:Y:S01]  /*a6a0*/  STL [R1+0x6e98], R241 ;  /* 0x006e98f101007387 */ /* 0x0009e20000100800 */
[----:B------:R-:W-:Y:S01]  /*a6b0*/  IMAD.MOV R41, RZ, RZ, -R41 ;  /* 0x000000ffff297224 */ /* 0x000fe200078e0a29 */
[C---:B------:R-:W-:Y:S01]  /*a6c0*/  ISETP.GT.U32.AND P0, PT, R124.reuse, R11, PT ;  /* 0x0000000b7c00720c */ /* 0x040fe20003f04070 */
[C---:B------:R-:W-:Y:S01]  /*a6d0*/  IMAD.HI.U32 R12, R45.reuse, R99, RZ ;  /* 0x000000632d0c7227 */ /* 0x040fe200078e00ff */
[C---:B------:R-:W-:Y:S01]  /*a6e0*/  ISETP.GT.U32.AND P6, PT, R124.reuse, R40, PT ;  /* 0x000000287c00720c */ /* 0x040fe20003fc4070 */
[----:B------:R4:W-:Y:S02]  /*a6f0*/  STL [R1+0x6e9c], R199 ;  /* 0x006e9cc701007387 */ /* 0x0009e40000100800 */
[----:B------:R-:W-:Y:S02]  /*a700*/  IMAD R69, R124, R41, R69 ;  /* 0x000000297c457224 */ /* 0x000fe400078e0245 */
[----:B------:R-:W-:Y:S01]  /*a710*/  IMAD.MOV R12, RZ, RZ, -R12 ;  /* 0x000000ffff0c7224 */ /* 0x000fe200078e0a0c */
[----:B------:R4:W-:Y:S01]  /*a720*/  STL [R1+0x6ea0], R170 ;  /* 0x006ea0aa01007387 */ /* 0x0009e20000100800 */
[----:B------:R-:W-:-:S04]  /*a730*/  IMAD.HI.U32 R41, R45, R133, RZ ;  /* 0x000000852d297227 */ /* 0x000fc800078e00ff */
[----:B------:R-:W-:Y:S02]  /*a740*/  IMAD R99, R124, R12, R99 ;  /* 0x0000000c7c637224 */ /* 0x000fe400078e0263 */
[----:B------:R-:W-:Y:S01]  /*a750*/  IMAD.MOV R41, RZ, RZ, -R41 ;  /* 0x000000ffff297224 */ /* 0x000fe200078e0a29 */
[----:B------:R-:W-:Y:S01]  /*a760*/  @!P6 IADD3 R40, R40, -R124, RZ ;  /* 0x8000007c2828e210 */ /* 0x000fe20007ffe0ff */
[--C-:B------:R-:W-:Y:S01]  /*a770*/  @!P3 IMAD.IADD R219, R219, 0x1, -R124.reuse ;  /* 0x00000001dbdbb824 */ /* 0x100fe200078e0a7c */
[C---:B------:R-:W-:Y:S01]  /*a780*/  ISETP.GT.U32.AND P3, PT, R124.reuse, R69, PT ;  /* 0x000000457c00720c */ /* 0x040fe20003f64070 */
[C---:B------:R-:W-:Y:S02]  /*a790*/  IMAD R133, R124.reuse, R41, R133 ;  /* 0x000000297c857224 */ /* 0x040fe400078e0285 */
[----:B------:R-:W-:Y:S01]  /*a7a0*/  @!P0 IMAD.IADD R11, R11, 0x1, -R124 ;  /* 0x000000010b0b8824 */ /* 0x000fe200078e0a7c */
[----:B------:R-:W-:Y:S01]  /*a7b0*/  ISETP.GT.U32.AND P0, PT, R124, R99, PT ;  /* 0x000000637c00720c */ /* 0x000fe20003f04070 */
[----:B------:R-:W-:Y:S01]  /*a7c0*/  VIADD R141, R76, 0xd8 ;  /* 0x000000d84c8d7836 */ /* 0x000fe20000000000 */
[----:B------:R-:W-:Y:S01]  /*a7d0*/  ISETP.GT.U32.AND P6, PT, R124, R133, PT ;  /* 0x000000857c00720c */ /* 0x000fe20003fc4070 */
[----:B------:R-:W-:-:S03]  /*a7e0*/  IMAD.HI.U32 R71, R45, R162, RZ ;  /* 0x000000a22d477227 */ /* 0x000fc600078e00ff */
[----:B------:R-:W-:Y:S01]  /*a7f0*/  IABS R191, R141 ;  /* 0x0000008d00bf7213 */ /* 0x000fe20000000000 */
[----:B------:R-:W-:Y:S01]  /*a800*/  VIADD R108, R76, 0xd9 ;  /* 0x000000d94c6c7836 */ /* 0x000fe20000000000 */
[----:B------:R4:W-:Y:S01]  /*a810*/  STL [R1+0x6ea4], R141 ;  /* 0x006ea48d01007387 */ /* 0x0009e20000100800 */
[--C-:B------:R-:W-:Y:S01]  /*a820*/  @!P3 IMAD.IADD R69, R69, 0x1, -R124.reuse ;  /* 0x000000014545b824 */ /* 0x100fe200078e0a7c */
[----:B------:R-:W-:Y:S01]  /*a830*/  ISETP.GE.AND P3, PT, R70, RZ, PT ;  /* 0x000000ff4600720c */ /* 0x000fe20003f66270 */
[----:B------:R-:W-:Y:S01]  /*a840*/  IMAD.HI.U32 R43, R45, R191, RZ ;  /* 0x000000bf2d2b7227 */ /* 0x000fe200078e00ff */
[----:B------:R-:W-:Y:S01]  /*a850*/  IABS R220, R108 ;  /* 0x0000006c00dc7213 */ /* 0x000fe20000000000 */
[----:B------:R4:W-:Y:S02]  /*a860*/  STL [R1+0x6ea8], R108 ;  /* 0x006ea86c01007387 */ /* 0x0009e40000100800 */
[--C-:B------:R-:W-:Y:S01]  /*a870*/  @!P0 IMAD.IADD R99, R99, 0x1, -R124.reuse ;  /* 0x0000000163638824 */ /* 0x100fe200078e0a7c */
[----:B------:R-:W-:Y:S01]  /*a880*/  ISETP.GT.U32.AND P0, PT, R124, R69, PT ;  /* 0x000000457c00720c */ /* 0x000fe20003f04070 */
[----:B------:R-:W-:-:S02]  /*a890*/  @!P6 IMAD.IADD R133, R133, 0x1, -R124 ;  /* 0x000000018585e824 */ /* 0x000fc400078e0a7c */
[----:B------:R-:W-:Y:S01]  /*a8a0*/  IMAD.MOV R71, RZ, RZ, -R71 ;  /* 0x000000ffff477224 */ /* 0x000fe200078e0a47 */
[----:B------:R-:W-:Y:S01]  /*a8b0*/  ISETP.GT.U32.AND P6, PT, R124, R99, PT ;  /* 0x000000637c00720c */ /* 0x000fe20003fc4070 */
[----:B------:R-:W-:Y:S02]  /*a8c0*/  VIADD R78, R76, 0xda ;  /* 0x000000da4c4e7836 */ /* 0x000fe40000000000 */
[----:B------:R-:W-:Y:S02]  /*a8d0*/  IMAD.MOV R43, RZ, RZ, -R43 ;  /* 0x000000ffff2b7224 */ /* 0x000fe400078e0a2b */
[C---:B------:R-:W-:Y:S01]  /*a8e0*/  IMAD R162, R124.reuse, R71, R162 ;  /* 0x000000477ca27224 */ /* 0x040fe200078e02a2 */
[----:B------:R-:W-:Y:S01]  /*a8f0*/  IABS R12, R78 ;  /* 0x0000004e000c7213 */ /* 0x000fe20000000000 */
[----:B------:R-:W-:Y:S01]  /*a900*/  @!P1 IMAD.MOV R7, RZ, RZ, -R7 ;  /* 0x000000ffff079224 */ /* 0x000fe200078e0a07 */
[C---:B------:R-:W-:Y:S01]  /*a910*/  ISETP.GT.U32.AND P1, PT, R124.reuse, R133, PT ;  /* 0x000000857c00720c */ /* 0x040fe20003f24070 */
[C---:B------:R-:W-:Y:S01]  /*a920*/  IMAD R191, R124.reuse, R43, R191 ;  /* 0x0000002b7cbf7224 */ /* 0x040fe200078e02bf */
[----:B------:R4:W-:Y:S01]  /*a930*/  STL [R1+0x6eb0], R78 ;  /* 0x006eb04e01007387 */ /* 0x0009e20000100800 */
[----:B------:R-:W-:Y:S01]  /*a940*/  @!P0 IMAD.IADD R69, R69, 0x1, -R124 ;  /* 0x0000000145458824 */ /* 0x000fe200078e0a7c */
[----:B------:R-:W-:Y:S01]  /*a950*/  ISETP.GT.U32.AND P0, PT, R124, R162, PT ;  /* 0x000000a27c00720c */ /* 0x000fe20003f04070 */
[----:B------:R-:W-:-:S04]  /*a960*/  IMAD.HI.U32 R42, R45, R220, RZ ;  /* 0x000000dc2d2a7227 */ /* 0x000fc800078e00ff */
[----:B------:R-:W-:Y:S01]  /*a970*/  @!P6 IMAD.IADD R99, R99, 0x1, -R124 ;  /* 0x000000016363e824 */ /* 0x000fe200078e0a7c */
[----:B------:R-:W-:Y:S01]  /*a980*/  ISETP.GT.U32.AND P6, PT, R124, R191, PT ;  /* 0x000000bf7c00720c */ /* 0x000fe20003fc4070 */
[----:B------:R-:W-:Y:S02]  /*a990*/  IMAD.MOV R42, RZ, RZ, -R42 ;  /* 0x000000ffff2a7224 */ /* 0x000fe400078e0a2a */
[----:B------:R-:W-:-:S04]  /*a9a0*/  IMAD.HI.U32 R41, R45, R12, RZ ;  /* 0x0000000c2d297227 */ /* 0x000fc800078e00ff */
[----:B------:R-:W-:Y:S02]  /*a9b0*/  IMAD R220, R124, R42, R220 ;  /* 0x0000002a7cdc7224 */ /* 0x000fe400078e02dc */
[----:B------:R-:W-:Y:S02]  /*a9c0*/  IMAD.MOV R41, RZ, RZ, -R41 ;  /* 0x000000ffff297224 */ /* 0x000fe400078e0a29 */
[----:B------:R-:W-:Y:S02]  /*a9d0*/  VIADD R48, R76, 0xdb ;  /* 0x000000db4c307836 */ /* 0x000fe40000000000 */
[----:B------:R-:W-:Y:S01]  /*a9e0*/  @!P1 IMAD.IADD R133, R133, 0x1, -R124 ;  /* 0x0000000185859824 */ /* 0x000fe200078e0a7c */
[C---:B------:R-:W-:Y:S01]  /*a9f0*/  ISETP.GT.U32.AND P1, PT, R124.reuse, R220, PT ;  /* 0x000000dc7c00720c */ /* 0x040fe20003f24070 */
[----:B------:R-:W-:Y:S01]  /*aa00*/  IMAD R12, R124, R41, R12 ;  /* 0x000000297c0c7224 */ /* 0x000fe200078e020c */
[----:B------:R-:W-:Y:S01]  /*aa10*/  IABS R41, R48 ;  /* 0x0000003000297213 */ /* 0x000fe20000000000 */
[--C-:B------:R-:W-:Y:S01]  /*aa20*/  @!P0 IMAD.IADD R162, R162, 0x1, -R124.reuse ;  /* 0x00000001a2a28824 */ /* 0x100fe200078e0a7c */
[----:B------:R4:W-:Y:S01]  /*aa30*/  STL [R1+0x6eac], R48 ;  /* 0x006eac3001007387 */ /* 0x0009e20000100800 */
[----:B------:R-:W-:Y:S01]  /*aa40*/  VIADD R19, R76, 0xdc ;  /* 0x000000dc4c137836 */ /* 0x000fe20000000000 */
[C---:B------:R-:W-:Y:S01]  /*aa50*/  ISETP.GT.U32.AND P0, PT, R124.reuse, R12, PT ;  /* 0x0000000c7c00720c */ /* 0x040fe20003f04070 */
[----:B------:R-:W-:Y:S01]  /*aa60*/  @!P6 IMAD.IADD R191, R191, 0x1, -R124 ;  /* 0x00000001bfbfe824 */ /* 0x000fe200078e0a7c */
[----:B------:R-:W-:Y:S01]  /*aa70*/  ISETP.GT.U32.AND P6, PT, R124, R162, PT ;  /* 0x000000a27c00720c */ /* 0x000fe20003fc4070 */
[----:B------:R-:W-:Y:S01]  /*aa80*/  IMAD.HI.U32 R71, R45, R41, RZ ;  /* 0x000000292d477227 */ /* 0x000fe200078e00ff */
[----:B------:R-:W-:Y:S01]  /*aa90*/  IABS R70, R19 ;  /* 0x0000001300467213 */ /* 0x000fe20000000000 */
[----:B------:R4:W-:Y:S02]  /*aaa0*/  STL [R1+0x6eb4], R19 ;  /* 0x006eb41301007387 */ /* 0x0009e40000100800 */
[----:B------:R-:W-:-:S02]  /*aab0*/  IMAD.MOV R71, RZ, RZ, -R71 ;  /* 0x000000ffff477224 */ /* 0x000fc400078e0a47 */
[----:B------:R-:W-:-:S04]  /*aac0*/  IMAD.HI.U32 R43, R45, R70, RZ ;  /* 0x000000462d2b7227 */ /* 0x000fc800078e00ff */
[----:B------:R-:W-:Y:S01]  /*aad0*/  @!P1 IMAD.IADD R220, R220, 0x1, -R124 ;  /* 0x00000001dcdc9824 */ /* 0x000fe200078e0a7c */
[C---:B------:R-:W-:Y:S01]  /*aae0*/  ISETP.GT.U32.AND P1, PT, R124.reuse, R191, PT ;  /* 0x000000bf7c00720c */ /* 0x040fe20003f24070 */
[----:B------:R-:W-:Y:S01]  /*aaf0*/  IMAD R41, R124, R71, R41 ;  /* 0x000000477c297224 */ /* 0x000fe200078e0229 */
[----:B------:R-:W-:Y:S01]  /*ab00*/  IADD3 R43, -R43, RZ, RZ ;  /* 0x000000ff2b2b7210 */ /* 0x000fe20007ffe1ff */
[----:B------:R-:W-:Y:S01]  /*ab10*/  VIADD R240, R76, 0xdd ;  /* 0x000000dd4cf07836 */ /* 0x000fe20000000000 */
[----:B------:R-:W-:Y:S01]  /*ab20*/  @!P6 IADD3 R162, R162, -R124, RZ ;  /* 0x8000007ca2a2e210 */ /* 0x000fe20007ffe0ff */
[----:B------:R-:W-:Y:S01]  /*ab30*/  @!P4 IMAD.MOV R36, RZ, RZ, -R36 ;  /* 0x000000ffff24c224 */ /* 0x000fe200078e0a24 */
[C---:B------:R-:W-:Y:S01]  /*ab40*/  ISETP.GT.U32.AND P6, PT, R124.reuse, R41, PT ;  /* 0x000000297c00720c */ /* 0x040fe20003fc4070 */
[----:B------:R-:W-:Y:S01]  /*ab50*/  IMAD R70, R124, R43, R70 ;  /* 0x0000002b7c467224 */ /* 0x000fe200078e0246 */
[----:B------:R-:W-:Y:S01]  /*ab60*/  IABS R100, R240 ;  /* 0x000000f000647213 */ /* 0x000fe20000000000 */
[----:B------:R-:W-:Y:S01]  /*ab70*/  VIADD R198, R76, 0xde ;  /* 0x000000de4cc67836 */ /* 0x000fe20000000000 */
[----:B------:R-:W-:Y:S01]  /*ab80*/  ISETP.GT.U32.AND P4, PT, R124, R220, PT ;  /* 0x000000dc7c00720c */ /* 0x000fe20003f84070 */
[--C-:B------:R-:W-:Y:S01]  /*ab90*/  @!P0 IMAD.IADD R12, R12, 0x1, -R124.reuse ;  /* 0x000000010c0c8824 */ /* 0x100fe200078e0a7c */
[----:B------:R4:W-:Y:S01]  /*aba0*/  STL [R1+0x6eb8], R240 ;  /* 0x006eb8f001007387 */ /* 0x0009e20000100800 */
[----:B------:R-:W-:Y:S01]  /*abb0*/  @!P1 IMAD.IADD R191, R191, 0x1, -R124 ;  /* 0x00000001bfbf9824 */ /* 0x000fe200078e0a7c */
[C---:B------:R-:W-:Y:S01]  /*abc0*/  ISETP.GT.U32.AND P1, PT, R124.reuse, R70, PT ;  /* 0x000000467c00720c */ /* 0x040fe20003f24070 */
[----:B------:R-:W-:Y:S01]  /*abd0*/  IMAD.HI.U32 R42, R45, R100, RZ ;  /* 0x000000642d2a7227 */ /* 0x000fe200078e00ff */
[----:B------:R-:W-:Y:S01]  /*abe0*/  IABS R134, R198 ;  /* 0x000000c600867213 */ /* 0x000fe20000000000 */
[----:B------:R4:W-:Y:S01]  /*abf0*/  STL [R1+0x6ebc], R198 ;  /* 0x006ebcc601007387 */ /* 0x0009e20000100800 */
[----:B------:R-:W-:Y:S01]  /*ac00*/  ISETP.GT.U32.AND P0, PT, R124, R12, PT ;  /* 0x0000000c7c00720c */ /* 0x000fe20003f04070 */
[----:B------:R-:W-:-:S02]  /*ac10*/  IMAD.MOV R42, RZ, RZ, -R42 ;  /* 0x000000ffff2a7224 */ /* 0x000fc400078e0a2a */
[----:B------:R-:W-:Y:S02]  /*ac20*/  @!P6 IMAD.IADD R41, R41, 0x1, -R124 ;  /* 0x000000012929e824 */ /* 0x000fe400078e0a7c */
[----:B------:R-:W-:Y:S02]  /*ac30*/  IMAD R100, R124, R42, R100 ;  /* 0x0000002a7c647224 */ /* 0x000fe400078e0264 */
[----:B------:R-:W-:Y:S01]  /*ac40*/  VIADD R169, R76, 0xdf ;  /* 0x000000df4ca97836 */ /* 0x000fe20000000000 */
[----:B------:R-:W-:Y:S01]  /*ac50*/  ISETP.GT.U32.AND P6, PT, R124, R41, PT ;  /* 0x000000297c00720c */ /* 0x000fe20003fc4070 */
[----:B------:R-:W-:-:S03]  /*ac60*/  IMAD.HI.U32 R43, R45, R134, RZ ;  /* 0x000000862d2b7227 */ /* 0x000fc600078e00ff */
[----:B------:R-:W-:Y:S01]  /*ac70*/  IABS R163, R169 ;  /* 0x000000a900a37213 */ /* 0x000fe20000000000 */
[--C-:B------:R-:W-:Y:S01]  /*ac80*/  @!P4 IMAD.IADD R220, R220, 0x1, -R124.reuse ;  /* 0x00000001dcdcc824 */ /* 0x100fe200078e0a7c */
[----:B------:R-:W-:Y:S01]  /*ac90*/  ISETP.GT.U32.AND P4, PT, R124, R100, PT ;  /* 0x000000647c00720c */ /* 0x000fe20003f84070 */
[----:B------:R-:W-:Y:S01]  /*aca0*/  @!P1 IMAD.IADD R70, R70, 0x1, -R124 ;  /* 0x0000000146469824 */ /* 0x000fe200078e0a7c */
[----:B------:R4:W-:Y:S01]  /*acb0*/  STL [R1+0x6ec0], R169 ;  /* 0x006ec0a901007387 */ /* 0x0009e20000100800 */
[----:B------:R-:W-:Y:S02]  /*acc0*/  IMAD.MOV R43, RZ, RZ, -R43 ;  /* 0x000000ffff2b7224 */ /* 0x000fe400078e0a2b */
[----:B------:R-:W-:Y:S01]  /*acd0*/  IMAD.HI.U32 R42, R45, R163, RZ ;  /* 0x000000a32d2a7227 */ /* 0x000fe200078e00ff */
[----:B------:R-:W-:-:S03]  /*ace0*/  ISETP.GT.U32.AND P1, PT, R124, R70, PT ;  /* 0x000000467c00720c */ /* 0x000fc60003f24070 */
[----:B------:R-:W-:Y:S02]  /*acf0*/  IMAD R134, R124, R43, R134 ;  /* 0x0000002b7c867224 */ /* 0x000fe400078e0286 */
[----:B------:R-:W-:Y:S02]  /*ad00*/  VIADD R140, R76, 0xe0 ;  /* 0x000000e04c8c7836 */ /* 0x000fe40000000000 */
[--C-:B------:R-:W-:Y:S01]  /*ad10*/  @!P0 IMAD.IADD R12, R12, 0x1, -R124.reuse ;  /* 0x000000010c0c8824 */ /* 0x100fe200078e0a7c */
[----:B------:R-:W-:Y:S01]  /*ad20*/  ISETP.GE.AND P0, PT, R13, RZ, PT ;  /* 0x000000ff0d00720c */ /* 0x000fe20003f06270 */
[----:B------:R-:W-:Y:S01]  /*ad30*/  @!P6 IMAD.IADD R41, R41, 0x1, -R124 ;  /* 0x000000012929e824 */ /* 0x000fe200078e0a7c */
[----:B------:R-:W-:Y:S01]  /*ad40*/  ISETP.GT.U32.AND P6, PT, R124, R134, PT ;  /* 0x000000867c00720c */ /* 0x000fe20003fc4070 */
[----:B------:R-:W-:Y:S01]  /*ad50*/  IMAD.MOV R13, RZ, RZ, -R42 ;  /* 0x000000ffff0d7224 */ /* 0x000fe200078e0a2a */
[----:B------:R-:W-:Y:S01]  /*ad60*/  IABS R192, R140 ;  /* 0x0000008c00c07213 */ /* 0x000fe20000000000 */
[----:B------:R-:W-:Y:S01]  /*ad70*/  @!P1 IMAD.IADD R70, R70, 0x1, -R124 ;  /* 0x0000000146469824 */ /* 0x000fe200078e0a7c */
[----:B------:R-:W-:Y:S01]  /*ad80*/  @!P4 IADD3 R100, R100, -R124, RZ ;  /* 0x8000007c6464c210 */ /* 0x000fe20007ffe0ff */
[C---:B------:R-:W-:Y:S01]  /*ad90*/  IMAD R163, R124.reuse, R13, R163 ;  /* 0x0000000d7ca37224 */ /* 0x040fe200078e02a3 */
[----:B------:R4:W-:Y:S01]  /*ada0*/  STL [R1+0x6ec4], R140 ;  /* 0x006ec48c01007387 */ /* 0x0009e20000100800 */
[----:B------:R-:W-:Y:S01]  /*adb0*/  IMAD.HI.U32 R71, R45, R192, RZ ;  /* 0x000000c02d477227 */ /* 0x000fe200078e00ff */
[----:B------:R-:W-:-:S02]  /*adc0*/  ISETP.GT.U32.AND P4, PT, R124, R100, PT ;  /* 0x000000647c00720c */ /* 0x000fc40003f84070 */
[----:B------:R-:W-:Y:S01]  /*add0*/  ISETP.GT.U32.AND P1, PT, R124, R163, PT ;  /* 0x000000a37c00720c */ /* 0x000fe20003f24070 */
[----:B------:R-:W-:Y:S02]  /*ade0*/  VIADD R107, R76, 0xe1 ;  /* 0x000000e14c6b7836 */ /* 0x000fe40000000000 */
[----:B------:R-:W-:Y:S02]  /*adf0*/  IMAD.MOV R42, RZ, RZ, -R71 ;  /* 0x000000ffff2a7224 */ /* 0x000fe400078e0a47 */
[----:B------:R-:W-:Y:S01]  /*ae00*/  @!P6 IMAD.IADD R134, R134, 0x1, -R124 ;  /* 0x000000018686e824 */ /* 0x000fe200078e0a7c */
[----:B------:R-:W-:Y:S01]  /*ae10*/  IABS R221, R107 ;  /* 0x0000006b00dd7213 */ /* 0x000fe20000000000 */
[----:B------:R-:W-:Y:S01]  /*ae20*/  IMAD R192, R124, R42, R192 ;  /* 0x0000002a7cc07224 */ /* 0x000fe200078e02c0 */
[----:B------:R4:W-:Y:S01]  /*ae30*/  STL [R1+0x6ec8], R107 ;  /* 0x006ec86b01007387 */ /* 0x0009e20000100800 */
[----:B------:R-:W-:Y:S01]  /*ae40*/  VIADD R77, R76, 0xe2 ;  /* 0x000000e24c4d7836 */ /* 0x000fe20000000000 */
[----:B------:R-:W-:Y:S01]  /*ae50*/  ISETP.GT.U32.AND P6, PT, R124, R134, PT ;  /* 0x000000867c00720c */ /* 0x000fe20003fc4070 */
[----:B------:R-:W-:-:S03]  /*ae60*/  IMAD.HI.U32 R43, R45, R221, RZ ;  /* 0x000000dd2d2b7227 */ /* 0x000fc600078e00ff */
[----:B------:R-:W-:Y:S01]  /*ae70*/  IABS R13, R77 ;  /* 0x0000004d000d7213 */ /* 0x000fe20000000000 */
[--C-:B------:R-:W-:Y:S01]  /*ae80*/  @!P4 IMAD.IADD R100, R100, 0x1, -R124.reuse ;  /* 0x000000016464c824 */ /* 0x100fe200078e0a7c */
[C---:B------:R-:W-:Y:S01]  /*ae90*/  ISETP.GT.U32.AND P4, PT, R124.reuse, R192, PT ;  /* 0x000000c07c00720c */ /* 0x040fe20003f84070 */
[----:B------:R-:W-:Y:S01]  /*aea0*/  @!P1 IMAD.IADD R163, R163, 0x1, -R124 ;  /* 0x00000001a3a39824 */ /* 0x000fe200078e0a7c */
[----:B------:R4:W-:Y:S01]  /*aeb0*/  STL [R1+0x6ecc], R77 ;  /* 0x006ecc4d01007387 */ /* 0x0009e20000100800 */
[----:B------:R-:W-:Y:S02]  /*aec0*/  IMAD.MOV R43, RZ, RZ, -R43 ;  /* 0x000000ffff2b7224 */ /* 0x000fe400078e0a2b */
[----:B------:R-:W-:Y:S01]  /*aed0*/  IMAD.HI.U32 R72, R45, R13, RZ ;  /* 0x0000000d2d487227 */ /* 0x000fe200078e00ff */
[----:B------:R-:W-:-:S03]  /*aee0*/  ISETP.GT.U32.AND P1, PT, R124, R163, PT ;  /* 0x000000a37c00720c */ /* 0x000fc60003f24070 */
[----:B------:R-:W-:Y:S02]  /*aef0*/  IMAD R221, R124, R43, R221 ;  /* 0x0000002b7cdd7224 */ /* 0x000fe400078e02dd */
[----:B------:R-:W-:Y:S02]  /*af00*/  VIADD R47, R76, 0xe3 ;  /* 0x000000e34c2f7836 */ /* 0x000fe40000000000 */
[----:B------:R-:W-:Y:S01]  /*af10*/  @!P6 IMAD.IADD R134, R134, 0x1, -R124 ;  /* 0x000000018686e824 */ /* 0x000fe200078e0a7c */
[----:B------:R-:W-:Y:S01]  /*af20*/  ISETP.GT.U32.AND P6, PT, R124, R221, PT ;  /* 0x000000dd7c00720c */ /* 0x000fe20003fc4070 */
[----:B------:R-:W-:Y:S01]  /*af30*/  VIADD R18, R76, 0xe4 ;  /* 0x000000e44c127836 */ /* 0x000fe20000000000 */
[----:B------:R-:W-:Y:S01]  /*af40*/  IABS R42, R47 ;  /* 0x0000002f002a7213 */ /* 0x000fe20000000000 */
[----:B------:R-:W-:Y:S01]  /*af50*/  IMAD.MOV R72, RZ, RZ, -R72 ;  /* 0x000000ffff487224 */ /* 0x000fe200078e0a48 */
[----:B------:R4:W-:Y:S01]  /*af60*/  STL [R1+0x6ed0], R47 ;  /* 0x006ed02f01007387 */ /* 0x0009e20000100800 */
[----:B------:R-:W-:Y:S01]  /*af70*/  @!P4 IMAD.IADD R192, R192, 0x1, -R124 ;  /* 0x00000001c0c0c824 */ /* 0x000fe200078e0a7c */
[----:B------:R-:W-:Y:S01]  /*af80*/  IABS R71, R18 ;  /* 0x0000001200477213 */ /* 0x000fe20000000000 */
[C---:B------:R-:W-:Y:S01]  /*af90*/  IMAD R13, R124.reuse, R72, R13 ;  /* 0x000000487c0d7224 */ /* 0x040fe200078e020d */
[----:B------:R4:W-:Y:S01]  /*afa0*/  STL [R1+0x6ed8], R18 ;  /* 0x006ed81201007387 */ /* 0x0009e20000100800 */
[----:B------:R-:W-:Y:S01]  /*afb0*/  IMAD.HI.U32 R73, R45, R42, RZ ;  /* 0x0000002a2d497227 */ /* 0x000fe200078e00ff */
[----:B------:R-:W-:-:S03]  /*afc0*/  ISETP.GT.U32.AND P4, PT, R124, R192, PT ;  /* 0x000000c07c00720c */ /* 0x000fc60003f84070 */
[----:B------:R-:W-:Y:S01]  /*afd0*/  @!P1 IMAD.IADD R163, R163, 0x1, -R124 ;  /* 0x00000001a3a39824 */ /* 0x000fe200078e0a7c */
[----:B------:R-:W-:Y:S01]  /*afe0*/  ISETP.GT.U32.AND P1, PT, R124, R13, PT ;  /* 0x0000000d7c00720c */ /* 0x000fe20003f24070 */
[----:B------:R-:W-:-:S04]  /*aff0*/  IMAD.HI.U32 R101, R45, R71, RZ ;  /* 0x000000472d657227 */ /* 0x000fc800078e00ff */
[----:B------:R-:W-:Y:S01]  /*b000*/  IMAD.MOV R73, RZ, RZ, -R73 ;  /* 0x000000ffff497224 */ /* 0x000fe200078e0a49 */
[----:B------:R-:W-:Y:S01]  /*b010*/  IADD3 R101, -R101, RZ, RZ ;  /* 0x000000ff65657210 */ /* 0x000fe20007ffe1ff */
[----:B------:R-:W-:Y:S02]  /*b020*/  @!P6 IMAD.IADD R221, R221, 0x1, -R124 ;  /* 0x00000001dddde824 */ /* 0x000fe400078e0a7c */
[----:B------:R-:W-:Y:S02]  /*b030*/  IMAD R42, R124, R73, R42 ;  /* 0x000000497c2a7224 */ /* 0x000fe400078e022a */
[----:B------:R-:W-:Y:S01]  /*b040*/  VIADD R239, R76, 0xe5 ;  /* 0x000000e54cef7836 */ /* 0x000fe20000000000 */
[C---:B------:R-:W-:Y:S01]  /*b050*/  ISETP.GT.U32.AND P6, PT, R124.reuse, R221, PT ;  /* 0x000000dd7c00720c */ /* 0x040fe20003fc4070 */
[----:B------:R-:W-:Y:S02]  /*b060*/  IMAD R71, R124, R101, R71 ;  /* 0x000000657c477224 */ /* 0x000fe400078e0247 */
[--C-:B------:R-:W-:Y:S01]  /*b070*/  @!P4 IMAD.IADD R192, R192, 0x1, -R124.reuse ;  /* 0x00000001c0c0c824 */ /* 0x100fe200078e0a7c */
[----:B------:R-:W-:Y:S01]  /*b080*/  IABS R101, R239 ;  /* 0x000000ef00657213 */ /* 0x000fe20000000000 */
[----:B------:R-:W-:Y:S01]  /*b090*/  @!P1 IMAD.IADD R13, R13, 0x1, -R124 ;  /* 0x000000010d0d9824 */ /* 0x000fe200078e0a7c */
[----:B------:R-:W-:Y:S01]  /*b0a0*/  ISETP.GT.U32.AND P4, PT, R124, R42, PT ;  /* 0x0000002a7c00720c */ /* 0x000fe20003f84070 */
[----:B------:R-:W-:Y:S01]  /*b0b0*/  VIADD R197, R76, 0xe6 ;  /* 0x000000e64cc57836 */ /* 0x000fe20000000000 */
[----:B------:R4:W-:Y:S01]  /*b0c0*/  STL [R1+0x6ed4], R239 ;  /* 0x006ed4ef01007387 */ /* 0x0009e20000100800 */
[----:B------:R-:W-:Y:S01]  /*b0d0*/  IMAD.HI.U32 R43, R45, R101, RZ ;  /* 0x000000652d2b7227 */ /* 0x000fe200078e00ff */
[----:B------:R-:W-:-:S02]  /*b0e0*/  ISETP.GT.U32.AND P1, PT, R124, R13, PT ;  /* 0x0000000d7c00720c */ /* 0x000fc40003f24070 */
[----:B------:R-:W-:Y:S01]  /*b0f0*/  IABS R135, R197 ;  /* 0x000000c500877213 */ /* 0x000fe20000000000 */
[--C-:B------:R-:W-:Y:S01]  /*b100*/  @!P6 IMAD.IADD R221, R221, 0x1, -R124.reuse ;  /* 0x00000001dddde824 */ /* 0x100fe200078e0a7c */
[----:B------:R-:W-:Y:S01]  /*b110*/  IADD3 R43, -R43, RZ, RZ ;  /* 0x000000ff2b2b7210 */ /* 0x000fe20007ffe1ff */
[----:B------:R-:W-:Y:S01]  /*b120*/  VIADD R139, R76, 0xe8 ;  /* 0x000000e84c8b7836 */ /* 0x000fe20000000000 */
[----:B------:R-:W-:Y:S01]  /*b130*/  ISETP.GT.U32.AND P6, PT, R124, R71, PT ;  /* 0x000000477c00720c */ /* 0x000fe20003fc4070 */
[----:B------:R-:W-:Y:S01]  /*b140*/  IMAD.HI.U32 R73, R45, R135, RZ ;  /* 0x000000872d497227 */ /* 0x000fe200078e00ff */
[----:B------:R4:W-:Y:S02]  /*b150*/  STL [R1+0x6edc], R197 ;  /* 0x006edcc501007387 */ /* 0x0009e40000100800 */
[----:B------:R-:W-:Y:S01]  /*b160*/  IABS R193, R139 ;  /* 0x0000008b00c17213 */ /* 0x000fe20000000000 */
[----:B------:R-:W-:Y:S02]  /*b170*/  @!P4 IMAD.IADD R42, R42, 0x1, -R124 ;  /* 0x000000012a2ac824 */ /* 0x000fe400078e0a7c */
[----:B------:R-:W-:-:S02]  /*b180*/  IMAD R101, R124, R43, R101 ;  /* 0x0000002b7c657224 */ /* 0x000fc400078e0265 */
[----:B------:R-:W-:Y:S01]  /*b190*/  @!P1 IMAD.IADD R13, R13, 0x1, -R124 ;  /* 0x000000010d0d9824 */ /* 0x000fe200078e0a7c */
[C---:B------:R-:W-:Y:S01]  /*b1a0*/  ISETP.GT.U32.AND P4, PT, R124.reuse, R42, PT ;  /* 0x0000002a7c00720c */ /* 0x040fe20003f84070 */
[----:B------:R-:W-:Y:S01]  /*b1b0*/  IMAD.MOV R43, RZ, RZ, -R73 ;  /* 0x000000ffff2b7224 */ /* 0x000fe200078e0a49 */
[----:B------:R-:W-:Y:S01]  /*b1c0*/  ISETP.GT.U32.AND P1, PT, R124, R101, PT ;  /* 0x000000657c00720c */ /* 0x000fe20003f24070 */
[----:B------:R-:W-:Y:S01]  /*b1d0*/  IMAD.HI.U32 R72, R45, R193, RZ ;  /* 0x000000c12d487227 */ /* 0x000fe200078e00ff */
[----:B------:R-:W-:-:S03]  /*b1e0*/  @!P6 IADD3 R71, R71, -R124, RZ ;  /* 0x8000007c4747e210 */ /* 0x000fc60007ffe0ff */
[C---:B------:R-:W-:Y:S01]  /*b1f0*/  IMAD R135, R124.reuse, R43, R135 ;  /* 0x0000002b7c877224 */ /* 0x040fe200078e0287 */
[----:B------:R-:W-:Y:S01]  /*b200*/  ISETP.GT.U32.AND P6, PT, R124, R71, PT ;  /* 0x000000477c00720c */ /* 0x000fe20003fc4070 */
[----:B------:R-:W-:Y:S02]  /*b210*/  VIADD R106, R76, 0xe9 ;  /* 0x000000e94c6a7836 */ /* 0x000fe40000000000 */
[----:B------:R-:W-:Y:S02]  /*b220*/  IMAD.MOV R72, RZ, RZ, -R72 ;  /* 0x000000ffff487224 */ /* 0x000fe400078e0a48 */
[--C-:B------:R-:W-:Y:S01]  /*b230*/  @!P4 IMAD.IADD R42, R42, 0x1, -R124.reuse ;  /* 0x000000012a2ac824 */ /* 0x100fe200078e0a7c */
[----:B------:R-:W-:Y:S01]  /*b240*/  ISETP.GT.U32.AND P4, PT, R124, R135, PT ;  /* 0x000000877c00720c */ /* 0x000fe20003f84070 */
[----:B------:R-:W-:Y:S01]  /*b250*/  @!P1 IMAD.IADD R101, R101, 0x1, -R124 ;  /* 0x0000000165659824 */ /* 0x000fe200078e0a7c */
[----:B------:R-:W-:Y:S01]  /*b260*/  IABS R222, R106 ;  /* 0x0000006a00de7213 */ /* 0x000fe20000000000 */
[----:B------:R-:W-:-:S02]  /*b270*/  VIADD R168, R76, 0xe7 ;  /* 0x000000e74ca87836 */ /* 0x000fc40000000000 */
[C---:B------:R-:W-:Y:S02]  /*b280*/  IMAD R193, R124.reuse, R72, R193 ;  /* 0x000000487cc17224 */ /* 0x040fe400078e02c1 */
[----:B------:R-:W-:Y:S01]  /*b290*/  @!P5 IMAD.MOV R65, RZ, RZ, -R65 ;  /* 0x000000ffff41d224 */ /* 0x000fe200078e0a41 */
[C---:B------:R-:W-:Y:S01]  /*b2a0*/  ISETP.GT.U32.AND P5, PT, R124.reuse, R101, PT ;  /* 0x000000657c00720c */ /* 0x040fe20003fa4070 */
[----:B------:R-:W-:Y:S01]  /*b2b0*/  IMAD.HI.U32 R43, R45, R222, RZ ;  /* 0x000000de2d2b7227 */ /* 0x000fe200078e00ff */
[----:B------:R-:W-:Y:S01]  /*b2c0*/  IABS R164, R168 ;  /* 0x000000a800a47213 */ /* 0x000fe20000000000 */
[----:B------:R4:W-:Y:S02]  /*b2d0*/  STL [R1+0x6ef0], R168 ;  /* 0x006ef0a801007387 */ /* 0x0009e40000100800 */
[--C-:B------:R-:W-:Y:S01]  /*b2e0*/  @!P6 IMAD.IADD R71, R71, 0x1, -R124.reuse ;  /* 0x000000014747e824 */ /* 0x100fe200078e0a7c */
[----:B------:R-:W-:Y:S01]  /*b2f0*/  ISETP.GT.U32.AND P6, PT, R124, R193, PT ;  /* 0x000000c17c00720c */ /* 0x000fe20003fc4070 */
[----:B------:R-:W-:Y:S01]  /*b300*/  IMAD.MOV R72, RZ, RZ, -R43 ;  /* 0x000000ffff487224 */ /* 0x000fe200078e0a2b */
[----:B------:R4:W-:Y:S01]  /*b310*/  STL [R1+0x6efc], R139 ;  /* 0x006efc8b01007387 */ /* 0x0009e20000100800 */
[----:B------:R-:W-:-:S02]  /*b320*/  @!P4 IMAD.IADD R135, R135, 0x1, -R124 ;  /* 0x000000018787c824 */ /* 0x000fc400078e0a7c */
[----:B------:R-:W-:Y:S01]  /*b330*/  IMAD.HI.U32 R102, R45, R164, RZ ;  /* 0x000000a42d667227 */ /* 0x000fe200078e00ff */
[----:B------:R4:W-:Y:S02]  /*b340*/  STL [R1+0x6f00], R106 ;  /* 0x006f006a01007387 */ /* 0x0009e40000100800 */
[C---:B------:R-:W-:Y:S01]  /*b350*/  ISETP.GT.U32.AND P4, PT, R124.reuse, R135, PT ;  /* 0x000000877c00720c */ /* 0x040fe20003f84070 */
[----:B------:R-:W-:Y:S02]  /*b360*/  IMAD R222, R124, R72, R222 ;  /* 0x000000487cde7224 */ /* 0x000fe400078e02de */
[C---:B------:R-:W-:Y:S02]  /*b370*/  VIADD R230, R76.reuse, 0xeb ;  /* 0x000000eb4ce67836 */ /* 0x040fe40000000000 */
[----:B------:R-:W-:Y:S02]  /*b380*/  IMAD.MOV R73, RZ, RZ, -R102 ;  /* 0x000000ffff497224 */ /* 0x000fe400078e0a66 */
[----:B------:R-:W-:Y:S01]  /*b390*/  VIADD R229, R76, 0xea ;  /* 0x000000ea4ce57836 */ /* 0x000fe20000000000 */
[----:B------:R-:W-:Y:S01]  /*b3a0*/  IABS R102, R230 ;  /* 0x000000e600667213 */ /* 0x000fe20000000000 */
[----:B------:R-:W-:Y:S01]  /*b3b0*/  @!P5 IMAD.IADD R101, R101, 0x1, -R124 ;  /* 0x000000016565d824 */ /* 0x000fe200078e0a7c */
[C---:B------:R-:W-:Y:S01]  /*b3c0*/  ISETP.GT.U32.AND P5, PT, R124.reuse, R222, PT ;  /* 0x000000de7c00720c */ /* 0x040fe20003fa4070 */
[----:B------:R-:W-:Y:S01]  /*b3d0*/  IMAD R164, R124, R73, R164 ;  /* 0x000000497ca47224 */ /* 0x000fe200078e02a4 */
[----:B------:R-:W-:Y:S01]  /*b3e0*/  IABS R73, R229 ;  /* 0x000000e500497213 */ /* 0x000fe20000000000 */
[----:B------:R-:W-:Y:S01]  /*b3f0*/  @!P6 IMAD.IADD R193, R193, 0x1, -R124 ;  /* 0x00000001c1c1e824 */ /* 0x000fe200078e0a7c */
[----:B------:R-:W-:Y:S01]  /*b400*/  @!P4 IADD3 R135, R135, -R124, RZ ;  /* 0x8000007c8787c210 */ /* 0x000fe20007ffe0ff */
[----:B------:R-:W-:Y:S01]  /*b410*/  VIADD R225, R76, 0xec ;  /* 0x000000ec4ce17836 */ /* 0x000fe20000000000 */
[C---:B------:R-:W-:Y:S01]  /*b420*/  ISETP.GT.U32.AND P1, PT, R124.reuse, R164, PT ;  /* 0x000000a47c00720c */ /* 0x040fe20003f24070 */
[----:B------:R-:W-:Y:S01]  /*b430*/  IMAD.MOV.U32 R43, RZ, RZ, R102 ;  /* 0x000000ffff2b7224 */ /* 0x000fe200078e0066 */
[----:B------:R-:W-:Y:S01]  /*b440*/  ISETP.GT.U32.AND P6, PT, R124, R193, PT ;  /* 0x000000c17c00720c */ /* 0x000fe20003fc4070 */
[----:B------:R-:W-:Y:S01]  /*b450*/  IMAD.HI.U32 R102, R45, R73, RZ ;  /* 0x000000492d667227 */ /* 0x000fe200078e00ff */
[----:B------:R-:W-:Y:S01]  /*b460*/  ISETP.GE.AND P4, PT, R14, RZ, PT ;  /* 0x000000ff0e00720c */ /* 0x000fe20003f86270 */
[----:B------:R4:W-:Y:S01]  /*b470*/  STL [R1+0x6f08], R229 ;  /* 0x006f08e501007387 */ /* 0x0009e20000100800 */
[----:B------:R-:W-:Y:S01]  /*b480*/  IABS R103, R225 ;  /* 0x000000e100677213 */ /* 0x000fe20000000000 */
[----:B------:R-:W-:-:S02]  /*b490*/  IMAD.MOV R14, RZ, RZ, -R102 ;  /* 0x000000ffff0e7224 */ /* 0x000fc400078e0a66 */
[--C-:B------:R-:W-:Y:S01]  /*b4a0*/  @!P5 IMAD.IADD R222, R222, 0x1, -R124.reuse ;  /* 0x00000001deded824 */ /* 0x100fe200078e0a7c */
[----:B------:R4:W-:Y:S01]  /*b4b0*/  STL [R1+0x6f14], R230 ;  /* 0x006f14e601007387 */ /* 0x0009e20000100800 */
[C---:B------:R-:W-:Y:S02]  /*b4c0*/  IMAD R14, R124.reuse, R14, R73 ;  /* 0x0000000e7c0e7224 */ /* 0x040fe400078e0249 */
[----:B------:R-:W-:Y:S01]  /*b4d0*/  IMAD.MOV.U32 R72, RZ, RZ, R103 ;  /* 0x000000ffff487224 */ /* 0x000fe200078e0067 */
[C---:B------:R-:W-:Y:S01]  /*b4e0*/  ISETP.GT.U32.AND P5, PT, R124.reuse, R222, PT ;  /* 0x000000de7c00720c */ /* 0x040fe20003fa4070 */
[----:B------:R-:W-:Y:S01]  /*b4f0*/  IMAD.HI.U32 R103, R45, R43, RZ ;  /* 0x0000002b2d677227 */ /* 0x000fe200078e00ff */
[----:B------:R-:W-:Y:S01]  /*b500*/  @!P6 IADD3 R193, R193, -R124, RZ ;  /* 0x8000007cc1c1e210 */ /* 0x000fe20007ffe0ff */
[----:B------:R4:W-:Y:S01]  /*b510*/  STL [R1+0x6f18], R225 ;  /* 0x006f18e101007387 */ /* 0x0009e20000100800 */
[----:B------:R-:W-:Y:S01]  /*b520*/  ISETP.GT.U32.AND P6, PT, R124, R14, PT ;  /* 0x0000000e7c00720c */ /* 0x000fe20003fc4070 */
[----:B------:R-:W-:-:S02]  /*b530*/  @!P1 IMAD.IADD R164, R164, 0x1, -R124 ;  /* 0x00000001a4a49824 */ /* 0x000fc400078e0a7c */
[----:B------:R-:W-:-:S03]  /*b540*/  IMAD.HI.U32 R104, R45, R72, RZ ;  /* 0x000000482d687227 */ /* 0x000fc600078e00ff */
[C---:B------:R-:W-:Y:S01]  /*b550*/  ISETP.GT.U32.AND P1, PT, R124.reuse, R164, PT ;  /* 0x000000a47c00720c */ /* 0x040fe20003f24070 */
[----:B------:R-:W-:Y:S02]  /*b560*/  IMAD.MOV R102, RZ, RZ, -R103 ;  /* 0x000000ffff667224 */ /* 0x000fe400078e0a67 */
[----:B------:R-:W-:Y:S02]  /*b570*/  IMAD.MOV R103, RZ, RZ, -R104 ;  /* 0x000000ffff677224 */ /* 0x000fe400078e0a68 */
[C---:B------:R-:W-:Y:S02]  /*b580*/  IMAD R43, R124.reuse, R102, R43 ;  /* 0x000000667c2b7224 */ /* 0x040fe400078e022b */
[----:B------:R-:W-:Y:S02]  /*b590*/  IMAD R72, R124, R103, R72 ;  /* 0x000000677c487224 */ /* 0x000fe400078e0248 */
[----:B------:R-:W-:Y:S01]  /*b5a0*/  @!P5 IMAD.IADD R222, R222, 0x1, -R124 ;  /* 0x00000001deded824 */ /* 0x000fe200078e0a7c */
[----:B------:R-:W-:Y:S01]  /*b5b0*/  ISETP.GT.U32.AND P5, PT, R124, R43, PT ;  /* 0x0000002b7c00720c */ /* 0x000fe20003fa4070 */
[----:B------:R-:W-:-:S02]  /*b5c0*/  VIADD R235, R76, 0xed ;  /* 0x000000ed4ceb7836 */ /* 0x000fc40000000000 */
[--C-:B------:R-:W-:Y:S01]  /*b5d0*/  @!P6 IMAD.IADD R14, R14, 0x1, -R124.reuse ;  /* 0x000000010e0ee824 */ /* 0x100fe200078e0a7c */
[----:B------:R-:W-:Y:S01]  /*b5e0*/  ISETP.GT.U32.AND P6, PT, R124, R72, PT ;  /* 0x000000487c00720c */ /* 0x000fe20003fc4070 */
[--C-:B------:R-:W-:Y:S01]  /*b5f0*/  @!P1 IMAD.IADD R164, R164, 0x1, -R124.reuse ;  /* 0x00000001a4a49824 */ /* 0x100fe200078e0a7c */
[----:B------:R-:W-:Y:S01]  /*b600*/  IABS R102, R235 ;  /* 0x000000eb00667213 */ /* 0x000fe20000000000 */
[----:B------:R-:W-:Y:S01]  /*b610*/  VIADD R0, R76, 0xee ;  /* 0x000000ee4c007836 */ /* 0x000fe20000000000 */
[----:B------:R-:W-:Y:S01]  /*b620*/  ISETP.GE.AND P1, PT, R44, RZ, PT ;  /* 0x000000ff2c00720c */ /* 0x000fe20003f26270 */
[----:B------:R-:W-:Y:S01]  /*b630*/  VIADD R123, R76, 0xef ;  /* 0x000000ef4c7b7836 */ /* 0x000fe20000000000 */
[----:B------:R4:W-:Y:S01]  /*b640*/  STL [R1+0x6f1c], R235 ;  /* 0x006f1ceb01007387 */ /* 0x0009e20000100800 */
[----:B------:R-:W-:Y:S01]  /*b650*/  IMAD.HI.U32 R44, R45, R102, RZ ;  /* 0x000000662d2c7227 */ /* 0x000fe200078e00ff */
[----:B------:R-:W-:Y:S02]  /*b660*/  IABS R136, R0 ;  /* 0x0000000000887213 */ /* 0x000fe40000000000 */
[----:B------:R-:W-:Y:S01]  /*b670*/  IABS R165, R123 ;  /* 0x0000007b00a57213 */ /* 0x000fe20000000000 */
[----:B------:R-:W-:Y:S01]  /*b680*/  @!P5 IMAD.IADD R43, R43, 0x1, -R124 ;  /* 0x000000012b2bd824 */ /* 0x000fe200078e0a7c */
[----:B------:R-:W-:Y:S01]  /*b690*/  ISETP.GT.U32.AND P5, PT, R124, R14, PT ;  /* 0x0000000e7c00720c */ /* 0x000fe20003fa4070 */
[----:B------:R-:W-:Y:S01]  /*b6a0*/  IMAD.MOV R44, RZ, RZ, -R44 ;  /* 0x000000ffff2c7224 */ /* 0x000fe200078e0a2c */
[----:B------:R4:W-:Y:S01]  /*b6b0*/  STL [R1+0x6f2c], R0 ;  /* 0x006f2c0001007387 */ /* 0x0009e20000100800 */
[----:B------:R-:W-:Y:S01]  /*b6c0*/  @!P6 IMAD.IADD R72, R72, 0x1, -R124 ;  /* 0x000000014848e824 */ /* 0x000fe200078e0a7c */
[C---:B------:R-:W-:Y:S01]  /*b6d0*/  ISETP.GT.U32.AND P6, PT, R124.reuse, R43, PT ;  /* 0x0000002b7c00720c */ /* 0x040fe20003fc4070 */
[----:B------:R-:W-:Y:S01]  /*b6e0*/  IMAD R102, R124, R44, R102 ;  /* 0x0000002c7c667224 */ /* 0x000fe200078e0266 */
[----:B------:R4:W-:Y:S01]  /*b6f0*/  STL [R1+0x6f34], R123 ;  /* 0x006f347b01007387 */ /* 0x0009e20000100800 */
[----:B------:R-:W-:-:S04]  /*b700*/  IMAD.HI.U32 R44, R45, R136, RZ ;  /* 0x000000882d2c7227 */ /* 0x000fc800078e00ff */
[----:B------:R-:W-:Y:S01]  /*b710*/  @!P2 IMAD.MOV R95, RZ, RZ, -R95 ;  /* 0x000000ffff5fa224 */ /* 0x000fe200078e0a5f */
[----:B------:R-:W-:Y:S01]  /*b720*/  ISETP.GT.U32.AND P2, PT, R124, R72, PT ;  /* 0x000000487c00720c */ /* 0x000fe20003f44070 */
[----:B------:R-:W-:-:S04]  /*b730*/  IMAD.HI.U32 R73, R45, R165, RZ ;  /* 0x000000a52d497227 */ /* 0x000fc800078e00ff */
[----:B------:R-:W-:Y:S02]  /*b740*/  IMAD.MOV R44, RZ, RZ, -R44 ;  /* 0x000000ffff2c7224 */ /* 0x000fe400078e0a2c */
[----:B------:R-:W-:Y:S02]  /*b750*/  IMAD.MOV R73, RZ, RZ, -R73 ;  /* 0x000000ffff497224 */ /* 0x000fe400078e0a49 */
[----:B------:R-:W-:Y:S02]  /*b760*/  IMAD R136, R124, R44, R136 ;  /* 0x0000002c7c887224 */ /* 0x000fe400078e0288 */
[--C-:B------:R-:W-:Y:S01]  /*b770*/  @!P5 IMAD.IADD R14, R14, 0x1, -R124.reuse ;  /* 0x000000010e0ed824 */ /* 0x100fe200078e0a7c */
[C---:B------:R-:W-:Y:S01]  /*b780*/  ISETP.GT.U32.AND P5, PT, R124.reuse, R102, PT ;  /* 0x000000667c00720c */ /* 0x040fe20003fa4070 */
        /* <DEDUP_REMOVED lines=8> */
[----:B------:R-:W-:Y:S02]  /*b810*/  @!P3 IMAD.MOV R129, RZ, RZ, -R129 ;  /* 0x000000ffff81b224 */ /* 0x000fe400078e0a81 */
[----:B------:R-:W-:Y:S02]  /*b820*/  @!P5 IMAD.IADD R102, R102, 0x1, -R124 ;  /* 0x000000016666d824 */ /* 0x000fe400078e0a7c */
[----:B------:R-:W-:-:S04]  /*b830*/  IMAD.HI.U32 R104, R45, R223, RZ ;  /* 0x000000df2d687227 */ /* 0x000fc800078e00ff */
[--C-:B------:R-:W-:Y:S01]  /*b840*/  @!P6 IMAD.IADD R136, R136, 0x1, -R124.reuse ;  /* 0x000000018888e824 */ /* 0x100fe200078e0a7c */
[----:B------:R-:W-:Y:S01]  /*b850*/  ISETP.GT.U32.AND P6, PT, R124, R102, PT ;  /* 0x000000667c00720c */ /* 0x000fe20003fc4070 */
[--C-:B------:R-:W-:Y:S01]  /*b860*/  @!P2 IMAD.IADD R165, R165, 0x1, -R124.reuse ;  /* 0x00000001a5a5a824 */ /* 0x100fe200078e0a7c */
[----:B------:R-:W-:Y:S01]  /*b870*/  IADD3 R44, -R104, RZ, RZ ;  /* 0x000000ff682c7210 */ /* 0x000fe20007ffe1ff */
[----:B------:R-:W-:Y:S01]  /*b880*/  VIADD R238, R76, 0xf0 ;  /* 0x000000f04cee7836 */ /* 0x000fe20000000000 */
[----:B------:R-:W-:Y:S01]  /*b890*/  ISETP.GT.U32.AND P2, PT, R124, R136, PT ;  /* 0x000000887c00720c */ /* 0x000fe20003f44070 */
[----:B------:R-:W-:Y:S01]  /*b8a0*/  VIADD R138, R76, 0xf3 ;  /* 0x000000f34c8a7836 */ /* 0x000fe20000000000 */
[----:B------:R-:W-:Y:S01]  /*b8b0*/  IABS R104, R167 ;  /* 0x000000a700687213 */ /* 0x000fe20000000000 */
[C---:B------:R-:W-:Y:S01]  /*b8c0*/  IMAD R223, R124.reuse, R44, R223 ;  /* 0x0000002c7cdf7224 */ /* 0x040fe200078e02df */
[----:B------:R-:W-:Y:S01]  /*b8d0*/  ISETP.GT.U32.AND P3, PT, R124, R165, PT ;  /* 0x000000a57c00720c */ /* 0x000fe20003f64070 */
[----:B------:R-:W-:Y:S01]  /*b8e0*/  VIADD R105, R76, 0xf4 ;  /* 0x000000f44c697836 */ /* 0x000fe20000000000 */
[----:B------:R-:W-:Y:S01]  /*b8f0*/  IABS R194, R238 ;  /* 0x000000ee00c27213 */ /* 0x000fe20000000000 */
[----:B------:R-:W-:Y:S01]  /*b900*/  IMAD.HI.U32 R125, R45, R104, RZ ;  /* 0x000000682d7d7227 */ /* 0x000fe200078e00ff */
[----:B------:R-:W-:Y:S01]  /*b910*/  IABS R44, R138 ;  /* 0x0000008a002c7213 */ /* 0x000fe20000000000 */
[----:B------:R-:W-:Y:S01]  /*b920*/  STL [R1+0x6f3c], R238 ;  /* 0x006f3cee01007387 */ /* 0x000fe20000100800 */
[----:B------:R-:W-:Y:S01]  /*b930*/  IABS R73, R105 ;  /* 0x0000006900497213 */ /* 0x000fe20000000000 */
[--C-:B------:R-:W-:Y:S01]  /*b940*/  @!P6 IMAD.IADD R102, R102, 0x1, -R124.reuse ;  /* 0x000000016666e824 */ /* 0x100fe200078e0a7c */
[----:B------:R-:W-:Y:S01]  /*b950*/  ISETP.GT.U32.AND P6, PT, R124, R223, PT ;  /* 0x000000df7c00720c */ /* 0x000fe20003fc4070 */
[----:B------:R-:W-:Y:S01]  /*b960*/  IMAD.MOV R125, RZ, RZ, -R125 ;  /* 0x000000ffff7d7224 */ /* 0x000fe200078e0a7d */
[----:B------:R-:W-:Y:S01]  /*b970*/  STL [R1+0x6f38], R196 ;  /* 0x006f38c401007387 */ /* 0x000fe20000100800 */
[----:B------:R-:W-:Y:S01]  /*b980*/  @!P2 IMAD.IADD R136, R136, 0x1, -R124 ;  /* 0x000000018888a824 */ /* 0x000fe200078e0a7c */
[----:B------:R-:W-:Y:S01]  /*b990*/  ISETP.GE.AND P2, PT, R15, RZ, PT ;  /* 0x000000ff0f00720c */ /* 0x000fe20003f46270 */
[----:B------:R-:W-:Y:S01]  /*b9a0*/  IMAD R15, R124, R125, R104 ;  /* 0x0000007d7c0f7224 */ /* 0x000fe200078e0268 */
[----:B------:R-:W-:Y:S01]  /*b9b0*/  STL [R1+0x6f30], R167 ;  /* 0x006f30a701007387 */ /* 0x000fe20000100800 */
[----:B------:R-:W-:-:S02]  /*b9c0*/  @!P3 IMAD.IADD R165, R165, 0x1, -R124 ;  /* 0x00000001a5a5b824 */ /* 0x000fc400078e0a7c */
[----:B------:R-:W-:Y:S01]  /*b9d0*/  IMAD.HI.U32 R103, R45, R194, RZ ;  /* 0x000000c22d677227 */ /* 0x000fe200078e00ff */
[C---:B------:R-:W-:Y:S01]  /*b9e0*/  ISETP.GT.U32.AND P3, PT, R124.reuse, R15, PT ;  /* 0x0000000f7c00720c */ /* 0x040fe20003f64070 */
[----:B------:R-:W-:Y:S02]  /*b9f0*/  STL [R1+0x6f28], R138 ;  /* 0x006f288a01007387 */ /* 0x000fe40000100800 */
[----:B------:R-:W-:Y:S02]  /*ba00*/  @!P6 IMAD.IADD R223, R223, 0x1, -R124 ;  /* 0x00000001dfdfe824 */ /* 0x000fe400078e0a7c */
[----:B------:R-:W-:Y:S01]  /*ba10*/  IMAD.HI.U32 R137, R45, R44, RZ ;  /* 0x0000002c2d897227 */ /* 0x000fe200078e00ff */
[----:B------:R-:W-:Y:S02]  /*ba20*/  STL [R1+0x6f24], R105 ;  /* 0x006f246901007387 */ /* 0x000fe40000100800 */
[----:B------:R-:W-:Y:S01]  /*ba30*/  ISETP.GT.U32.AND P6, PT, R124, R223, PT ;  /* 0x000000df7c00720c */ /* 0x000fe20003fc4070 */
[----:B------:R-:W-:-:S02]  /*ba40*/  IMAD.MOV R103, RZ, RZ, -R103 ;  /* 0x000000ffff677224 */ /* 0x000fc400078e0a67 */
[----:B------:R-:W-:Y:S02]  /*ba50*/  VIADD R231, R76, 0xf5 ;  /* 0x000000f54ce77836 */ /* 0x000fe40000000000 */
[----:B------:R-:W-:Y:S02]  /*ba60*/  IMAD.MOV R104, RZ, RZ, -R137 ;  /* 0x000000ffff687224 */ /* 0x000fe400078e0a89 */
[----:B------:R-:W-:Y:S01]  /*ba70*/  @!P3 IMAD.IADD R15, R15, 0x1, -R124 ;  /* 0x000000010f0fb824 */ /* 0x000fe200078e0a7c */
[----:B------:R-:W-:Y:S01]  /*ba80*/  STL [R1+0x6f20], R231 ;  /* 0x006f20e701007387 */ /* 0x000fe20000100800 */
[C---:B------:R-:W-:Y:S01]  /*ba90*/  IMAD R194, R124.reuse, R103, R194 ;  /* 0x000000677cc27224 */ /* 0x040fe200078e02c2 */
[----:B------:R-:W-:Y:S01]  /*baa0*/  IABS R103, R231 ;  /* 0x000000e700677213 */ /* 0x000fe20000000000 */
[C---:B------:R-:W-:Y:S01]  /*bab0*/  IMAD R44, R124.reuse, R104, R44 ;  /* 0x000000687c2c7224 */ /* 0x040fe200078e022c */
[C---:B------:R-:W-:Y:S01]  /*bac0*/  ISETP.GT.U32.AND P3, PT, R124.reuse, R15, PT ;  /* 0x0000000f7c00720c */ /* 0x040fe20003f64070 */
[----:B------:R-:W-:Y:S01]  /*bad0*/  IMAD.HI.U32 R166, R45, R73, RZ ;  /* 0x000000492da67227 */ /* 0x000fe200078e00ff */
[C---:B------:R-:W-:Y:S01]  /*bae0*/  ISETP.GT.U32.AND P5, PT, R124.reuse, R194, PT ;  /* 0x000000c27c00720c */ /* 0x040fe20003fa4070 */
[----:B------:R4:W-:Y:S02]  /*baf0*/  STL [R1+0x6f10], R227 ;  /* 0x006f10e301007387 */ /* 0x0009e40000100800 */
[----:B------:R-:W-:Y:S01]  /*bb00*/  @!P6 IMAD.IADD R223, R223, 0x1, -R124 ;  /* 0x00000001dfdfe824 */ /* 0x000fe200078e0a7c */
[----:B------:R-:W-:Y:S01]  /*bb10*/  ISETP.GT.U32.AND P6, PT, R124, R44, PT ;  /* 0x0000002c7c00720c */ /* 0x000fe20003fc4070 */
[----:B------:R-:W-:-:S04]  /*bb20*/  IMAD.HI.U32 R195, R45, R103, RZ ;  /* 0x000000672dc37227 */ /* 0x000fc800078e00ff */
[----:B------:R-:W-:Y:S02]  /*bb30*/  IMAD.MOV R125, RZ, RZ, -R166 ;  /* 0x000000ffff7d7224 */ /* 0x000fe400078e0aa6 */
[----:B------:R-:W-:Y:S02]  /*bb40*/  IMAD.MOV R137, RZ, RZ, -R195 ;  /* 0x000000ffff897224 */ /* 0x000fe400078e0ac3 */
[----:B------:R-:W-:Y:S01]  /*bb50*/  IMAD R73, R124, R125, R73 ;  /* 0x0000007d7c497224 */ /* 0x000fe200078e0249 */
[-C--:B------:R-:W-:Y:S01]  /*bb60*/  @!P5 IADD3 R194, R194, -R124.reuse, RZ ;  /* 0x8000007cc2c2d210 */ /* 0x080fe20007ffe0ff */
[C---:B------:R-:W-:Y:S01]  /*bb70*/  IMAD R103, R124.reuse, R137, R103 ;  /* 0x000000897c677224 */ /* 0x040fe200078e0267 */
[----:B------:R-:W-:Y:S01]  /*bb80*/  IABS R137, R227 ;  /* 0x000000e300897213 */ /* 0x000fe20000000000 */
[----:B------:R-:W-:Y:S01]  /*bb90*/  @!P3 IMAD.IADD R15, R15, 0x1, -R124 ;  /* 0x000000010f0fb824 */ /* 0x000fe200078e0a7c */
[----:B------:R-:W-:Y:S01]  /*bba0*/  ISETP.GT.U32.AND P3, PT, R124, R73, PT ;  /* 0x000000497c00720c */ /* 0x000fe20003f64070 */
[----:B------:R-:W-:Y:S01]  /*bbb0*/  VIADD R75, R76, 0xf7 ;  /* 0x000000f74c4b7836 */ /* 0x000fe20000000000 */
[----:B------:R-:W-:Y:S01]  /*bbc0*/  @!P6 IADD3 R44, R44, -R124, RZ ;  /* 0x8000007c2c2ce210 */ /* 0x000fe20007ffe0ff */
[----:B------:R-:W-:Y:S01]  /*bbd0*/  VIADD R250, R76, 0xf8 ;  /* 0x000000f84cfa7836 */ /* 0x000fe20000000000 */
[----:B------:R-:W-:Y:S01]  /*bbe0*/  ISETP.GT.U32.AND P6, PT, R124, R103, PT ;  /* 0x000000677c00720c */ /* 0x000fe20003fc4070 */
[----:B------:R-:W-:Y:S01]  /*bbf0*/  VIADD R237, R76, 0xfa ;  /* 0x000000fa4ced7836 */ /* 0x000fe20000000000 */
[C---:B------:R-:W-:Y:S01]  /*bc00*/  ISETP.GT.U32.AND P5, PT, R124.reuse, R194, PT ;  /* 0x000000c27c00720c */ /* 0x040fe20003fa4070 */
[----:B------:R-:W-:Y:S01]  /*bc10*/  @!P0 IMAD.MOV R158, RZ, RZ, -R158 ;  /* 0x000000ffff9e8224 */ /* 0x000fe200078e0a9e */
[----:B------:R-:W-:Y:S01]  /*bc20*/  IABS R166, R75 ;  /* 0x0000004b00a67213 */ /* 0x000fe20000000000 */
[----:B------:R-:W-:Y:S01]  /*bc30*/  IMAD.HI.U32 R104, R45, R137, RZ ;  /* 0x000000892d687227 */ /* 0x000fe200078e00ff */
[----:B------:R-:W-:Y:S01]  /*bc40*/  IABS R195, R250 ;  /* 0x000000fa00c37213 */ /* 0x000fe20000000000 */
[----:B------:R-:W-:Y:S02]  /*bc50*/  STL [R1+0x6f0c], R75 ;  /* 0x006f0c4b01007387 */ /* 0x000fe40000100800 */
[--C-:B------:R-:W-:Y:S01]  /*bc60*/  @!P3 IMAD.IADD R73, R73, 0x1, -R124.reuse ;  /* 0x000000014949b824 */ /* 0x100fe200078e0a7c */
[C---:B------:R-:W-:Y:S01]  /*bc70*/  ISETP.GT.U32.AND P3, PT, R124.reuse, R44, PT ;  /* 0x0000002c7c00720c */ /* 0x040fe20003f64070 */
[----:B------:R-:W-:Y:S01]  /*bc80*/  IMAD.HI.U32 R125, R45, R166, RZ ;  /* 0x000000a62d7d7227 */ /* 0x000fe200078e00ff */
[----:B------:R-:W-:Y:S03]  /*bc90*/  STL [R1+0x6f04], R250 ;  /* 0x006f04fa01007387 */ /* 0x000fe60000100800 */
[----:B------:R-:W-:Y:S01]  /*bca0*/  @!P6 IMAD.IADD R103, R103, 0x1, -R124 ;  /* 0x000000016767e824 */ /* 0x000fe200078e0a7c */
[----:B------:R-:W-:Y:S01]  /*bcb0*/  ISETP.GT.U32.AND P6, PT, R124, R73, PT ;  /* 0x000000497c00720c */ /* 0x000fe20003fc4070 */
[----:B------:R-:W-:-:S02]  /*bcc0*/  IMAD.MOV R125, RZ, RZ, -R125 ;  /* 0x000000ffff7d7224 */ /* 0x000fc400078e0a7d */
[----:B------:R-:W-:Y:S01]  /*bcd0*/  @!P5 IMAD.IADD R194, R194, 0x1, -R124 ;  /* 0x00000001c2c2d824 */ /* 0x000fe200078e0a7c */
[----:B------:R-:W-:Y:S01]  /*bce0*/  ISETP.GE.AND P5, PT, R16, RZ, PT ;  /* 0x000000ff1000720c */ /* 0x000fe20003fa6270 */
[C---:B------:R-:W-:Y:S01]  /*bcf0*/  IMAD R166, R124.reuse, R125, R166 ;  /* 0x0000007d7ca67224 */ /* 0x040fe200078e02a6 */
[----:B------:R-:W-:Y:S01]  /*bd00*/  IABS R16, R237 ;  /* 0x000000ed00107213 */ /* 0x000fe20000000000 */
[----:B------:R-:W-:Y:S01]  /*bd10*/  IMAD.HI.U32 R234, R45, R195, RZ ;  /* 0x000000c32dea7227 */ /* 0x000fe200078e00ff */
[----:B------:R-:W-:-:S03]  /*bd20*/  ISETP.GT.U32.AND P0, PT, R124, R103, PT ;  /* 0x000000677c00720c */ /* 0x000fc60003f04070 */
[----:B------:R-:W-:Y:S02]  /*bd30*/  IMAD.MOV R104, RZ, RZ, -R104 ;  /* 0x000000ffff687224 */ /* 0x000fe400078e0a68 */
[----:B------:R-:W-:Y:S01]  /*bd40*/  @!P6 IADD3 R73, R73, -R124, RZ ;  /* 0x8000007c4949e210 */ /* 0x000fe20007ffe0ff */
[----:B------:R-:W-:Y:S01]  /*bd50*/  IMAD.MOV R234, RZ, RZ, -R234 ;  /* 0x000000ffffea7224 */ /* 0x000fe200078e0aea */
[----:B------:R-:W-:Y:S01]  /*bd60*/  ISETP.GT.U32.AND P6, PT, R124, R166, PT ;  /* 0x000000a67c00720c */ /* 0x000fe20003fc4070 */
[----:B------:R-:W-:-:S04]  /*bd70*/  IMAD.HI.U32 R3, R45, R16, RZ ;  /* 0x000000102d037227 */ /* 0x000fc800078e00ff */
[C---:B------:R-:W-:Y:S02]  /*bd80*/  IMAD R137, R124.reuse, R104, R137 ;  /* 0x000000687c897224 */ /* 0x040fe400078e0289 */
[----:B------:R-:W-:Y:S02]  /*bd90*/  IMAD R195, R124, R234, R195 ;  /* 0x000000ea7cc37224 */ /* 0x000fe400078e02c3 */
[----:B------:R-:W-:Y:S02]  /*bda0*/  IMAD.MOV R104, RZ, RZ, -R3 ;  /* 0x000000ffff687224 */ /* 0x000fe400078e0a03 */
[----:B------:R-:W-:Y:S02]  /*bdb0*/  VIADD R122, R76, 0xf9 ;  /* 0x000000f94c7a7836 */ /* 0x000fe40000000000 */
[C---:B------:R-:W-:Y:S02]  /*bdc0*/  IMAD R16, R124.reuse, R104, R16 ;  /* 0x000000687c107224 */ /* 0x040fe400078e0210 */
[--C-:B------:R-:W-:Y:S01]  /*bdd0*/  @!P0 IMAD.IADD R103, R103, 0x1, -R124.reuse ;  /* 0x0000000167678824 */ /* 0x100fe200078e0a7c */
[----:B------:R-:W-:Y:S01]  /*bde0*/  ISETP.GT.U32.AND P0, PT, R124, R195, PT ;  /* 0x000000c37c00720c */ /* 0x000fe20003f04070 */
[----:B------:R-:W-:Y:S01]  /*bdf0*/  @!P6 IMAD.IADD R166, R166, 0x1, -R124 ;  /* 0x00000001a6a6e824 */ /* 0x000fe200078e0a7c */
[----:B------:R-:W-:Y:S01]  /*be00*/  IABS R236, R122 ;  /* 0x0000007a00ec7213 */ /* 0x000fe20000000000 */
[----:B------:R-:W-:Y:S01]  /*be10*/  VIADD R46, R76, 0xfb ;  /* 0x000000fb4c2e7836 */ /* 0x000fe20000000000 */
[----:B------:R-:W-:Y:S01]  /*be20*/  ISETP.GT.U32.AND P6, PT, R124, R16, PT ;  /* 0x000000107c00720c */ /* 0x000fe20003fc4070 */
[----:B------:R-:W-:Y:S01]  /*be30*/  VIADD R74, R76, 0xfc ;  /* 0x000000fc4c4a7836 */ /* 0x000fe20000000000 */
[----:B------:R-:W-:Y:S01]  /*be40*/  STL [R1+0x6ef8], R122 ;  /* 0x006ef87a01007387 */ /* 0x000fe20000100800 */
[----:B------:R-:W-:Y:S01]  /*be50*/  IMAD.HI.U32 R252, R45, R236, RZ ;  /* 0x000000ec2dfc7227 */ /* 0x000fe200078e00ff */
[----:B------:R-:W-:-:S02]  /*be60*/  IABS R104, R46 ;  /* 0x0000002e00687213 */ /* 0x000fc40000000000 */
[----:B------:R-:W-:Y:S01]  /*be70*/  STL [R1+0x6ef4], R237 ;  /* 0x006ef4ed01007387 */ /* 0x000fe20000100800 */
[C---:B------:R-:W-:Y:S02]  /*be80*/  VIADD R3, R76.reuse, 0xfd ;  /* 0x000000fd4c037836 */ /* 0x040fe40000000000 */
[----:B------:R-:W-:Y:S01]  /*be90*/  IMAD.MOV R252, RZ, RZ, -R252 ;  /* 0x000000fffffc7224 */ /* 0x000fe200078e0afc */
[----:B------:R4:W-:Y:S01]  /*bea0*/  STL [R1+0x6eec], R46 ;  /* 0x006eec2e01007387 */ /* 0x0009e20000100800 */
[----:B------:R-:W-:Y:S01]  /*beb0*/  VIADD R76, R76, 0xfe ;  /* 0x000000fe4c4c7836 */ /* 0x000fe20000000000 */
[----:B------:R-:W-:Y:S01]  /*bec0*/  IABS R234, R3 ;  /* 0x0000000300ea7213 */ /* 0x000fe20000000000 */
[----:B------:R-:W-:Y:S01]  /*bed0*/  @!P0 IMAD.IADD R195, R195, 0x1, -R124 ;  /* 0x00000001c3c38824 */ /* 0x000fe200078e0a7c */
[----:B------:R-:W-:Y:S01]  /*bee0*/  STL [R1+0x6ee8], R74 ;  /* 0x006ee84a01007387 */ /* 0x000fe20000100800 */
[----:B------:R-:W-:Y:S01]  /*bef0*/  IMAD R236, R124, R252, R236 ;  /* 0x000000fc7cec7224 */ /* 0x000fe200078e02ec */
[----:B------:R-:W-:Y:S01]  /*bf00*/  IABS R252, R74 ;  /* 0x0000004a00fc7213 */ /* 0x000fe20000000000 */
[C---:B--2---:R-:W-:Y:S01]  /*bf10*/  IMAD.HI.U32 R52, R45.reuse, R104, RZ ;  /* 0x000000682d347227 */ /* 0x044fe200078e00ff */
[----:B------:R-:W-:Y:S01]  /*bf20*/  IABS R125, R76 ;  /* 0x0000004c007d7213 */ /* 0x000fe20000000000 */
[----:B------:R2:W-:Y:S02]  /*bf30*/  STL [R1+0x6ee4], R3 ;  /* 0x006ee40301007387 */ /* 0x0005e40000100800 */
[----:B------:R-:W-:Y:S01]  /*bf40*/  @!P6 IMAD.IADD R16, R16, 0x1, -R124 ;  /* 0x000000011010e824 */ /* 0x000fe200078e0a7c */
[----:B------:R-:W-:Y:S01]  /*bf50*/  ISETP.GT.U32.AND P6, PT, R124, R195, PT ;  /* 0x000000c37c00720c */ /* 0x000fe20003fc4070 */
[C---:B------:R-:W-:Y:S01]  /*bf60*/  IMAD.HI.U32 R202, R45.reuse, R252, RZ ;  /* 0x000000fc2dca7227 */ /* 0x040fe200078e00ff */
[----:B------:R-:W-:Y:S03]  /*bf70*/  STL [R1+0x6ee0], R76 ;  /* 0x006ee04c01007387 */ /* 0x000fe60000100800 */
[----:B------:R-:W-:-:S04]  /*bf80*/  IMAD.HI.U32 R244, R45, R234, RZ ;  /* 0x000000ea2df47227 */ /* 0x000fc800078e00ff */
[----:B------:R-:W-:-:S04]  /*bf90*/  IMAD.HI.U32 R173, R45, R125, RZ ;  /* 0x0000007d2dad7227 */ /* 0x000fc800078e00ff */
[----:B------:R-:W-:Y:S02]  /*bfa0*/  IMAD.MOV R45, RZ, RZ, -R52 ;  /* 0x000000ffff2d7224 */ /* 0x000fe400078e0a34 */
[----:B------:R-:W-:Y:S01]  /*bfb0*/  IMAD.MOV R202, RZ, RZ, -R202 ;  /* 0x000000ffffca7224 */ /* 0x000fe200078e0aca */
[----:B------:R-:W2:Y:S01]  /*bfc0*/  LDL.LU R52, [R1+0x7120] ;  /* 0x0071200001347983 */ /* 0x000ea20000300800 */
[C---:B------:R-:W-:Y:S02]  /*bfd0*/  IMAD R45, R124.reuse, R45, R104 ;  /* 0x0000002d7c2d7224 */ /* 0x040fe400078e0268 */
[----:B------:R-:W-:Y:S02]  /*bfe0*/  IMAD.MOV R104, RZ, RZ, -R244 ;  /* 0x000000ffff687224 */ /* 0x000fe400078e0af4 */
[----:B------:R-:W-:Y:S01]  /*bff0*/  IMAD.MOV R173, RZ, RZ, -R173 ;  /* 0x000000ffffad7224 */ /* 0x000fe200078e0aad */
[----:B------:R-:W-:Y:S01]  /*c000*/  ISETP.GE.AND P0, PT, R23, RZ, PT ;  /* 0x000000ff1700720c */ /* 0x000fe20003f06270 */
[C---:B------:R-:W-:Y:S01]  /*c010*/  IMAD R252, R124.reuse, R202, R252 ;  /* 0x000000ca7cfc7224 */ /* 0x040fe200078e02fc */
[----:B------:R-:W2:Y:S01]  /*c020*/  LDL.LU R23, [R1+0x711c] ;  /* 0x00711c0001177983 */ /* 0x000ea20000300800 */
[----:B------:R-:W-:-:S02]  /*c030*/  IMAD R234, R124, R104, R234 ;  /* 0x000000687cea7224 */ /* 0x000fc400078e02ea */
[----:B------:R-:W-:Y:S01]  /*c040*/  IMAD R104, R124, R173, R125 ;  /* 0x000000ad7c687224 */ /* 0x000fe200078e027d */
[----:B------:R-:W2:Y:S01]  /*c050*/  LDL.LU R244, [R1+0x7118] ;  /* 0x0071180001f47983 */ /* 0x000ea20000300800 */
[--C-:B------:R-:W-:Y:S01]  /*c060*/  @!P6 IMAD.IADD R195, R195, 0x1, -R124.reuse ;  /* 0x00000001c3c3e824 */ /* 0x100fe200078e0a7c */
[----:B------:R-:W-:Y:S01]  /*c070*/  ISETP.GE.AND P6, PT, R247, RZ, PT ;  /* 0x000000fff700720c */ /* 0x000fe20003fc6270 */
[----:B------:R-:W-:Y:S01]  /*c080*/  @!P3 IMAD.IADD R44, R44, 0x1, -R124 ;  /* 0x000000012c2cb824 */ /* 0x000fe200078e0a7c */
[----:B------:R-:W2:Y:S01]  /*c090*/  LDL.LU R202, [R1+0x7114] ;  /* 0x0071140001ca7983 */ /* 0x000ea20000300800 */
[----:B------:R-:W-:-:S03]  /*c0a0*/  ISETP.GT.U32.AND P3, PT, R124, R137, PT ;  /* 0x000000897c00720c */ /* 0x000fc60003f64070 */
[----:B------:R-:W2:Y:S04]  /*c0b0*/  LDL.LU R173, [R1+0x7110] ;  /* 0x0071100001ad7983 */ /* 0x000ea80000300800 */
[----:B------:R-:W3:Y:S06]  /*c0c0*/  LDL.LU R247, [R1+0x710c] ;  /* 0x00710c0001f77983 */ /* 0x000eec0000300800 */
[----:B------:R-:W-:Y:S01]  /*c0d0*/  @!P3 IMAD.IADD R137, R137, 0x1, -R124 ;  /* 0x000000018989b824 */ /* 0x000fe200078e0a7c */
[----:B------:R-:W-:-:S02]  /*c0e0*/  ISETP.GT.U32.AND P3, PT, R124, R236, PT ;  /* 0x000000ec7c00720c */ /* 0x000fc40003f64070 */
[----:B------:R-:W-:Y:S02]  /*c0f0*/  @!P4 IADD3 R187, -R187, RZ, RZ ;  /* 0x000000ffbbbbc210 */ /* 0x000fe40007ffe1ff */
[----:B------:R-:W-:-:S09]  /*c100*/  ISETP.GT.U32.AND P4, PT, R124, R137, PT ;  /* 0x000000897c00720c */ /* 0x000fd20003f84070 */
[----:B------:R-:W-:Y:S01]  /*c110*/  @!P3 IMAD.IADD R236, R236, 0x1, -R124 ;  /* 0x00000001ececb824 */ /* 0x000fe200078e0a7c */
[C---:B------:R-:W-:Y:S01]  /*c120*/  ISETP.GT.U32.AND P3, PT, R124.reuse, R45, PT ;  /* 0x0000002d7c00720c */ /* 0x040fe20003f64070 */
[----:B------:R-:W-:Y:S01]  /*c130*/  @!P1 IMAD.MOV R216, RZ, RZ, -R216 ;  /* 0x000000ffffd89224 */ /* 0x000fe200078e0ad8 */
[C---:B------:R-:W-:Y:S01]  /*c140*/  ISETP.GT.U32.AND P1, PT, R124.reuse, R166, PT ;  /* 0x000000a67c00720c */ /* 0x040fe20003f24070 */
[----:B------:R-:W-:Y:S01]  /*c150*/  @!P2 IMAD.MOV R8, RZ, RZ, -R8 ;  /* 0x000000ffff08a224 */ /* 0x000fe200078e0a08 */
[----:B------:R-:W-:Y:S01]  /*c160*/  ISETP.GT.U32.AND P2, PT, R124, R236, PT ;  /* 0x000000ec7c00720c */ /* 0x000fe20003f44070 */
[----:B------:R-:W-:Y:S02]  /*c170*/  @!P5 IMAD.MOV R37, RZ, RZ, -R37 ;  /* 0x000000ffff25d224 */ /* 0x000fe400078e0a25 */
[----:B------:R-:W-:-:S06]  /*c180*/  @!P4 IMAD.IADD R137, R137, 0x1, -R124 ;  /* 0x000000018989c824 */ /* 0x000fcc00078e0a7c */
[--C-:B------:R-:W-:Y:S01]  /*c190*/  @!P3 IMAD.IADD R45, R45, 0x1, -R124.reuse ;  /* 0x000000012d2db824 */ /* 0x100fe200078e0a7c */
[C---:B------:R-:W-:Y:S02]  /*c1a0*/  ISETP.GT.U32.AND P3, PT, R124.reuse, R16, PT ;  /* 0x000000107c00720c */ /* 0x040fe40003f64070 */
[C---:B------:R-:W-:Y:S02]  /*c1b0*/  ISETP.GT.U32.AND P4, PT, R124.reuse, R252, PT ;  /* 0x000000fc7c00720c */ /* 0x040fe40003f84070 */
[----:B------:R-:W-:Y:S01]  /*c1c0*/  ISETP.GT.U32.AND P5, PT, R124, R45, PT ;  /* 0x0000002d7c00720c */ /* 0x000fe20003fa4070 */
[----:B------:R-:W-:Y:S01]  /*c1d0*/  UIADD3 UR7, UR7, 0x7f, URZ ;  /* 0x0000007f07077890 */ /* 0x000fe2000fffe03f */
[--C-:B------:R-:W-:Y:S01]  /*c1e0*/  @!P1 IMAD.IADD R166, R166, 0x1, -R124.reuse ;  /* 0x00000001a6a69824 */ /* 0x100fe200078e0a7c */
[----:B------:R-:W-:Y:S01]  /*c1f0*/  ISETP.GT.U32.AND P1, PT, R124, R234, PT ;  /* 0x000000ea7c00720c */ /* 0x000fe20003f24070 */
[----:B------:R-:W-:Y:S01]  /*c200*/  @!P2 IMAD.IADD R236, R236, 0x1, -R124 ;  /* 0x00000001ececa824 */ /* 0x000fe200078e0a7c */
[----:B------:R-:W-:Y:S01]  /*c210*/  ISETP.GT.U32.AND P2, PT, R124, R104, PT ;  /* 0x000000687c00720c */ /* 0x000fe20003f44070 */
[----:B------:R-:W-:-:S03]  /*c220*/  UISETP.GT.AND UP0, UPT, UR7, 0x7f, UPT ;  /* 0x0000007f0700788c */ /* 0x000fc6000bf04270 */
[--C-:B------:R-:W-:Y:S01]  /*c230*/  @!P3 IMAD.IADD R16, R16, 0x1, -R124.reuse ;  /* 0x000000011010b824 */ /* 0x100fe200078e0a7c */
[----:B------:R-:W-:Y:S01]  /*c240*/  USEL UR5, URZ, 0x4, !UP0 ;  /* 0x000000043f057887 */ /* 0x000fe2000c000000 */
[----:B------:R-:W-:Y:S02]  /*c250*/  ISETP.GE.AND P3, PT, R144, RZ, PT ;  /* 0x000000ff9000720c */ /* 0x000fe40003f66270 */
[----:B------:R-:W-:Y:S01]  /*c260*/  @!P5 IMAD.IADD R45, R45, 0x1, -R124 ;  /* 0x000000012d2dd824 */ /* 0x000fe200078e0a7c */
[----:B------:R-:W-:Y:S01]  /*c270*/  ISETP.GE.AND P5, PT, R17, RZ, PT ;  /* 0x000000ff1100720c */ /* 0x000fe20003fa6270 */
[----:B------:R-:W-:Y:S01]  /*c280*/  @!P0 IMAD.MOV R66, RZ, RZ, -R66 ;  /* 0x000000ffff428224 */ /* 0x000fe200078e0a42 */
[----:B------:R-:W-:Y:S01]  /*c290*/  @!P4 IADD3 R252, R252, -R124, RZ ;  /* 0x8000007cfcfcc210 */ /* 0x000fe20007ffe0ff */
[--C-:B------:R-:W-:Y:S01]  /*c2a0*/  @!P1 IMAD.IADD R234, R234, 0x1, -R124.reuse ;  /* 0x00000001eaea9824 */ /* 0x100fe200078e0a7c */
[----:B------:R-:W-:Y:S01]  /*c2b0*/  ISETP.GE.AND P4, PT, R246, RZ, PT ;  /* 0x000000fff600720c */ /* 0x000fe20003f86270 */
[----:B------:R-:W-:Y:S01]  /*c2c0*/  IMAD.U32 R125, RZ, RZ, UR5 ;  /* 0x00000005ff7d7e24 */ /* 0x000fe2000f8e00ff */
[----:B------:R-:W-:Y:S01]  /*c2d0*/  ULDC UR5, c[0x0][0x230] ;  /* 0x00008c0000057ab9 */ /* 0x000fe20000000800 */
[----:B------:R-:W-:Y:S01]  /*c2e0*/  @!P2 IMAD.IADD R104, R104, 0x1, -R124 ;  /* 0x000000016868a824 */ /* 0x000fe200078e0a7c */
[----:B------:R-:W-:Y:S01]  /*c2f0*/  ISETP.GE.AND P0, PT, R81, RZ, PT ;  /* 0x000000ff5100720c */ /* 0x000fe20003f06270 */
[----:B------:R-:W2:Y:S01]  /*c300*/  LDL.LU R144, [R1+0x7108] ;  /* 0x0071080001907983 */ /* 0x000ea20000300800 */
[----:B------:R-:W-:Y:S01]  /*c310*/  @!P3 IMAD.MOV R130, RZ, RZ, -R130 ;  /* 0x000000ffff82b224 */ /* 0x000fe200078e0a82 */
[----:B------:R-:W-:-:S02]  /*c320*/  ISETP.GE.AND P3, PT, R22, RZ, PT ;  /* 0x000000ff1600720c */ /* 0x000fc40003f66270 */
[----:B------:R-:W-:Y:S01]  /*c330*/  @!P5 IMAD.MOV R233, RZ, RZ, -R233 ;  /* 0x000000ffffe9d224 */ /* 0x000fe200078e0ae9 */
[----:B------:R-:W-:-:S03]  /*c340*/  ISETP.GE.AND P5, PT, R243, RZ, PT ;  /* 0x000000fff300720c */ /* 0x000fc60003fa6270 */
[----:B------:R-:W-:Y:S01]  /*c350*/  @!P4 IMAD.MOV R188, RZ, RZ, -R188 ;  /* 0x000000ffffbcc224 */ /* 0x000fe200078e0abc */
[----:B------:R-:W-:-:S03]  /*c360*/  ISETP.GE.AND P4, PT, R201, RZ, PT ;  /* 0x000000ffc900720c */ /* 0x000fc60003f86270 */
[----:B------:R-:W-:Y:S01]  /*c370*/  @!P0 IMAD.MOV R9, RZ, RZ, -R9 ;  /* 0x000000ffff098224 */ /* 0x000fe200078e0a09 */
[----:B------:R-:W-:Y:S02]  /*c380*/  ISETP.GE.AND P0, PT, R143, RZ, PT ;  /* 0x000000ff8f00720c */ /* 0x000fe40003f06270 */
[----:B------:R-:W-:Y:S01]  /*c390*/  @!P3 IMAD.MOV R67, RZ, RZ, -R67 ;  /* 0x000000ffff43b224 */ /* 0x000fe200078e0a43 */
[----:B------:R-:W-:Y:S02]  /*c3a0*/  ISETP.GE.AND P3, PT, R80, RZ, PT ;  /* 0x000000ff5000720c */ /* 0x000fe40003f66270 */
        /* <DEDUP_REMOVED lines=12> */
[----:B------:R-:W-:Y:S02]  /*c470*/  @!P0 IADD3 R132, -R132, RZ, RZ ;  /* 0x000000ff84848210 */ /* 0x000fe40007ffe1ff */
[----:B------:R-:W-:Y:S01]  /*c480*/  ISETP.GE.AND P0, PT, R20, RZ, PT ;  /* 0x000000ff1400720c */ /* 0x000fe20003f06270 */
[----:B------:R-:W-:Y:S01]  /*c490*/  @!P3 IMAD.MOV R190, RZ, RZ, -R190 ;  /* 0x000000ffffbeb224 */ /* 0x000fe200078e0abe */
[----:B------:R-:W-:Y:S02]  /*c4a0*/  ISETP.GE.AND P3, PT, R199, RZ, PT ;  /* 0x000000ffc700720c */ /* 0x000fe40003f66270 */
[----:B------:R-:W-:Y:S01]  /*c4b0*/  @!P5 IMAD.MOV R219, RZ, RZ, -R219 ;  /* 0x000000ffffdbd224 */ /* 0x000fe200078e0adb */
[----:B------:R-:W-:-:S03]  /*c4c0*/  ISETP.GE.AND P5, PT, R170, RZ, PT ;  /* 0x000000ffaa00720c */ /* 0x000fc60003fa6270 */
[----:B------:R-:W-:Y:S01]  /*c4d0*/  @!P4 IMAD.MOV R11, RZ, RZ, -R11 ;  /* 0x000000ffff0bc224 */ /* 0x000fe200078e0a0b */
[----:B------:R-:W-:-:S04]  /*c4e0*/  ISETP.GE.AND P4, PT, R141, RZ, PT ;  /* 0x000000ff8d00720c */ /* 0x000fc80003f86270 */
[----:B------:R-:W-:Y:S01]  /*c4f0*/  @!P0 IMAD.MOV R69, RZ, RZ, -R69 ;  /* 0x000000ffff458224 */ /* 0x000fe200078e0a45 */
        /* <DEDUP_REMOVED lines=21> */
[----:B------:R-:W-:Y:S02]  /*c650*/  @!P4 IADD3 R71, -R71, RZ, RZ ;  /* 0x000000ff4747c210 */ /* 0x000fe40007ffe1ff */
[----:B------:R-:W-:-:S03]  /*c660*/  ISETP.GE.AND P4, PT, R229, RZ, PT ;  /* 0x000000ffe500720c */ /* 0x000fc60003f86270 */
[----:B------:R-:W-:Y:S01]  /*c670*/  @!P0 IMAD.MOV R135, RZ, RZ, -R135 ;  /* 0x000000ffff878224 */ /* 0x000fe200078e0a87 */
[----:B------:R-:W-:Y:S01]  /*c680*/  ISETP.GE.AND P0, PT, R225, RZ, PT ;  /* 0x000000ffe100720c */ /* 0x000fe20003f06270 */
[----:B------:R-:W-:Y:S01]  /*c690*/  @!P3 IMAD.MOV R193, RZ, RZ, -R193 ;  /* 0x000000ffffc1b224 */ /* 0x000fe200078e0ac1 */
[----:B------:R-:W-:Y:S02]  /*c6a0*/  ISETP.GE.AND P3, PT, R0, RZ, PT ;  /* 0x000000ff0000720c */ /* 0x000fe40003f66270 */
[----:B------:R-:W-:Y:S01]  /*c6b0*/  @!P5 IMAD.MOV R222, RZ, RZ, -R222 ;  /* 0x000000ffffded224 */ /* 0x000fe200078e0ade */
[----:B------:R-:W-:Y:S02]  /*c6c0*/  ISETP.GE.AND P5, PT, R123, RZ, PT ;  /* 0x000000ff7b00720c */ /* 0x000fe40003fa6270 */
[C---:B---3--:R-:W-:Y:S02]  /*c6d0*/  LOP3.LUT R246, R247.reuse, 0x40, RZ, 0xfc, !PT ;  /* 0x00000040f7f67812 */ /* 0x048fe400078efcff */
[----:B------:R-:W-:Y:S01]  /*c6e0*/  ISETP.GE.AND P1, PT, R247, UR6, PT ;  /* 0x00000006f7007c0c */ /* 0x000fe2000bf26270 */
[----:B------:R-:W-:Y:S01]  /*c6f0*/  @!P4 IMAD.MOV R14, RZ, RZ, -R14 ;  /* 0x000000ffff0ec224 */ /* 0x000fe200078e0a0e */
[----:B------:R-:W-:Y:S01]  /*c700*/  ISETP.GE.AND P2, PT, R246, UR5, PT ;  /* 0x00000005f6007c0c */ /* 0x000fe2000bf46270 */
[----:B------:R3:W-:Y:S01]  /*c710*/  STL [R1+0x6f90], R246 ;  /* 0x006f90f601007387 */ /* 0x0007e20000100800 */
[----:B------:R-:W-:-:S02]  /*c720*/  SEL R17, R125, RZ, !P1 ;  /* 0x000000ff7d117207 */ /* 0x000fc40004800000 */
[----:B------:R-:W-:Y:S01]  /*c730*/  @!P3 IMAD.MOV R136, RZ, RZ, -R136 ;  /* 0x000000ffff88b224 */ /* 0x000fe200078e0a88 */
[----:B------:R-:W-:Y:S01]  /*c740*/  ISETP.GE.AND P1, PT, R111, RZ, PT ;  /* 0x000000ff6f00720c */ /* 0x000fe20003f26270 */
[----:B------:R-:W-:Y:S01]  /*c750*/  @!P0 IMAD.MOV R72, RZ, RZ, -R72 ;  /* 0x000000ffff488224 */ /* 0x000fe200078e0a48 */
[----:B------:R-:W-:Y:S01]  /*c760*/  SEL R125, R125, RZ, !P2 ;  /* 0x000000ff7d7d7207 */ /* 0x000fe20005000000 */
[----:B------:R-:W3:Y:S01]  /*c770*/  LDL.LU R111, [R1+0x7104] ;  /* 0x00710400016f7983 */ /* 0x000ee20000300800 */
[----:B------:R-:W-:Y:S01]  /*c780*/  ISETP.GE.AND P2, PT, R51, RZ, PT ;  /* 0x000000ff3300720c */ /* 0x000fe20003f46270 */
[----:B------:R-:W-:Y:S01]  /*c790*/  @!P6 IMAD.MOV R96, RZ, RZ, -R96 ;  /* 0x000000ffff60e224 */ /* 0x000fe200078e0a60 */
[----:B------:R-:W-:Y:S01]  /*c7a0*/  ISETP.GE.AND P4, PT, R238, RZ, PT ;  /* 0x000000ffee00720c */ /* 0x000fe20003f86270 */
[----:B-1----:R-:W3:Y:S01]  /*c7b0*/  LDL.LU R81, [R1+0x7100] ;  /* 0x0071000001517983 */ /* 0x002ee20000300800 */
[----:B------:R-:W-:Y:S01]  /*c7c0*/  @!P5 IADD3 R165, -R165, RZ, RZ ;  /* 0x000000ffa5a5d210 */ /* 0x000fe20007ffe1ff */
[----:B------:R-:W-:Y:S01]  /*c7d0*/  ULDC UR5, c[0x0][0x23c] ;  /* 0x00008f0000057ab9 */ /* 0x000fe20000000800 */
[----:B------:R-:W-:Y:S01]  /*c7e0*/  ULDC UR6, c[0x0][0x240] ;  /* 0x0000900000067ab9 */ /* 0x000fe20000000800 */
[----:B------:R-:W3:Y:S02]  /*c7f0*/  LDL.LU R51, [R1+0x70fc] ;  /* 0x0070fc0001337983 */ /* 0x000ee40000300800 */
[----:B------:R-:W-:Y:S01]  /*c800*/  @!P1 IMAD.MOV R217, RZ, RZ, -R217 ;  /* 0x000000ffffd99224 */ /* 0x000fe200078e0ad9 */
[----:B------:R-:W-:Y:S01]  /*c810*/  ISETP.GE.AND P1, PT, R172, RZ, PT ;  /* 0x000000ffac00720c */ /* 0x000fe20003f26270 */
[----:B----4-:R-:W4:Y:S02]  /*c820*/  LDL.LU R22, [R1+0x70f8] ;  /* 0x0070f80001167983 */ /* 0x010f240000300800 */
[----:B------:R-:W-:-:S02]  /*c830*/  @!P2 IADD3 R38, -R38, RZ, RZ ;  /* 0x000000ff2626a210 */ /* 0x000fc40007ffe1ff */
[----:B------:R-:W-:Y:S01]  /*c840*/  ISETP.GE.AND P2, PT, R110, RZ, PT ;  /* 0x000000ff6e00720c */ /* 0x000fe20003f46270 */
[----:B------:R-:W4:Y:S04]  /*c850*/  LDL.LU R243, [R1+0x70f4] ;  /* 0x0070f40001f37983 */ /* 0x000f280000300800 */
[----:B------:R-:W4:Y:S03]  /*c860*/  LDL.LU R201, [R1+0x70f0] ;  /* 0x0070f00001c97983 */ /* 0x000f260000300800 */
[----:B------:R-:W-:Y:S01]  /*c870*/  @!P1 IMAD.MOV R160, RZ, RZ, -R160 ;  /* 0x000000ffffa09224 */ /* 0x000fe200078e0aa0 */
[----:B------:R-:W-:Y:S01]  /*c880*/  ISETP.GE.AND P1, PT, R242, RZ, PT ;  /* 0x000000fff200720c */ /* 0x000fe20003f26270 */
[----:B------:R-:W4:Y:S03]  /*c890*/  LDL.LU R172, [R1+0x70ec] ;  /* 0x0070ec0001ac7983 */ /* 0x000f260000300800 */
[----:B------:R-:W-:Y:S01]  /*c8a0*/  @!P2 IMAD.MOV R226, RZ, RZ, -R226 ;  /* 0x000000ffffe2a224 */ /* 0x000fe200078e0ae2 */
        /* <DEDUP_REMOVED lines=17> */
[----:B------:R-:W-:Y:S01]  /*c9c0*/  @!P1 IADD3 R220, -R220, RZ, RZ ;  /* 0x000000ffdcdc9210 */ /* 0x000fe20007ffe1ff */
[----:B------:R-:W4:Y:S01]  /*c9d0*/  LDL.LU R142, [R1+0x70c8] ;  /* 0x0070c800018e7983 */ /* 0x000f220000300800 */
[----:B------:R-:W-:-:S03]  /*c9e0*/  ISETP.GE.AND P1, PT, R169, RZ, PT ;  /* 0x000000ffa900720c */ /* 0x000fc60003f26270 */
[----:B------:R-:W-:Y:S01]  /*c9f0*/  @!P2 IMAD.MOV R41, RZ, RZ, -R41 ;  /* 0x000000ffff29a224 */ /* 0x000fe200078e0a29 */
[----:B------:R-:W-:Y:S01]  /*ca00*/  ISETP.GE.AND P2, PT, R107, RZ, PT ;  /* 0x000000ff6b00720c */ /* 0x000fe20003f46270 */
[----:B------:R-:W4:Y:S04]  /*ca10*/  LDL.LU R109, [R1+0x70c4] ;  /* 0x0070c400016d7983 */ /* 0x000f280000300800 */
[----:B------:R-:W4:Y:S04]  /*ca20*/  LDL.LU R79, [R1+0x70c0] ;  /* 0x0070c000014f7983 */ /* 0x000f280000300800 */
[----:B------:R-:W4:Y:S04]  /*ca30*/  LDL.LU R49, [R1+0x70bc] ;  /* 0x0070bc0001317983 */ /* 0x000f280000300800 */
[----:B------:R-:W4:Y:S04]  /*ca40*/  LDL.LU R20, [R1+0x70b8] ;  /* 0x0070b80001147983 */ /* 0x000f280000300800 */
[----:B------:R-:W4:Y:S04]  /*ca50*/  LDL.LU R241, [R1+0x70b4] ;  /* 0x0070b40001f17983 */ /* 0x000f280000300800 */
[----:B------:R-:W4:Y:S04]  /*ca60*/  LDL.LU R199, [R1+0x70b0] ;  /* 0x0070b00001c77983 */ /* 0x000f280000300800 */
[----:B------:R-:W4:Y:S01]  /*ca70*/  LDL.LU R170, [R1+0x70ac] ;  /* 0x0070ac0001aa7983 */ /* 0x000f220000300800 */
[----:B------:R-:W-:-:S03]  /*ca80*/  @!P1 IMAD.MOV R163, RZ, RZ, -R163 ;  /* 0x000000ffffa39224 */ /* 0x000fc600078e0aa3 */
[----:B------:R-:W4:Y:S01]  /*ca90*/  LDL.LU R141, [R1+0x70a8] ;  /* 0x0070a800018d7983 */ /* 0x000f220000300800 */
[----:B------:R-:W-:-:S03]  /*caa0*/  ISETP.GE.AND P1, PT, R239, RZ, PT ;  /* 0x000000ffef00720c */ /* 0x000fc60003f26270 */
[----:B------:R-:W4:Y:S01]  /*cab0*/  LDL.LU R108, [R1+0x70a4] ;  /* 0x0070a400016c7983 */ /* 0x000f220000300800 */
[----:B------:R-:W-:-:S03]  /*cac0*/  @!P2 IMAD.MOV R221, RZ, RZ, -R221 ;  /* 0x000000ffffdda224 */ /* 0x000fc600078e0add */
[----:B------:R-:W4:Y:S01]  /*cad0*/  LDL.LU R78, [R1+0x70a0] ;  /* 0x0070a000014e7983 */ /* 0x000f220000300800 */
[----:B------:R-:W-:-:S03]  /*cae0*/  ISETP.GE.AND P2, PT, R168, RZ, PT ;  /* 0x000000ffa800720c */ /* 0x000fc60003f46270 */
[----:B------:R-:W4:Y:S04]  /*caf0*/  LDL.LU R48, [R1+0x709c] ;  /* 0x00709c0001307983 */ /* 0x000f280000300800 */
        /* <DEDUP_REMOVED lines=18> */
[----:B------:R-:W3:Y:S04]  /*cc20*/  LDL.LU R229, [R1+0x7060] ;  /* 0x0070600001e57983 */ /* 0x000ee80000300800 */
[----:B------:R-:W2:Y:S04]  /*cc30*/  LDL.LU R230, [R1+0x705c] ;  /* 0x00705c0001e67983 */ /* 0x000ea80000300800 */
[----:B------:R-:W4:Y:S04]  /*cc40*/  LDL.LU R225, [R1+0x7058] ;  /* 0x0070580001e17983 */ /* 0x000f280000300800 */
[----:B------:R-:W3:Y:S04]  /*cc50*/  LDL.LU R235, [R1+0x7054] ;  /* 0x0070540001eb7983 */ /* 0x000ee80000300800 */
[----:B------:R-:W4:Y:S04]  /*cc60*/  LDL.LU R0, [R1+0x7050] ;  /* 0x0070500001007983 */ /* 0x000f280000300800 */
[----:B------:R-:W2:Y:S01]  /*cc70*/  LDL.LU R123, [R1+0x704c] ;  /* 0x00704c00017b7983 */ /* 0x000ea20000300800 */
[----:B------:R-:W-:Y:S01]  /*cc80*/  @!P4 IMAD.MOV R194, RZ, RZ, -R194 ;  /* 0x000000ffffc2c224 */ /* 0x000fe200078e0ac2 */
[----:B------:R-:W-:-:S02]  /*cc90*/  ISETP.GE.AND P4, PT, R227, RZ, PT ;  /* 0x000000ffe300720c */ /* 0x000fc40003f86270 */
[----:B------:R-:W-:Y:S01]  /*cca0*/  ISETP.GE.AND P3, PT, R105, RZ, PT ;  /* 0x000000ff6900720c */ /* 0x000fe20003f66270 */
[----:B------:R-:W3:Y:S01]  /*ccb0*/  LDL R227, [R1+0x3860] ;  /* 0x0038600001e37983 */ /* 0x000ee20000100800 */
[----:B------:R-:W-:-:S03]  /*ccc0*/  ISETP.GE.AND P5, PT, R231, RZ, PT ;  /* 0x000000ffe700720c */ /* 0x000fc60003fa6270 */
[----:B------:R-:W4:Y:S06]  /*ccd0*/  LDL R231, [R1+0x371c] ;  /* 0x00371c0001e77983 */ /* 0x000f2c0000100800 */
[----:B------:R-:W-:Y:S01]  /*cce0*/  @!P4 IMAD.MOV R137, RZ, RZ, -R137 ;  /* 0x000000ffff89c224 */ /* 0x000fe200078e0a89 */
[----:B------:R-:W-:Y:S01]  /*ccf0*/  ISETP.GT.U32.AND P4, PT, R124, R252, PT ;  /* 0x000000fc7c00720c */ /* 0x000fe20003f84070 */
[----:B------:R-:W-:Y:S01]  /*cd00*/  @!P3 IMAD.MOV R73, RZ, RZ, -R73 ;  /* 0x000000ffff49b224 */ /* 0x000fe200078e0a49 */
[----:B------:R-:W-:Y:S01]  /*cd10*/  ISETP.GE.AND P3, PT, R237, RZ, PT ;  /* 0x000000ffed00720c */ /* 0x000fe20003f66270 */
[----:B------:R-:W-:Y:S01]  /*cd20*/  @!P5 IMAD.MOV R103, RZ, RZ, -R103 ;  /* 0x000000ffff67d224 */ /* 0x000fe200078e0a67 */
[----:B------:R-:W-:Y:S01]  /*cd30*/  ISETP.GE.AND P5, PT, R46, RZ, PT ;  /* 0x000000ff2e00720c */ /* 0x000fe20003fa6270 */
[----:B------:R-:W-:-:S08]  /*cd40*/  @!P1 IMAD.MOV R43, RZ, RZ, -R43 ;  /* 0x000000ffff2b9224 */ /* 0x000fd000078e0a2b */
[----:B------:R-:W-:Y:S02]  /*cd50*/  @!P4 IMAD.IADD R252, R252, 0x1, -R124 ;  /* 0x00000001fcfcc824 */ /* 0x000fe400078e0a7c */
[----:B------:R-:W-:Y:S02]  /*cd60*/  @!P3 IADD3 R16, -R16, RZ, RZ ;  /* 0x000000ff1010b210 */ /* 0x000fe40007ffe1ff */
[----:B------:R-:W-:Y:S02]  /*cd70*/  ISETP.NE.U32.AND P3, PT, R17, RZ, PT ;  /* 0x000000ff1100720c */ /* 0x000fe40003f65070 */
[----:B------:R-:W-:Y:S01]  /*cd80*/  ISETP.GE.AND P1, PT, R196, RZ, PT ;  /* 0x000000ffc400720c */ /* 0x000fe20003f26270 */
[----:B------:R-:W-:Y:S01]  /*cd90*/  @!P2 IMAD.MOV R102, RZ, RZ, -R102 ;  /* 0x000000ffff66a224 */ /* 0x000fe200078e0a66 */
[----:B------:R-:W-:Y:S02]  /*cda0*/  ISETP.GE.AND P0, PT, R167, RZ, PT ;  /* 0x000000ffa700720c */ /* 0x000fe40003f06270 */
[----:B------:R-:W-:-:S02]  /*cdb0*/  ISETP.GE.AND P2, PT, R138, RZ, PT ;  /* 0x000000ff8a00720c */ /* 0x000fc40003f46270 */
[----:B--2---:R-:W-:Y:S02]  /*cdc0*/  ISETP.GE.AND P4, PT, R123, RZ, PT ;  /* 0x000000ff7b00720c */ /* 0x004fe40003f86270 */
[----:B------:R-:W2:Y:S04]  /*cdd0*/  LDL.LU R123, [R1+0x7048] ;  /* 0x00704800017b7983 */ /* 0x000ea80000300800 */
[----:B------:R-:W2:Y:S04]  /*cde0*/  LDL R46, [R1+0x386c] ;  /* 0x00386c00012e7983 */ /* 0x000ea80000100800 */
[----:B------:R-:W2:Y:S04]  /*cdf0*/  LDL R17, [R1+0x3878] ;  /* 0x0038780001117983 */ /* 0x000ea80000100800 */
[----:B------:R-:W2:Y:S04]  /*ce00*/  LDL R238, [R1+0x3874] ;  /* 0x0038740001ee7983 */ /* 0x000ea80000100800 */
[----:B------:R-:W2:Y:S01]  /*ce10*/  LDL R196, [R1+0x3870] ;  /* 0x0038700001c47983 */ /* 0x000ea20000100800 */
[----:B------:R-:W-:Y:S01]  /*ce20*/  @!P1 IMAD.MOV R223, RZ, RZ, -R223 ;  /* 0x000000ffffdf9224 */ /* 0x000fe200078e0adf */
[----:B------:R-:W-:Y:S01]  /*ce30*/  ISETP.GE.AND P1, PT, R75, RZ, PT ;  /* 0x000000ff4b00720c */ /* 0x000fe20003f26270 */
[----:B------:R-:W-:Y:S01]  /*ce40*/  @!P0 IMAD.MOV R15, RZ, RZ, -R15 ;  /* 0x000000ffff0f8224 */ /* 0x000fe200078e0a0f */
[----:B------:R-:W-:Y:S01]  /*ce50*/  ISETP.GE.AND P0, PT, R250, RZ, PT ;  /* 0x000000fffa00720c */ /* 0x000fe20003f06270 */
[----:B------:R-:W-:Y:S01]  /*ce60*/  @!P2 IMAD.MOV R44, RZ, RZ, -R44 ;  /* 0x000000ffff2ca224 */ /* 0x000fe200078e0a2c */
[----:B------:R-:W-:Y:S01]  /*ce70*/  ISETP.GE.AND P2, PT, R122, RZ, PT ;  /* 0x000000ff7a00720c */ /* 0x000fe20003f46270 */
[----:B------:R-:W2:Y:S01]  /*ce80*/  LDL.LU R167, [R1+0x4c] ;  /* 0x00004c0001a77983 */ /* 0x000ea20000300800 */
[----:B---3--:R-:W-:Y:S01]  /*ce90*/  ISETP.GE.AND P6, PT, R227, RZ, PT ;  /* 0x000000ffe300720c */ /* 0x008fe20003fc6270 */
[----:B------:R-:W-:-:S06]  /*cea0*/  @!P4 IMAD.MOV R230, RZ, RZ, -R230 ;  /* 0x000000ffffe6c224 */ /* 0x000fcc00078e0ae6 */
[----:B------:R-:W-:Y:S01]  /*ceb0*/  @!P1 IMAD.MOV R166, RZ, RZ, -R166 ;  /* 0x000000ffffa69224 */ /* 0x000fe200078e0aa6 */
[C---:B------:R-:W-:Y:S01]  /*cec0*/  ISETP.GT.U32.AND P1, PT, R124.reuse, R234, PT ;  /* 0x000000ea7c00720c */ /* 0x040fe20003f24070 */
[----:B------:R-:W-:Y:S01]  /*ced0*/  @!P0 IMAD.MOV R195, RZ, RZ, -R195 ;  /* 0x000000ffffc38224 */ /* 0x000fe200078e0ac3 */
[----:B------:R-:W-:Y:S01]  /*cee0*/  ISETP.GT.U32.AND P0, PT, R124, R104, PT ;  /* 0x000000687c00720c */ /* 0x000fe20003f04070 */
[----:B------:R-:W-:Y:S01]  /*cef0*/  @!P2 IMAD.MOV R236, RZ, RZ, -R236 ;  /* 0x000000ffffeca224 */ /* 0x000fe200078e0aec */
[----:B----4-:R-:W-:Y:S01]  /*cf00*/  ISETP.GE.AND P2, PT, R231, RZ, PT ;  /* 0x000000ffe700720c */ /* 0x010fe20003f46270 */
[----:B------:R-:W3:Y:S01]  /*cf10*/  LDL.LU R138, [R1+0x48] ;  /* 0x00004800018a7983 */ /* 0x000ee20000300800 */
[----:B------:R-:W-:-:S03]  /*cf20*/  ISETP.GE.AND P4, PT, R76, RZ, PT ;  /* 0x000000ff4c00720c */ /* 0x000fc60003f86270 */
[----:B------:R-:W4:Y:S04]  /*cf30*/  LDL.LU R105, [R1+0x44] ;  /* 0x0000440001697983 */ /* 0x000f280000300800 */
[--C-:B------:R-:W-:Y:S01]  /*cf40*/  @!P1 IMAD.IADD R234, R234, 0x1, -R124.reuse ;  /* 0x00000001eaea9824 */ /* 0x100fe200078e0a7c */
[----:B------:R-:W-:Y:S01]  /*cf50*/  ISETP.GE.AND P1, PT, R0, RZ, PT ;  /* 0x000000ff0000720c */ /* 0x000fe20003f26270 */
[----:B------:R-:W-:Y:S01]  /*cf60*/  @!P0 IMAD.IADD R104, R104, 0x1, -R124 ;  /* 0x0000000168688824 */ /* 0x000fe200078e0a7c */
[----:B------:R-:W-:Y:S01]  /*cf70*/  ISETP.GE.AND P0, PT, R74, RZ, PT ;  /* 0x000000ff4a00720c */ /* 0x000fe20003f06270 */
[----:B------:R-:W-:Y:S01]  /*cf80*/  @!P2 IMAD.MOV R235, RZ, RZ, -R235 ;  /* 0x000000ffffeba224 */ /* 0x000fe200078e0aeb */
[----:B------:R-:W-:Y:S01]  /*cf90*/  ISETP.GE.AND P2, PT, R3, RZ, PT ;  /* 0x000000ff0300720c */ /* 0x000fe20003f46270 */
[----:B------:R-:W4:Y:S01]  /*cfa0*/  LDL.LU R75, [R1+0x40] ;  /* 0x00004000014b7983 */ /* 0x000f220000300800 */
[----:B------:R-:W-:Y:S01]  /*cfb0*/  @!P6 IMAD.MOV R225, RZ, RZ, -R225 ;  /* 0x000000ffffe1e224 */ /* 0x000fe200078e0ae1 */
[----:B------:R-:W1:Y:S02]  /*cfc0*/  LDC R0, c[0x0][0x23c] ;  /* 0x00008f00ff007b82 */ /* 0x000e640000000800 */
[----:B------:R-:W4:Y:S04]  /*cfd0*/  LDL.LU R3, [R1+0x3c] ;  /* 0x00003c0001037983 */ /* 0x000f280000300800 */
[----:B------:R-:W4:Y:S01]  /*cfe0*/  LDL.LU R250, [R1+0x38] ;  /* 0x0000380001fa7983 */ /* 0x000f220000300800 */
[----:B------:R-:W-:-:S03]  /*cff0*/  @!P1 IMAD.MOV R229, RZ, RZ, -R229 ;  /* 0x000000ffffe59224 */ /* 0x000fc600078e0ae5 */
[----:B------:R-:W4:Y:S04]  /*d000*/  LDL.LU R122, [R1+0x34] ;  /* 0x00003400017a7983 */ /* 0x000f280000300800 */
[----:B------:R-:W4:Y:S04]  /*d010*/  LDL.LU R74, [R1+0x30] ;  /* 0x00003000014a7983 */ /* 0x000f280000300800 */
[----:B------:R-:W4:Y:S01]  /*d020*/  LDL.LU R237, [R1+0x2c] ;  /* 0x00002c0001ed7983 */ /* 0x000f220000300800 */
[----:B------:R-:W-:-:S03]  /*d030*/  @!P0 IMAD.MOV R252, RZ, RZ, -R252 ;  /* 0x000000fffffc8224 */ /* 0x000fc600078e0afc */
[----:B------:R-:W4:Y:S01]  /*d040*/  LDL.LU R231, [R1+0x28] ;  /* 0x0000280001e77983 */ /* 0x000f220000300800 */
[----:B------:R-:W-:-:S03]  /*d050*/  @!P2 IMAD.MOV R234, RZ, RZ, -R234 ;  /* 0x000000ffffeaa224 */ /* 0x000fc600078e0aea */
[----:B------:R-:W4:Y:S01]  /*d060*/  LDL.LU R227, [R1+0x24] ;  /* 0x0000240001e37983 */ /* 0x000f220000300800 */
[----:B------:R-:W-:-:S03]  /*d070*/  @!P4 IADD3 R104, -R104, RZ, RZ ;  /* 0x000000ff6868c210 */ /* 0x000fc60007ffe1ff */
[----:B------:R-:W4:Y:S04]  /*d080*/  LDL.LU R246, [R1+0x1c] ;  /* 0x00001c0001f67983 */ /* 0x000f280000300800 */
[----:B------:R-:W4:Y:S01]  /*d090*/  LDL.LU R76, [R1+0x7044] ;  /* 0x00704400014c7983 */ /* 0x000f220000300800 */
[----:B--2---:R-:W-:Y:S02]  /*d0a0*/  ISETP.NE.AND P1, PT, R123, RZ, PT ;  /* 0x000000ff7b00720c */ /* 0x004fe40003f25270 */
[----:B------:R-:W-:Y:S02]  /*d0b0*/  LOP3.LUT R123, RZ, R123, RZ, 0x33, !PT ;  /* 0x0000007bff7b7212 */ /* 0x000fe400078e33ff */
[----:B------:R-:W-:Y:S02]  /*d0c0*/  ISETP.GE.AND P6, PT, R46, RZ, PT ;  /* 0x000000ff2e00720c */ /* 0x000fe40003fc6270 */
[----:B------:R-:W-:Y:S01]  /*d0d0*/  SEL R251, R123, R251, !P1 ;  /* 0x000000fb7bfb7207 */ /* 0x000fe20004800000 */
[----:B------:R-:W2:Y:S01]  /*d0e0*/  LDL.LU R46, [R1+0x7040] ;  /* 0x00704000012e7983 */ /* 0x000ea20000300800 */
[----:B------:R-:W-:-:S03]  /*d0f0*/  ISETP.GE.AND P0, PT, R17, RZ, PT ;  /* 0x000000ff1100720c */ /* 0x000fc60003f06270 */
[----:B------:R-:W2:Y:S01]  /*d100*/  LDL.LU R17, [R1+0x703c] ;  /* 0x00703c0001117983 */ /* 0x000ea20000300800 */
[----:B------:R-:W-:-:S03]  /*d110*/  ISETP.GE.AND P2, PT, R238, RZ, PT ;  /* 0x000000ffee00720c */ /* 0x000fc60003f46270 */
[----:B------:R-:W2:Y:S01]  /*d120*/  LDL.LU R238, [R1+0x7038] ;  /* 0x0070380001ee7983 */ /* 0x000ea20000300800 */
[----:B------:R-:W-:-:S03]  /*d130*/  ISETP.GE.AND P4, PT, R196, RZ, PT ;  /* 0x000000ffc400720c */ /* 0x000fc60003f86270 */
[----:B------:R-:W2:Y:S04]  /*d140*/  LDL.LU R196, [R1+0x7034] ;  /* 0x0070340001c47983 */ /* 0x000ea80000300800 */
[----:B------:R1:W-:Y:S04]  /*d150*/  STL [R1+0x98], R251 ;  /* 0x000098fb01007387 */ /* 0x0003e80000100800 */
[----:B-1----:R-:W2:Y:S01]  /*d160*/  LDL.LU R251, [R1+0x7030] ;  /* 0x0070300001fb7983 */ /* 0x002ea20000300800 */
[C---:B------:R-:W-:Y:S02]  /*d170*/  SEL R167, R123.reuse, R167, !P1 ;  /* 0x000000a77ba77207 */ /* 0x040fe40004800000 */
[----:B---3--:R-:W-:-:S02]  /*d180*/  SEL R138, R123, R138, !P1 ;  /* 0x0000008a7b8a7207 */ /* 0x008fc40004800000 */
[C---:B----4-:R-:W-:Y:S02]  /*d190*/  SEL R105, R123.reuse, R105, !P1 ;  /* 0x000000697b697207 */ /* 0x050fe40004800000 */
[C---:B------:R-:W-:Y:S02]  /*d1a0*/  SEL R75, R123.reuse, R75, !P1 ;  /* 0x0000004b7b4b7207 */ /* 0x040fe40004800000 */
[C---:B------:R-:W-:Y:S02]  /*d1b0*/  SEL R3, R123.reuse, R3, !P1 ;  /* 0x000000037b037207 */ /* 0x040fe40004800000 */
[C---:B------:R-:W-:Y:S02]  /*d1c0*/  SEL R250, R123.reuse, R250, !P1 ;  /* 0x000000fa7bfa7207 */ /* 0x040fe40004800000 */
[C---:B------:R-:W-:Y:S02]  /*d1d0*/  SEL R122, R123.reuse, R122, !P1 ;  /* 0x0000007a7b7a7207 */ /* 0x040fe40004800000 */
[----:B------:R-:W-:-:S02]  /*d1e0*/  SEL R74, R123, R74, !P1 ;  /* 0x0000004a7b4a7207 */ /* 0x000fc40004800000 */
[C---:B------:R-:W-:Y:S02]  /*d1f0*/  SEL R237, R123.reuse, R237, !P1 ;  /* 0x000000ed7bed7207 */ /* 0x040fe40004800000 */
[C---:B------:R-:W-:Y:S02]  /*d200*/  SEL R231, R123.reuse, R231, !P1 ;  /* 0x000000e77be77207 */ /* 0x040fe40004800000 */
[C---:B------:R-:W-:Y:S02]  /*d210*/  SEL R227, R123.reuse, R227, !P1 ;  /* 0x000000e37be37207 */ /* 0x040fe40004800000 */
[----:B--2---:R-:W-:-:S05]  /*d220*/  SEL R251, R123, R251, !P1 ;  /* 0x000000fb7bfb7207 */ /* 0x004fca0004800000 */
[----:B------:R1:W-:Y:S04]  /*d230*/  STL [R1+0xbc], R251 ;  /* 0x0000bcfb01007387 */ /* 0x0003e80000100800 */
[----:B-1----:R-:W2:Y:S04]  /*d240*/  LDL.LU R251, [R1+0x20] ;  /* 0x0000200001fb7983 */ /* 0x002ea80000300800 */
[----:B------:R1:W-:Y:S04]  /*d250*/  STL [R1+0x94], R167 ;  /* 0x000094a701007387 */ /* 0x0003e80000100800 */
[----:B-1----:R-:W3:Y:S04]  /*d260*/  LDL.LU R167, [R1+0x702c] ;  /* 0x00702c0001a77983 */ /* 0x002ee80000300800 */
[----:B------:R1:W-:Y:S04]  /*d270*/  STL [R1+0x90], R138 ;  /* 0x0000908a01007387 */ /* 0x0003e80000100800 */
[----:B-1----:R-:W4:Y:S04]  /*d280*/  LDL.LU R138, [R1+0x7028] ;  /* 0x00702800018a7983 */ /* 0x002f280000300800 */
        /* <DEDUP_REMOVED lines=17> */
[----:B-1----:R-:W3:Y:S01]  /*d3a0*/  LDL.LU R227, [R1+0x7004] ;  /* 0x0070040001e37983 */ /* 0x002ee20000300800 */
[----:B--2---:R-:W-:-:S05]  /*d3b0*/  SEL R251, R123, R251, !P1 ;  /* 0x000000fb7bfb7207 */ /* 0x004fca0004800000 */
[----:B------:R1:W-:Y:S02]  /*d3c0*/  STL [R1+0x68], R251 ;  /* 0x000068fb01007387 */ /* 0x0003e40000100800 */
[C---:B-1----:R-:W-:Y:S02]  /*d3d0*/  SEL R251, R123.reuse, R246, !P1 ;  /* 0x000000f67bfb7207 */ /* 0x042fe40004800000 */
[C---:B---3--:R-:W-:Y:S02]  /*d3e0*/  SEL R246, R123.reuse, R227, !P1 ;  /* 0x000000e37bf67207 */ /* 0x048fe40004800000 */
[----:B------:R-:W2:Y:S04]  /*d3f0*/  LDL.LU R227, [R1+0x7000] ;  /* 0x0070000001e37983 */ /* 0x000ea80000300800 */
[----:B------:R4:W-:Y:S02]  /*d400*/  STL [R1+0x64], R246 ;  /* 0x000064f601007387 */ /* 0x0009e40000100800 */
[----:B----4-:R-:W-:-:S02]  /*d410*/  SEL R246, R123, R231, !P1 ;  /* 0x000000e77bf67207 */ /* 0x010fc40004800000 */
[----:B------:R-:W3:Y:S04]  /*d420*/  LDL.LU R231, [R1+0x6ffc] ;  /* 0x006ffc0001e77983 */ /* 0x000ee80000300800 */
[----:B------:R1:W-:Y:S02]  /*d430*/  STL [R1+0x60], R246 ;  /* 0x000060f601007387 */ /* 0x0003e40000100800 */
[C---:B-1----:R-:W-:Y:S02]  /*d440*/  SEL R246, R123.reuse, R237, !P1 ;  /* 0x000000ed7bf67207 */ /* 0x042fe40004800000 */
[----:B------:R-:W4:Y:S04]  /*d450*/  LDL.LU R237, [R1+0x6ff8] ;  /* 0x006ff80001ed7983 */ /* 0x000f280000300800 */
[----:B------:R1:W-:Y:S02]  /*d460*/  STL [R1+0x5c], R246 ;  /* 0x00005cf601007387 */ /* 0x0003e40000100800 */
[----:B-1----:R-:W-:-:S02]  /*d470*/  SEL R246, R123, R74, !P1 ;  /* 0x0000004a7bf67207 */ /* 0x002fc40004800000 */
[----:B------:R-:W2:Y:S04]  /*d480*/  LDL.LU R74, [R1+0x6ff4] ;  /* 0x006ff400014a7983 */ /* 0x000ea80000300800 */
[----:B------:R1:W-:Y:S02]  /*d490*/  STL [R1+0x58], R246 ;  /* 0x000058f601007387 */ /* 0x0003e40000100800 */
[C---:B-1----:R-:W-:Y:S02]  /*d4a0*/  SEL R246, R123.reuse, R122, !P1 ;  /* 0x0000007a7bf67207 */ /* 0x042fe40004800000 */
[----:B------:R-:W3:Y:S01]  /*d4b0*/  LDL.LU R122, [R1+0x6ff0] ;  /* 0x006ff000017a7983 */ /* 0x000ee20000300800 */
[----:B------:R-:W-:Y:S01]  /*d4c0*/  SEL R250, R123, R250, !P1 ;  /* 0x000000fa7bfa7207 */ /* 0x000fe20004800000 */
[----:B------:R-:W-:-:S02]  /*d4d0*/  @!P5 IMAD.MOV R45, RZ, RZ, -R45 ;  /* 0x000000ffff2dd224 */ /* 0x000fc400078e0a2d */
[----:B------:R1:W-:Y:S01]  /*d4e0*/  STL [R1+0x54], R246 ;  /* 0x000054f601007387 */ /* 0x0003e20000100800 */
[----:B------:R-:W-:Y:S02]  /*d4f0*/  SEL R75, R123, R75, !P1 ;  /* 0x0000004b7b4b7207 */ /* 0x000fe40004800000 */
[----:B------:R-:W-:Y:S01]  /*d500*/  ISETP.NE.U32.AND P5, PT, R125, RZ, PT ;  /* 0x000000ff7d00720c */ /* 0x000fe20003fa5070 */
[----:B------:R-:W-:Y:S01]  /*d510*/  STL [R1+0x50], R250 ;  /* 0x000050fa01007387 */ /* 0x000fe20000100800 */
[----:B------:R-:W4:Y:S01]  /*d520*/  LDC.64 R124, c[0x0][0x230] ;  /* 0x00008c00ff7c7b82 */ /* 0x000f220000000a00 */
[C---:B-1----:R-:W-:Y:S02]  /*d530*/  SEL R246, R123.reuse, R3, !P1 ;  /* 0x000000037bf67207 */ /* 0x042fe40004800000 */
[----:B------:R-:W-:-:S03]  /*d540*/  SEL R3, R123, R105, !P1 ;  /* 0x000000697b037207 */ /* 0x000fc60004800000 */
[----:B------:R-:W-:Y:S04]  /*d550*/  STL [R1+0x4c], R246 ;  /* 0x00004cf601007387 */ /* 0x000fe80000100800 */
[----:B------:R1:W-:Y:S04]  /*d560*/  STL [R1+0x48], R75 ;  /* 0x0000484b01007387 */ /* 0x0003e80000100800 */
[----:B------:R1:W-:Y:S02]  /*d570*/  STL [R1+0x44], R3 ;  /* 0x0000440301007387 */ /* 0x0003e40000100800 */
[----:B-1----:R-:W-:-:S02]  /*d580*/  SEL R75, R123, R17, !P1 ;  /* 0x000000117b4b7207 */ /* 0x002fc40004800000 */
[C---:B------:R-:W-:Y:S02]  /*d590*/  SEL R17, R123.reuse, R46, !P1 ;  /* 0x0000002e7b117207 */ /* 0x040fe40004800000 */
[C---:B------:R-:W-:Y:S02]  /*d5a0*/  SEL R3, R123.reuse, R196, !P1 ;  /* 0x000000c47b037207 */ /* 0x040fe40004800000 */
[----:B------:R-:W-:-:S03]  /*d5b0*/  SEL R138, R123, R138, !P1 ;  /* 0x0000008a7b8a7207 */ /* 0x000fc60004800000 */
[----:B------:R1:W-:Y:S01]  /*d5c0*/  STL [R1+0x40], R3 ;  /* 0x0000400301007387 */ /* 0x0003e20000100800 */
[----:B------:R-:W-:-:S03]  /*d5d0*/  SEL R167, R123, R167, !P1 ;  /* 0x000000a77ba77207 */ /* 0x000fc60004800000 */
[----:B------:R-:W-:Y:S01]  /*d5e0*/  STL [R1+0x3c], R75 ;  /* 0x00003c4b01007387 */ /* 0x000fe20000100800 */
[C---:B------:R-:W-:Y:S02]  /*d5f0*/  SEL R105, R123.reuse, R238, !P1 ;  /* 0x000000ee7b697207 */ /* 0x040fe40004800000 */
[C---:B------:R-:W-:Y:S01]  /*d600*/  SEL R196, R123.reuse, R106, !P1 ;  /* 0x0000006a7bc47207 */ /* 0x040fe20004800000 */
[----:B------:R4:W-:Y:S01]  /*d610*/  STL [R1+0x38], R17 ;  /* 0x0000381101007387 */ /* 0x0009e20000100800 */
[C---:B------:R-:W-:Y:S02]  /*d620*/  SEL R139, R123.reuse, R139, !P1 ;  /* 0x0000008b7b8b7207 */ /* 0x040fe40004800000 */
[C---:B-1----:R-:W-:Y:S02]  /*d630*/  SEL R3, R123.reuse, R76, !P1 ;  /* 0x0000004c7b037207 */ /* 0x042fe40004800000 */
[C---:B------:R-:W-:Y:S02]  /*d640*/  SEL R168, R123.reuse, R168, !P1 ;  /* 0x000000a87ba87207 */ /* 0x040fe40004800000 */
[----:B------:R-:W-:-:S02]  /*d650*/  SEL R197, R123, R197, !P1 ;  /* 0x000000c57bc57207 */ /* 0x000fc40004800000 */
[C---:B------:R-:W-:Y:S02]  /*d660*/  SEL R239, R123.reuse, R239, !P1 ;  /* 0x000000ef7bef7207 */ /* 0x040fe40004800000 */
        /* <DEDUP_REMOVED lines=219> */
[----:B------:R-:W-:Y:S02]  /*e420*/  SEL R104, R123, R104, !P1 ;  /* 0x000000687b687207 */ /* 0x000fe40004800000 */
[----:B---3--:R-:W-:-:S02]  /*e430*/  ISETP.NE.AND P1, PT, R122, RZ, PT ;  /* 0x000000ff7a00720c */ /* 0x008fc40003f25270 */
[----:B------:R-:W-:-:S04]  /*e440*/  LOP3.LUT R122, RZ, R122, RZ, 0x33, !PT ;  /* 0x0000007aff7a7212 */ /* 0x000fc800078e33ff */
[C---:B------:R-:W-:Y:S02]  /*e450*/  SEL R235, R122.reuse, R235, !P1 ;  /* 0x000000eb7aeb7207 */ /* 0x040fe40004800000 */
[C---:B------:R-:W-:Y:S01]  /*e460*/  SEL R225, R122.reuse, R225, !P1 ;  /* 0x000000e17ae17207 */ /* 0x040fe20004800000 */
[----:B--2---:R-:W-:Y:S01]  /*e470*/  @!P6 IMAD.MOV R74, RZ, RZ, -R74 ;  /* 0x000000ffff4ae224 */ /* 0x004fe200078e0a4a */
[----:B------:R-:W-:Y:S01]  /*e480*/  SEL R230, R122, R230, !P1 ;  /* 0x000000e67ae67207 */ /* 0x000fe20004800000 */
[----:B------:R-:W-:Y:S02]  /*e490*/  IMAD R5, R247, UR5, RZ ;  /* 0x00000005f7057c24 */ /* 0x000fe4000f8e02ff */
[----:B------:R-:W-:Y:S02]  /*e4a0*/  @!P0 IMAD.MOV R237, RZ, RZ, -R237 ;  /* 0x000000ffffed8224 */ /* 0x000fe400078e0aed */
[----:B------:R-:W-:Y:S01]  /*e4b0*/  @!P2 IMAD.MOV R231, RZ, RZ, -R231 ;  /* 0x000000ffffe7a224 */ /* 0x000fe200078e0ae7 */
[----:B------:R1:W-:Y:S01]  /*e4c0*/  STL [R1+0x34], R3 ;  /* 0x0000340301007387 */ /* 0x0003e20000100800 */
[----:B------:R-:W-:-:S02]  /*e4d0*/  @!P4 IMAD.MOV R227, RZ, RZ, -R227 ;  /* 0x000000ffffe3c224 */ /* 0x000fc400078e0ae3 */
[----:B------:R-:W-:Y:S01]  /*e4e0*/  IMAD R106, R235, R125, RZ ;  /* 0x0000007deb6a7224 */ /* 0x000fe200078e02ff */
[----:B------:R-:W-:Y:S01]  /*e4f0*/  STL [R1+0x6f94], R247 ;  /* 0x006f94f701007387 */ /* 0x000fe20000100800 */
[----:B------:R-:W-:Y:S01]  /*e500*/  IMAD R7, R0, 0x40, R5 ;  /* 0x0000004000077824 */ /* 0x000fe200078e0205 */
[----:B------:R-:W-:Y:S01]  /*e510*/  SEL R229, R122, R229, !P1 ;  /* 0x000000e57ae57207 */ /* 0x000fe20004800000 */
[-C--:B------:R-:W-:Y:S01]  /*e520*/  IMAD R0, R230, R125.reuse, RZ ;  /* 0x0000007de6007224 */ /* 0x080fe200078e02ff */
[----:B------:R-:W-:Y:S01]  /*e530*/  SEL R74, R122, R74, !P1 ;  /* 0x0000004a7a4a7207 */ /* 0x000fe20004800000 */
[----:B------:R-:W-:Y:S01]  /*e540*/  VIADD R124, R124, 0xffffffe0 ;  /* 0xffffffe07c7c7836 */ /* 0x000fe20000000000 */
[----:B------:R-:W-:Y:S01]  /*e550*/  ULDC UR5, c[0x0][0x240] ;  /* 0x0000900000057ab9 */ /* 0x000fe20000000800 */
[----:B-1----:R-:W-:Y:S01]  /*e560*/  IMAD R3, R225, R125, RZ ;  /* 0x0000007de1037224 */ /* 0x002fe200078e02ff */
[C---:B------:R-:W-:Y:S01]  /*e570*/  SEL R237, R122.reuse, R237, !P1 ;  /* 0x000000ed7aed7207 */ /* 0x040fe20004800000 */
[----:B------:R1:W-:Y:S01]  /*e580*/  STL [R1+0x9c], R106 ;  /* 0x00009c6a01007387 */ /* 0x0003e20000100800 */
[----:B------:R-:W-:-:S02]  /*e590*/  SEL R231, R122, R231, !P1 ;  /* 0x000000e77ae77207 */ /* 0x000fc40004800000 */
[----:B------:R-:W-:Y:S02]  /*e5a0*/  SEL R122, R122, R227, !P1 ;  /* 0x000000e37a7a7207 */ /* 0x000fe40004800000 */
[----:B------:R-:W2:Y:S04]  /*e5b0*/  LDL.LU R227, [R1+0x98] ;  /* 0x0000980001e37983 */ /* 0x000ea80000300800 */
[----:B------:R-:W-:Y:S04]  /*e5c0*/  STL [R1+0xa0], R3 ;  /* 0x0000a00301007387 */ /* 0x000fe80000100800 */
[----:B------:R-:W3:Y:S04]  /*e5d0*/  LDL.LU R123, [R1+0x90] ;  /* 0x00009000017b7983 */ /* 0x000ee80000300800 */
[----:B------:R4:W-:Y:S04]  /*e5e0*/  STL [R1+0xa4], R0 ;  /* 0x0000a40001007387 */ /* 0x0009e80000100800 */
[----:B-1----:R-:W3:Y:S01]  /*e5f0*/  LDL.LU R106, [R1+0x8c] ;  /* 0x00008c00016a7983 */ /* 0x002ee20000300800 */
[----:B------:R-:W-:-:S03]  /*e600*/  ISETP.GE.U32.AND P6, PT, R124, 0x7fffff61, PT ;  /* 0x7fffff617c00780c */ /* 0x000fc60003fc6070 */
[----:B------:R-:W3:Y:S01]  /*e610*/  LDL.LU R230, [R1+0x84] ;  /* 0x0000840001e67983 */ /* 0x000ee20000300800 */
[----:B----4-:R-:W-:-:S03]  /*e620*/  IMAD R0, R229, R125, RZ ;  /* 0x0000007de5007224 */ /* 0x010fc600078e02ff */
[----:B------:R-:W4:Y:S04]  /*e630*/  LDL.LU R225, [R1+0x80] ;  /* 0x0000800001e17983 */ /* 0x000f280000300800 */
[----:B------:R-:W4:Y:S04]  /*e640*/  LDL.LU R238, [R1+0x7c] ;  /* 0x00007c0001ee7983 */ /* 0x000f280000300800 */
[----:B------:R-:W4:Y:S04]  /*e650*/  LDL.LU R235, [R1+0x78] ;  /* 0x0000780001eb7983 */ /* 0x000f280000300800 */
[----:B------:R-:W4:Y:S04]  /*e660*/  LDL.LU R124, [R1+0x74] ;  /* 0x00007400017c7983 */ /* 0x000f280000300800 */
[----:B------:R-:W4:Y:S04]  /*e670*/  LDL.LU R229, [R1+0x88] ;  /* 0x0000880001e57983 */ /* 0x000f280000300800 */
[----:B------:R1:W-:Y:S04]  /*e680*/  STL [R1+0x6fa8], R0 ;  /* 0x006fa80001007387 */ /* 0x0003e80000100800 */
[----:B-1----:R-:W4:Y:S01]  /*e690*/  LDL.LU R0, [R1+0x94] ;  /* 0x0000940001007983 */ /* 0x002f220000300800 */
[----:B------:R-:W-:-:S02]  /*e6a0*/  IMAD R3, R74, R125, RZ ;  /* 0x0000007d4a037224 */ /* 0x000fc400078e02ff */
[-C--:B------:R-:W-:Y:S02]  /*e6b0*/  IMAD R250, R237, R125.reuse, RZ ;  /* 0x0000007dedfa7224 */ /* 0x080fe400078e02ff */
[-C--:B------:R-:W-:Y:S01]  /*e6c0*/  IMAD R247, R231, R125.reuse, RZ ;  /* 0x0000007de7f77224 */ /* 0x080fe200078e02ff */
[----:B------:R2:W-:Y:S01]  /*e6d0*/  STL [R1+0x6fac], R3 ;  /* 0x006fac0301007387 */ /* 0x0005e20000100800 */
[----:B------:R-:W-:-:S03]  /*e6e0*/  IMAD R246, R122, R125, RZ ;  /* 0x0000007d7af67224 */ /* 0x000fc600078e02ff */
[----:B------:R3:W-:Y:S04]  /*e6f0*/  STL [R1+0x6fb0], R250 ;  /* 0x006fb0fa01007387 */ /* 0x0007e80000100800 */
[----:B------:R-:W-:Y:S04]  /*e700*/  STL [R1+0x6fb4], R247 ;  /* 0x006fb4f701007387 */ /* 0x000fe80000100800 */
[----:B------:R4:W-:Y:S01]  /*e710*/  STL [R1+0x6fb8], R246 ;  /* 0x006fb8f601007387 */ /* 0x0009e20000100800 */
[----:B--2---:R-:W-:Y:S02]  /*e720*/  IMAD R3, R227, UR18, RZ ;  /* 0x00000012e3037c24 */ /* 0x004fe4000f8e02ff */
[----:B------:R-:W-:Y:S01]  /*e730*/  IMAD R251, R251, UR31, RZ ;  /* 0x0000001ffbfb7c24 */ /* 0x000fe2000f8e02ff */
[----:B------:R-:W2:Y:S01]  /*e740*/  LDL.LU R227, [R1+0x70] ;  /* 0x0000700001e37983 */ /* 0x000ea20000300800 */
[----:B------:R-:W-:Y:S01]  /*e750*/  IMAD R139, R139, UR49, RZ ;  /* 0x000000318b8b7c24 */ /* 0x000fe2000f8e02ff */
[----:B------:R-:W-:Y:S01]  /*e760*/  ULDC UR49, c[0x0][0x240] ;  /* 0x0000900000317ab9 */ /* 0x000fe20000000800 */
[----:B------:R-:W-:Y:S01]  /*e770*/  LEA R4, P0, R5, UR8, 0x2 ;  /* 0x0000000805047c11 */ /* 0x000fe2000f8010ff */
[----:B------:R1:W-:Y:S01]  /*e780*/  STL [R1+0x30], R3 ;  /* 0x0000300301007387 */ /* 0x0003e20000100800 */
[----:B---3--:R-:W-:Y:S01]  /*e790*/  IMAD R250, R230, UR23, RZ ;  /* 0x00000017e6fa7c24 */ /* 0x008fe2000f8e02ff */
[----:B------:R-:W-:Y:S01]  /*e7a0*/  LEA R6, P1, R7, UR10, 0x2 ;  /* 0x0000000a07067c11 */ /* 0x000fe2000f8210ff */
[----:B----4-:R-:W-:Y:S01]  /*e7b0*/  IMAD R246, R229, UR22, RZ ;  /* 0x00000016e5f67c24 */ /* 0x010fe2000f8e02ff */
[----:B------:R-:W-:Y:S01]  /*e7c0*/  ULDC UR18, c[0x0][0x240] ;  /* 0x0000900000127ab9 */ /* 0x000fe20000000800 */
[----:B------:R-:W-:Y:S01]  /*e7d0*/  IMAD R146, R146, UR49, RZ ;  /* 0x0000003192927c24 */ /* 0x000fe2000f8e02ff */
[----:B------:R-:W-:Y:S01]  /*e7e0*/  ULDC UR49, c[0x0][0x240] ;  /* 0x0000900000317ab9 */ /* 0x000fe20000000800 */
[----:B------:R-:W-:Y:S01]  /*e7f0*/  IMAD R167, R167, UR42, RZ ;  /* 0x0000002aa7a77c24 */ /* 0x000fe2000f8e02ff */
[----:B------:R-:W-:Y:S01]  /*e800*/  ULDC UR31, c[0x0][0x240] ;  /* 0x00009000001f7ab9 */ /* 0x000fe20000000800 */
[----:B------:R-:W-:Y:S01]  /*e810*/  IMAD R168, R168, UR50, RZ ;  /* 0x00000032a8a87c24 */ /* 0x000fe2000f8e02ff */
[----:B------:R-:W-:Y:S01]  /*e820*/  ULDC UR8, c[0x0][0x240] ;  /* 0x0000900000087ab9 */ /* 0x000fe20000000800 */
[----:B-1----:R-:W-:Y:S01]  /*e830*/  IMAD R3, R0, UR19, RZ ;  /* 0x0000001300037c24 */ /* 0x002fe2000f8e02ff */
[----:B------:R-:W-:Y:S01]  /*e840*/  LEA.HI.X.SX32 R5, R5, UR9, 0x2, P0 ;  /* 0x0000000905057c11 */ /* 0x000fe200080f16ff */
[----:B------:R-:W-:Y:S01]  /*e850*/  IMAD R0, R123, UR20, RZ ;  /* 0x000000147b007c24 */ /* 0x000fe2000f8e02ff */
[----:B------:R-:W-:Y:S01]  /*e860*/  LEA.HI.X.SX32 R7, R7, UR11, 0x2, P1 ;  /* 0x0000000b07077c11 */ /* 0x000fe200088f16ff */
[----:B------:R-:W-:Y:S01]  /*e870*/  IMAD R153, R153, UR49, RZ ;  /* 0x0000003199997c24 */ /* 0x000fe2000f8e02ff */
[----:B------:R1:W-:Y:S01]  /*e880*/  STL [R1+0x2c], R3 ;  /* 0x00002c0301007387 */ /* 0x0003e20000100800 */
[----:B------:R-:W-:Y:S01]  /*e890*/  ULDC UR49, c[0x0][0x240] ;  /* 0x0000900000317ab9 */ /* 0x000fe20000000800 */
[----:B------:R-:W-:Y:S01]  /*e8a0*/  IMAD R169, R169, UR58, RZ ;  /* 0x0000003aa9a97c24 */ /* 0x000fe2000f8e02ff */
[----:B------:R-:W-:Y:S01]  /*e8b0*/  ULDC UR10, c[0x0][0x240] ;  /* 0x00009000000a7ab9 */ /* 0x000fe20000000800 */
[----:B------:R-:W3:Y:S01]  /*e8c0*/  LDL.LU R123, [R1+0x6c] ;  /* 0x00006c00017b7983 */ /* 0x000ee20000300800 */
[----:B------:R-:W-:Y:S01]  /*e8d0*/  IMAD R171, R171, UR18, RZ ;  /* 0x00000012abab7c24 */ /* 0x000fe2000f8e02ff */
[----:B------:R-:W-:Y:S01]  /*e8e0*/  ULDC UR42, c[0x0][0x240] ;  /* 0x00009000002a7ab9 */ /* 0x000fe20000000800 */
[----:B------:R-:W-:Y:S01]  /*e8f0*/  ULDC UR50, c[0x0][0x240] ;  /* 0x0000900000327ab9 */ /* 0x000fe20000000800 */
[----:B------:R4:W-:Y:S01]  /*e900*/  STL [R1+0x28], R0 ;  /* 0x0000280001007387 */ /* 0x0009e20000100800 */
[----:B------:R-:W-:Y:S01]  /*e910*/  IMAD R197, R197, UR51, RZ ;  /* 0x00000033c5c57c24 */ /* 0x000fe2000f8e02ff */
[----:B------:R-:W-:Y:S01]  /*e920*/  ULDC UR58, c[0x0][0x240] ;  /* 0x00009000003a7ab9 */ /* 0x000fe20000000800 */
[----:B-1----:R-:W-:Y:S01]  /*e930*/  IMAD R3, R225, UR24, RZ ;  /* 0x00000018e1037c24 */ /* 0x002fe2000f8e02ff */
[----:B------:R-:W-:Y:S01]  /*e940*/  ULDC UR18, c[0x0][0x240] ;  /* 0x0000900000127ab9 */ /* 0x000fe20000000800 */
[----:B------:R-:W-:Y:S01]  /*e950*/  IMAD R198, R198, UR59, RZ ;  /* 0x0000003bc6c67c24 */ /* 0x000fe2000f8e02ff */
[----:B------:R-:W-:Y:S01]  /*e960*/  ULDC UR11, c[0x0][0x240] ;  /* 0x00009000000b7ab9 */ /* 0x000fe20000000800 */
[----:B------:R-:W-:Y:S01]  /*e970*/  ULDC UR19, c[0x0][0x240] ;  /* 0x0000900000137ab9 */ /* 0x000fe20000000800 */
[----:B------:R-:W-:Y:S01]  /*e980*/  IMAD R105, R105, UR44, RZ ;  /* 0x0000002c69697c24 */ /* 0x000fe2000f8e02ff */
[----:B------:R-:W-:Y:S01]  /*e990*/  ULDC UR51, c[0x0][0x240] ;  /* 0x0000900000337ab9 */ /* 0x000fe20000000800 */
[----:B----4-:R-:W-:Y:S01]  /*e9a0*/  IMAD R0, R106, UR21, RZ ;  /* 0x000000156a007c24 */ /* 0x010fe2000f8e02ff */
[----:B------:R-:W-:Y:S01]  /*e9b0*/  ULDC UR59, c[0x0][0x240] ;  /* 0x00009000003b7ab9 */ /* 0x000fe20000000800 */
[----:B------:R-:W4:Y:S01]  /*e9c0*/  LDL.LU R106, [R1+0x68] ;  /* 0x00006800016a7983 */ /* 0x000f220000300800 */
[----:B------:R-:W-:Y:S01]  /*e9d0*/  IMAD R160, R160, UR49, RZ ;  /* 0x00000031a0a07c24 */ /* 0x000fe2000f8e02ff */
[----:B------:R-:W-:Y:S01]  /*e9e0*/  ULDC UR49, c[0x0][0x240] ;  /* 0x0000900000317ab9 */ /* 0x000fe20000000800 */
[----:B------:R-:W-:Y:S01]  /*e9f0*/  IMAD R170, R170, UR10, RZ ;  /* 0x0000000aaaaa7c24 */ /* 0x000fe2000f8e02ff */
[----:B------:R1:W-:Y:S01]  /*ea00*/  STL [R1+0x24], R0 ;  /* 0x0000240001007387 */ /* 0x0003e20000100800 */
[----:B------:R-:W-:Y:S01]  /*ea10*/  IMAD R174, R174, UR42, RZ ;  /* 0x0000002aaeae7c24 */ /* 0x000fe2000f8e02ff */
[----:B------:R-:W-:Y:S01]  /*ea20*/  ULDC UR10, c[0x0][0x240] ;  /* 0x00009000000a7ab9 */ /* 0x000fe20000000800 */
[----:B------:R-:W-:Y:S01]  /*ea30*/  IMAD R175, R175, UR50, RZ ;  /* 0x00000032afaf7c24 */ /* 0x000fe2000f8e02ff */
[----:B------:R-:W-:Y:S01]  /*ea40*/  STL [R1+0x6fd0], R246 ;  /* 0x006fd0f601007387 */ /* 0x000fe20000100800 */
[----:B------:R-:W-:Y:S01]  /*ea50*/  IMAD R176, R176, UR58, RZ ;  /* 0x0000003ab0b07c24 */ /* 0x000fe2000f8e02ff */
[----:B------:R-:W-:Y:S01]  /*ea60*/  ULDC UR42, c[0x0][0x240] ;  /* 0x00009000002a7ab9 */ /* 0x000fe20000000800 */
[----:B------:R-:W-:Y:S01]  /*ea70*/  IMAD R178, R178, UR18, RZ ;  /* 0x00000012b2b27c24 */ /* 0x000fe2000f8e02ff */
[----:B------:R-:W-:Y:S01]  /*ea80*/  STL [R1+0x6fd4], R250 ;  /* 0x006fd4fa01007387 */ /* 0x000fe20000100800 */
[----:B------:R-:W-:Y:S01]  /*ea90*/  IMAD R199, R199, UR11, RZ ;  /* 0x0000000bc7c77c24 */ /* 0x000fe2000f8e02ff */
[----:B------:R-:W-:Y:S01]  /*eaa0*/  ULDC UR50, c[0x0][0x240] ;  /* 0x0000900000327ab9 */ /* 0x000fe20000000800 */
[----:B-1----:R-:W-:Y:S01]  /*eab0*/  IMAD R0, R238, UR25, RZ ;  /* 0x00000019ee007c24 */ /* 0x002fe2000f8e02ff */
[----:B------:R1:W-:Y:S01]  /*eac0*/  STL [R1+0x6fd8], R3 ;  /* 0x006fd80301007387 */ /* 0x0003e20000100800 */
[----:B------:R-:W-:Y:S01]  /*ead0*/  IMAD R200, R200, UR19, RZ ;  /* 0x00000013c8c87c24 */ /* 0x000fe2000f8e02ff */
[----:B------:R-:W-:Y:S01]  /*eae0*/  ULDC UR58, c[0x0][0x240] ;  /* 0x00009000003a7ab9 */ /* 0x000fe20000000800 */
[----:B------:R-:W-:Y:S01]  /*eaf0*/  IMAD R204, R204, UR51, RZ ;  /* 0x00000033cccc7c24 */ /* 0x000fe2000f8e02ff */
[----:B------:R-:W4:Y:S01]  /*eb00*/  LDL.LU R238, [R1+0x64] ;  /* 0x0000640001ee7983 */ /* 0x000f220000300800 */
[----:B------:R-:W-:Y:S01]  /*eb10*/  IMAD R239, R239, UR52, RZ ;  /* 0x00000034efef7c24 */ /* 0x000fe2000f8e02ff */
[----:B------:R-:W-:Y:S01]  /*eb20*/  ULDC UR18, c[0x0][0x240] ;  /* 0x0000900000127ab9 */ /* 0x000fe20000000800 */
[----:B------:R-:W-:Y:S01]  /*eb30*/  IMAD R240, R240, UR60, RZ ;  /* 0x0000003cf0f07c24 */ /* 0x000fe2000f8e02ff */
[----:B------:R-:W4:Y:S01]  /*eb40*/  LDL.LU R237, [R1+0x60] ;  /* 0x0000600001ed7983 */ /* 0x000f220000300800 */
[----:B------:R-:W-:Y:S01]  /*eb50*/  IMAD R241, R241, UR12, RZ ;  /* 0x0000000cf1f17c24 */ /* 0x000fe2000f8e02ff */
[----:B------:R-:W-:Y:S01]  /*eb60*/  ULDC UR11, c[0x0][0x240] ;  /* 0x00009000000b7ab9 */ /* 0x000fe20000000800 */
[----:B-1----:R-:W-:Y:S01]  /*eb70*/  IMAD R3, R235, UR26, RZ ;  /* 0x0000001aeb037c24 */ /* 0x002fe2000f8e02ff */
[----:B------:R-:W-:Y:S01]  /*eb80*/  ULDC UR26, c[0x0][0x240] ;  /* 0x00009000001a7ab9 */ /* 0x000fe20000000800 */
[----:B------:R-:W4:Y:S01]  /*eb90*/  LDL.LU R235, [R1+0x5c] ;  /* 0x00005c0001eb7983 */ /* 0x000f220000300800 */
[----:B------:R-:W-:Y:S01]  /*eba0*/  ULDC UR20, c[0x0][0x240] ;  /* 0x0000900000147ab9 */ /* 0x000fe20000000800 */
[----:B------:R-:W-:Y:S01]  /*ebb0*/  ULDC UR44, c[0x0][0x240] ;  /* 0x00009000002c7ab9 */ /* 0x000fe20000000800 */
[----:B------:R-:W-:Y:S01]  /*ebc0*/  IMAD R18, R18, UR53, RZ ;  /* 0x0000003512127c24 */ /* 0x000fe2000f8e02ff */
[----:B------:R-:W4:Y:S01]  /*ebd0*/  LDL.LU R231, [R1+0x58] ;  /* 0x0000580001e77983 */ /* 0x000f220000300800 */
[----:B------:R-:W-:Y:S01]  /*ebe0*/  IMAD R19, R19, UR61, RZ ;  /* 0x0000003d13137c24 */ /* 0x000fe2000f8e02ff */
[----:B------:R-:W-:Y:S01]  /*ebf0*/  ULDC UR19, c[0x0][0x240] ;  /* 0x0000900000137ab9 */ /* 0x000fe20000000800 */
[----:B------:R-:W-:Y:S01]  /*ec00*/  ULDC UR21, c[0x0][0x240] ;  /* 0x0000900000157ab9 */ /* 0x000fe20000000800 */
[----:B------:R1:W-:Y:S01]  /*ec10*/  STL [R1+0x10], R3 ;  /* 0x0000100301007387 */ /* 0x0003e20000100800 */
[----:B------:R-:W-:Y:S01]  /*ec20*/  IMAD R20, R20, UR13, RZ ;  /* 0x0000000d14147c24 */ /* 0x000fe2000f8e02ff */
[----:B------:R-:W-:Y:S01]  /*ec30*/  ULDC UR51, c[0x0][0x240] ;  /* 0x0000900000337ab9 */ /* 0x000fe20000000800 */
[----:B------:R-:W-:Y:S01]  /*ec40*/  IMAD R47, R47, UR54, RZ ;  /* 0x000000362f2f7c24 */ /* 0x000fe2000f8e02ff */
[----:B------:R-:W4:Y:S01]  /*ec50*/  LDL.LU R230, [R1+0x54] ;  /* 0x0000540001e67983 */ /* 0x000f220000300800 */
[----:B------:R-:W-:Y:S01]  /*ec60*/  IMAD R48, R48, UR5, RZ ;  /* 0x0000000530307c24 */ /* 0x000fe2000f8e02ff */
[----:B------:R-:W-:Y:S01]  /*ec70*/  ULDC UR52, c[0x0][0x240] ;  /* 0x0000900000347ab9 */ /* 0x000fe20000000800 */
[----:B------:R-:W-:Y:S01]  /*ec80*/  ULDC UR22, c[0x0][0x240] ;  /* 0x0000900000167ab9 */ /* 0x000fe20000000800 */
[----:B------:R-:W4:Y:S01]  /*ec90*/  LDL.LU R229, [R1+0x50] ;  /* 0x0000500001e57983 */ /* 0x000f220000300800 */
[----:B------:R-:W-:Y:S01]  /*eca0*/  IMAD R49, R49, UR14, RZ ;  /* 0x0000000e31317c24 */ /* 0x000fe2000f8e02ff */
[----:B------:R-:W-:Y:S01]  /*ecb0*/  ULDC UR60, c[0x0][0x240] ;  /* 0x00009000003c7ab9 */ /* 0x000fe20000000800 */
[----:B-1----:R-:W-:Y:S01]  /*ecc0*/  IMAD R3, R124, UR27, RZ ;  /* 0x0000001b7c037c24 */ /* 0x002fe2000f8e02ff */
[----:B------:R-:W-:Y:S01]  /*ecd0*/  ULDC UR27, c[0x0][0x240] ;  /* 0x00009000001b7ab9 */ /* 0x000fe20000000800 */
[----:B------:R-:W-:Y:S01]  /*ece0*/  IMAD R77, R77, UR55, RZ ;  /* 0x000000374d4d7c24 */ /* 0x000fe2000f8e02ff */
[----:B------:R-:W-:Y:S01]  /*ecf0*/  ULDC UR12, c[0x0][0x240] ;  /* 0x00009000000c7ab9 */ /* 0x000fe20000000800 */
[----:B------:R-:W-:Y:S01]  /*ed00*/  IMAD R78, R78, UR6, RZ ;  /* 0x000000064e4e7c24 */ /* 0x000fe2000f8e02ff */
[----:B------:R-:W-:Y:S01]  /*ed10*/  ULDC UR53, c[0x0][0x240] ;  /* 0x0000900000357ab9 */ /* 0x000fe20000000800 */
[----:B------:R-:W-:Y:S01]  /*ed20*/  ULDC UR23, c[0x0][0x240] ;  /* 0x0000900000177ab9 */ /* 0x000fe20000000800 */
[----:B------:R-:W-:Y:S01]  /*ed30*/  IMAD R79, R79, UR15, RZ ;  /* 0x0000000f4f4f7c24 */ /* 0x000fe2000f8e02ff */
[----:B------:R-:W-:Y:S01]  /*ed40*/  ULDC UR61, c[0x0][0x240] ;  /* 0x00009000003d7ab9 */ /* 0x000fe20000000800 */
[----:B------:R-:W-:Y:S01]  /*ed50*/  IMAD R81, R81, UR31, RZ ;  /* 0x0000001f51517c24 */ /* 0x000fe2000f8e02ff */
        /* <DEDUP_REMOVED lines=13> */
[----:B--2---:R-:W-:Y:S01]  /*ee30*/  IMAD R250, R227, UR28, RZ ;  /* 0x0000001ce3fa7c24 */ /* 0x004fe2000f8e02ff */
[----:B------:R-:W-:Y:S01]  /*ee40*/  ULDC UR28, c[0x0][0x240] ;  /* 0x00009000001c7ab9 */ /* 0x000fe20000000800 */
[----:B------:R-:W2:Y:S01]  /*ee50*/  LDL.LU R227, [R1+0x4c] ;  /* 0x00004c0001e37983 */ /* 0x000ea20000300800 */
[----:B---3--:R-:W-:-:S03]  /*ee60*/  IMAD R246, R123, UR29, RZ ;  /* 0x0000001d7bf67c24 */ /* 0x008fc6000f8e02ff */
[----:B------:R-:W3:Y:S01]  /*ee70*/  LDL.LU R225, [R1+0x48] ;  /* 0x0000480001e17983 */ /* 0x000ee20000300800 */
[----:B----4-:R-:W-:-:S03]  /*ee80*/  IMAD R247, R106, UR30, RZ ;  /* 0x0000001e6af77c24 */ /* 0x010fc6000f8e02ff */
[----:B------:R-:W4:Y:S01]  /*ee90*/  LDL.LU R124, [R1+0x44] ;  /* 0x00004400017c7983 */ /* 0x000f220000300800 */
        /* <DEDUP_REMOVED lines=10> */
[----:B------:R-:W-:Y:S01]  /*ef40*/  ULDC UR25, c[0x0][0x240] ;  /* 0x0000900000197ab9 */ /* 0x000fe20000000800 */
[----:B------:R-:W2:Y:S01]  /*ef50*/  LDL.LU R74, [R1+0x40] ;  /* 0x00004000014a7983 */ /* 0x000ea20000300800 */
[----:B------:R-:W-:-:S03]  /*ef60*/  IMAD R235, R235, UR34, RZ ;  /* 0x00000022ebeb7c24 */ /* 0x000fc6000f8e02ff */
[----:B------:R-:W3:Y:S01]  /*ef70*/  LDL.LU R106, [R1+0x3c] ;  /* 0x00003c00016a7983 */ /* 0x000ee20000300800 */
[----:B------:R-:W-:Y:S01]  /*ef80*/  IMAD R172, R172, UR26, RZ ;  /* 0x0000001aacac7c24 */ /* 0x000fe2000f8e02ff */
[----:B------:R-:W-:Y:S01]  /*ef90*/  ULDC UR34, c[0x0][0x240] ;  /* 0x0000900000227ab9 */ /* 0x000fe20000000800 */
[----:B------:R-:W-:Y:S01]  /*efa0*/  ULDC UR26, c[0x0][0x240] ;  /* 0x00009000001a7ab9 */ /* 0x000fe20000000800 */
[----:B------:R-:W4:Y:S01]  /*efb0*/  LDL.LU R125, [R1+0x38] ;  /* 0x00003800017d7983 */ /* 0x000f220000300800 */
[----:B------:R-:W-:Y:S01]  /*efc0*/  IMAD R183, R183, UR58, RZ ;  /* 0x0000003ab7b77c24 */ /* 0x000fe2000f8e02ff */
[----:B------:R-:W-:Y:S01]  /*efd0*/  ULDC UR58, c[0x0][0x240] ;  /* 0x00009000003a7ab9 */ /* 0x000fe20000000800 */
[----:B------:R-:W-:Y:S01]  /*efe0*/  IMAD R184, R184, UR10, RZ ;  /* 0x0000000ab8b87c24 */ /* 0x000fe2000f8e02ff */
[----:B------:R-:W3:Y:S01]  /*eff0*/  LDL.LU R123, [R1+0x34] ;  /* 0x00003400017b7983 */ /* 0x000ee20000300800 */
[----:B------:R-:W-:Y:S01]  /*f000*/  IMAD R173, R173, UR34, RZ ;  /* 0x00000022adad7c24 */ /* 0x000fe2000f8e02ff */
[----:B------:R-:W-:Y:S01]  /*f010*/  ULDC UR34, c[0x0][0x240] ;  /* 0x0000900000227ab9 */ /* 0x000fe20000000800 */
[----:B------:R-:W-:Y:S01]  /*f020*/  IMAD R179, R179, UR26, RZ ;  /* 0x0000001ab3b37c24 */ /* 0x000fe2000f8e02ff */
[----:B------:R-:W-:Y:S01]  /*f030*/  STL [R1+0x4], R246 ;  /* 0x000004f601007387 */ /* 0x000fe20000100800 */
[----:B------:R-:W-:Y:S01]  /*f040*/  IMAD R180, R180, UR34, RZ ;  /* 0x00000022b4b47c24 */ /* 0x000fe2000f8e02ff */
[----:B------:R-:W-:Y:S01]  /*f050*/  ULDC UR26, c[0x0][0x240] ;  /* 0x00009000001a7ab9 */ /* 0x000fe20000000800 */
[----:B------:R-:W-:Y:S01]  /*f060*/  IMAD R185, R185, UR18, RZ ;  /* 0x00000012b9b97c24 */ /* 0x000fe2000f8e02ff */
[----:B------:R-:W-:Y:S01]  /*f070*/  STL.64 [R1+0x6fe0], R246 ;  /* 0x006fe0f601007387 */ /* 0x000fe20000100a00 */
[----:B------:R-:W-:Y:S01]  /*f080*/  IMAD R186, R186, UR26, RZ ;  /* 0x0000001ababa7c24 */ /* 0x000fe2000f8e02ff */
[----:B------:R-:W-:Y:S01]  /*f090*/  ULDC UR34, c[0x0][0x240] ;  /* 0x0000900000227ab9 */ /* 0x000fe20000000800 */
[----:B------:R-:W-:Y:S01]  /*f0a0*/  IMAD R188, R188, UR42, RZ ;  /* 0x0000002abcbc7c24 */ /* 0x000fe2000f8e02ff */
[----:B------:R1:W-:Y:S01]  /*f0b0*/  STL.64 [R1+0x6fe8], R250 ;  /* 0x006fe8fa01007387 */ /* 0x0003e20000100a00 */
        /* <DEDUP_REMOVED lines=11> */
[----:B-1----:R-:W2:Y:S01]  /*f170*/  LDL.LU R251, [R1+0xbc] ;  /* 0x0000bc0001fb7983 */ /* 0x002ea20000300800 */
[----:B------:R-:W-:Y:S01]  /*f180*/  IMAD R211, R211, UR51, RZ ;  /* 0x00000033d3d37c24 */ /* 0x000fe2000f8e02ff */
[----:B------:R-:W-:Y:S01]  /*f190*/  ULDC UR35, c[0x0][0x240] ;  /* 0x0000900000237ab9 */ /* 0x000fe20000000800 */
[----:B------:R-:W-:Y:S01]  /*f1a0*/  ULDC UR59, c[0x0][0x240] ;  /* 0x00009000003b7ab9 */ /* 0x000fe20000000800 */
[----:B------:R-:W3:Y:S01]  /*f1b0*/  LDL.LU R246, [R1+0x30] ;  /* 0x0000300001f67983 */ /* 0x000ee20000300800 */
[----:B------:R-:W-:Y:S01]  /*f1c0*/  IMAD R230, R230, UR36, RZ ;  /* 0x00000024e6e67c24 */ /* 0x000fe2000f8e02ff */
[----:B------:R-:W-:Y:S01]  /*f1d0*/  ULDC UR27, c[0x0][0x240] ;  /* 0x00009000001b7ab9 */ /* 0x000fe20000000800 */
[----:B------:R-:W-:Y:S01]  /*f1e0*/  IMAD R242, R242, UR20, RZ ;  /* 0x00000014f2f27c24 */ /* 0x000fe2000f8e02ff */
[----:B------:R-:W3:Y:S01]  /*f1f0*/  LDL R247, [R1+0x10] ;  /* 0x0000100001f77983 */ /* 0x000ee20000100800 */
        /* <DEDUP_REMOVED lines=42> */
[----:B------:R-:W-:Y:S01]  /*f4a0*/  ULDC UR56, c[0x0][0x240] ;  /* 0x0000900000387ab9 */ /* 0x000fe20000000800 */
        /* <DEDUP_REMOVED lines=23> */
[----:B--2---:R-:W-:-:S02]  /*f620*/  IMAD R196, R251, UR49, RZ ;  /* 0x00000031fbc47c24 */ /* 0x004fc4000f8e02ff */
[----:B---3--:R-:W-:-:S05]  /*f630*/  IMAD.WIDE R250, R246, 0x4, R4 ;  /* 0x00000004f6fa7825 */ /* 0x008fca00078e0204 */
[----:B------:R1:W-:Y:S02]  /*f640*/  STL.64 [R1+0x2418], R250 ;  /* 0x002418fa01007387 */ /* 0x0003e40000100a00 */
[----:B-1----:R-:W-:-:S05]  /*f650*/  IMAD.WIDE R250, R246, 0x4, R6 ;  /* 0x00000004f6fa7825 */ /* 0x002fca00078e0206 */
[----:B------:R1:W-:Y:S04]  /*f660*/  STL.64 [R1+0x2408], R250 ;  /* 0x002408fa01007387 */ /* 0x0003e80000100a00 */
[----:B-1----:R-:W2:Y:S04]  /*f670*/  LDL.LU.64 R250, [R1+0x6fe8] ;  /* 0x006fe80001fa7983 */ /* 0x002ea80000300a00 */
[----:B------:R1:W-:Y:S02]  /*f680*/  STL.64 [R1+0x6fc8], R6 ;  /* 0x006fc80601007387 */ /* 0x0003e40000100a00 */
[----:B-1----:R-:W-:-:S05]  /*f690*/  IMAD.WIDE R6, R247, 0x4, R4 ;  /* 0x00000004f7067825 */ /* 0x002fca00078e0204 */
[----:B------:R1:W-:Y:S04]  /*f6a0*/  STL.64 [R1+0x2400], R6 ;  /* 0x0024000601007387 */ /* 0x0003e80000100a00 */
[----:B-1----:R-:W3:Y:S01]  /*f6b0*/  LDL R7, [R1+0x2c] ;  /* 0x00002c0001077983 */ /* 0x002ee20000100800 */
[----:B------:R-:W-:-:S05]  /*f6c0*/  IMAD.WIDE R246, R235, 0x4, R4 ;  /* 0x00000004ebf67825 */ /* 0x000fca00078e0204 */
[----:B------:R1:W-:Y:S02]  /*f6d0*/  STL.64 [R1+0x2bc8], R246 ;  /* 0x002bc8f601007387 */ /* 0x0003e40000100a00 */
[----:B-1----:R-:W-:-:S05]  /*f6e0*/  IMAD.WIDE R246, R167, 0x4, R4 ;  /* 0x00000004a7f67825 */ /* 0x002fca00078e0204 */
        /* <DEDUP_REMOVED lines=8> */
[----:B------:R1:W-:Y:S04]  /*f770*/  STL.64 [R1+0x2ab0], R246 ;  /* 0x002ab0f601007387 */ /* 0x0003e80000100a00 */
[----:B-1----:R-:W4:Y:S04]  /*f780*/  LDL.LU.64 R246, [R1+0x6fe0] ;  /* 0x006fe00001f67983 */ /* 0x002f280000300a00 */
        /* <DEDUP_REMOVED lines=42> */
[----:B------:R1:W-:Y:S01]  /*fa30*/  STL.64 [R1+0x2528], R170 ;  /* 0x002528aa01007387 */ /* 0x0003e20000100a00 */
[----:B------:R-:W-:Y:S02]  /*fa40*/  IMAD R195, R195, UR42, RZ ;  /* 0x0000002ac3c37c24 */ /* 0x000fe4000f8e02ff */
[----:B-1----:R-:W-:-:S05]  /*fa50*/  IMAD.WIDE R170, R193, 0x4, R4 ;  /* 0x00000004c1aa7825 */ /* 0x002fca00078e0204 */
[----:B------:R1:W-:Y:S01]  /*fa60*/  STL.64 [R1+0x24f0], R170 ;  /* 0x0024f0aa01007387 */ /* 0x0003e20000100a00 */
[----:B---3--:R-:W-:-:S04]  /*fa70*/  IMAD.WIDE R6, R7, 0x4, R4 ;  /* 0x0000000407067825 */ /* 0x008fc800078e0204 */
[----:B-1----:R-:W-:-:S05]  /*fa80*/  IMAD.WIDE R170, R194, 0x4, R4 ;  /* 0x00000004c2aa7825 */ /* 0x002fca00078e0204 */
[----:B------:R1:W-:Y:S02]  /*fa90*/  STL.64 [R1+0x24b8], R170 ;  /* 0x0024b8aa01007387 */ /* 0x0003e40000100a00 */
[----:B-1----:R-:W-:-:S05]  /*faa0*/  IMAD.WIDE R170, R195, 0x4, R4 ;  /* 0x00000004c3aa7825 */ /* 0x002fca00078e0204 */
[----:B------:R1:W-:Y:S02]  /*fab0*/  STL.64 [R1+0x2478], R170 ;  /* 0x002478aa01007387 */ /* 0x0003e40000100a00 */
[----:B-1----:R-:W-:Y:S02]  /*fac0*/  IMAD.WIDE R170, R3, 0x4, R4 ;  /* 0x0000000403aa7825 */ /* 0x002fe400078e0204 */
[----:B------:R-:W3:Y:S04]  /*fad0*/  LDL.LU R3, [R1+0x6fd8] ;  /* 0x006fd80001037983 */ /* 0x000ee80000300800 */
[----:B------:R1:W-:Y:S04]  /*fae0*/  STL.64 [R1+0x2c28], R6 ;  /* 0x002c280601007387 */ /* 0x0003e80000100a00 */
[----:B-1----:R-:W2:Y:S01]  /*faf0*/  LDL R7, [R1+0x28] ;  /* 0x0000280001077983 */ /* 0x002ea20000100800 */
[----:B------:R-:W-:Y:S01]  /*fb00*/  IMAD R74, R74, UR43, RZ ;  /* 0x0000002b4a4a7c24 */ /* 0x000fe2000f8e02ff */
[----:B------:R-:W-:-:S02]  /*fb10*/  ULDC UR43, c[0x0][0x240] ;  /* 0x00009000002b7ab9 */ /* 0x000fc40000000800 */
        /* <DEDUP_REMOVED lines=11> */
[----:B------:R-:W-:Y:S01]  /*fbd0*/  IMAD R202, R202, UR35, RZ ;  /* 0x00000023caca7c24 */ /* 0x000fe2000f8e02ff */
[----:B------:R-:W-:Y:S01]  /*fbe0*/  ULDC UR35, c[0x0][0x240] ;  /* 0x0000900000237ab9 */ /* 0x000fe20000000800 */
[----:B-1----:R-:W-:-:S05]  /*fbf0*/  IMAD.WIDE R170, R200, 0x4, R4 ;  /* 0x00000004c8aa7825 */ /* 0x002fca00078e0204 */
[----:B------:R1:W-:Y:S01]  /*fc00*/  STL.64 [R1+0x2aa8], R170 ;  /* 0x002aa8aa01007387 */ /* 0x0003e20000100a00 */
[----:B------:R-:W-:Y:S01]  /*fc10*/  IMAD R203, R203, UR43, RZ ;  /* 0x0000002bcbcb7c24 */ /* 0x000fe2000f8e02ff */
[----:B------:R-:W-:Y:S01]  /*fc20*/  ULDC UR43, c[0x0][0x240] ;  /* 0x00009000002b7ab9 */ /* 0x000fe20000000800 */
        /* <DEDUP_REMOVED lines=48> */
[----:B------:R-:W-:Y:S02]  /*ff30*/  IMAD R226, R226, UR51, RZ ;  /* 0x00000033e2e27c24 */ /* 0x000fe4000f8e02ff */
        /* <DEDUP_REMOVED lines=20> */
[----:B--2---:R-:W-:-:S04]  /*10080*/  IMAD.WIDE R6, R7, 0x4, R4 ;  /* 0x0000000407067825 */ /* 0x004fc800078e0204 */
[----:B-1----:R-:W-:-:S05]  /*10090*/  IMAD.WIDE R170, R223, 0x4, R4 ;  /* 0x00000004dfaa7825 */ /* 0x002fca00078e0204 */
[----:B------:R1:W-:Y:S02]  /*100a0*/  STL.64 [R1+0x24b0], R170 ;  /* 0x0024b0aa01007387 */ /* 0x0003e40000100a00 */
[----:B-1----:R-:W-:-:S05]  /*100b0*/  IMAD.WIDE R170, R236, 0x4, R4 ;  /* 0x00000004ecaa7825 */ /* 0x002fca00078e0204 */
[----:B------:R1:W-:Y:S02]  /*100c0*/  STL.64 [R1+0x2470], R170 ;  /* 0x002470aa01007387 */ /* 0x0003e40000100a00 */
[--C-:B-1----:R-:W-:Y:S02]  /*100d0*/  IMAD.WIDE R170, R250, 0x4, R4.reuse ;  /* 0x00000004faaa7825 */ /* 0x102fe400078e0204 */
[----:B------:R-:W2:Y:S04]  /*100e0*/  LDL.LU R250, [R1+0x6fd4] ;  /* 0x006fd40001fa7983 */ /* 0x000ea80000300800 */
[----:B------:R1:W-:Y:S04]  /*100f0*/  STL.64 [R1+0x2c20], R6 ;  /* 0x002c200601007387 */ /* 0x0003e80000100a00 */
[----:B-1----:R-:W4:Y:S04]  /*10100*/  LDL R7, [R1+0x24] ;  /* 0x0000240001077983 */ /* 0x002f280000100800 */
        /* <DEDUP_REMOVED lines=87> */
[----:B------:R1:W-:Y:S02]  /*10680*/  STL.64 [R1+0x24e0], R170 ;  /* 0x0024e0aa01007387 */ /* 0x0003e40000100a00 */
[----:B-1----:R-:W-:-:S05]  /*10690*/  IMAD.WIDE R170, R15, 0x4, R4 ;  /* 0x000000040faa7825 */ /* 0x002fca00078e0204 */
[----:B------:R1:W-:Y:S02]  /*106a0*/  STL.64 [R1+0x24a8], R170 ;  /* 0x0024a8aa01007387 */ /* 0x0003e40000100a00 */
[----:B-1----:R-:W-:-:S05]  /*106b0*/  IMAD.WIDE R170, R16, 0x4, R4 ;  /* 0x0000000410aa7825 */ /* 0x002fca00078e0204 */
[----:B------:R4:W-:Y:S02]  /*106c0*/  STL.64 [R1+0x2468], R170 ;  /* 0x002468aa01007387 */ /* 0x0009e40000100a00 */
[----:B----4-:R-:W-:-:S04]  /*106d0*/  IMAD.WIDE R170, R7, 0x4, R4 ;  /* 0x0000000407aa7825 */ /* 0x010fc800078e0204 */
[--C-:B------:R-:W-:Y:S02]  /*106e0*/  IMAD.WIDE R6, R246, 0x4, R4.reuse ;  /* 0x00000004f6067825 */ /* 0x100fe400078e0204 */
[----:B------:R-:W4:Y:S02]  /*106f0*/  LDL.LU R246, [R1+0x6fd0] ;  /* 0x006fd00001f67983 */ /* 0x000f240000300800 */
[----:B------:R-:W-:Y:S01]  /*10700*/  IMAD R106, R106, UR45, RZ ;  /* 0x0000002d6a6a7c24 */ /* 0x000fe2000f8e02ff */
[----:B------:R-:W-:Y:S01]  /*10710*/  ULDC UR45, c[0x0][0x240] ;  /* 0x00009000002d7ab9 */ /* 0x000fe20000000800 */
[----:B------:R1:W-:Y:S04]  /*10720*/  STL.64 [R1+0x2c18], R170 ;  /* 0x002c18aa01007387 */ /* 0x0003e80000100a00 */
[----:B------:R3:W-:Y:S01]  /*10730*/  STL.64 [R1+0x2be8], R6 ;  /* 0x002be80601007387 */ /* 0x0007e20000100a00 */
[----:B-1----:R-:W-:-:S04]  /*10740*/  IMAD.WIDE R170, R229, 0x4, R4 ;  /* 0x00000004e5aa7825 */ /* 0x002fc800078e0204 */
[--C-:B---3--:R-:W-:Y:S01]  /*10750*/  IMAD.WIDE R6, R106, 0x4, R4.reuse ;  /* 0x000000046a067825 */ /* 0x108fe200078e0204 */
[----:B------:R1:W-:Y:S04]  /*10760*/  STL.64 [R1+0x2bb0], R170 ;  /* 0x002bb0aa01007387 */ /* 0x0003e80000100a00 */
[----:B------:R3:W-:Y:S01]  /*10770*/  STL.64 [R1+0x2b78], R6 ;  /* 0x002b780601007387 */ /* 0x0007e20000100a00 */
[----:B-1----:R-:W-:-:S04]  /*10780*/  IMAD.WIDE R170, R18, 0x4, R4 ;  /* 0x0000000412aa7825 */ /* 0x002fc800078e0204 */
[--C-:B---3--:R-:W-:Y:S01]  /*10790*/  IMAD.WIDE R6, R19, 0x4, R4.reuse ;  /* 0x0000000413067825 */ /* 0x108fe200078e0204 */
[----:B------:R1:W-:Y:S03]  /*107a0*/  STL.64 [R1+0x2b40], R170 ;  /* 0x002b40aa01007387 */ /* 0x0003e60000100a00 */
[----:B------:R-:W-:Y:S01]  /*107b0*/  IMAD R22, R22, UR29, RZ ;  /* 0x0000001d16167c24 */ /* 0x000fe2000f8e02ff */
[----:B------:R3:W-:Y:S01]  /*107c0*/  STL.64 [R1+0x2b08], R6 ;  /* 0x002b080601007387 */ /* 0x0007e20000100a00 */
[----:B------:R-:W-:Y:S01]  /*107d0*/  IMAD R23, R23, UR37, RZ ;  /* 0x0000002517177c24 */ /* 0x000fe2000f8e02ff */
[----:B------:R-:W-:Y:S01]  /*107e0*/  ULDC UR29, c[0x0][0x240] ;  /* 0x00009000001d7ab9 */ /* 0x000fe20000000800 */
[----:B------:R-:W-:Y:S01]  /*107f0*/  IMAD R24, R24, UR45, RZ ;  /* 0x0000002d18187c24 */ /* 0x000fe2000f8e02ff */
[----:B------:R-:W-:Y:S01]  /*10800*/  ULDC UR37, c[0x0][0x240] ;  /* 0x0000900000257ab9 */ /* 0x000fe20000000800 */
[----:B-1----:R-:W-:Y:S01]  /*10810*/  IMAD.WIDE R170, R20, 0x4, R4 ;  /* 0x0000000414aa7825 */ /* 0x002fe200078e0204 */
[----:B------:R-:W-:-:S03]  /*10820*/  ULDC UR45, c[0x0][0x240] ;  /* 0x00009000002d7ab9 */ /* 0x000fc60000000800 */
[--C-:B---3--:R-:W-:Y:S01]  /*10830*/  IMAD.WIDE R6, R21, 0x4, R4.reuse ;  /* 0x0000000415067825 */ /* 0x108fe200078e0204 */
        /* <DEDUP_REMOVED lines=20> */
[----:B------:R-:W-:Y:S01]  /*10980*/  IMAD R31, R31, UR45, RZ ;  /* 0x0000002d1f1f7c24 */ /* 0x000fe2000f8e02ff */
[----:B------:R-:W-:Y:S01]  /*10990*/  ULDC UR45, c[0x0][0x240] ;  /* 0x00009000002d7ab9 */ /* 0x000fe20000000800 */
        /* <DEDUP_REMOVED lines=30> */
[----:B------:R-:W-:Y:S02]  /*10b80*/  IMAD R39, R39, UR53, RZ ;  /* 0x0000003527277c24 */ /* 0x000fe4000f8e02ff */
[----:B-1----:R-:W-:-:S04]  /*10b90*/  IMAD.WIDE R170, R36, 0x4, R4 ;  /* 0x0000000424aa7825 */ /* 0x002fc800078e0204 */
[--C-:B---3--:R-:W-:Y:S01]  /*10ba0*/  IMAD.WIDE R6, R37, 0x4, R4.reuse ;  /* 0x0000000425067825 */ /* 0x108fe200078e0204 */
[----:B------:R1:W-:Y:S03]  /*10bb0*/  STL.64 [R1+0x2750], R170 ;  /* 0x002750aa01007387 */ /* 0x0003e60000100a00 */
[----:B------:R-:W-:Y:S01]  /*10bc0*/  IMAD R40, R40, UR61, RZ ;  /* 0x0000003d28287c24 */ /* 0x000fe2000f8e02ff */
        /* <DEDUP_REMOVED lines=16> */
[----:B------:R1:W-:Y:S04]  /*10cd0*/  STL.64 [R1+0x2510], R170 ;  /* 0x002510aa01007387 */ /* 0x0003e80000100a00 */
[----:B------:R3:W-:Y:S01]  /*10ce0*/  STL.64 [R1+0x24d8], R6 ;  /* 0x0024d80601007387 */ /* 0x0007e20000100a00 */
[----:B-1----:R-:W-:-:S04]  /*10cf0*/  IMAD.WIDE R170, R44, 0x4, R4 ;  /* 0x000000042caa7825 */ /* 0x002fc800078e0204 */
[--C-:B---3--:R-:W-:Y:S01]  /*10d00*/  IMAD.WIDE R6, R45, 0x4, R4.reuse ;  /* 0x000000042d067825 */ /* 0x108fe200078e0204 */
[----:B------:R-:W-:Y:S03]  /*10d10*/  STL.64 [R1+0x24a0], R170 ;  /* 0x0024a0aa01007387 */ /* 0x000fe60000100a00 */
[----:B------:R-:W-:Y:S01]  /*10d20*/  IMAD R227, R227, UR38, RZ ;  /* 0x00000026e3e37c24 */ /* 0x000fe2000f8e02ff */
[----:B------:R1:W-:Y:S01]  /*10d30*/  STL.64 [R1+0x2460], R6 ;  /* 0x0024600601007387 */ /* 0x0003e20000100a00 */
[----:B------:R-:W-:Y:S01]  /*10d40*/  ULDC UR38, c[0x0][0x240] ;  /* 0x0000900000267ab9 */ /* 0x000fe20000000800 */
[----:B-1----:R-:W-:-:S04]  /*10d50*/  IMAD.WIDE R6, R247, 0x4, R4 ;  /* 0x00000004f7067825 */ /* 0x002fc800078e0204 */
[----:B------:R-:W-:Y:S01]  /*10d60*/  IMAD R51, R51, UR30, RZ ;  /* 0x0000001e33337c24 */ /* 0x000fe2000f8e02ff */
[----:B------:R-:W-:Y:S01]  /*10d70*/  ULDC UR30, c[0x0][0x240] ;  /* 0x00009000001e7ab9 */ /* 0x000fe20000000800 */
[----:B----4-:R-:W-:-:S05]  /*10d80*/  IMAD.WIDE R170, R246, 0x4, R4 ;  /* 0x00000004f6aa7825 */ /* 0x010fca00078e0204 */
        /* <DEDUP_REMOVED lines=98> */
[----:B------:R-:W-:Y:S01]  /*113b0*/  ULDC UR47, c[0x0][0x240] ;  /* 0x00009000002f7ab9 */ /* 0x000fe20000000800 */
[----:B--2---:R-:W-:-:S04]  /*113c0*/  IMAD.WIDE R170, R250, 0x4, R4 ;  /* 0x00000004faaa7825 */ /* 0x004fc800078e0204 */
[--C-:B-1----:R-:W-:Y:S01]  /*113d0*/  IMAD.WIDE R6, R251, 0x4, R4.reuse ;  /* 0x00000004fb067825 */ /* 0x102fe200078e0204 */
[----:B------:R1:W-:Y:S04]  /*113e0*/  STL.64 [R1+0x2c08], R170 ;  /* 0x002c08aa01007387 */ /* 0x0003e80000100a00 */
[----:B------:R2:W-:Y:S01]  /*113f0*/  STL.64 [R1+0x2bd8], R6 ;  /* 0x002bd80601007387 */ /* 0x0005e20000100a00 */
[----:B-1----:R-:W-:-:S04]  /*11400*/  IMAD.WIDE R170, R225, 0x4, R4 ;  /* 0x00000004e1aa7825 */ /* 0x002fc800078e0204 */
[--C-:B--2---:R-:W-:Y:S01]  /*11410*/  IMAD.WIDE R6, R123, 0x4, R4.reuse ;  /* 0x000000047b067825 */ /* 0x104fe200078e0204 */
[----:B------:R1:W-:Y:S04]  /*11420*/  STL.64 [R1+0x2ba0], R170 ;  /* 0x002ba0aa01007387 */ /* 0x0003e80000100a00 */
[----:B------:R2:W-:Y:S01]  /*11430*/  STL.64 [R1+0x2b68], R6 ;  /* 0x002b680601007387 */ /* 0x0005e20000100a00 */
[----:B-1----:R-:W-:-:S04]  /*11440*/  IMAD.WIDE R170, R77, 0x4, R4 ;  /* 0x000000044daa7825 */ /* 0x002fc800078e0204 */
[--C-:B--2---:R-:W-:Y:S01]  /*11450*/  IMAD.WIDE R6, R78, 0x4, R4.reuse ;  /* 0x000000044e067825 */ /* 0x104fe200078e0204 */
[----:B------:R1:W-:Y:S04]  /*11460*/  STL.64 [R1+0x2b30], R170 ;  /* 0x002b30aa01007387 */ /* 0x0003e80000100a00 */
[----:B------:R2:W-:Y:S01]  /*11470*/  STL.64 [R1+0x2af8], R6 ;  /* 0x002af80601007387 */ /* 0x0005e20000100a00 */
[----:B------:R-:W-:Y:S01]  /*11480*/  IMAD R82, R82, UR39, RZ ;  /* 0x0000002752527c24 */ /* 0x000fe2000f8e02ff */
[----:B------:R-:W-:Y:S01]  /*11490*/  ULDC UR39, c[0x0][0x240] ;  /* 0x0000900000277ab9 */ /* 0x000fe20000000800 */
[----:B-1----:R-:W-:-:S04]  /*114a0*/  IMAD.WIDE R170, R79, 0x4, R4 ;  /* 0x000000044faa7825 */ /* 0x002fc800078e0204 */
[--C-:B--2---:R-:W-:Y:S01]  /*114b0*/  IMAD.WIDE R6, R80, 0x4, R4.reuse ;  /* 0x0000000450067825 */ /* 0x104fe200078e0204 */
        /* <DEDUP_REMOVED lines=62> */
[----:B------:R-:W-:Y:S02]  /*118a0*/  IMAD R100, R100, UR15, RZ ;  /* 0x0000000f64647c24 */ /* 0x000fe4000f8e02ff */
        /* <DEDUP_REMOVED lines=14> */
[----:B------:R1:W-:Y:S04]  /*11990*/  STL.64 [R1+0x2500], R170 ;  /* 0x002500aa01007387 */ /* 0x0003e80000100a00 */
[----:B------:R2:W-:Y:S01]  /*119a0*/  STL.64 [R1+0x24c8], R6 ;  /* 0x0024c80601007387 */ /* 0x0005e20000100a00 */
[----:B-1----:R-:W-:-:S04]  /*119b0*/  IMAD.WIDE R170, R103, 0x4, R4 ;  /* 0x0000000467aa7825 */ /* 0x002fc800078e0204 */
[--C-:B--2---:R-:W-:Y:S01]  /*119c0*/  IMAD.WIDE R6, R234, 0x4, R4.reuse ;  /* 0x00000004ea067825 */ /* 0x104fe200078e0204 */
[----:B------:R1:W-:Y:S03]  /*119d0*/  STL.64 [R1+0x2490], R170 ;  /* 0x002490aa01007387 */ /* 0x0003e60000100a00 */
[----:B------:R-:W-:Y:S01]  /*119e0*/  IMAD R124, R124, UR40, RZ ;  /* 0x000000287c7c7c24 */ /* 0x000fe2000f8e02ff */
[----:B------:R2:W-:Y:S01]  /*119f0*/  STL.64 [R1+0x2450], R6 ;  /* 0x0024500601007387 */ /* 0x0005e20000100a00 */
[----:B------:R-:W-:Y:S01]  /*11a00*/  ULDC UR40, c[0x0][0x240] ;  /* 0x0000900000287ab9 */ /* 0x000fe20000000800 */
        /* <DEDUP_REMOVED lines=108> */
[----:B-1----:R-:W2:Y:S04]  /*120d0*/  LDL.LU R171, [R1+0x10] ;  /* 0x0000100001ab7983 */ /* 0x002ea80000300800 */
        /* <DEDUP_REMOVED lines=75> */
[----:B------:R-:W-:Y:S02]  /*12590*/  IMAD R161, R161, UR57, RZ ;  /* 0x00000039a1a17c24 */ /* 0x000fe4000f8e02ff */
[----:B-1----:R-:W-:-:S05]  /*125a0*/  IMAD.WIDE R6, R233, 0x4, R4 ;  /* 0x00000004e9067825 */ /* 0x002fca00078e0204 */
[----:B------:R1:W-:Y:S01]  /*125b0*/  STL.64 [R1+0x2c68], R6 ;  /* 0x002c680601007387 */ /* 0x0003e20000100a00 */
[----:B------:R-:W-:Y:S01]  /*125c0*/  IMAD R162, R162, UR9, RZ ;  /* 0x00000009a2a27c24 */ /* 0x000fe2000f8e02ff */
[----:B------:R-:W-:Y:S01]  /*125d0*/  ULDC.64 UR8, c[0x0][0x210] ;  /* 0x0000840000087ab9 */ /* 0x000fe20000000a00 */
        /* <DEDUP_REMOVED lines=14> */
[----:B------:R1:W-:Y:S04]  /*126c0*/  STL.64 [R1+0x2c38], R6 ;  /* 0x002c380601007387 */ /* 0x0003e80000100a00 */
[----:B-1----:R-:W2:Y:S01]  /*126d0*/  LDL.LU.64 R6, [R1+0x6fc8] ;  /* 0x006fc80001067983 */ /* 0x002ea20000300a00 */
[----:B------:R-:W-:-:S04]  /*126e0*/  IMAD R166, R166, UR41, RZ ;  /* 0x00000029a6a67c24 */ /* 0x000fc8000f8e02ff */
[----:B------:R-:W-:-:S05]  /*126f0*/  IMAD.WIDE R4, R166, 0x4, R4 ;  /* 0x00000004a6047825 */ /* 0x000fca00078e0204 */
[----:B------:R2:W-:Y:S02]  /*12700*/  STL.64 [R1+0x2480], R4 ;  /* 0x0024800401007387 */ /* 0x0005e40000100a00 */
[----:B--2---:R-:W-:-:S04]  /*12710*/  IMAD.WIDE R4, R171, 0x4, R6 ;  /* 0x00000004ab047825 */ /* 0x004fc800078e0206 */
[--C-:B------:R-:W-:Y:S01]  /*12720*/  IMAD.WIDE R170, R235, 0x4, R6.reuse ;  /* 0x00000004ebaa7825 */ /* 0x100fe200078e0206 */
[----:B------:R1:W-:Y:S04]  /*12730*/  STL.64 [R1+0x2440], R4 ;  /* 0x0024400401007387 */ /* 0x0003e80000100a00 */
[----:B-1----:R-:W2:Y:S04]  /*12740*/  LDL.LU R4, [R1+0x2c] ;  /* 0x00002c0001047983 */ /* 0x002ea80000300800 */
[----:B------:R-:W3:Y:S04]  /*12750*/  LDL.LU R5, [R1+0xc] ;  /* 0x00000c0001057983 */ /* 0x000ee80000300800 */
[----:B------:R1:W-:Y:S02]  /*12760*/  STL.64 [R1+0x2438], R170 ;  /* 0x002438aa01007387 */ /* 0x0003e40000100a00 */
[----:B-1----:R-:W-:-:S05]  /*12770*/  IMAD.WIDE R170, R167, 0x4, R6 ;  /* 0x00000004a7aa7825 */ /* 0x002fca00078e0206 */
[----:B------:R1:W-:Y:S02]  /*12780*/  STL.64 [R1+0x2430], R170 ;  /* 0x002430aa01007387 */ /* 0x0003e40000100a00 */
[----:B-1----:R-:W-:-:S05]  /*12790*/  IMAD.WIDE R170, R168, 0x4, R6 ;  /* 0x00000004a8aa7825 */ /* 0x002fca00078e0206 */
[----:B------:R1:W-:Y:S04]  /*127a0*/  STL.64 [R1+0x2428], R170 ;  /* 0x002428aa01007387 */ /* 0x0003e80000100a00 */
[----:B-1----:R-:W4:Y:S01]  /*127b0*/  LDL.LU.64 R170, [R1+0x6fc0] ;  /* 0x006fc00001aa7983 */ /* 0x002f220000300a00 */
[----:B------:R-:W-:-:S05]  /*127c0*/  IMAD.WIDE R168, R169, 0x4, R6 ;  /* 0x00000004a9a87825 */ /* 0x000fca00078e0206 */
[----:B------:R4:W-:Y:S02]  /*127d0*/  STL.64 [R1+0x2420], R168 ;  /* 0x002420a801007387 */ /* 0x0009e40000100a00 */
[----:B----4-:R-:W-:-:S04]  /*127e0*/  IMAD.WIDE R168, R170, 0x4, R6 ;  /* 0x00000004aaa87825 */ /* 0x010fc800078e0206 */
[--C-:B------:R-:W-:Y:S01]  /*127f0*/  IMAD.WIDE R170, R171, 0x4, R6.reuse ;  /* 0x00000004abaa7825 */ /* 0x100fe200078e0206 */
[----:B------:R1:W-:Y:S04]  /*12800*/  STL.64 [R1+0x2410], R168 ;  /* 0x002410a801007387 */ /* 0x0003e80000100a00 */
[----:B------:R4:W-:Y:S01]  /*12810*/  STL.64 [R1+0x23f8], R170 ;  /* 0x0023f8aa01007387 */ /* 0x0009e20000100a00 */
[----:B-1----:R-:W-:-:S04]  /*12820*/  IMAD.WIDE R168, R172, 0x4, R6 ;  /* 0x00000004aca87825 */ /* 0x002fc800078e0206 */
[--C-:B----4-:R-:W-:Y:S01]  /*12830*/  IMAD.WIDE R170, R173, 0x4, R6.reuse ;  /* 0x00000004adaa7825 */ /* 0x110fe200078e0206 */
[----:B------:R1:W-:Y:S03]  /*12840*/  STL.64 [R1+0x23f0], R168 ;  /* 0x0023f0a801007387 */ /* 0x0003e60000100a00 */
[--C-:B------:R-:W-:Y:S01]  /*12850*/  IMAD.WIDE R172, R175, 0x4, R6.reuse ;  /* 0x00000004afac7825 */ /* 0x100fe200078e0206 */
[----:B------:R4:W-:Y:S03]  /*12860*/  STL.64 [R1+0x23e8], R170 ;  /* 0x0023e8aa01007387 */ /* 0x0009e60000100a00 */
[--C-:B-1----:R-:W-:Y:S01]  /*12870*/  IMAD.WIDE R168, R174, 0x4, R6.reuse ;  /* 0x00000004aea87825 */ /* 0x102fe200078e0206 */
[----:B------:R-:W-:Y:S01]  /*12880*/  ULDC.64 UR32, c[0x0][0x208] ;  /* 0x0000820000207ab9 */ /* 0x000fe20000000a00 */
[----:B------:R-:W1:Y:S02]  /*12890*/  LDC R174, c[0x0][0x230] ;  /* 0x00008c00ffae7b82 */ /* 0x000e640000000800 */
[--C-:B----4-:R-:W-:Y:S01]  /*128a0*/  IMAD.WIDE R170, R176, 0x4, R6.reuse ;  /* 0x00000004b0aa7825 */ /* 0x110fe200078e0206 */
[----:B------:R4:W-:Y:S04]  /*128b0*/  STL.64 [R1+0x23e0], R168 ;  /* 0x0023e0a801007387 */ /* 0x0009e80000100a00 */
[----:B------:R2:W-:Y:S04]  /*128c0*/  STL.64 [R1+0x23d8], R172 ;  /* 0x0023d8ac01007387 */ /* 0x0005e80000100a00 */
[----:B------:R3:W-:Y:S01]  /*128d0*/  STL.64 [R1+0x23d0], R170 ;  /* 0x0023d0aa01007387 */ /* 0x0007e20000100a00 */
[----:B----4-:R-:W-:-:S04]  /*128e0*/  IMAD.WIDE R168, R177, 0x4, R6 ;  /* 0x00000004b1a87825 */ /* 0x010fc800078e0206 */
[--C-:B--2---:R-:W-:Y:S01]  /*128f0*/  IMAD.WIDE R172, R178, 0x4, R6.reuse ;  /* 0x00000004b2ac7825 */ /* 0x104fe200078e0206 */
[----:B------:R2:W-:Y:S03]  /*12900*/  STL.64 [R1+0x23c8], R168 ;  /* 0x0023c8a801007387 */ /* 0x0005e60000100a00 */
[--C-:B---3--:R-:W-:Y:S01]  /*12910*/  IMAD.WIDE R170, R179, 0x4, R6.reuse ;  /* 0x00000004b3aa7825 */ /* 0x108fe200078e0206 */
[----:B------:R3:W-:Y:S04]  /*12920*/  STL.64 [R1+0x23c0], R172 ;  /* 0x0023c0ac01007387 */ /* 0x0007e80000100a00 */
[----:B------:R4:W-:Y:S01]  /*12930*/  STL.64 [R1+0x23b8], R170 ;  /* 0x0023b8aa01007387 */ /* 0x0009e20000100a00 */
[----:B--2---:R-:W-:-:S04]  /*12940*/  IMAD.WIDE R168, R180, 0x4, R6 ;  /* 0x00000004b4a87825 */ /* 0x004fc800078e0206 */
[--C-:B---3--:R-:W-:Y:S01]  /*12950*/  IMAD.WIDE R172, R181, 0x4, R6.reuse ;  /* 0x00000004b5ac7825 */ /* 0x108fe200078e0206 */
[----:B------:R2:W-:Y:S03]  /*12960*/  STL.64 [R1+0x23b0], R168 ;  /* 0x0023b0a801007387 */ /* 0x0005e60000100a00 */
[--C-:B----4-:R-:W-:Y:S01]  /*12970*/  IMAD.WIDE R170, R182, 0x4, R6.reuse ;  /* 0x00000004b6aa7825 */ /* 0x110fe200078e0206 */
[----:B------:R3:W-:Y:S01]  /*12980*/  STL.64 [R1+0x23a8], R172 ;  /* 0x0023a8ac01007387 */ /* 0x0007e20000100a00 */
[----:B------:R-:W4:Y:S03]  /*12990*/  LDC R182, c[0x0][0x230] ;  /* 0x00008c00ffb67b82 */ /* 0x000f260000000800 */
[----:B------:R1:W-:Y:S01]  /*129a0*/  STL.64 [R1+0x23a0], R170 ;  /* 0x0023a0aa01007387 */ /* 0x0003e20000100a00 */
[----:B--2---:R-:W-:-:S04]  /*129b0*/  IMAD.WIDE R168, R183, 0x4, R6 ;  /* 0x00000004b7a87825 */ /* 0x004fc800078e0206 */
[--C-:B---3--:R-:W-:Y:S01]  /*129c0*/  IMAD.WIDE R172, R184, 0x4, R6.reuse ;  /* 0x00000004b8ac7825 */ /* 0x108fe200078e0206 */
[----:B------:R2:W-:Y:S03]  /*129d0*/  STL.64 [R1+0x2398], R168 ;  /* 0x002398a801007387 */ /* 0x0005e60000100a00 */
[--C-:B-1----:R-:W-:Y:S01]  /*129e0*/  IMAD.WIDE R170, R185, 0x4, R6.reuse ;  /* 0x00000004b9aa7825 */ /* 0x102fe200078e0206 */
[----:B------:R1:W-:Y:S04]  /*129f0*/  STL.64 [R1+0x2390], R172 ;  /* 0x002390ac01007387 */ /* 0x0003e80000100a00 */
[----:B------:R3:W-:Y:S01]  /*12a00*/  STL.64 [R1+0x2388], R170 ;  /* 0x002388aa01007387 */ /* 0x0007e20000100a00 */
[----:B--2---:R-:W-:-:S04]  /*12a10*/  IMAD.WIDE R168, R186, 0x4, R6 ;  /* 0x00000004baa87825 */ /* 0x004fc800078e0206 */
[--C-:B-1----:R-:W-:Y:S01]  /*12a20*/  IMAD.WIDE R172, R187, 0x4, R6.reuse ;  /* 0x00000004bbac7825 */ /* 0x102fe200078e0206 */
[----:B------:R1:W-:Y:S03]  /*12a30*/  STL.64 [R1+0x2380], R168 ;  /* 0x002380a801007387 */ /* 0x0003e60000100a00 */
[--C-:B---3--:R-:W-:Y:S01]  /*12a40*/  IMAD.WIDE R170, R188, 0x4, R6.reuse ;  /* 0x00000004bcaa7825 */ /* 0x108fe200078e0206 */
[----:B------:R2:W-:Y:S04]  /*12a50*/  STL.64 [R1+0x2378], R172 ;  /* 0x002378ac01007387 */ /* 0x0005e80000100a00 */
[----:B------:R3:W-:Y:S01]  /*12a60*/  STL.64 [R1+0x2370], R170 ;  /* 0x002370aa01007387 */ /* 0x0007e20000100a00 */
[----:B-1----:R-:W-:-:S04]  /*12a70*/  IMAD.WIDE R168, R189, 0x4, R6 ;  /* 0x00000004bda87825 */ /* 0x002fc800078e0206 */
[--C-:B--2---:R-:W-:Y:S01]  /*12a80*/  IMAD.WIDE R172, R190, 0x4, R6.reuse ;  /* 0x00000004beac7825 */ /* 0x104fe200078e0206 */
[----:B------:R1:W-:Y:S01]  /*12a90*/  STL.64 [R1+0x2368], R168 ;  /* 0x002368a801007387 */ /* 0x0003e20000100a00 */
[----:B------:R-:W2:Y:S02]  /*12aa0*/  LDC R190, c[0x0][0x230] ;  /* 0x00008c00ffbe7b82 */ /* 0x000ea40000000800 */
[--C-:B---3--:R-:W-:Y:S01]  /*12ab0*/  IMAD.WIDE R170, R191, 0x4, R6.reuse ;  /* 0x00000004bfaa7825 */ /* 0x108fe200078e0206 */
[----:B------:R3:W-:Y:S04]  /*12ac0*/  STL.64 [R1+0x2360], R172 ;  /* 0x002360ac01007387 */ /* 0x0007e80000100a00 */
[----:B------:R4:W-:Y:S01]  /*12ad0*/  STL.64 [R1+0x2358], R170 ;  /* 0x002358aa01007387 */ /* 0x0009e20000100a00 */
[----:B-1----:R-:W-:-:S04]  /*12ae0*/  IMAD.WIDE R168, R192, 0x4, R6 ;  /* 0x00000004c0a87825 */ /* 0x002fc800078e0206 */
[--C-:B---3--:R-:W-:Y:S01]  /*12af0*/  IMAD.WIDE R172, R193, 0x4, R6.reuse ;  /* 0x00000004c1ac7825 */ /* 0x108fe200078e0206 */
[----:B------:R1:W-:Y:S03]  /*12b00*/  STL.64 [R1+0x2350], R168 ;  /* 0x002350a801007387 */ /* 0x0003e60000100a00 */
[--C-:B----4-:R-:W-:Y:S01]  /*12b10*/  IMAD.WIDE R170, R194, 0x4, R6.reuse ;  /* 0x00000004c2aa7825 */ /* 0x110fe200078e0206 */
[----:B------:R3:W-:Y:S04]  /*12b20*/  STL.64 [R1+0x2348], R172 ;  /* 0x002348ac01007387 */ /* 0x0007e80000100a00 */
[----:B------:R4:W-:Y:S01]  /*12b30*/  STL.64 [R1+0x2340], R170 ;  /* 0x002340aa01007387 */ /* 0x0009e20000100a00 */
[----:B-1----:R-:W-:-:S04]  /*12b40*/  IMAD.WIDE R168, R195, 0x4, R6 ;  /* 0x00000004c3a87825 */ /* 0x002fc800078e0206 */
[--C-:B---3--:R-:W-:Y:S01]  /*12b50*/  IMAD.WIDE R172, R4, 0x4, R6.reuse ;  /* 0x0000000404ac7825 */ /* 0x108fe200078e0206 */
[----:B------:R1:W-:Y:S03]  /*12b60*/  STL.64 [R1+0x2338], R168 ;  /* 0x002338a801007387 */ /* 0x0003e60000100a00 */
[--C-:B----4-:R-:W-:Y:S01]  /*12b70*/  IMAD.WIDE R170, R5, 0x4, R6.reuse ;  /* 0x0000000405aa7825 */ /* 0x110fe200078e0206 */
[----:B------:R-:W-:Y:S04]  /*12b80*/  STL.64 [R1+0x2330], R172 ;  /* 0x002330ac01007387 */ /* 0x000fe80000100a00 */
[----:B------:R-:W3:Y:S04]  /*12b90*/  LDL.LU R4, [R1+0x28] ;  /* 0x0000280001047983 */ /* 0x000ee80000300800 */
[----:B------:R4:W-:Y:S04]  /*12ba0*/  STL.64 [R1+0x2328], R170 ;  /* 0x002328aa01007387 */ /* 0x0009e80000100a00 */
[----:B------:R-:W3:Y:S01]  /*12bb0*/  LDL.LU R5, [R1+0x8] ;  /* 0x0000080001057983 */ /* 0x000ee20000300800 */
[----:B-1----:R-:W-:-:S05]  /*12bc0*/  IMAD.WIDE R168, R231, 0x4, R6 ;  /* 0x00000004e7a87825 */ /* 0x002fca00078e0206 */
[----:B------:R1:W-:Y:S01]  /*12bd0*/  STL.64 [R1+0x2320], R168 ;  /* 0x002320a801007387 */ /* 0x0003e20000100a00 */
[----:B----4-:R-:W-:-:S04]  /*12be0*/  IMAD.WIDE R170, R74, 0x4, R6 ;  /* 0x000000044aaa7825 */ /* 0x010fc800078e0206 */
[--C-:B------:R-:W-:Y:S01]  /*12bf0*/  IMAD.WIDE R172, R198, 0x4, R6.reuse ;  /* 0x00000004c6ac7825 */ /* 0x100fe200078e0206 */
[----:B------:R4:W-:Y:S01]  /*12c00*/  STL.64 [R1+0x2318], R170 ;  /* 0x002318aa01007387 */ /* 0x0009e20000100a00 */
[----:B------:R-:W2:Y:S02]  /*12c10*/  LDC R198, c[0x0][0x230] ;  /* 0x00008c00ffc67b82 */ /* 0x000ea40000000800 */
[----:B-1----:R-:W-:-:S05]  /*12c20*/  IMAD.WIDE R168, R197, 0x4, R6 ;  /* 0x00000004c5a87825 */ /* 0x002fca00078e0206 */
[----:B------:R1:W-:Y:S01]  /*12c30*/  STL.64 [R1+0x2310], R168 ;  /* 0x002310a801007387 */ /* 0x0003e20000100a00 */
[----:B----4-:R-:W-:-:S03]  /*12c40*/  IMAD.WIDE R170, R199, 0x4, R6 ;  /* 0x00000004c7aa7825 */ /* 0x010fc600078e0206 */
[----:B------:R4:W-:Y:S04]  /*12c50*/  STL.64 [R1+0x2308], R172 ;  /* 0x002308ac01007387 */ /* 0x0009e80000100a00 */
[----:B------:R4:W-:Y:S01]  /*12c60*/  STL.64 [R1+0x2300], R170 ;  /* 0x002300aa01007387 */ /* 0x0009e20000100a00 */
[----:B-1----:R-:W-:-:S04]  /*12c70*/  IMAD.WIDE R168, R200, 0x4, R6 ;  /* 0x00000004c8a87825 */ /* 0x002fc800078e0206 */
[--C-:B----4-:R-:W-:Y:S01]  /*12c80*/  IMAD.WIDE R172, R201, 0x4, R6.reuse ;  /* 0x00000004c9ac7825 */ /* 0x110fe200078e0206 */
[----:B------:R1:W-:Y:S03]  /*12c90*/  STL.64 [R1+0x22f8], R168 ;  /* 0x0022f8a801007387 */ /* 0x0003e60000100a00 */
[--C-:B------:R-:W-:Y:S01]  /*12ca0*/  IMAD.WIDE R170, R202, 0x4, R6.reuse ;  /* 0x00000004caaa7825 */ /* 0x100fe200078e0206 */
[----:B------:R4:W-:Y:S04]  /*12cb0*/  STL.64 [R1+0x22f0], R172 ;  /* 0x0022f0ac01007387 */ /* 0x0009e80000100a00 */
[----:B------:R2:W-:Y:S01]  /*12cc0*/  STL.64 [R1+0x22e8], R170 ;  /* 0x0022e8aa01007387 */ /* 0x0005e20000100a00 */
[----:B-1----:R-:W-:-:S04]  /*12cd0*/  IMAD.WIDE R168, R203, 0x4, R6 ;  /* 0x00000004cba87825 */ /* 0x002fc800078e0206 */
[--C-:B----4-:R-:W-:Y:S01]  /*12ce0*/  IMAD.WIDE R172, R204, 0x4, R6.reuse ;  /* 0x00000004ccac7825 */ /* 0x110fe200078e0206 */
[----:B------:R1:W-:Y:S03]  /*12cf0*/  STL.64 [R1+0x22e0], R168 ;  /* 0x0022e0a801007387 */ /* 0x0003e60000100a00 */
[--C-:B--2---:R-:W-:Y:S01]  /*12d00*/  IMAD.WIDE R170, R205, 0x4, R6.reuse ;  /* 0x00000004cdaa7825 */ /* 0x104fe200078e0206 */
[----:B------:R2:W-:Y:S04]  /*12d10*/  STL.64 [R1+0x22d8], R172 ;  /* 0x0022d8ac01007387 */ /* 0x0005e80000100a00 */
[----:B------:R4:W-:Y:S01]  /*12d20*/  STL.64 [R1+0x22d0], R170 ;  /* 0x0022d0aa01007387 */ /* 0x0009e20000100a00 */
[----:B-1----:R-:W-:-:S02]  /*12d30*/  IMAD.WIDE R168, R206, 0x4, R6 ;  /* 0x00000004cea87825 */ /* 0x002fc400078e0206 */
[----:B------:R-:W1:Y:S02]  /*12d40*/  LDC R206, c[0x0][0x230] ;  /* 0x00008c00ffce7b82 */ /* 0x000e640000000800 */
[--C-:B--2---:R-:W-:Y:S01]  /*12d50*/  IMAD.WIDE R172, R207, 0x4, R6.reuse ;  /* 0x00000004cfac7825 */ /* 0x104fe200078e0206 */
[----:B------:R2:W-:Y:S03]  /*12d60*/  STL.64 [R1+0x22c8], R168 ;  /* 0x0022c8a801007387 */ /* 0x0005e60000100a00 */
[--C-:B----4-:R-:W-:Y:S01]  /*12d70*/  IMAD.WIDE R170, R208, 0x4, R6.reuse ;  /* 0x00000004d0aa7825 */ /* 0x110fe200078e0206 */
[----:B------:R4:W-:Y:S04]  /*12d80*/  STL.64 [R1+0x22c0], R172 ;  /* 0x0022c0ac01007387 */ /* 0x0009e80000100a00 */
[----:B------:R4:W-:Y:S01]  /*12d90*/  STL.64 [R1+0x22b8], R170 ;  /* 0x0022b8aa01007387 */ /* 0x0009e20000100a00 */
[----:B--2---:R-:W-:-:S04]  /*12da0*/  IMAD.WIDE R168, R209, 0x4, R6 ;  /* 0x00000004d1a87825 */ /* 0x004fc800078e0206 */
[--C-:B----4-:R-:W-:Y:S01]  /*12db0*/  IMAD.WIDE R172, R210, 0x4, R6.reuse ;  /* 0x00000004d2ac7825 */ /* 0x110fe200078e0206 */
[----:B------:R2:W-:Y:S03]  /*12dc0*/  STL.64 [R1+0x22b0], R168 ;  /* 0x0022b0a801007387 */ /* 0x0005e60000100a00 */
[--C-:B------:R-:W-:Y:S01]  /*12dd0*/  IMAD.WIDE R170, R211, 0x4, R6.reuse ;  /* 0x00000004d3aa7825 */ /* 0x100fe200078e0206 */
[----:B------:R4:W-:Y:S04]  /*12de0*/  STL.64 [R1+0x22a8], R172 ;  /* 0x0022a8ac01007387 */ /* 0x0009e80000100a00 */
[----:B------:R4:W-:Y:S01]  /*12df0*/  STL.64 [R1+0x22a0], R170 ;  /* 0x0022a0aa01007387 */ /* 0x0009e20000100a00 */
[----:B--2---:R-:W-:-:S04]  /*12e00*/  IMAD.WIDE R168, R212, 0x4, R6 ;  /* 0x00000004d4a87825 */ /* 0x004fc800078e0206 */
[--C-:B----4-:R-:W-:Y:S01]  /*12e10*/  IMAD.WIDE R172, R213, 0x4, R6.reuse ;  /* 0x00000004d5ac7825 */ /* 0x110fe200078e0206 */
[----:B------:R2:W-:Y:S03]  /*12e20*/  STL.64 [R1+0x2298], R168 ;  /* 0x002298a801007387 */ /* 0x0005e60000100a00 */
[--C-:B------:R-:W-:Y:S01]  /*12e30*/  IMAD.WIDE R170, R214, 0x4, R6.reuse ;  /* 0x00000004d6aa7825 */ /* 0x100fe200078e0206 */
[----:B------:R4:W-:Y:S03]  /*12e40*/  STL.64 [R1+0x2290], R172 ;  /* 0x002290ac01007387 */ /* 0x0009e60000100a00 */
[----:B------:R-:W-:Y:S01]  /*12e50*/  IMAD.WIDE R74, R75, 0x4, R6 ;  /* 0x000000044b4a7825 */ /* 0x000fe200078e0206 */
[----:B------:R1:W-:Y:S03]  /*12e60*/  STL.64 [R1+0x2288], R170 ;  /* 0x002288aa01007387 */ /* 0x0003e60000100a00 */
[----:B------:R-:W-:-:S02]  /*12e70*/  VIADD R174, R174, 0xffffff95 ;  /* 0xffffff95aeae7836 */ /* 0x000fc40000000000 */
[----:B------:R-:W-:Y:S02]  /*12e80*/  VIADD R182, R182, 0xffffff91 ;  /* 0xffffff91b6b67836 */ /* 0x000fe40000000000 */
[----:B------:R-:W-:Y:S01]  /*12e90*/  VIADD R190, R190, 0xffffff8d ;  /* 0xffffff8dbebe7836 */ /* 0x000fe20000000000 */
[----:B------:R-:W-:Y:S01]  /*12ea0*/  IADD3 R198, R198, -0x77, RZ ;  /* 0xffffff89c6c67810 */ /* 0x000fe20007ffe0ff */
[--C-:B--2---:R-:W-:Y:S01]  /*12eb0*/  IMAD.WIDE R168, R215, 0x4, R6.reuse ;  /* 0x00000004d7a87825 */ /* 0x104fe200078e0206 */
[----:B------:R-:W2:Y:S03]  /*12ec0*/  LDC R214, c[0x0][0x230] ;  /* 0x00008c00ffd67b82 */ /* 0x000ea60000000800 */
[--C-:B----4-:R-:W-:Y:S01]  /*12ed0*/  IMAD.WIDE R172, R216, 0x4, R6.reuse ;  /* 0x00000004d8ac7825 */ /* 0x110fe200078e0206 */
[----:B------:R4:W-:Y:S03]  /*12ee0*/  STL.64 [R1+0x2280], R168 ;  /* 0x002280a801007387 */ /* 0x0009e60000100a00 */
[--C-:B-1----:R-:W-:Y:S01]  /*12ef0*/  IMAD.WIDE R170, R217, 0x4, R6.reuse ;  /* 0x00000004d9aa7825 */ /* 0x102fe200078e0206 */
[----:B------:R1:W-:Y:S04]  /*12f00*/  STL.64 [R1+0x2278], R172 ;  /* 0x002278ac01007387 */ /* 0x0003e80000100a00 */
[----:B------:R1:W-:Y:S01]  /*12f10*/  STL.64 [R1+0x2270], R170 ;  /* 0x002270aa01007387 */ /* 0x0003e20000100a00 */
[----:B----4-:R-:W-:-:S04]  /*12f20*/  IMAD.WIDE R168, R226, 0x4, R6 ;  /* 0x00000004e2a87825 */ /* 0x010fc800078e0206 */
[--C-:B-1----:R-:W-:Y:S01]  /*12f30*/  IMAD.WIDE R172, R219, 0x4, R6.reuse ;  /* 0x00000004dbac7825 */ /* 0x102fe200078e0206 */
[----:B------:R1:W-:Y:S03]  /*12f40*/  STL.64 [R1+0x2268], R168 ;  /* 0x002268a801007387 */ /* 0x0003e60000100a00 */
[--C-:B------:R-:W-:Y:S01]  /*12f50*/  IMAD.WIDE R170, R220, 0x4, R6.reuse ;  /* 0x00000004dcaa7825 */ /* 0x100fe200078e0206 */
[----:B------:R4:W-:Y:S04]  /*12f60*/  STL.64 [R1+0x2260], R172 ;  /* 0x002260ac01007387 */ /* 0x0009e80000100a00 */
[----:B------:R4:W-:Y:S01]  /*12f70*/  STL.64 [R1+0x2258], R170 ;  /* 0x002258aa01007387 */ /* 0x0009e20000100a00 */
[----:B-1----:R-:W-:-:S04]  /*12f80*/  IMAD.WIDE R168, R221, 0x4, R6 ;  /* 0x00000004dda87825 */ /* 0x002fc800078e0206 */
[--C-:B----4-:R-:W-:Y:S01]  /*12f90*/  IMAD.WIDE R172, R222, 0x4, R6.reuse ;  /* 0x00000004deac7825 */ /* 0x110fe200078e0206 */
[----:B------:R1:W-:Y:S01]  /*12fa0*/  STL.64 [R1+0x2250], R168 ;  /* 0x002250a801007387 */ /* 0x0003e20000100a00 */
[----:B------:R-:W4:Y:S02]  /*12fb0*/  LDC R222, c[0x0][0x230] ;  /* 0x00008c00ffde7b82 */ /* 0x000f240000000800 */
[--C-:B------:R-:W-:Y:S01]  /*12fc0*/  IMAD.WIDE R170, R223, 0x4, R6.reuse ;  /* 0x00000004dfaa7825 */ /* 0x100fe200078e0206 */
[----:B------:R3:W-:Y:S04]  /*12fd0*/  STL.64 [R1+0x2248], R172 ;  /* 0x002248ac01007387 */ /* 0x0007e80000100a00 */
[----:B------:R2:W-:Y:S01]  /*12fe0*/  STL.64 [R1+0x2240], R170 ;  /* 0x002240aa01007387 */ /* 0x0005e20000100a00 */
[----:B-1----:R-:W-:-:S05]  /*12ff0*/  IMAD.WIDE R168, R236, 0x4, R6 ;  /* 0x00000004eca87825 */ /* 0x002fca00078e0206 */
[----:B------:R1:W-:Y:S01]  /*13000*/  STL.64 [R1+0x2238], R168 ;  /* 0x002238a801007387 */ /* 0x0003e20000100a00 */
[----:B---3--:R-:W-:-:S05]  /*13010*/  IMAD.WIDE R172, R4, 0x4, R6 ;  /* 0x0000000404ac7825 */ /* 0x008fca00078e0206 */
[----:B------:R3:W-:Y:S01]  /*13020*/  STL.64 [R1+0x2230], R172 ;  /* 0x002230ac01007387 */ /* 0x0007e20000100a00 */
[----:B--2---:R-:W-:-:S03]  /*13030*/  IMAD.WIDE R170, R5, 0x4, R6 ;  /* 0x0000000405aa7825 */ /* 0x004fc600078e0206 */
[----:B------:R-:W2:Y:S04]  /*13040*/  LDL.LU R4, [R1+0x24] ;  /* 0x0000240001047983 */ /* 0x000ea80000300800 */
[----:B------:R4:W-:Y:S04]  /*13050*/  STL.64 [R1+0x2228], R170 ;  /* 0x002228aa01007387 */ /* 0x0009e80000100a00 */
[----:B------:R-:W2:Y:S01]  /*13060*/  LDL.LU R5, [R1+0x4] ;  /* 0x0000040001057983 */ /* 0x000ea20000300800 */
[--C-:B-1----:R-:W-:Y:S02]  /*13070*/  IMAD.WIDE R168, R230, 0x4, R6.reuse ;  /* 0x00000004e6a87825 */ /* 0x102fe400078e0206 */
[----:B------:R-:W1:Y:S02]  /*13080*/  LDC R230, c[0x0][0x230] ;  /* 0x00008c00ffe67b82 */ /* 0x000e640000000800 */
[--C-:B---3--:R-:W-:Y:S01]  /*13090*/  IMAD.WIDE R172, R105, 0x4, R6.reuse ;  /* 0x0000000469ac7825 */ /* 0x108fe200078e0206 */
[----:B------:R3:W-:Y:S03]  /*130a0*/  STL.64 [R1+0x2220], R168 ;  /* 0x002220a801007387 */ /* 0x0007e60000100a00 */
[--C-:B----4-:R-:W-:Y:S01]  /*130b0*/  IMAD.WIDE R170, R239, 0x4, R6.reuse ;  /* 0x00000004efaa7825 */ /* 0x110fe200078e0206 */
[----:B------:R4:W-:Y:S04]  /*130c0*/  STL.64 [R1+0x2218], R172 ;  /* 0x002218ac01007387 */ /* 0x0009e80000100a00 */
[----:B------:R4:W-:Y:S01]  /*130d0*/  STL.64 [R1+0x2210], R170 ;  /* 0x002210aa01007387 */ /* 0x0009e20000100a00 */
[----:B---3--:R-:W-:-:S04]  /*130e0*/  IMAD.WIDE R168, R240, 0x4, R6 ;  /* 0x00000004f0a87825 */ /* 0x008fc800078e0206 */
[--C-:B----4-:R-:W-:Y:S01]  /*130f0*/  IMAD.WIDE R172, R241, 0x4, R6.reuse ;  /* 0x00000004f1ac7825 */ /* 0x110fe200078e0206 */
[----:B------:R3:W-:Y:S03]  /*13100*/  STL.64 [R1+0x2208], R168 ;  /* 0x002208a801007387 */ /* 0x0007e60000100a00 */
[--C-:B------:R-:W-:Y:S01]  /*13110*/  IMAD.WIDE R170, R242, 0x4, R6.reuse ;  /* 0x00000004f2aa7825 */ /* 0x100fe200078e0206 */
        /* <DEDUP_REMOVED lines=11> */
[--C-:B-1----:R-:W-:Y:S01]  /*131d0*/  IMAD.WIDE R170, R159, 0x4, R6.reuse ;  /* 0x000000049faa7825 */ /* 0x102fe200078e0206 */
[----:B------:R1:W-:Y:S01]  /*131e0*/  STL.64 [R1+0x21d0], R172 ;  /* 0x0021d0ac01007387 */ /* 0x0003e20000100a00 */
[----:B------:R-:W4:Y:S03]  /*131f0*/  LDC R159, c[0x0][0x230] ;  /* 0x00008c00ff9f7b82 */ /* 0x000f260000000800 */
[----:B------:R1:W-:Y:S01]  /*13200*/  STL.64 [R1+0x21c8], R170 ;  /* 0x0021c8aa01007387 */ /* 0x0003e20000100a00 */
[----:B---3--:R-:W-:-:S04]  /*13210*/  IMAD.WIDE R168, R218, 0x4, R6 ;  /* 0x00000004daa87825 */ /* 0x008fc800078e0206 */
[--C-:B-1----:R-:W-:Y:S01]  /*13220*/  IMAD.WIDE R172, R228, 0x4, R6.reuse ;  /* 0x00000004e4ac7825 */ /* 0x102fe200078e0206 */
[----:B------:R1:W-:Y:S03]  /*13230*/  STL.64 [R1+0x21c0], R168 ;  /* 0x0021c0a801007387 */ /* 0x0003e60000100a00 */
[--C-:B------:R-:W-:Y:S01]  /*13240*/  IMAD.WIDE R170, R232, 0x4, R6.reuse ;  /* 0x00000004e8aa7825 */ /* 0x100fe200078e0206 */
[----:B------:R3:W-:Y:S04]  /*13250*/  STL.64 [R1+0x21b8], R172 ;  /* 0x0021b8ac01007387 */ /* 0x0007e80000100a00 */
[----:B------:R3:W-:Y:S01]  /*13260*/  STL.64 [R1+0x21b0], R170 ;  /* 0x0021b0aa01007387 */ /* 0x0007e20000100a00 */
[----:B-1----:R-:W-:-:S04]  /*13270*/  IMAD.WIDE R168, R224, 0x4, R6 ;  /* 0x00000004e0a87825 */ /* 0x002fc800078e0206 */
[--C-:B---3--:R-:W-:Y:S01]  /*13280*/  IMAD.WIDE R172, R2, 0x4, R6.reuse ;  /* 0x0000000402ac7825 */ /* 0x108fe200078e0206 */
[----:B------:R1:W-:Y:S03]  /*13290*/  STL.64 [R1+0x21a8], R168 ;  /* 0x0021a8a801007387 */ /* 0x0003e60000100a00 */
[--C-:B------:R-:W-:Y:S01]  /*132a0*/  IMAD.WIDE R170, R17, 0x4, R6.reuse ;  /* 0x0000000411aa7825 */ /* 0x100fe200078e0206 */
[----:B------:R-:W-:Y:S04]  /*132b0*/  STL.64 [R1+0x21a0], R172 ;  /* 0x0021a0ac01007387 */ /* 0x000fe80000100a00 */
[----:B------:R3:W-:Y:S01]  /*132c0*/  STL.64 [R1+0x2198], R170 ;  /* 0x002198aa01007387 */ /* 0x0007e20000100a00 */
[----:B-1----:R-:W-:-:S05]  /*132d0*/  IMAD.WIDE R168, R46, 0x4, R6 ;  /* 0x000000042ea87825 */ /* 0x002fca00078e0206 */
[----:B------:R1:W-:Y:S01]  /*132e0*/  STL.64 [R1+0x2190], R168 ;  /* 0x002190a801007387 */ /* 0x0003e20000100a00 */
[----:B---3--:R-:W-:-:S03]  /*132f0*/  IMAD.WIDE R170, R76, 0x4, R6 ;  /* 0x000000044caa7825 */ /* 0x008fc600078e0206 */
[----:B------:R3:W-:Y:S04]  /*13300*/  STL.64 [R1+0x2188], R74 ;  /* 0x0021884a01007387 */ /* 0x0007e80000100a00 */
[----:B------:R-:W-:Y:S01]  /*13310*/  STL.64 [R1+0x2180], R170 ;  /* 0x002180aa01007387 */ /* 0x000fe20000100a00 */
[----:B-1----:R-:W-:-:S04]  /*13320*/  IMAD.WIDE R168, R8, 0x4, R6 ;  /* 0x0000000408a87825 */ /* 0x002fc800078e0206 */
[--C-:B---3--:R-:W-:Y:S01]  /*13330*/  IMAD.WIDE R74, R9, 0x4, R6.reuse ;  /* 0x00000004094a7825 */ /* 0x108fe200078e0206 */
[----:B------:R1:W-:Y:S03]  /*13340*/  STL.64 [R1+0x2178], R168 ;  /* 0x002178a801007387 */ /* 0x0003e60000100a00 */
[--C-:B------:R-:W-:Y:S01]  /*13350*/  IMAD.WIDE R8, R10, 0x4, R6.reuse ;  /* 0x000000040a087825 */ /* 0x100fe200078e0206 */
[----:B------:R3:W-:Y:S03]  /*13360*/  STL.64 [R1+0x2170], R74 ;  /* 0x0021704a01007387 */ /* 0x0007e60000100a00 */
[--C-:B------:R-:W-:Y:S01]  /*13370*/  IMAD.WIDE R10, R11, 0x4, R6.reuse ;  /* 0x000000040b0a7825 */ /* 0x100fe200078e0206 */
[----:B------:R4:W-:Y:S04]  /*13380*/  STL.64 [R1+0x2168], R8 ;  /* 0x0021680801007387 */ /* 0x0009e80000100a00 */
[----:B------:R4:W-:Y:S01]  /*13390*/  STL.64 [R1+0x2160], R10 ;  /* 0x0021600a01007387 */ /* 0x0009e20000100a00 */
[----:B-1----:R-:W1:Y:S01]  /*133a0*/  LDC R169, c[0x0][0x230] ;  /* 0x00008c00ffa97b82 */ /* 0x002e620000000800 */
[----:B---3--:R-:W-:-:S04]  /*133b0*/  IMAD.WIDE R74, R12, 0x4, R6 ;  /* 0x000000040c4a7825 */ /* 0x008fc800078e0206 */
[--C-:B----4-:R-:W-:Y:S01]  /*133c0*/  IMAD.WIDE R8, R13, 0x4, R6.reuse ;  /* 0x000000040d087825 */ /* 0x110fe200078e0206 */
[----:B------:R3:W-:Y:S03]  /*133d0*/  STL.64 [R1+0x2158], R74 ;  /* 0x0021584a01007387 */ /* 0x0007e60000100a00 */
[--C-:B------:R-:W-:Y:S01]  /*133e0*/  IMAD.WIDE R10, R14, 0x4, R6.reuse ;  /* 0x000000040e0a7825 */ /* 0x100fe200078e0206 */
[----:B------:R4:W-:Y:S03]  /*133f0*/  STL.64 [R1+0x2150], R8 ;  /* 0x0021500801007387 */ /* 0x0009e60000100a00 */
[--C-:B------:R-:W-:Y:S01]  /*13400*/  IMAD.WIDE R12, R15, 0x4, R6.reuse ;  /* 0x000000040f0c7825 */ /* 0x100fe200078e0206 */
[----:B------:R-:W-:Y:S04]  /*13410*/  STL.64 [R1+0x2148], R10 ;  /* 0x0021480a01007387 */ /* 0x000fe80000100a00 */
[----:B------:R-:W-:Y:S01]  /*13420*/  STL.64 [R1+0x2140], R12 ;  /* 0x0021400c01007387 */ /* 0x000fe20000100a00 */
[----:B---3--:R-:W3:Y:S01]  /*13430*/  LDC R75, c[0x0][0x230] ;  /* 0x00008c00ff4b7b82 */ /* 0x008ee20000000800 */
[----:B----4-:R-:W-:-:S05]  /*13440*/  IMAD.WIDE R8, R16, 0x4, R6 ;  /* 0x0000000410087825 */ /* 0x010fca00078e0206 */
[----:B------:R4:W-:Y:S01]  /*13450*/  STL.64 [R1+0x2138], R8 ;  /* 0x0021380801007387 */ /* 0x0009e20000100a00 */
[----:B-1----:R-:W-:Y:S01]  /*13460*/  VIADD R2, R169, 0xfffffffb ;  /* 0xfffffffba9027836 */ /* 0x002fe20000000000 */
[----:B------:R-:W1:Y:S01]  /*13470*/  LDC R74, c[0x0][0x230] ;  /* 0x00008c00ff4a7b82 */ /* 0x000e620000000800 */
[----:B----4-:R-:W-:-:S04]  /*13480*/  IMAD.WIDE R8, R229, 0x4, R6 ;  /* 0x00000004e5087825 */ /* 0x010fc800078e0206 */
[----:B--2---:R-:W-:-:S05]  /*13490*/  IMAD.WIDE R10, R4, 0x4, R6 ;  /* 0x00000004040a7825 */ /* 0x004fca00078e0206 */
[----:B------:R2:W-:Y:S01]  /*134a0*/  STL.64 [R1+0x2130], R10 ;  /* 0x0021300a01007387 */ /* 0x0005e20000100a00 */
[----:B------:R-:W-:-:S05]  /*134b0*/  IMAD.WIDE R4, R5, 0x4, R6 ;  /* 0x0000000405047825 */ /* 0x000fca00078e0206 */
[----:B------:R4:W-:Y:S01]  /*134c0*/  STL.64 [R1+0x2128], R4 ;  /* 0x0021280401007387 */ /* 0x0009e20000100a00 */
[----:B--2---:R-:W-:-:S03]  /*134d0*/  IMAD.WIDE R10, R106, 0x4, R6 ;  /* 0x000000046a0a7825 */ /* 0x004fc600078e0206 */
        /* <DEDUP_REMOVED lines=8> */
[----:B--2---:R-:W-:-:S02]  /*13560*/  IMAD.WIDE R4, R21, 0x4, R6 ;  /* 0x0000000415047825 */ /* 0x004fc400078e0206 */
[----:B------:R-:W2:Y:S02]  /*13570*/  LDC R21, c[0x0][0x230] ;  /* 0x00008c00ff157b82 */ /* 0x000ea40000000800 */
[--C-:B---3--:R-:W-:Y:S01]  /*13580*/  IMAD.WIDE R8, R22, 0x4, R6.reuse ;  /* 0x0000000416087825 */ /* 0x108fe200078e0206 */
[----:B------:R3:W-:Y:S03]  /*13590*/  STL.64 [R1+0x20f8], R4 ;  /* 0x0020f80401007387 */ /* 0x0007e60000100a00 */
[--C-:B----4-:R-:W-:Y:S01]  /*135a0*/  IMAD.WIDE R10, R23, 0x4, R6.reuse ;  /* 0x00000004170a7825 */ /* 0x110fe200078e0206 */
[----:B------:R4:W-:Y:S01]  /*135b0*/  STL.64 [R1+0x20f0], R8 ;  /* 0x0020f00801007387 */ /* 0x0009e20000100a00 */
[----:B------:R-:W1:Y:S03]  /*135c0*/  LDC R23, c[0x0][0x230] ;  /* 0x00008c00ff177b82 */ /* 0x000e660000000800 */
[----:B------:R4:W-:Y:S01]  /*135d0*/  STL.64 [R1+0x20e8], R10 ;  /* 0x0020e80a01007387 */ /* 0x0009e20000100a00 */
[----:B---3--:R-:W-:-:S04]  /*135e0*/  IMAD.WIDE R4, R24, 0x4, R6 ;  /* 0x0000000418047825 */ /* 0x008fc800078e0206 */
[----:B------:R-:W3:Y:S01]  /*135f0*/  LDC R22, c[0x0][0x230] ;  /* 0x00008c00ff167b82 */ /* 0x000ee20000000800 */
[--C-:B----4-:R-:W-:Y:S01]  /*13600*/  IMAD.WIDE R8, R25, 0x4, R6.reuse ;  /* 0x0000000419087825 */ /* 0x110fe200078e0206 */
[----:B------:R4:W-:Y:S03]  /*13610*/  STL.64 [R1+0x20e0], R4 ;  /* 0x0020e00401007387 */ /* 0x0009e60000100a00 */
[--C-:B------:R-:W-:Y:S01]  /*13620*/  IMAD.WIDE R10, R26, 0x4, R6.reuse ;  /* 0x000000041a0a7825 */ /* 0x100fe200078e0206 */
[----:B------:R4:W-:Y:S02]  /*13630*/  STL.64 [R1+0x20d8], R8 ;  /* 0x0020d80801007387 */ /* 0x0009e40000100a00 */
[----:B------:R-:W1:Y:S02]  /*13640*/  LDC R25, c[0x0][0x230] ;  /* 0x00008c00ff197b82 */ /* 0x000e640000000800 */
[----:B------:R2:W-:Y:S01]  /*13650*/  STL.64 [R1+0x20d0], R10 ;  /* 0x0020d00a01007387 */ /* 0x0005e20000100a00 */
[----:B----4-:R-:W-:-:S05]  /*13660*/  IMAD.WIDE R4, R27, 0x4, R6 ;  /* 0x000000041b047825 */ /* 0x010fca00078e0206 */
[----:B------:R-:W4:Y:S01]  /*13670*/  LDC R24, c[0x0][0x230] ;  /* 0x00008c00ff187b82 */ /* 0x000f220000000800 */
[--C-:B------:R-:W-:Y:S01]  /*13680*/  IMAD.WIDE R8, R28, 0x4, R6.reuse ;  /* 0x000000041c087825 */ /* 0x100fe200078e0206 */
[----:B------:R2:W-:Y:S03]  /*13690*/  STL.64 [R1+0x20c8], R4 ;  /* 0x0020c80401007387 */ /* 0x0005e60000100a00 */
[--C-:B--2---:R-:W-:Y:S01]  /*136a0*/  IMAD.WIDE R10, R29, 0x4, R6.reuse ;  /* 0x000000041d0a7825 */ /* 0x104fe200078e0206 */
[----:B------:R2:W-:Y:S04]  /*136b0*/  STL.64 [R1+0x20c0], R8 ;  /* 0x0020c00801007387 */ /* 0x0005e80000100a00 */
[----:B------:R2:W-:Y:S01]  /*136c0*/  STL.64 [R1+0x20b8], R10 ;  /* 0x0020b80a01007387 */ /* 0x0005e20000100a00 */
[----:B------:R-:W-:-:S04]  /*136d0*/  IMAD.WIDE R4, R30, 0x4, R6 ;  /* 0x000000041e047825 */ /* 0x000fc800078e0206 */
[--C-:B--2---:R-:W-:Y:S01]  /*136e0*/  IMAD.WIDE R8, R31, 0x4, R6.reuse ;  /* 0x000000041f087825 */ /* 0x104fe200078e0206 */
[----:B------:R2:W-:Y:S03]  /*136f0*/  STL.64 [R1+0x20b0], R4 ;  /* 0x0020b00401007387 */ /* 0x0005e60000100a00 */
[--C-:B------:R-:W-:Y:S01]  /*13700*/  IMAD.WIDE R10, R32, 0x4, R6.reuse ;  /* 0x00000004200a7825 */ /* 0x100fe200078e0206 */
[----:B------:R3:W-:Y:S04]  /*13710*/  STL.64 [R1+0x20a8], R8 ;  /* 0x0020a80801007387 */ /* 0x0007e80000100a00 */
        /* <DEDUP_REMOVED lines=26> */
[--C-:B--2---:R-:W-:Y:S02]  /*138c0*/  IMAD.WIDE R8, R246, 0x4, R6.reuse ;  /* 0x00000004f6087825 */ /* 0x104fe400078e0206 */
[----:B------:R-:W2:Y:S04]  /*138d0*/  LDL.LU R246, [R1+0x6fb8] ;  /* 0x006fb80001f67983 */ /* 0x000ea80000300800 */
[----:B------:R1:W-:Y:S01]  /*138e0*/  STL.64 [R1+0x2038], R4 ;  /* 0x0020380401007387 */ /* 0x0003e20000100a00 */
[----:B---3--:R-:W-:-:S04]  /*138f0*/  IMAD.WIDE R10, R122, 0x4, R6 ;  /* 0x000000047a0a7825 */ /* 0x008fc800078e0206 */
[--C-:B-1----:R-:W-:Y:S02]  /*13900*/  IMAD.WIDE R4, R247, 0x4, R6.reuse ;  /* 0x00000004f7047825 */ /* 0x102fe400078e0206 */
[----:B------:R-:W3:Y:S04]  /*13910*/  LDL.LU R247, [R1+0x6fb4] ;  /* 0x006fb40001f77983 */ /* 0x000ee80000300800 */
[----:B------:R1:W-:Y:S04]  /*13920*/  STL.64 [R1+0x2030], R8 ;  /* 0x0020300801007387 */ /* 0x0003e80000100a00 */
[----:B------:R4:W-:Y:S01]  /*13930*/  STL.64 [R1+0x2028], R4 ;  /* 0x0020280401007387 */ /* 0x0009e20000100a00 */
[----:B-1----:R-:W-:-:S04]  /*13940*/  IMAD.WIDE R8, R227, 0x4, R6 ;  /* 0x00000004e3087825 */ /* 0x002fc800078e0206 */
[--C-:B----4-:R-:W-:Y:S01]  /*13950*/  IMAD.WIDE R4, R47, 0x4, R6.reuse ;  /* 0x000000042f047825 */ /* 0x110fe200078e0206 */
[----:B------:R1:W-:Y:S04]  /*13960*/  STL.64 [R1+0x2020], R8 ;  /* 0x0020200801007387 */ /* 0x0003e80000100a00 */
[----:B------:R4:W-:Y:S04]  /*13970*/  STL.64 [R1+0x2018], R10 ;  /* 0x0020180a01007387 */ /* 0x0009e80000100a00 */
[----:B------:R4:W-:Y:S01]  /*13980*/  STL.64 [R1+0x2010], R4 ;  /* 0x0020100401007387 */ /* 0x0009e20000100a00 */
[----:B-1----:R-:W-:-:S02]  /*13990*/  IMAD.WIDE R8, R48, 0x4, R6 ;  /* 0x0000000430087825 */ /* 0x002fc400078e0206 */
[----:B------:R-:W1:Y:S02]  /*139a0*/  LDC R48, c[0x0][0x230] ;  /* 0x00008c00ff307b82 */ /* 0x000e640000000800 */
[--C-:B----4-:R-:W-:Y:S01]  /*139b0*/  IMAD.WIDE R10, R49, 0x4, R6.reuse ;  /* 0x00000004310a7825 */ /* 0x110fe200078e0206 */
[----:B------:R4:W-:Y:S03]  /*139c0*/  STL.64 [R1+0x2008], R8 ;  /* 0x0020080801007387 */ /* 0x0009e60000100a00 */
[--C-:B------:R-:W-:Y:S01]  /*139d0*/  IMAD.WIDE R4, R50, 0x4, R6.reuse ;  /* 0x0000000432047825 */ /* 0x100fe200078e0206 */
[----:B------:R4:W-:Y:S04]  /*139e0*/  STL.64 [R1+0x2000], R10 ;  /* 0x0020000a01007387 */ /* 0x0009e80000100a00 */
[----:B------:R4:W-:Y:S02]  /*139f0*/  STL.64 [R1+0x1ff8], R4 ;  /* 0x001ff80401007387 */ /* 0x0009e40000100a00 */
[----:B----4-:R-:W-:-:S04]  /*13a00*/  IMAD.WIDE R8, R51, 0x4, R6 ;  /* 0x0000000433087825 */ /* 0x010fc800078e0206 */
[--C-:B------:R-:W-:Y:S01]  /*13a10*/  IMAD.WIDE R10, R52, 0x4, R6.reuse ;  /* 0x00000004340a7825 */ /* 0x100fe200078e0206 */
[----:B------:R4:W-:Y:S03]  /*13a20*/  STL.64 [R1+0x1ff0], R8 ;  /* 0x001ff00801007387 */ /* 0x0009e60000100a00 */
[--C-:B------:R-:W-:Y:S01]  /*13a30*/  IMAD.WIDE R4, R53, 0x4, R6.reuse ;  /* 0x0000000435047825 */ /* 0x100fe200078e0206 */
[----:B------:R4:W-:Y:S04]  /*13a40*/  STL.64 [R1+0x1fe8], R10 ;  /* 0x001fe80a01007387 */ /* 0x0009e80000100a00 */
[----:B------:R1:W-:Y:S01]  /*13a50*/  STL.64 [R1+0x1fe0], R4 ;  /* 0x001fe00401007387 */ /* 0x0003e20000100a00 */
[----:B----4-:R-:W-:-:S04]  /*13a60*/  IMAD.WIDE R8, R54, 0x4, R6 ;  /* 0x0000000436087825 */ /* 0x010fc800078e0206 */
[--C-:B------:R-:W-:Y:S01]  /*13a70*/  IMAD.WIDE R10, R55, 0x4, R6.reuse ;  /* 0x00000004370a7825 */ /* 0x100fe200078e0206 */
        /* <DEDUP_REMOVED lines=22> */
[----:B------:R1:W-:Y:S02]  /*13be0*/  STL.64 [R1+0x1f80], R4 ;  /* 0x001f800401007387 */ /* 0x0003e40000100a00 */
[----:B-1----:R-:W-:-:S04]  /*13bf0*/  IMAD.WIDE R8, R66, 0x4, R6 ;  /* 0x0000000442087825 */ /* 0x002fc800078e0206 */
[--C-:B------:R-:W-:Y:S01]  /*13c00*/  IMAD.WIDE R10, R67, 0x4, R6.reuse ;  /* 0x00000004430a7825 */ /* 0x100fe200078e0206 */
[----:B------:R1:W-:Y:S03]  /*13c10*/  STL.64 [R1+0x1f78], R8 ;  /* 0x001f780801007387 */ /* 0x0003e60000100a00 */
        /* <DEDUP_REMOVED lines=8> */
[----:B------:R4:W-:Y:S01]  /*13ca0*/  STL.64 [R1+0x1f50], R4 ;  /* 0x001f500401007387 */ /* 0x0009e20000100a00 */
[----:B-1----:R-:W-:-:S02]  /*13cb0*/  IMAD.WIDE R8, R72, 0x4, R6 ;  /* 0x0000000448087825 */ /* 0x002fc400078e0206 */
[----:B------:R-:W1:Y:S02]  /*13cc0*/  LDC R72, c[0x0][0x230] ;  /* 0x00008c00ff487b82 */ /* 0x000e640000000800 */
[--C-:B----4-:R-:W-:Y:S01]  /*13cd0*/  IMAD.WIDE R10, R73, 0x4, R6.reuse ;  /* 0x00000004490a7825 */ /* 0x110fe200078e0206 */
[----:B------:R4:W-:Y:S03]  /*13ce0*/  STL.64 [R1+0x1f48], R8 ;  /* 0x001f480801007387 */ /* 0x0009e60000100a00 */
[--C-:B------:R-:W-:Y:S01]  /*13cf0*/  IMAD.WIDE R4, R252, 0x4, R6.reuse ;  /* 0x00000004fc047825 */ /* 0x100fe200078e0206 */
[----:B------:R4:W-:Y:S01]  /*13d00*/  STL.64 [R1+0x1f40], R10 ;  /* 0x001f400a01007387 */ /* 0x0009e20000100a00 */
[----:B------:R-:W2:Y:S02]  /*13d10*/  LDC R73, c[0x0][0x230] ;  /* 0x00008c00ff497b82 */ /* 0x000ea40000000800 */
[----:B----4-:R-:W-:-:S06]  /*13d20*/  IMAD.WIDE R8, R250, 0x4, R6 ;  /* 0x00000004fa087825 */ /* 0x010fcc00078e0206 */
[----:B------:R-:W4:Y:S01]  /*13d30*/  LDC R252, c[0x0][0x230] ;  /* 0x00008c00fffc7b82 */ /* 0x000f220000000800 */
[----:B------:R-:W4:Y:S04]  /*13d40*/  LDL.LU R250, [R1+0x6fb0] ;  /* 0x006fb00001fa7983 */ /* 0x000f280000300800 */
[----:B------:R1:W-:Y:S01]  /*13d50*/  STL.64 [R1+0x1f38], R4 ;  /* 0x001f380401007387 */ /* 0x0003e20000100a00 */
[----:B------:R-:W-:-:S03]  /*13d60*/  IMAD.WIDE R10, R225, 0x4, R6 ;  /* 0x00000004e10a7825 */ /* 0x000fc600078e0206 */
[----:B------:R1:W-:Y:S02]  /*13d70*/  STL.64 [R1+0x1f30], R8 ;  /* 0x001f300801007387 */ /* 0x0003e40000100a00 */
[--C-:B-1----:R-:W-:Y:S02]  /*13d80*/  IMAD.WIDE R4, R251, 0x4, R6.reuse ;  /* 0x00000004fb047825 */ /* 0x102fe400078e0206 */
[----:B------:R-:W1:Y:S02]  /*13d90*/  LDC R251, c[0x0][0x238] ;  /* 0x00008e00fffb7b82 */ /* 0x000e640000000800 */
[--C-:B------:R-:W-:Y:S01]  /*13da0*/  IMAD.WIDE R8, R123, 0x4, R6.reuse ;  /* 0x000000047b087825 */ /* 0x100fe200078e0206 */
[----:B------:R1:W-:Y:S04]  /*13db0*/  STL.64 [R1+0x1f28], R4 ;  /* 0x001f280401007387 */ /* 0x0003e80000100a00 */
        /* <DEDUP_REMOVED lines=20> */
[----:B-1----:R-:W-:-:S04]  /*13f00*/  IMAD.WIDE R4, R86, 0x4, R6 ;  /* 0x0000000456047825 */ /* 0x002fc800078e0206 */
[--C-:B--2---:R-:W-:Y:S01]  /*13f10*/  IMAD.WIDE R10, R87, 0x4, R6.reuse ;  /* 0x00000004570a7825 */ /* 0x104fe200078e0206 */
[----:B------:R1:W-:Y:S01]  /*13f20*/  STL.64 [R1+0x1ec8], R4 ;  /* 0x001ec80401007387 */ /* 0x0003e20000100a00 */
[----:B------:R-:W2:Y:S02]  /*13f30*/  LDC R87, c[0x0][0x230] ;  /* 0x00008c00ff577b82 */ /* 0x000ea40000000800 */
[--C-:B------:R-:W-:Y:S01]  /*13f40*/  IMAD.WIDE R8, R88, 0x4, R6.reuse ;  /* 0x0000000458087825 */ /* 0x100fe200078e0206 */
[----:B------:R3:W-:Y:S04]  /*13f50*/  STL.64 [R1+0x1ec0], R10 ;  /* 0x001ec00a01007387 */ /* 0x0007e80000100a00 */
[----:B------:R3:W-:Y:S01]  /*13f60*/  STL.64 [R1+0x1eb8], R8 ;  /* 0x001eb80801007387 */ /* 0x0007e20000100a00 */
[----:B-1----:R-:W-:-:S04]  /*13f70*/  IMAD.WIDE R4, R89, 0x4, R6 ;  /* 0x0000000459047825 */ /* 0x002fc800078e0206 */
[--C-:B---3--:R-:W-:Y:S01]  /*13f80*/  IMAD.WIDE R10, R90, 0x4, R6.reuse ;  /* 0x000000045a0a7825 */ /* 0x108fe200078e0206 */
        /* <DEDUP_REMOVED lines=10> */
[----:B-1----:R-:W-:-:S02]  /*14030*/  IMAD.WIDE R4, R95, 0x4, R6 ;  /* 0x000000045f047825 */ /* 0x002fc400078e0206 */
[----:B------:R-:W1:Y:S02]  /*14040*/  LDC R95, c[0x0][0x230] ;  /* 0x00008c00ff5f7b82 */ /* 0x000e640000000800 */
[--C-:B---3--:R-:W-:Y:S01]  /*14050*/  IMAD.WIDE R10, R96, 0x4, R6.reuse ;  /* 0x00000004600a7825 */ /* 0x108fe200078e0206 */
[----:B------:R3:W-:Y:S03]  /*14060*/  STL.64 [R1+0x1e80], R4 ;  /* 0x001e800401007387 */ /* 0x0007e60000100a00 */
[--C-:B--2---:R-:W-:Y:S01]  /*14070*/  IMAD.WIDE R8, R97, 0x4, R6.reuse ;  /* 0x0000000461087825 */ /* 0x104fe200078e0206 */
[----:B------:R2:W-:Y:S04]  /*14080*/  STL.64 [R1+0x1e78], R10 ;  /* 0x001e780a01007387 */ /* 0x0005e80000100a00 */
[----:B------:R2:W-:Y:S01]  /*14090*/  STL.64 [R1+0x1e70], R8 ;  /* 0x001e700801007387 */ /* 0x0005e20000100a00 */
[----:B---3--:R-:W-:-:S04]  /*140a0*/  IMAD.WIDE R4, R98, 0x4, R6 ;  /* 0x0000000462047825 */ /* 0x008fc800078e0206 */
        /* <DEDUP_REMOVED lines=8> */
[--C-:B------:R-:W-:Y:S01]  /*14130*/  IMAD.WIDE R8, R103, 0x4, R6.reuse ;  /* 0x0000000467087825 */ /* 0x100fe200078e0206 */
[----:B------:R3:W-:Y:S01]  /*14140*/  STL.64 [R1+0x1e48], R10 ;  /* 0x001e480a01007387 */ /* 0x0007e20000100a00 */
[----:B------:R-:W1:Y:S03]  /*14150*/  LDC R103, c[0x0][0x230] ;  /* 0x00008c00ff677b82 */ /* 0x000e660000000800 */
[----:B------:R3:W-:Y:S01]  /*14160*/  STL.64 [R1+0x1e40], R8 ;  /* 0x001e400801007387 */ /* 0x0007e20000100a00 */
[----:B--2---:R-:W-:-:S04]  /*14170*/  IMAD.WIDE R4, R234, 0x4, R6 ;  /* 0x00000004ea047825 */ /* 0x004fc800078e0206 */
[--C-:B---3--:R-:W-:Y:S02]  /*14180*/  IMAD.WIDE R10, R3, 0x4, R6.reuse ;  /* 0x00000004030a7825 */ /* 0x108fe400078e0206 */
[----:B------:R-:W2:Y:S04]  /*14190*/  LDL.LU R3, [R1+0x6fac] ;  /* 0x006fac0001037983 */ /* 0x000ea80000300800 */
[----:B------:R3:W-:Y:S01]  /*141a0*/  STL.64 [R1+0x1e38], R4 ;  /* 0x001e380401007387 */ /* 0x0007e20000100a00 */
[----:B------:R-:W-:-:S03]  /*141b0*/  IMAD.WIDE R8, R124, 0x4, R6 ;  /* 0x000000047c087825 */ /* 0x000fc600078e0206 */
[----:B------:R3:W-:Y:S02]  /*141c0*/  STL.64 [R1+0x1e30], R10 ;  /* 0x001e300a01007387 */ /* 0x0007e40000100a00 */
[--C-:B---3--:R-:W-:Y:S02]  /*141d0*/  IMAD.WIDE R4, R238, 0x4, R6.reuse ;  /* 0x00000004ee047825 */ /* 0x108fe400078e0206 */
[----:B------:R-:W3:Y:S02]  /*141e0*/  LDC R238, c[0x0][0x230] ;  /* 0x00008c00ffee7b82 */ /* 0x000ee40000000800 */
        /* <DEDUP_REMOVED lines=12> */
[----:B------:R1:W-:Y:S01]  /*142b0*/  STL.64 [R1+0x1df8], R4 ;  /* 0x001df80401007387 */ /* 0x0003e20000100a00 */
[----:B------:R-:W3:Y:S02]  /*142c0*/  LDC R111, c[0x0][0x230] ;  /* 0x00008c00ff6f7b82 */ /* 0x000ee40000000800 */
        /* <DEDUP_REMOVED lines=24> */
[----:B------:R3:W-:Y:S01]  /*14450*/  STL.64 [R1+0x1d98], R4 ;  /* 0x001d980401007387 */ /* 0x0007e20000100a00 */
[----:B------:R-:W4:Y:S02]  /*14460*/  LDC R127, c[0x0][0x230] ;  /* 0x00008c00ff7f7b82 */ /* 0x000f240000000800 */
[--C-:B------:R-:W-:Y:S01]  /*14470*/  IMAD.WIDE R10, R128, 0x4, R6.reuse ;  /* 0x00000004800a7825 */ /* 0x100fe200078e0206 */
[----:B------:R3:W-:Y:S04]  /*14480*/  STL.64 [R1+0x1d90], R8 ;  /* 0x001d900801007387 */ /* 0x0007e80000100a00 */
[----:B------:R1:W-:Y:S01]  /*14490*/  STL.64 [R1+0x1d88], R10 ;  /* 0x001d880a01007387 */ /* 0x0003e20000100a00 */
[----:B---3--:R-:W-:-:S04]  /*144a0*/  IMAD.WIDE R4, R129, 0x4, R6 ;  /* 0x0000000481047825 */ /* 0x008fc800078e0206 */
[--C-:B------:R-:W-:Y:S01]  /*144b0*/  IMAD.WIDE R8, R130, 0x4, R6.reuse ;  /* 0x0000000482087825 */ /* 0x100fe200078e0206 */
[----:B------:R3:W-:Y:S03]  /*144c0*/  STL.64 [R1+0x1d80], R4 ;  /* 0x001d800401007387 */ /* 0x0007e60000100a00 */
[--C-:B-1----:R-:W-:Y:S01]  /*144d0*/  IMAD.WIDE R10, R131, 0x4, R6.reuse ;  /* 0x00000004830a7825 */ /* 0x102fe200078e0206 */
[----:B------:R1:W-:Y:S04]  /*144e0*/  STL.64 [R1+0x1d78], R8 ;  /* 0x001d780801007387 */ /* 0x0003e80000100a00 */
        /* <DEDUP_REMOVED lines=8> */
[----:B------:R-:W-:Y:S02]  /*14570*/  IMAD.SHL.U32 R20, R251, 0x4, RZ ;  /* 0x00000004fb147824 */ /* 0x000fe400078e00ff */
[--C-:B---3--:R-:W-:Y:S01]  /*14580*/  IMAD.WIDE R8, R136, 0x4, R6.reuse ;  /* 0x0000000488087825 */ /* 0x108fe200078e0206 */
[----:B------:R1:W-:Y:S03]  /*14590*/  STL.64 [R1+0x1d50], R4 ;  /* 0x001d500401007387 */ /* 0x0003e60000100a00 */
[----:B------:R-:W-:Y:S02]  /*145a0*/  VIADD R21, R21, 0xffffffef ;  /* 0xffffffef15157836 */ /* 0x000fe40000000000 */
[----:B----4-:R-:W-:Y:S01]  /*145b0*/  IMAD.WIDE R10, R137, 0x4, R6 ;  /* 0x00000004890a7825 */ /* 0x010fe200078e0206 */
[----:B------:R3:W-:Y:S03]  /*145c0*/  STL.64 [R1+0x1d48], R8 ;  /* 0x001d480801007387 */ /* 0x0007e60000100a00 */
[----:B------:R-:W-:-:S02]  /*145d0*/  VIADD R22, R22, 0xffffffeb ;  /* 0xffffffeb16167836 */ /* 0x000fc40000000000 */
[C---:B------:R-:W-:Y:S02]  /*145e0*/  IMAD R46, R251.reuse, 0x58, RZ ;  /* 0x00000058fb2e7824 */ /* 0x040fe400078e02ff */
[----:B------:R-:W-:Y:S02]  /*145f0*/  VIADD R48, R48, 0xffffff97 ;  /* 0xffffff9730307836 */ /* 0x000fe40000000000 */
[C---:B------:R-:W-:Y:S02]  /*14600*/  IMAD R62, R251.reuse, 0x5c, RZ ;  /* 0x0000005cfb3e7824 */ /* 0x040fe400078e02ff */
[----:B------:R-:W-:Y:S02]  /*14610*/  VIADD R64, R64, 0xffffff93 ;  /* 0xffffff9340407836 */ /* 0x000fe40000000000 */
[C---:B------:R-:W-:Y:S02]  /*14620*/  IMAD R70, R251.reuse, 0x60, RZ ;  /* 0x00000060fb467824 */ /* 0x040fe400078e02ff */
[----:B------:R-:W-:-:S02]  /*14630*/  IMAD R71, R251, 0x64, RZ ;  /* 0x00000064fb477824 */ /* 0x000fc400078e02ff */
[----:B------:R-:W-:Y:S02]  /*14640*/  VIADD R72, R72, 0xffffff8f ;  /* 0xffffff8f48487836 */ /* 0x000fe40000000000 */
[----:B------:R-:W-:Y:S02]  /*14650*/  IMAD R86, R251, 0x59, RZ ;  /* 0x00000059fb567824 */ /* 0x000fe400078e02ff */
[----:B------:R-:W-:Y:S02]  /*14660*/  VIADD R87, R87, 0xffffff96 ;  /* 0xffffff9657577836 */ /* 0x000fe40000000000 */
[----:B------:R-:W-:Y:S02]  /*14670*/  IMAD R94, R251, 0x5d, RZ ;  /* 0x0000005dfb5e7824 */ /* 0x000fe400078e02ff */
[----:B------:R-:W-:Y:S02]  /*14680*/  VIADD R95, R95, 0xffffff92 ;  /* 0xffffff925f5f7836 */ /* 0x000fe40000000000 */
[----:B------:R-:W-:-:S02]  /*14690*/  IMAD R102, R251, 0x61, RZ ;  /* 0x00000061fb667824 */ /* 0x000fc400078e02ff */
[----:B------:R-:W-:Y:S02]  /*146a0*/  VIADD R103, R103, 0xffffff8e ;  /* 0xffffff8e67677836 */ /* 0x000fe40000000000 */
[----:B------:R-:W-:Y:S02]  /*146b0*/  IMAD R110, R251, 0x65, RZ ;  /* 0x00000065fb6e7824 */ /* 0x000fe400078e02ff */
[----:B------:R-:W-:Y:S02]  /*146c0*/  VIADD R111, R111, 0xffffff8a ;  /* 0xffffff8a6f6f7836 */ /* 0x000fe40000000000 */
[----:B------:R-:W-:Y:S01]  /*146d0*/  IMAD R118, R251, 0x69, RZ ;  /* 0x00000069fb767824 */ /* 0x000fe200078e02ff */
[----:B------:R-:W-:Y:S01]  /*146e0*/  IADD3 R119, R119, -0x7a, RZ ;  /* 0xffffff8677777810 */ /* 0x000fe20007ffe0ff */
[--C-:B-1----:R-:W-:Y:S01]  /*146f0*/  IMAD.WIDE R4, R104, 0x4, R6.reuse ;  /* 0x0000000468047825 */ /* 0x102fe200078e0206 */
[----:B------:R1:W-:Y:S01]  /*14700*/  STL.64 [R1+0x1d40], R10 ;  /* 0x001d400a01007387 */ /* 0x0003e20000100a00 */
[----:B------:R-:W4:Y:S02]  /*14710*/  LDC R135, c[0x0][0x230] ;  /* 0x00008c00ff877b82 */ /* 0x000f240000000800 */
[----:B---3--:R-:W-:-:S02]  /*14720*/  IMAD.WIDE R8, R0, 0x4, R6 ;  /* 0x0000000400087825 */ /* 0x008fc400078e0206 */
[----:B------:R-:W3:Y:S04]  /*14730*/  LDL.LU R0, [R1+0x6fa8] ;  /* 0x006fa80001007983 */ /* 0x000ee80000300800 */
[----:B------:R1:W-:Y:S02]  /*14740*/  STL.64 [R1+0x1d30], R4 ;  /* 0x001d300401007387 */ /* 0x0003e40000100a00 */
[--C-:B-1----:R-:W-:Y:S02]  /*14750*/  IMAD.WIDE R10, R237, 0x4, R6.reuse ;  /* 0x00000004ed0a7825 */ /* 0x102fe400078e0206 */
[----:B------:R1:W-:Y:S04]  /*14760*/  STL.64 [R1+0x1d38], R8 ;  /* 0x001d380801007387 */ /* 0x0003e80000100a00 */
[----:B------:R1:W-:Y:S01]  /*14770*/  STL.64 [R1+0x1d28], R10 ;  /* 0x001d280a01007387 */ /* 0x0003e20000100a00 */
[----:B------:R-:W-:-:S04]  /*14780*/  IMAD.WIDE R4, R138, 0x4, R6 ;  /* 0x000000048a047825 */ /* 0x000fc800078e0206 */
[--C-:B-1----:R-:W-:Y:S01]  /*14790*/  IMAD.WIDE R8, R139, 0x4, R6.reuse ;  /* 0x000000048b087825 */ /* 0x102fe200078e0206 */
[----:B------:R1:W-:Y:S03]  /*147a0*/  STL.64 [R1+0x1d20], R4 ;  /* 0x001d200401007387 */ /* 0x0003e60000100a00 */
[--C-:B------:R-:W-:Y:S01]  /*147b0*/  IMAD.WIDE R10, R140, 0x4, R6.reuse ;  /* 0x000000048c0a7825 */ /* 0x100fe200078e0206 */
[----:B------:R1:W-:Y:S04]  /*147c0*/  STL.64 [R1+0x1d18], R8 ;  /* 0x001d180801007387 */ /* 0x0003e80000100a00 */
[----:B------:R-:W-:Y:S01]  /*147d0*/  STL.64 [R1+0x1d10], R10 ;  /* 0x001d100a01007387 */ /* 0x000fe20000100a00 */
[----:B-1----:R-:W-:-:S03]  /*147e0*/  IMAD.WIDE R4, R141, 0x4, R6 ;  /* 0x000000048d047825 */ /* 0x002fc600078e0206 */
[----:B------:R-:W4:Y:S01]  /*147f0*/  LDL.LU R168, [R1+0x9c] ;  /* 0x00009c0001a87983 */ /* 0x000f220000300800 */
[----:B------:R-:W-:-:S03]  /*14800*/  IMAD.WIDE R8, R142, 0x4, R6 ;  /* 0x000000048e087825 */ /* 0x000fc600078e0206 */
[----:B------:R1:W-:Y:S04]  /*14810*/  STL.64 [R1+0x1d08], R4 ;  /* 0x001d080401007387 */ /* 0x0003e80000100a00 */
[----:B------:R1:W-:Y:S04]  /*14820*/  STL.64 [R1+0x1d00], R8 ;  /* 0x001d000801007387 */ /* 0x0003e80000100a00 */
[----:B------:R-:W2:Y:S01]  /*14830*/  LDL.LU R167, [R1+0xa0] ;  /* 0x0000a00001a77983 */ /* 0x000ea20000300800 */
[--C-:B-1----:R-:W-:Y:S02]  /*14840*/  IMAD.WIDE R4, R143, 0x4, R6.reuse ;  /* 0x000000048f047825 */ /* 0x102fe400078e0206 */
[----:B------:R-:W1:Y:S03]  /*14850*/  LDC R143, c[0x0][0x230] ;  /* 0x00008c00ff8f7b82 */ /* 0x000e660000000800 */
[----:B------:R1:W-:Y:S04]  /*14860*/  STL.64 [R1+0x1cf8], R4 ;  /* 0x001cf80401007387 */ /* 0x0003e80000100a00 */
[----:B------:R-:W2:Y:S01]  /*14870*/  LDL.LU R235, [R1+0xa4] ;  /* 0x0000a40001eb7983 */ /* 0x000ea20000300800 */
[----:B------:R-:W-:-:S04]  /*14880*/  IMAD.WIDE R8, R144, 0x4, R6 ;  /* 0x0000000490087825 */ /* 0x000fc800078e0206 */
[--C-:B-1----:R-:W-:Y:S01]  /*14890*/  IMAD.WIDE R4, R145, 0x4, R6.reuse ;  /* 0x0000000491047825 */ /* 0x102fe200078e0206 */
[----:B------:R1:W-:Y:S04]  /*148a0*/  STL.64 [R1+0x1cf0], R8 ;  /* 0x001cf00801007387 */ /* 0x0003e80000100a00 */
[----:B------:R1:W-:Y:S01]  /*148b0*/  STL.64 [R1+0x1ce8], R4 ;  /* 0x001ce80401007387 */ /* 0x0003e20000100a00 */
[----:B------:R-:W-:-:S04]  /*148c0*/  IMAD.WIDE R10, R148, 0x4, R6 ;  /* 0x00000004940a7825 */ /* 0x000fc800078e0206 */
[----:B-1----:R-:W-:-:S04]  /*148d0*/  IMAD.WIDE R8, R146, 0x4, R6 ;  /* 0x0000000492087825 */ /* 0x002fc800078e0206 */
        /* <DEDUP_REMOVED lines=8> */
[----:B------:R1:W-:Y:S01]  /*14960*/  STL.64 [R1+0x1cc0], R4 ;  /* 0x001cc00401007387 */ /* 0x0003e20000100a00 */
[----:B------:R-:W2:Y:S03]  /*14970*/  LDC R151, c[0x0][0x230] ;  /* 0x00008c00ff977b82 */ /* 0x000ea60000000800 */
        /* <DEDUP_REMOVED lines=20> */
[----:B-1----:R-:W-:-:S03]  /*14ac0*/  IMAD.WIDE R8, R161, 0x4, R6 ;  /* 0x00000004a1087825 */ /* 0x002fc600078e0206 */
[----:B------:R-:W1:Y:S01]  /*14ad0*/  LDC R161, c[0x0][0x230] ;  /* 0x00008c00ffa17b82 */ /* 0x000e620000000800 */
[--C-:B------:R-:W-:Y:S01]  /*14ae0*/  IMAD.WIDE R4, R162, 0x4, R6.reuse ;  /* 0x00000004a2047825 */ /* 0x100fe200078e0206 */
[----:B------:R-:W-:Y:S04]  /*14af0*/  STL.64 [R1+0x1c68], R8 ;  /* 0x001c680801007387 */ /* 0x000fe80000100a00 */
[----:B------:R1:W-:Y:S01]  /*14b00*/  STL.64 [R1+0x1c60], R4 ;  /* 0x001c600401007387 */ /* 0x0003e20000100a00 */
[--C-:B------:R-:W-:Y:S01]  /*14b10*/  IMAD.WIDE R10, R163, 0x4, R6.reuse ;  /* 0x00000004a30a7825 */ /* 0x100fe200078e0206 */
[----:B------:R-:W2:Y:S08]  /*14b20*/  LDC R162, c[0x0][0x230] ;  /* 0x00008c00ffa27b82 */ /* 0x000eb00000000800 */
[----:B-1----:R-:W1:Y:S01]  /*14b30*/  LDC R5, c[0x0][0x230] ;  /* 0x00008c00ff057b82 */ /* 0x002e620000000800 */
[--C-:B------:R-:W-:Y:S01]  /*14b40*/  IMAD.WIDE R8, R164, 0x4, R6.reuse ;  /* 0x00000004a4087825 */ /* 0x100fe200078e0206 */
[----:B------:R1:W-:Y:S04]  /*14b50*/  STL.64 [R1+0x1c58], R10 ;  /* 0x001c580a01007387 */ /* 0x0003e80000100a00 */
[----:B------:R1:W-:Y:S01]  /*14b60*/  STL.64 [R1+0x1c50], R8 ;  /* 0x001c500801007387 */ /* 0x0003e20000100a00 */
[----:B------:R-:W-:Y:S01]  /*14b70*/  IMAD R126, R251, 0x6d, RZ ;  /* 0x0000006dfb7e7824 */ /* 0x000fe200078e02ff */
[----:B------:R-:W2:Y:S01]  /*14b80*/  LDC R163, c[0x0][0x230] ;  /* 0x00008c00ffa37b82 */ /* 0x000ea20000000800 */
[----:B-1----:R-:W-:-:S04]  /*14b90*/  IMAD.WIDE R10, R165, 0x4, R6 ;  /* 0x00000004a50a7825 */ /* 0x002fc800078e0206 */
[----:B------:R-:W-:Y:S01]  /*14ba0*/  IMAD.WIDE R8, R196, 0x4, R6 ;  /* 0x00000004c4087825 */ /* 0x000fe200078e0206 */
[----:B------:R3:W-:Y:S04]  /*14bb0*/  STL.64 [R1+0x1c48], R10 ;  /* 0x001c480a01007387 */ /* 0x0007e80000100a00 */
[----:B------:R2:W-:Y:S01]  /*14bc0*/  STL.64 [R1+0x1c40], R8 ;  /* 0x001c400801007387 */ /* 0x0005e20000100a00 */
[----:B------:R-:W-:-:S05]  /*14bd0*/  VIADD R5, R5, 0xffffffff ;  /* 0xffffffff05057836 */ /* 0x000fca0000000000 */
[----:B------:R-:W-:Y:S01]  /*14be0*/  ISETP.GE.U32.AND P0, PT, R5, 0x7fffff80, PT ;  /* 0x7fffff800500780c */ /* 0x000fe20003f06070 */
[----:B------:R-:W-:Y:S02]  /*14bf0*/  IMAD.WIDE R6, R166, 0x4, R6 ;  /* 0x00000004a6067825 */ /* 0x000fe400078e0206 */
[----:B------:R-:W1:Y:S03]  /*14c00*/  LDC R166, c[0x0][0x230] ;  /* 0x00008c00ffa67b82 */ /* 0x000e660000000800 */
[----:B------:R2:W-:Y:S01]  /*14c10*/  STL.64 [R1+0x1c38], R6 ;  /* 0x001c380601007387 */ /* 0x0005e20000100a00 */
[----:B----4-:R-:W-:-:S04]  /*14c20*/  LEA R4, P1, R168, UR8, 0x2 ;  /* 0x00000008a8047c11 */ /* 0x010fc8000f8210ff */
[----:B------:R-:W-:Y:S02]  /*14c30*/  LEA.HI.X.SX32 R5, R168, UR9, 0x2, P1 ;  /* 0x00000009a8057c11 */ /* 0x000fe400088f16ff */
[----:B---3--:R-:W-:-:S04]  /*14c40*/  LEA R10, P1, R0, UR8, 0x2 ;  /* 0x00000008000a7c11 */ /* 0x008fc8000f8210ff */
[----:B------:R-:W-:Y:S02]  /*14c50*/  LEA.HI.X.SX32 R11, R0, UR9, 0x2, P1 ;  /* 0x00000009000b7c11 */ /* 0x000fe400088f16ff */
[----:B------:R-:W-:Y:S02]  /*14c60*/  LEA R14, P1, R250, UR8, 0x2 ;  /* 0x00000008fa0e7c11 */ /* 0x000fe4000f8210ff */
[----:B--2---:R-:W-:Y:S02]  /*14c70*/  LEA R8, P4, R235, UR8, 0x2 ;  /* 0x00000008eb087c11 */ /* 0x004fe4000f8810ff */
[----:B------:R-:W-:Y:S01]  /*14c80*/  LEA R6, P2, R167, UR8, 0x2 ;  /* 0x00000008a7067c11 */ /* 0x000fe2000f8410ff */
[----:B------:R-:W-:Y:S01]  /*14c90*/  IMAD.WIDE R40, R20, 0x4, R4 ;  /* 0x0000000414287825 */ /* 0x000fe200078e0204 */
[----:B------:R-:W-:Y:S01]  /*14ca0*/  LEA.HI.X.SX32 R9, R235, UR9, 0x2, P4 ;  /* 0x00000009eb097c11 */ /* 0x000fe2000a0f16ff */
[----:B------:R-:W2:Y:S01]  /*14cb0*/  LDL.LU R0, [R1+0x6fa4] ;  /* 0x006fa40001007983 */ /* 0x000ea20000300800 */
[----:B------:R-:W3:Y:S01]  /*14cc0*/  LDC R235, c[0x0][0x230] ;  /* 0x00008c00ffeb7b82 */ /* 0x000ee20000000800 */
[----:B------:R-:W-:-:S02]  /*14cd0*/  LEA.HI.X.SX32 R15, R250, UR9, 0x2, P1 ;  /* 0x00000009fa0f7c11 */ /* 0x000fc400088f16ff */
[----:B------:R-:W4:Y:S01]  /*14ce0*/  S2R R250, SR_TID.X ;  /* 0x0000000000fa7919 */ /* 0x000f220000002100 */
[----:B------:R-:W-:Y:S01]  /*14cf0*/  LEA R12, P4, R3, UR8, 0x2 ;  /* 0x00000008030c7c11 */ /* 0x000fe2000f8810ff */
[----:B---3--:R-:W-:-:S03]  /*14d00*/  VIADD R19, R235, 0xfffffff7 ;  /* 0xfffffff7eb137836 */ /* 0x008fc60000000000 */
[----:B------:R-:W3:Y:S01]  /*14d10*/  LDC R235, c[0x0][0x230] ;  /* 0x00008c00ffeb7b82 */ /* 0x000ee20000000800 */
[----:B------:R-:W-:Y:S02]  /*14d20*/  LEA.HI.X.SX32 R13, R3, UR9, 0x2, P4 ;  /* 0x00000009030d7c11 */ /* 0x000fe4000a0f16ff */
[----:B------:R-:W-:Y:S02]  /*14d30*/  LEA R16, P4, R247, UR8, 0x2 ;  /* 0x00000008f7107c11 */ /* 0x000fe4000f8810ff */
[----:B------:R-:W-:Y:S02]  /*14d40*/  LEA.HI.X.SX32 R7, R167, UR9, 0x2, P2 ;  /* 0x00000009a7077c11 */ /* 0x000fe400090f16ff */
[----:B------:R-:W-:Y:S01]  /*14d50*/  LEA R18, P1, R246, UR8, 0x2 ;  /* 0x00000008f6127c11 */ /* 0x000fe2000f8210ff */
[----:B------:R-:W-:Y:S01]  /*14d60*/  IMAD.WIDE R36, R20, 0x4, R8 ;  /* 0x0000000414247825 */ /* 0x000fe200078e0208 */
[----:B----4-:R-:W-:Y:S01]  /*14d70*/  LOP3.LUT R250, R250, 0x3f, RZ, 0xc0, !PT ;  /* 0x0000003ffafa7812 */ /* 0x010fe200078ec0ff */
[----:B------:R-:W4:Y:S01]  /*14d80*/  LDL.LU R3, [R1+0x6fa0] ;  /* 0x006fa00001037983 */ /* 0x000f220000300800 */
[----:B------:R-:W-:-:S02]  /*14d90*/  ISETP.GE.U32.AND P2, PT, R2, 0x7fffff7c, PT ;  /* 0x7fffff7c0200780c */ /* 0x000fc40003f46070 */
[----:B------:R-:W-:Y:S01]  /*14da0*/  LEA.HI.X.SX32 R17, R247, UR9, 0x2, P4 ;  /* 0x00000009f7117c11 */ /* 0x000fe2000a0f16ff */
[----:B------:R-:W-:Y:S01]  /*14db0*/  IMAD.SHL.U32 R250, R250, 0x4, RZ ;  /* 0x00000004fafa7824 */ /* 0x000fe200078e00ff */
[----:B------:R-:W-:Y:S02]  /*14dc0*/  ISETP.GE.U32.AND P4, PT, R19, 0x7fffff78, PT ;  /* 0x7fffff781300780c */ /* 0x000fe40003f86070 */
[----:B------:R-:W-:Y:S02]  /*14dd0*/  LEA.HI.X.SX32 R19, R246, UR9, 0x2, P1 ;  /* 0x00000009f6137c11 */ /* 0x000fe400088f16ff */
[----:B---3--:R-:W-:-:S04]  /*14de0*/  IADD3 R2, R235, -0xd, RZ ;  /* 0xfffffff3eb027810 */ /* 0x008fc80007ffe0ff */
[----:B------:R-:W-:Y:S01]  /*14df0*/  ISETP.GE.U32.AND P1, PT, R2, 0x7fffff74, PT ;  /* 0x7fffff740200780c */ /* 0x000fe20003f26070 */
[----:B------:R-:W-:-:S05]  /*14e00*/  VIADD R2, R250, UR4 ;  /* 0x00000004fa027c36 */ /* 0x000fca0008000000 */
[----:B------:R-:W-:Y:S01]  /*14e10*/  @!PT LDS RZ, [RZ] ;  /* 0x00000000fffff984 */ /* 0x000fe20000000800 */
[----:B------:R-:W-:Y:S01]  /*14e20*/  @!PT LDS RZ, [RZ] ;  /* 0x00000000fffff984 */ /* 0x000fe20000000800 */
[----:B------:R-:W-:Y:S01]  /*14e30*/  @!PT LDS RZ, [RZ] ;  /* 0x00000000fffff984 */ /* 0x000fe20000000800 */
[----:B------:R-:W-:Y:S04]  /*14e40*/  LDGSTS.E [R2], desc[UR32][R4.64], !P0 ;  /* 0x0000000004027fae */ /* 0x000fe8000c121860 */
[----:B------:R-:W-:Y:S04]  /*14e50*/  LDGSTS.E [R2+0x100], desc[UR32][R6.64], !P0 ;  /* 0x0010000006027fae */ /* 0x000fe8000c121860 */
[----:B------:R-:W-:Y:S01]  /*14e60*/  LDGSTS.E [R2+0x200], desc[UR32][R8.64], !P0 ;  /* 0x0020000008027fae */ /* 0x000fe2000c121860 */
[----:B------:R-:W-:-:S03]  /*14e70*/  IMAD.WIDE R38, R20, 0x4, R6 ;  /* 0x0000000414267825 */ /* 0x000fc600078e0206 */
[----:B------:R-:W-:Y:S04]  /*14e80*/  LDGSTS.E [R2+0x300], desc[UR32][R10.64], !P0 ;  /* 0x003000000a027fae */ /* 0x000fe8000c121860 */
[----:B------:R-:W-:Y:S01]  /*14e90*/  LDGSTS.E [R2+0x400], desc[UR32][R12.64], !P0 ;  /* 0x004000000c027fae */ /* 0x000fe2000c121860 */
[----:B------:R-:W-:-:S03]  /*14ea0*/  IMAD.WIDE R34, R20, 0x4, R10 ;  /* 0x0000000414227825 */ /* 0x000fc600078e020a */
[----:B------:R-:W-:Y:S01]  /*14eb0*/  LDGSTS.E [R2+0x500], desc[UR32][R14.64], !P0 ;  /* 0x005000000e027fae */ /* 0x000fe2000c121860 */
[----:B------:R-:W-:-:S03]  /*14ec0*/  IMAD.WIDE R32, R20, 0x4, R12 ;  /* 0x0000000414207825 */ /* 0x000fc600078e020c */
[----:B------:R-:W-:Y:S01]  /*14ed0*/  LDGSTS.E [R2+0x600], desc[UR32][R16.64], !P0 ;  /* 0x0060000010027fae */ /* 0x000fe2000c121860 */
[----:B------:R-:W-:-:S03]  /*14ee0*/  IMAD.WIDE R30, R20, 0x4, R14 ;  /* 0x00000004141e7825 */ /* 0x000fc600078e020e */
[----:B------:R-:W-:Y:S01]  /*14ef0*/  LDGSTS.E [R2+0x700], desc[UR32][R18.64], !P0 ;  /* 0x0070000012027fae */ /* 0x000fe2000c121860 */
[----:B------:R-:W-:Y:S01]  /*14f00*/  ISETP.GE.U32.AND P0, PT, R21, 0x7fffff70, PT ;  /* 0x7fffff701500780c */ /* 0x000fe20003f06070 */
[----:B------:R-:W-:Y:S02]  /*14f10*/  IMAD.SHL.U32 R21, R251, 0x8, RZ ;  /* 0x00000008fb157824 */ /* 0x000fe400078e00ff */
[----:B------:R3:W-:Y:S01]  /*14f20*/  LDGSTS.E [R2+0x2000], desc[UR32][R40.64], !P2 ;  /* 0x0200000028027fae */ /* 0x0007e2000d121860 */
[----:B------:R-:W-:-:S03]  /*14f30*/  IMAD.WIDE R28, R20, 0x4, R16 ;  /* 0x00000004141c7825 */ /* 0x000fc600078e0210 */
[----:B------:R1:W-:Y:S01]  /*14f40*/  LDGSTS.E [R2+0x2100], desc[UR32][R38.64], !P2 ;  /* 0x0210000026027fae */ /* 0x0003e2000d121860 */
[----:B------:R-:W-:-:S03]  /*14f50*/  IMAD.WIDE R26, R20, 0x4, R18 ;  /* 0x00000004141a7825 */ /* 0x000fc600078e0212 */
[----:B------:R3:W-:Y:S04]  /*14f60*/  STL.64 [R1+0x1618], R40 ;  /* 0x0016182801007387 */ /* 0x0007e80000100a00 */
[----:B------:R1:W-:Y:S04]  /*14f70*/  LDGSTS.E [R2+0x2200], desc[UR32][R36.64], !P2 ;  /* 0x0220000024027fae */ /* 0x0003e8000d121860 */
[----:B------:R1:W-:Y:S04]  /*14f80*/  STL.64 [R1+0x1610], R38 ;  /* 0x0016102601007387 */ /* 0x0003e80000100a00 */
[----:B------:R1:W-:Y:S01]  /*14f90*/  LDGSTS.E [R2+0x2300], desc[UR32][R34.64], !P2 ;  /* 0x0230000022027fae */ /* 0x0003e2000d121860 */
[----:B---3--:R-:W-:-:S03]  /*14fa0*/  IMAD.WIDE R40, R21, 0x4, R4 ;  /* 0x0000000415287825 */ /* 0x008fc600078e0204 */
[----:B------:R3:W-:Y:S04]  /*14fb0*/  STL.64 [R1+0x1608], R36 ;  /* 0x0016082401007387 */ /* 0x0007e80000100a00 */
[----:B------:R3:W-:Y:S01]  /*14fc0*/  LDGSTS.E [R2+0x2400], desc[UR32][R32.64], !P2 ;  /* 0x0240000020027fae */ /* 0x0007e2000d121860 */
[----:B-1----:R-:W-:-:S03]  /*14fd0*/  IMAD.WIDE R38, R21, 0x4, R6 ;  /* 0x0000000415267825 */ /* 0x002fc600078e0206 */
        /* <DEDUP_REMOVED lines=9> */
[----:B------:R3:W-:Y:S01]  /*15070*/  STL.64 [R1+0x15e8], R28 ;  /* 0x0015e81c01007387 */ /* 0x0007e20000100a00 */
[----:B------:R-:W-:Y:S02]  /*15080*/  VIADD R20, R23, 0xffffffe7 ;  /* 0xffffffe717147836 */ /* 0x000fe40000000000 */
[C---:B-1----:R-:W-:Y:S01]  /*15090*/  IMAD.WIDE R30, R21.reuse, 0x4, R14 ;  /* 0x00000004151e7825 */ /* 0x042fe200078e020e */
[----:B------:R1:W-:Y:S01]  /*150a0*/  LDGSTS.E [R2+0x4000], desc[UR32][R40.64], !P4 ;  /* 0x0400000028027fae */ /* 0x0003e2000e121860 */
[----:B------:R-:W-:Y:S01]  /*150b0*/  ISETP.GE.U32.AND P2, PT, R22, 0x7fffff6c, PT ;  /* 0x7fffff6c1600780c */ /* 0x000fe20003f46070 */
[----:B------:R-:W2:Y:S02]  /*150c0*/  LDC R23, c[0x0][0x230] ;  /* 0x00008c00ff177b82 */ /* 0x000ea40000000800 */
[----:B------:R1:W-:Y:S01]  /*150d0*/  STL.64 [R1+0x15e0], R26 ;  /* 0x0015e01a01007387 */ /* 0x0003e20000100a00 */
[----:B---3--:R-:W-:-:S03]  /*150e0*/  IMAD.WIDE R28, R21, 0x4, R16 ;  /* 0x00000004151c7825 */ /* 0x008fc600078e0210 */
[----:B------:R3:W-:Y:S04]  /*150f0*/  LDGSTS.E [R2+0x4100], desc[UR32][R38.64], !P4 ;  /* 0x0410000026027fae */ /* 0x0007e8000e121860 */
[----:B------:R3:W-:Y:S01]  /*15100*/  LDGSTS.E [R2+0x4200], desc[UR32][R36.64], !P4 ;  /* 0x0420000024027fae */ /* 0x0007e2000e121860 */
[----:B-1----:R-:W-:-:S03]  /*15110*/  IMAD.WIDE R26, R21, 0x4, R18 ;  /* 0x00000004151a7825 */ /* 0x002fc600078e0212 */
[----:B------:R1:W-:Y:S04]  /*15120*/  LDGSTS.E [R2+0x4300], desc[UR32][R34.64], !P4 ;  /* 0x0430000022027fae */ /* 0x0003e8000e121860 */
[----:B------:R1:W-:Y:S04]  /*15130*/  LDGSTS.E [R2+0x4400], desc[UR32][R32.64], !P4 ;  /* 0x0440000020027fae */ /* 0x0003e8000e121860 */
[----:B------:R1:W-:Y:S04]  /*15140*/  LDGSTS.E [R2+0x4500], desc[UR32][R30.64], !P4 ;  /* 0x045000001e027fae */ /* 0x0003e8000e121860 */
[----:B------:R1:W-:Y:S04]  /*15150*/  LDGSTS.E [R2+0x4600], desc[UR32][R28.64], !P4 ;  /* 0x046000001c027fae */ /* 0x0003e8000e121860 */
[----:B------:R1:W-:Y:S01]  /*15160*/  LDGSTS.E [R2+0x4700], desc[UR32][R26.64], !P4 ;  /* 0x047000001a027fae */ /* 0x0003e2000e121860 */
[----:B------:R-:W-:Y:S01]  /*15170*/  ISETP.GE.U32.AND P4, PT, R20, 0x7fffff68, PT ;  /* 0x7fffff681400780c */ /* 0x000fe20003f86070 */
[----:B------:R-:W-:-:S02]  /*15180*/  IMAD R20, R251, 0xc, RZ ;  /* 0x0000000cfb147824 */ /* 0x000fc400078e02ff */
[----:B------:R3:W-:Y:S04]  /*15190*/  STL.64 [R1+0x1558], R40 ;  /* 0x0015582801007387 */ /* 0x0007e80000100a00 */
[----:B------:R1:W-:Y:S01]  /*151a0*/  STL.64 [R1+0x1550], R38 ;  /* 0x0015502601007387 */ /* 0x0003e20000100a00 */
[----:B------:R-:W-:-:S03]  /*151b0*/  IMAD.SHL.U32 R21, R251, 0x10, RZ ;  /* 0x00000010fb157824 */ /* 0x000fc600078e00ff */
[----:B------:R1:W-:Y:S01]  /*151c0*/  STL.64 [R1+0x1548], R36 ;  /* 0x0015482401007387 */ /* 0x0003e20000100a00 */
[----:B---3--:R-:W-:-:S03]  /*151d0*/  IMAD.WIDE R40, R20, 0x4, R4 ;  /* 0x0000000414287825 */ /* 0x008fc600078e0204 */
[----:B------:R3:W-:Y:S01]  /*151e0*/  STL.64 [R1+0x1540], R34 ;  /* 0x0015402201007387 */ /* 0x0007e20000100a00 */
[----:B-1----:R-:W-:-:S03]  /*151f0*/  IMAD.WIDE R38, R20, 0x4, R6 ;  /* 0x0000000414267825 */ /* 0x002fc600078e0206 */
[----:B------:R1:W-:Y:S01]  /*15200*/  STL.64 [R1+0x1538], R32 ;  /* 0x0015382001007387 */ /* 0x0003e20000100a00 */
[----:B------:R-:W-:-:S03]  /*15210*/  IMAD.WIDE R36, R20, 0x4, R8 ;  /* 0x0000000414247825 */ /* 0x000fc600078e0208 */
[----:B------:R1:W-:Y:S01]  /*15220*/  STL.64 [R1+0x1530], R30 ;  /* 0x0015301e01007387 */ /* 0x0003e20000100a00 */
[----:B---3--:R-:W-:-:S03]  /*15230*/  IMAD.WIDE R34, R20, 0x4, R10 ;  /* 0x0000000414227825 */ /* 0x008fc600078e020a */
[----:B------:R3:W-:Y:S01]  /*15240*/  STL.64 [R1+0x1528], R28 ;  /* 0x0015281c01007387 */ /* 0x0007e20000100a00 */
[----:B-1----:R-:W-:-:S03]  /*15250*/  IMAD.WIDE R32, R20, 0x4, R12 ;  /* 0x0000000414207825 */ /* 0x002fc600078e020c */
[----:B------:R1:W-:Y:S01]  /*15260*/  LDGSTS.E [R2+0x6000], desc[UR32][R40.64], !P1 ;  /* 0x0600000028027fae */ /* 0x0003e2000c921860 */
[----:B------:R-:W-:-:S03]  /*15270*/  IMAD.WIDE R30, R20, 0x4, R14 ;  /* 0x00000004141e7825 */ /* 0x000fc600078e020e */
[----:B------:R1:W-:Y:S01]  /*15280*/  STL.64 [R1+0x1520], R26 ;  /* 0x0015201a01007387 */ /* 0x0003e20000100a00 */
[----:B---3--:R-:W-:-:S03]  /*15290*/  IMAD.WIDE R28, R20, 0x4, R16 ;  /* 0x00000004141c7825 */ /* 0x008fc600078e0210 */
[----:B------:R3:W-:Y:S04]  /*152a0*/  LDGSTS.E [R2+0x6100], desc[UR32][R38.64], !P1 ;  /* 0x0610000026027fae */ /* 0x0007e8000c921860 */
[----:B------:R3:W-:Y:S01]  /*152b0*/  STL.64 [R1+0x1498], R40 ;  /* 0x0014982801007387 */ /* 0x0007e20000100a00 */
[----:B-1----:R-:W-:-:S03]  /*152c0*/  IMAD.WIDE R26, R20, 0x4, R18 ;  /* 0x00000004141a7825 */ /* 0x002fc600078e0212 */
[----:B------:R1:W-:Y:S04]  /*152d0*/  LDGSTS.E [R2+0x6200], desc[UR32][R36.64], !P1 ;  /* 0x0620000024027fae */ /* 0x0003e8000c921860 */
[----:B------:R2:W-:Y:S04]  /*152e0*/  STL.64 [R1+0x1490], R38 ;  /* 0x0014902601007387 */ /* 0x0005e80000100a00 */
[----:B------:R1:W-:Y:S01]  /*152f0*/  LDGSTS.E [R2+0x6300], desc[UR32][R34.64], !P1 ;  /* 0x0630000022027fae */ /* 0x0003e2000c921860 */
[----:B---3--:R-:W-:-:S03]  /*15300*/  IMAD.WIDE R40, R21, 0x4, R4 ;  /* 0x0000000415287825 */ /* 0x008fc600078e0204 */
[----:B------:R1:W-:Y:S04]  /*15310*/  STL.64 [R1+0x1488], R36 ;  /* 0x0014882401007387 */ /* 0x0003e80000100a00 */
[----:B------:R3:W-:Y:S01]  /*15320*/  LDGSTS.E [R2+0x6400], desc[UR32][R32.64], !P1 ;  /* 0x0640000020027fae */ /* 0x0007e2000c921860 */
[----:B--2---:R-:W-:-:S03]  /*15330*/  IMAD.WIDE R38, R21, 0x4, R6 ;  /* 0x0000000415267825 */ /* 0x004fc600078e0206 */
[----:B------:R2:W-:Y:S04]  /*15340*/  STL.64 [R1+0x1480], R34 ;  /* 0x0014802201007387 */ /* 0x0005e80000100a00 */
[----:B------:R3:W-:Y:S01]  /*15350*/  LDGSTS.E [R2+0x6500], desc[UR32][R30.64], !P1 ;  /* 0x065000001e027fae */ /* 0x0007e2000c921860 */
[----:B-1----:R-:W-:-:S03]  /*15360*/  IMAD.WIDE R36, R21, 0x4, R8 ;  /* 0x0000000415247825 */ /* 0x002fc600078e0208 */
[----:B------:R3:W-:Y:S04]  /*15370*/  STL.64 [R1+0x1478], R32 ;  /* 0x0014782001007387 */ /* 0x0007e80000100a00 */
[----:B------:R1:W-:Y:S01]  /*15380*/  LDGSTS.E [R2+0x6600], desc[UR32][R28.64], !P1 ;  /* 0x066000001c027fae */ /* 0x0003e2000c921860 */
[----:B--2---:R-:W-:-:S03]  /*15390*/  IMAD.WIDE R34, R21, 0x4, R10 ;  /* 0x0000000415227825 */ /* 0x004fc600078e020a */
[----:B------:R2:W-:Y:S04]  /*153a0*/  STL.64 [R1+0x1470], R30 ;  /* 0x0014701e01007387 */ /* 0x0005e80000100a00 */
[----:B------:R1:W-:Y:S01]  /*153b0*/  LDGSTS.E [R2+0x6700], desc[UR32][R26.64], !P1 ;  /* 0x067000001a027fae */ /* 0x0003e2000c921860 */
[----:B---3--:R-:W-:-:S03]  /*153c0*/  IMAD.WIDE R32, R21, 0x4, R12 ;  /* 0x0000000415207825 */ /* 0x008fc600078e020c */
[----:B------:R1:W-:Y:S01]  /*153d0*/  STL.64 [R1+0x1468], R28 ;  /* 0x0014681c01007387 */ /* 0x0003e20000100a00 */
[----:B------:R-:W-:Y:S02]  /*153e0*/  VIADD R20, R25, 0xffffffdf ;  /* 0xffffffdf19147836 */ /* 0x000fe40000000000 */
[----:B------:R-:W-:Y:S01]  /*153f0*/  VIADD R22, R24, 0xffffffe3 ;  /* 0xffffffe318167836 */ /* 0x000fe20000000000 */
[----:B------:R3:W-:Y:S01]  /*15400*/  LDGSTS.E [R2+0x8000], desc[UR32][R40.64], !P0 ;  /* 0x0800000028027fae */ /* 0x0007e2000c121860 */
[C---:B--2---:R-:W-:Y:S01]  /*15410*/  IMAD.WIDE R30, R21.reuse, 0x4, R14 ;  /* 0x00000004151e7825 */ /* 0x044fe200078e020e */
[----:B------:R-:W2:Y:S02]  /*15420*/  LDC R24, c[0x0][0x230] ;  /* 0x00008c00ff187b82 */ /* 0x000ea40000000800 */
[----:B------:R3:W-:Y:S01]  /*15430*/  STL.64 [R1+0x1460], R26 ;  /* 0x0014601a01007387 */ /* 0x0007e20000100a00 */
[----:B-1----:R-:W-:-:S03]  /*15440*/  IMAD.WIDE R28, R21, 0x4, R16 ;  /* 0x00000004151c7825 */ /* 0x002fc600078e0210 */
[----:B------:R1:W-:Y:S02]  /*15450*/  LDGSTS.E [R2+0x8100], desc[UR32][R38.64], !P0 ;  /* 0x0810000026027fae */ /* 0x0003e4000c121860 */
[----:B------:R-:W4:Y:S02]  /*15460*/  LDC R25, c[0x0][0x230] ;  /* 0x00008c00ff197b82 */ /* 0x000f240000000800 */
[----:B------:R1:W-:Y:S01]  /*15470*/  LDGSTS.E [R2+0x8200], desc[UR32][R36.64], !P0 ;  /* 0x0820000024027fae */ /* 0x0003e2000c121860 */
[----:B---3--:R-:W-:-:S03]  /*15480*/  IMAD.WIDE R26, R21, 0x4, R18 ;  /* 0x00000004151a7825 */ /* 0x008fc600078e0212 */
        /* <DEDUP_REMOVED lines=9> */
[----:B------:R-:W-:-:S03]  /*15520*/  IMAD R21, R251, 0x18, RZ ;  /* 0x00000018fb157824 */ /* 0x000fc600078e02ff */
[----:B------:R2:W-:Y:S01]  /*15530*/  STL.64 [R1+0x13c8], R36 ;  /* 0x0013c82401007387 */ /* 0x0005e20000100a00 */
[----:B-1----:R-:W-:-:S03]  /*15540*/  IMAD.WIDE R40, R20, 0x4, R4 ;  /* 0x0000000414287825 */ /* 0x002fc600078e0204 */
[----:B------:R1:W-:Y:S01]  /*15550*/  STL.64 [R1+0x13c0], R34 ;  /* 0x0013c02201007387 */ /* 0x0003e20000100a00 */
[----:B---3--:R-:W-:-:S03]  /*15560*/  IMAD.WIDE R38, R20, 0x4, R6 ;  /* 0x0000000414267825 */ /* 0x008fc600078e0206 */
[----:B------:R3:W-:Y:S01]  /*15570*/  STL.64 [R1+0x13b8], R32 ;  /* 0x0013b82001007387 */ /* 0x0007e20000100a00 */
[----:B--2---:R-:W-:-:S03]  /*15580*/  IMAD.WIDE R36, R20, 0x4, R8 ;  /* 0x0000000414247825 */ /* 0x004fc600078e0208 */
[----:B------:R2:W-:Y:S01]  /*15590*/  STL.64 [R1+0x13b0], R30 ;  /* 0x0013b01e01007387 */ /* 0x0005e20000100a00 */
[----:B-1----:R-:W-:-:S03]  /*155a0*/  IMAD.WIDE R34, R20, 0x4, R10 ;  /* 0x0000000414227825 */ /* 0x002fc600078e020a */
[----:B------:R1:W-:Y:S01]  /*155b0*/  STL.64 [R1+0x13a8], R28 ;  /* 0x0013a81c01007387 */ /* 0x0003e20000100a00 */
[----:B---3--:R-:W-:-:S03]  /*155c0*/  IMAD.WIDE R32, R20, 0x4, R12 ;  /* 0x0000000414207825 */ /* 0x008fc600078e020c */
[----:B------:R3:W-:Y:S01]  /*155d0*/  LDGSTS.E [R2+0xa000], desc[UR32][R40.64], !P2 ;  /* 0x0a00000028027fae */ /* 0x0007e2000d121860 */
[----:B--2---:R-:W-:-:S03]  /*155e0*/  IMAD.WIDE R30, R20, 0x4, R14 ;  /* 0x00000004141e7825 */ /* 0x004fc600078e020e */
[----:B------:R2:W-:Y:S01]  /*155f0*/  STL.64 [R1+0x13a0], R26 ;  /* 0x0013a01a01007387 */ /* 0x0005e20000100a00 */
[----:B-1----:R-:W-:-:S03]  /*15600*/  IMAD.WIDE R28, R20, 0x4, R16 ;  /* 0x00000004141c7825 */ /* 0x002fc600078e0210 */
[----:B------:R1:W-:Y:S04]  /*15610*/  LDGSTS.E [R2+0xa100], desc[UR32][R38.64], !P2 ;  /* 0x0a10000026027fae */ /* 0x0003e8000d121860 */
[----:B------:R3:W-:Y:S01]  /*15620*/  STL.64 [R1+0x1318], R40 ;  /* 0x0013182801007387 */ /* 0x0007e20000100a00 */
[----:B--2---:R-:W-:-:S03]  /*15630*/  IMAD.WIDE R26, R20, 0x4, R18 ;  /* 0x00000004141a7825 */ /* 0x004fc600078e0212 */
        /* <DEDUP_REMOVED lines=12> */
[----:B----4-:R-:W-:-:S03]  /*15700*/  IMAD.WIDE R34, R21, 0x4, R10 ;  /* 0x0000000415227825 */ /* 0x010fc600078e020a */
[----:B------:R1:W-:Y:S04]  /*15710*/  STL.64 [R1+0x12f0], R30 ;  /* 0x0012f01e01007387 */ /* 0x0003e80000100a00 */
[----:B------:R4:W-:Y:S01]  /*15720*/  LDGSTS.E [R2+0xa700], desc[UR32][R26.64], !P2 ;  /* 0x0a7000001a027fae */ /* 0x0009e2000d121860 */
[----:B---3--:R-:W-:-:S03]  /*15730*/  IMAD.WIDE R32, R21, 0x4, R12 ;  /* 0x0000000415207825 */ /* 0x008fc600078e020c */
[----:B------:R2:W-:Y:S01]  /*15740*/  STL.64 [R1+0x12e8], R28 ;  /* 0x0012e81c01007387 */ /* 0x0005e20000100a00 */
[----:B------:R-:W-:Y:S01]  /*15750*/  ISETP.GE.U32.AND P1, PT, R22, 0x7fffff64, PT ;  /* 0x7fffff641600780c */ /* 0x000fe20003f26070 */
[----:B-1----:R-:W-:Y:S02]  /*15760*/  IMAD.WIDE R30, R21, 0x4, R14 ;  /* 0x00000004151e7825 */ /* 0x002fe400078e020e */
[----:B------:R1:W-:Y:S01]  /*15770*/  LDGSTS.E [R2+0xc000], desc[UR32][R40.64], !P4 ;  /* 0x0c00000028027fae */ /* 0x0003e2000e121860 */
[----:B------:R-:W-:-:S03]  /*15780*/  IADD3 R20, R24, -0x29, RZ ;  /* 0xffffffd718147810 */ /* 0x000fc60007ffe0ff */
[----:B------:R4:W-:Y:S01]  /*15790*/  STL.64 [R1+0x12e0], R26 ;  /* 0x0012e01a01007387 */ /* 0x0009e20000100a00 */
[----:B--2---:R-:W-:-:S03]  /*157a0*/  IMAD.WIDE R28, R21, 0x4, R16 ;  /* 0x00000004151c7825 */ /* 0x004fc600078e0210 */
[----:B------:R2:W-:Y:S01]  /*157b0*/  LDGSTS.E [R2+0xc100], desc[UR32][R38.64], !P4 ;  /* 0x0c10000026027fae */ /* 0x0005e2000e121860 */
[----:B------:R-:W3:Y:S03]  /*157c0*/  LDC R24, c[0x0][0x230] ;  /* 0x00008c00ff187b82 */ /* 0x000ee60000000800 */
[----:B------:R2:W-:Y:S01]  /*157d0*/  LDGSTS.E [R2+0xc200], desc[UR32][R36.64], !P4 ;  /* 0x0c20000024027fae */ /* 0x0005e2000e121860 */
[----:B------:R-:W-:Y:S02]  /*157e0*/  VIADD R22, R23, 0xffffffdb ;  /* 0xffffffdb17167836 */ /* 0x000fe40000000000 */
[----:B----4-:R-:W-:Y:S01]  /*157f0*/  IMAD.WIDE R26, R21, 0x4, R18 ;  /* 0x00000004151a7825 */ /* 0x010fe200078e0212 */
[----:B------:R4:W-:Y:S01]  /*15800*/  LDGSTS.E [R2+0xc300], desc[UR32][R34.64], !P4 ;  /* 0x0c30000022027fae */ /* 0x0009e2000e121860 */
[----:B------:R-:W3:Y:S03]  /*15810*/  LDC R23, c[0x0][0x230] ;  /* 0x00008c00ff177b82 */ /* 0x000ee60000000800 */
        /* <DEDUP_REMOVED lines=10> */
[----:B-1----:R-:W-:-:S03]  /*158c0*/  IMAD.WIDE R40, R20, 0x4, R4 ;  /* 0x0000000414287825 */ /* 0x002fc600078e0204 */
[----:B------:R1:W-:Y:S01]  /*158d0*/  STL.64 [R1+0x1240], R34 ;  /* 0x0012402201007387 */ /* 0x0003e20000100a00 */
[----:B--2---:R-:W-:-:S03]  /*158e0*/  IMAD.WIDE R38, R20, 0x4, R6 ;  /* 0x0000000414267825 */ /* 0x004fc600078e0206 */
[----:B------:R2:W-:Y:S01]  /*158f0*/  STL.64 [R1+0x1238], R32 ;  /* 0x0012382001007387 */ /* 0x0005e20000100a00 */
[----:B----4-:R-:W-:-:S03]  /*15900*/  IMAD.WIDE R36, R20, 0x4, R8 ;  /* 0x0000000414247825 */ /* 0x010fc600078e0208 */
[----:B------:R4:W-:Y:S01]  /*15910*/  STL.64 [R1+0x1230], R30 ;  /* 0x0012301e01007387 */ /* 0x0009e20000100a00 */
[----:B-1----:R-:W-:-:S03]  /*15920*/  IMAD.WIDE R34, R20, 0x4, R10 ;  /* 0x0000000414227825 */ /* 0x002fc600078e020a */
[----:B------:R1:W-:Y:S01]  /*15930*/  STL.64 [R1+0x1228], R28 ;  /* 0x0012281c01007387 */ /* 0x0003e20000100a00 */
[----:B--2---:R-:W-:-:S03]  /*15940*/  IMAD.WIDE R32, R20, 0x4, R12 ;  /* 0x0000000414207825 */ /* 0x004fc600078e020c */
[----:B------:R2:W-:Y:S01]  /*15950*/  LDGSTS.E [R2+0xe000], desc[UR32][R40.64], !P1 ;  /* 0x0e00000028027fae */ /* 0x0005e2000c921860 */
[----:B----4-:R-:W-:-:S03]  /*15960*/  IMAD.WIDE R30, R20, 0x4, R14 ;  /* 0x00000004141e7825 */ /* 0x010fc600078e020e */
[----:B------:R3:W-:Y:S01]  /*15970*/  STL.64 [R1+0x1220], R26 ;  /* 0x0012201a01007387 */ /* 0x0007e20000100a00 */
[----:B-1----:R-:W-:-:S03]  /*15980*/  IMAD.WIDE R28, R20, 0x4, R16 ;  /* 0x00000004141c7825 */ /* 0x002fc600078e0210 */
[----:B------:R1:W-:Y:S04]  /*15990*/  LDGSTS.E [R2+0xe100], desc[UR32][R38.64], !P1 ;  /* 0x0e10000026027fae */ /* 0x0003e8000c921860 */
[----:B------:R2:W-:Y:S01]  /*159a0*/  STL.64 [R1+0x1198], R40 ;  /* 0x0011982801007387 */ /* 0x0005e20000100a00 */
[----:B---3--:R-:W-:-:S03]  /*159b0*/  IMAD.WIDE R26, R20, 0x4, R18 ;  /* 0x00000004141a7825 */ /* 0x008fc600078e0212 */
[----:B------:R3:W-:Y:S04]  /*159c0*/  LDGSTS.E [R2+0xe200], desc[UR32][R36.64], !P1 ;  /* 0x0e20000024027fae */ /* 0x0007e8000c921860 */
        /* <DEDUP_REMOVED lines=11> */
[----:B----4-:R-:W-:-:S03]  /*15a80*/  IMAD.WIDE R34, R21, 0x4, R10 ;  /* 0x0000000415227825 */ /* 0x010fc600078e020a */
[----:B------:R1:W-:Y:S04]  /*15a90*/  STL.64 [R1+0x1170], R30 ;  /* 0x0011701e01007387 */ /* 0x0003e80000100a00 */
[----:B------:R4:W-:Y:S01]  /*15aa0*/  LDGSTS.E [R2+0xe700], desc[UR32][R26.64], !P1 ;  /* 0x0e7000001a027fae */ /* 0x0009e2000c921860 */
[----:B--2---:R-:W-:-:S03]  /*15ab0*/  IMAD.WIDE R32, R21, 0x4, R12 ;  /* 0x0000000415207825 */ /* 0x004fc600078e020c */
[----:B------:R3:W-:Y:S01]  /*15ac0*/  STL.64 [R1+0x1168], R28 ;  /* 0x0011681c01007387 */ /* 0x0007e20000100a00 */
[----:B------:R-:W-:Y:S01]  /*15ad0*/  ISETP.GE.U32.AND P2, PT, R22, 0x7fffff5c, PT ;  /* 0x7fffff5c1600780c */ /* 0x000fe20003f46070 */
[----:B-1----:R-:W-:Y:S02]  /*15ae0*/  IMAD.WIDE R30, R21, 0x4, R14 ;  /* 0x00000004151e7825 */ /* 0x002fe400078e020e */
[----:B------:R1:W-:Y:S04]  /*15af0*/  LDGSTS.E [R2+0x10000], desc[UR32][R40.64], !P0 ;  /* 0x1000000028027fae */ /* 0x0003e8000c121860 */
[----:B------:R4:W-:Y:S01]  /*15b00*/  STL.64 [R1+0x1160], R26 ;  /* 0x0011601a01007387 */ /* 0x0009e20000100a00 */
[----:B------:R-:W-:Y:S02]  /*15b10*/  VIADD R20, R23, 0xffffffcf ;  /* 0xffffffcf17147836 */ /* 0x000fe40000000000 */
[----:B---3--:R-:W-:Y:S01]  /*15b20*/  IMAD.WIDE R28, R21, 0x4, R16 ;  /* 0x00000004151c7825 */ /* 0x008fe200078e0210 */
[----:B------:R2:W-:Y:S01]  /*15b30*/  LDGSTS.E [R2+0x10100], desc[UR32][R38.64], !P0 ;  /* 0x1010000026027fae */ /* 0x0005e2000c121860 */
[----:B------:R-:W3:Y:S03]  /*15b40*/  LDC R23, c[0x0][0x230] ;  /* 0x00008c00ff177b82 */ /* 0x000ee60000000800 */
[----:B------:R2:W-:Y:S01]  /*15b50*/  LDGSTS.E [R2+0x10200], desc[UR32][R36.64], !P0 ;  /* 0x1020000024027fae */ /* 0x0005e2000c121860 */
[----:B------:R-:W-:-:S02]  /*15b60*/  VIADD R22, R25, 0xffffffd3 ;  /* 0xffffffd319167836 */ /* 0x000fc40000000000 */
        /* <DEDUP_REMOVED lines=103> */
[C---:B-1----:R-:W-:Y:S02]  /*161e0*/  IMAD.WIDE R30, R21.reuse, 0x4, R14 ;  /* 0x00000004151e7825 */ /* 0x042fe400078e020e */
        /* <DEDUP_REMOVED lines=54> */
[----:B------:R-:W-:Y:S01]  /*16550*/  VIADD R20, R23, 0xffffffb7 ;  /* 0xffffffb717147836 */ /* 0x000fe20000000000 */
[----:B------:R-:W-:Y:S01]  /*16560*/  ISETP.GE.U32.AND P1, PT, R22, 0x7fffff44, PT ;  /* 0x7fffff441600780c */ /* 0x000fe20003f26070 */
[----:B------:R-:W2:Y:S01]  /*16570*/  LDC R23, c[0x0][0x230] ;  /* 0x00008c00ff177b82 */ /* 0x000ea20000000800 */
[C---:B-1----:R-:W-:Y:S01]  /*16580*/  IMAD.WIDE R30, R21.reuse, 0x4, R14 ;  /* 0x00000004151e7825 */ /* 0x042fe200078e020e */
[----:B------:R1:W-:Y:S04]  /*16590*/  LDGSTS.E [R2+0x1c000], desc[UR32][R40.64], !P4 ;  /* 0x1c00000028027fae */ /* 0x0003e8000e121860 */
[----:B------:R4:W-:Y:S01]  /*165a0*/  STL.64 [R1+0xce0], R26 ;  /* 0x000ce01a01007387 */ /* 0x0009e20000100a00 */
[----:B---3--:R-:W-:-:S03]  /*165b0*/  IMAD.WIDE R28, R21, 0x4, R16 ;  /* 0x00000004151c7825 */ /* 0x008fc600078e0210 */
[----:B------:R3:W-:Y:S04]  /*165c0*/  LDGSTS.E [R2+0x1c100], desc[UR32][R38.64], !P4 ;  /* 0x1c10000026027fae */ /* 0x0007e8000e121860 */
[----:B------:R3:W-:Y:S01]  /*165d0*/  LDGSTS.E [R2+0x1c200], desc[UR32][R36.64], !P4 ;  /* 0x1c20000024027fae */ /* 0x0007e2000e121860 */
[----:B----4-:R-:W-:-:S03]  /*165e0*/  IMAD.WIDE R26, R21, 0x4, R18 ;  /* 0x00000004151a7825 */ /* 0x010fc600078e0212 */
[----:B------:R4:W-:Y:S04]  /*165f0*/  LDGSTS.E [R2+0x1c300], desc[UR32][R34.64], !P4 ;  /* 0x1c30000022027fae */ /* 0x0009e8000e121860 */
[----:B------:R4:W-:Y:S04]  /*16600*/  LDGSTS.E [R2+0x1c400], desc[UR32][R32.64], !P4 ;  /* 0x1c40000020027fae */ /* 0x0009e8000e121860 */
[----:B------:R2:W-:Y:S04]  /*16610*/  LDGSTS.E [R2+0x1c500], desc[UR32][R30.64], !P4 ;  /* 0x1c5000001e027fae */ /* 0x0005e8000e121860 */
[----:B------:R2:W-:Y:S04]  /*16620*/  LDGSTS.E [R2+0x1c600], desc[UR32][R28.64], !P4 ;  /* 0x1c6000001c027fae */ /* 0x0005e8000e121860 */
[----:B------:R2:W-:Y:S01]  /*16630*/  LDGSTS.E [R2+0x1c700], desc[UR32][R26.64], !P4 ;  /* 0x1c7000001a027fae */ /* 0x0005e2000e121860 */
[----:B------:R-:W-:Y:S01]  /*16640*/  ISETP.GE.U32.AND P4, PT, R20, 0x7fffff38, PT ;  /* 0x7fffff381400780c */ /* 0x000fe20003f86070 */
[----:B------:R-:W-:-:S02]  /*16650*/  IMAD R20, R251, 0x3c, RZ ;  /* 0x0000003cfb147824 */ /* 0x000fc400078e02ff */
[----:B------:R1:W-:Y:S01]  /*16660*/  STL.64 [R1+0xa18], R40 ;  /* 0x000a182801007387 */ /* 0x0003e20000100a00 */
[----:B------:R-:W-:Y:S02]  /*16670*/  VIADD R22, R25, 0xffffffbb ;  /* 0xffffffbb19167836 */ /* 0x000fe40000000000 */
[----:B------:R-:W2:Y:S01]  /*16680*/  LDC R25, c[0x0][0x230] ;  /* 0x00008c00ff197b82 */ /* 0x000ea20000000800 */
[----:B------:R3:W-:Y:S04]  /*16690*/  STL.64 [R1+0xa10], R38 ;  /* 0x000a102601007387 */ /* 0x0007e80000100a00 */
[----:B------:R4:W-:Y:S04]  /*166a0*/  STL.64 [R1+0xa08], R36 ;  /* 0x000a082401007387 */ /* 0x0009e80000100a00 */
[----:B------:R4:W-:Y:S01]  /*166b0*/  STL.64 [R1+0xa00], R34 ;  /* 0x000a002201007387 */ /* 0x0009e20000100a00 */
[----:B-1----:R-:W-:-:S03]  /*166c0*/  IMAD.WIDE R40, R20, 0x4, R4 ;  /* 0x0000000414287825 */ /* 0x002fc600078e0204 */
[----:B------:R1:W-:Y:S01]  /*166d0*/  STL.64 [R1+0x9f8], R32 ;  /* 0x0009f82001007387 */ /* 0x0003e20000100a00 */
[----:B---3--:R-:W-:-:S03]  /*166e0*/  IMAD.WIDE R38, R20, 0x4, R6 ;  /* 0x0000000414267825 */ /* 0x008fc600078e0206 */
[----:B------:R2:W-:Y:S01]  /*166f0*/  STL.64 [R1+0x9f0], R30 ;  /* 0x0009f01e01007387 */ /* 0x0005e20000100a00 */
[----:B----4-:R-:W-:-:S03]  /*16700*/  IMAD.WIDE R36, R20, 0x4, R8 ;  /* 0x0000000414247825 */ /* 0x010fc600078e0208 */
[----:B------:R3:W-:Y:S01]  /*16710*/  STL.64 [R1+0x9e8], R28 ;  /* 0x0009e81c01007387 */ /* 0x0007e20000100a00 */
[----:B------:R-:W-:-:S03]  /*16720*/  IMAD.WIDE R34, R20, 0x4, R10 ;  /* 0x0000000414227825 */ /* 0x000fc600078e020a */
[----:B------:R4:W-:Y:S01]  /*16730*/  STL.64 [R1+0x9e0], R26 ;  /* 0x0009e01a01007387 */ /* 0x0009e20000100a00 */
[----:B------:R-:W-:Y:S02]  /*16740*/  IMAD.SHL.U32 R21, R251, 0x40, RZ ;  /* 0x00000040fb157824 */ /* 0x000fe400078e00ff */
[C---:B-1----:R-:W-:Y:S01]  /*16750*/  IMAD.WIDE R32, R20.reuse, 0x4, R12 ;  /* 0x0000000414207825 */ /* 0x042fe200078e020c */
[----:B------:R1:W-:Y:S03]  /*16760*/  STL.64 [R1+0x978], R40 ;  /* 0x0009782801007387 */ /* 0x0003e60000100a00 */
[----:B--2---:R-:W-:Y:S01]  /*16770*/  IMAD.WIDE R30, R20, 0x4, R14 ;  /* 0x00000004141e7825 */ /* 0x004fe200078e020e */
[----:B------:R1:W-:Y:S01]  /*16780*/  LDGSTS.E [R2+0x1e000], desc[UR32][R40.64], !P1 ;  /* 0x1e00000028027fae */ /* 0x0003e2000c921860 */
[----:B------:R-:W-:Y:S02]  /*16790*/  ISETP.GE.U32.AND P2, PT, R22, 0x7fffff3c, PT ;  /* 0x7fffff3c1600780c */ /* 0x000fe40003f46070 */
[C---:B---3--:R-:W-:Y:S01]  /*167a0*/  IMAD.WIDE R28, R20.reuse, 0x4, R16 ;  /* 0x00000004141c7825 */ /* 0x048fe200078e0210 */
[----:B------:R2:W-:Y:S03]  /*167b0*/  STL.64 [R1+0x970], R38 ;  /* 0x0009702601007387 */ /* 0x0005e60000100a00 */
[----:B----4-:R-:W-:Y:S01]  /*167c0*/  IMAD.WIDE R26, R20, 0x4, R18 ;  /* 0x00000004141a7825 */ /* 0x010fe200078e0212 */
[----:B------:R2:W-:Y:S04]  /*167d0*/  LDGSTS.E [R2+0x1e100], desc[UR32][R38.64], !P1 ;  /* 0x1e10000026027fae */ /* 0x0005e8000c921860 */
[----:B------:R3:W-:Y:S01]  /*167e0*/  STL.64 [R1+0x968], R36 ;  /* 0x0009682401007387 */ /* 0x0007e20000100a00 */
[----:B-1----:R-:W-:-:S03]  /*167f0*/  IMAD.WIDE R40, R21, 0x4, R4 ;  /* 0x0000000415287825 */ /* 0x002fc600078e0204 */
[----:B------:R3:W-:Y:S04]  /*16800*/  LDGSTS.E [R2+0x1e200], desc[UR32][R36.64], !P1 ;  /* 0x1e20000024027fae */ /* 0x0007e8000c921860 */
[----:B------:R1:W-:Y:S01]  /*16810*/  STL.64 [R1+0x960], R34 ;  /* 0x0009602201007387 */ /* 0x0003e20000100a00 */
[----:B--2---:R-:W-:-:S03]  /*16820*/  IMAD.WIDE R38, R21, 0x4, R6 ;  /* 0x0000000415267825 */ /* 0x004fc600078e0206 */
[----:B------:R1:W-:Y:S01]  /*16830*/  LDGSTS.E [R2+0x1e300], desc[UR32][R34.64], !P1 ;  /* 0x1e30000022027fae */ /* 0x0003e2000c921860 */
[----:B------:R-:W-:Y:S01]  /*16840*/  IADD3 R22, R24, -0x4d, RZ ;  /* 0xffffffb318167810 */ /* 0x000fe20007ffe0ff */
[----:B------:R-:W-:Y:S01]  /*16850*/  IMAD R20, R251, 0x44, RZ ;  /* 0x00000044fb147824 */ /* 0x000fe200078e02ff */
[----:B------:R-:W2:Y:S01]  /*16860*/  LDC R24, c[0x0][0x230] ;  /* 0x00008c00ff187b82 */ /* 0x000ea20000000800 */
[----:B------:R4:W-:Y:S01]  /*16870*/  STL.64 [R1+0x958], R32 ;  /* 0x0009582001007387 */ /* 0x0009e20000100a00 */
[----:B---3--:R-:W-:-:S03]  /*16880*/  IMAD.WIDE R36, R21, 0x4, R8 ;  /* 0x0000000415247825 */ /* 0x008fc600078e0208 */
[----:B------:R4:W-:Y:S04]  /*16890*/  LDGSTS.E [R2+0x1e400], desc[UR32][R32.64], !P1 ;  /* 0x1e40000020027fae */ /* 0x0009e8000c921860 */
[----:B------:R3:W-:Y:S01]  /*168a0*/  STL.64 [R1+0x950], R30 ;  /* 0x0009501e01007387 */ /* 0x0007e20000100a00 */
[----:B-1----:R-:W-:-:S03]  /*168b0*/  IMAD.WIDE R34, R21, 0x4, R10 ;  /* 0x0000000415227825 */ /* 0x002fc600078e020a */
[----:B------:R3:W-:Y:S04]  /*168c0*/  LDGSTS.E [R2+0x1e500], desc[UR32][R30.64], !P1 ;  /* 0x1e5000001e027fae */ /* 0x0007e8000c921860 */
[----:B------:R1:W-:Y:S01]  /*168d0*/  STL.64 [R1+0x948], R28 ;  /* 0x0009481c01007387 */ /* 0x0003e20000100a00 */
[----:B----4-:R-:W-:-:S03]  /*168e0*/  IMAD.WIDE R32, R21, 0x4, R12 ;  /* 0x0000000415207825 */ /* 0x010fc600078e020c */
[----:B------:R1:W-:Y:S04]  /*168f0*/  LDGSTS.E [R2+0x1e600], desc[UR32][R28.64], !P1 ;  /* 0x1e6000001c027fae */ /* 0x0003e8000c921860 */
[----:B------:R4:W-:Y:S01]  /*16900*/  STL.64 [R1+0x940], R26 ;  /* 0x0009401a01007387 */ /* 0x0009e20000100a00 */
[----:B---3--:R-:W-:-:S03]  /*16910*/  IMAD.WIDE R30, R21, 0x4, R14 ;  /* 0x00000004151e7825 */ /* 0x008fc600078e020e */
[----:B------:R4:W-:Y:S01]  /*16920*/  LDGSTS.E [R2+0x1e700], desc[UR32][R26.64], !P1 ;  /* 0x1e7000001a027fae */ /* 0x0009e2000c921860 */
[----:B------:R-:W-:-:S03]  /*16930*/  ISETP.GE.U32.AND P1, PT, R22, 0x7fffff34, PT ;  /* 0x7fffff341600780c */ /* 0x000fc60003f26070 */
[----:B------:R3:W-:Y:S01]  /*16940*/  STL.64 [R1+0x8d8], R40 ;  /* 0x0008d82801007387 */ /* 0x0007e20000100a00 */
[----:B-1----:R-:W-:-:S03]  /*16950*/  IMAD.WIDE R28, R21, 0x4, R16 ;  /* 0x00000004151c7825 */ /* 0x002fc600078e0210 */
[----:B------:R3:W-:Y:S01]  /*16960*/  LDGSTS.E [R2+0x20000], desc[UR32][R40.64], !P0 ;  /* 0x2000000028027fae */ /* 0x0007e2000c121860 */
[----:B------:R-:W-:Y:S02]  /*16970*/  VIADD R22, R23, 0xffffffaf ;  /* 0xffffffaf17167836 */ /* 0x000fe40000000000 */
[----:B------:R-:W1:Y:S01]  /*16980*/  LDC R23, c[0x0][0x230] ;  /* 0x00008c00ff177b82 */ /* 0x000e620000000800 */
[----:B------:R2:W-:Y:S01]  /*16990*/  STL.64 [R1+0x8d0], R38 ;  /* 0x0008d02601007387 */ /* 0x0005e20000100a00 */
[----:B----4-:R-:W-:-:S03]  /*169a0*/  IMAD.WIDE R26, R21, 0x4, R18 ;  /* 0x00000004151a7825 */ /* 0x010fc600078e0212 */
[----:B------:R2:W-:Y:S04]  /*169b0*/  LDGSTS.E [R2+0x20100], desc[UR32][R38.64], !P0 ;  /* 0x2010000026027fae */ /* 0x0005e8000c121860 */
[----:B------:R4:W-:Y:S01]  /*169c0*/  STL.64 [R1+0x8c8], R36 ;  /* 0x0008c82401007387 */ /* 0x0009e20000100a00 */
[----:B---3--:R-:W-:-:S03]  /*169d0*/  IMAD.WIDE R40, R20, 0x4, R4 ;  /* 0x0000000414287825 */ /* 0x008fc600078e0204 */
[----:B------:R4:W-:Y:S04]  /*169e0*/  LDGSTS.E [R2+0x20200], desc[UR32][R36.64], !P0 ;  /* 0x2020000024027fae */ /* 0x0009e8000c121860 */
[----:B------:R3:W-:Y:S01]  /*169f0*/  STL.64 [R1+0x8a0], R34 ;  /* 0x0008a02201007387 */ /* 0x0007e20000100a00 */
[----:B--2---:R-:W-:-:S03]  /*16a00*/  IMAD.WIDE R38, R20, 0x4, R6 ;  /* 0x0000000414267825 */ /* 0x004fc600078e0206 */
[----:B------:R3:W-:Y:S04]  /*16a10*/  LDGSTS.E [R2+0x20300], desc[UR32][R34.64], !P0 ;  /* 0x2030000022027fae */ /* 0x0007e8000c121860 */
        /* <DEDUP_REMOVED lines=11> */
[----:B------:R2:W-:Y:S01]  /*16ad0*/  LDGSTS.E [R2+0x20700], desc[UR32][R26.64], !P0 ;  /* 0x207000001a027fae */ /* 0x0005e2000c121860 */
[----:B------:R-:W-:Y:S02]  /*16ae0*/  VIADD R21, R25, 0xffffffab ;  /* 0xffffffab19157836 */ /* 0x000fe40000000000 */
[----:B------:R-:W4:Y:S01]  /*16af0*/  LDC R25, c[0x0][0x230] ;  /* 0x00008c00ff197b82 */ /* 0x000f220000000800 */
[C---:B---3--:R-:W-:Y:S01]  /*16b00*/  IMAD.WIDE R28, R20.reuse, 0x4, R16 ;  /* 0x00000004141c7825 */ /* 0x048fe200078e0210 */
[----:B------:R3:W-:Y:S04]  /*16b10*/  LDGSTS.E [R2+0x22000], desc[UR32][R40.64], !P2 ;  /* 0x2200000028027fae */ /* 0x0007e8000d121860 */
[----:B------:R1:W-:Y:S01]  /*16b20*/  LDGSTS.E [R2+0x22100], desc[UR32][R38.64], !P2 ;  /* 0x2210000026027fae */ /* 0x0003e2000d121860 */
[----:B--2---:R-:W-:-:S03]  /*16b30*/  IMAD.WIDE R26, R20, 0x4, R18 ;  /* 0x00000004141a7825 */ /* 0x004fc600078e0212 */
[----:B------:R2:W-:Y:S01]  /*16b40*/  LDGSTS.E [R2+0x22200], desc[UR32][R36.64], !P2 ;  /* 0x2220000024027fae */ /* 0x0005e2000d121860 */
[----:B------:R-:W-:-:S03]  /*16b50*/  IMAD R20, R251, 0x48, RZ ;  /* 0x00000048fb147824 */ /* 0x000fc600078e02ff */
[----:B------:R2:W-:Y:S04]  /*16b60*/  LDGSTS.E [R2+0x22300], desc[UR32][R34.64], !P2 ;  /* 0x2230000022027fae */ /* 0x0005e8000d121860 */
        /* <DEDUP_REMOVED lines=10> */
[C---:B--2---:R-:W-:Y:S01]  /*16c10*/  IMAD.WIDE R36, R20.reuse, 0x4, R8 ;  /* 0x0000000414247825 */ /* 0x044fe200078e0208 */
[----:B------:R-:W-:Y:S02]  /*16c20*/  ISETP.GE.U32.AND P2, PT, R21, 0x7fffff2c, PT ;  /* 0x7fffff2c1500780c */ /* 0x000fe40003f46070 */
[----:B------:R4:W-:Y:S01]  /*16c30*/  STL.64 [R1+0x638], R32 ;  /* 0x0006382001007387 */ /* 0x0009e20000100a00 */
[----:B------:R-:W-:Y:S02]  /*16c40*/  IMAD R21, R251, 0x4c, RZ ;  /* 0x0000004cfb157824 */ /* 0x000fe400078e02ff */
[C---:B-1----:R-:W-:Y:S01]  /*16c50*/  IMAD.WIDE R34, R20.reuse, 0x4, R10 ;  /* 0x0000000414227825 */ /* 0x042fe200078e020a */
[----:B------:R1:W-:Y:S04]  /*16c60*/  STL.64 [R1+0x630], R30 ;  /* 0x0006301e01007387 */ /* 0x0003e80000100a00 */
[----:B------:R3:W-:Y:S01]  /*16c70*/  STL.64 [R1+0x628], R28 ;  /* 0x0006281c01007387 */ /* 0x0007e20000100a00 */
[----:B----4-:R-:W-:-:S03]  /*16c80*/  IMAD.WIDE R32, R20, 0x4, R12 ;  /* 0x0000000414207825 */ /* 0x010fc600078e020c */
[----:B------:R2:W-:Y:S01]  /*16c90*/  LDGSTS.E [R2+0x24000], desc[UR32][R40.64], !P4 ;  /* 0x2400000028027fae */ /* 0x0005e2000e121860 */
[----:B-1----:R-:W-:-:S03]  /*16ca0*/  IMAD.WIDE R30, R20, 0x4, R14 ;  /* 0x00000004141e7825 */ /* 0x002fc600078e020e */
[----:B------:R1:W-:Y:S01]  /*16cb0*/  STL.64 [R1+0x620], R26 ;  /* 0x0006201a01007387 */ /* 0x0003e20000100a00 */
[----:B---3--:R-:W-:-:S03]  /*16cc0*/  IMAD.WIDE R28, R20, 0x4, R16 ;  /* 0x00000004141c7825 */ /* 0x008fc600078e0210 */
[----:B------:R3:W-:Y:S01]  /*16cd0*/  LDGSTS.E [R2+0x24100], desc[UR32][R38.64], !P4 ;  /* 0x2410000026027fae */ /* 0x0007e2000e121860 */
[----:B------:R-:W-:-:S03]  /*16ce0*/  IMAD.WIDE R42, R21, 0x4, R4 ;  /* 0x00000004152a7825 */ /* 0x000fc600078e0204 */
        /* <DEDUP_REMOVED lines=17> */
[----:B------:R-:W-:Y:S01]  /*16e00*/  VIADD R20, R23, 0xffffffa3 ;  /* 0xffffffa317147836 */ /* 0x000fe20000000000 */
[----:B------:R-:W-:Y:S01]  /*16e10*/  ISETP.GE.U32.AND P0, PT, R22, 0x7fffff30, PT ;  /* 0x7fffff301600780c */ /* 0x000fe20003f06070 */
[----:B----4-:R-:W4:Y:S01]  /*16e20*/  LDC R32, c[0x0][0x230] ;  /* 0x00008c00ff207b82 */ /* 0x010f220000000800 */
[----:B------:R1:W-:Y:S01]  /*16e30*/  STL.64 [R1+0x5a8], R28 ;  /* 0x0005a81c01007387 */ /* 0x0003e20000100a00 */
[----:B---3--:R-:W-:-:S03]  /*16e40*/  IMAD.WIDE R30, R21, 0x4, R14 ;  /* 0x00000004151e7825 */ /* 0x008fc600078e020e */
[----:B------:R3:W-:Y:S04]  /*16e50*/  LDGSTS.E [R2+0x26000], desc[UR32][R42.64], !P1 ;  /* 0x260000002a027fae */ /* 0x0007e8000c921860 */
[----:B------:R2:W-:Y:S01]  /*16e60*/  STL.64 [R1+0x5a0], R26 ;  /* 0x0005a01a01007387 */ /* 0x0005e20000100a00 */
[----:B-1----:R-:W-:-:S03]  /*16e70*/  IMAD.WIDE R28, R21, 0x4, R16 ;  /* 0x00000004151c7825 */ /* 0x002fc600078e0210 */
[----:B------:R1:W-:Y:S04]  /*16e80*/  LDGSTS.E [R2+0x26100], desc[UR32][R40.64], !P1 ;  /* 0x2610000028027fae */ /* 0x0003e8000c921860 */
[----:B------:R1:W-:Y:S01]  /*16e90*/  LDGSTS.E [R2+0x26200], desc[UR32][R38.64], !P1 ;  /* 0x2620000026027fae */ /* 0x0003e2000c921860 */
[----:B--2---:R-:W-:-:S03]  /*16ea0*/  IMAD.WIDE R26, R21, 0x4, R18 ;  /* 0x00000004151a7825 */ /* 0x004fc600078e0212 */
[----:B------:R2:W-:Y:S04]  /*16eb0*/  LDGSTS.E [R2+0x26300], desc[UR32][R36.64], !P1 ;  /* 0x2630000024027fae */ /* 0x0005e8000c921860 */
[----:B------:R2:W-:Y:S04]  /*16ec0*/  LDGSTS.E [R2+0x26400], desc[UR32][R34.64], !P1 ;  /* 0x2640000022027fae */ /* 0x0005e8000c921860 */
[----:B------:R-:W-:Y:S04]  /*16ed0*/  LDGSTS.E [R2+0x26500], desc[UR32][R30.64], !P1 ;  /* 0x265000001e027fae */ /* 0x000fe8000c921860 */
[----:B------:R4:W-:Y:S04]  /*16ee0*/  LDGSTS.E [R2+0x26600], desc[UR32][R28.64], !P1 ;  /* 0x266000001c027fae */ /* 0x0009e8000c921860 */
[----:B------:R4:W-:Y:S01]  /*16ef0*/  LDGSTS.E [R2+0x26700], desc[UR32][R26.64], !P1 ;  /* 0x267000001a027fae */ /* 0x0009e2000c921860 */
[----:B------:R-:W-:Y:S01]  /*16f00*/  ISETP.GE.U32.AND P1, PT, R20, 0x7fffff24, PT ;  /* 0x7fffff241400780c */ /* 0x000fe20003f26070 */
[----:B------:R-:W-:-:S02]  /*16f10*/  IMAD R20, R251, 0x50, RZ ;  /* 0x00000050fb147824 */ /* 0x000fc400078e02ff */
[----:B------:R3:W-:Y:S01]  /*16f20*/  STL.64 [R1+0x558], R42 ;  /* 0x0005582a01007387 */ /* 0x0007e20000100a00 */
[----:B------:R-:W-:-:S03]  /*16f30*/  VIADD R22, R24, 0xffffffa7 ;  /* 0xffffffa718167836 */ /* 0x000fc60000000000 */
[----:B------:R1:W-:Y:S04]  /*16f40*/  STL.64 [R1+0x550], R40 ;  /* 0x0005502801007387 */ /* 0x0003e80000100a00 */
[----:B------:R2:W-:Y:S01]  /*16f50*/  STL.64 [R1+0x548], R38 ;  /* 0x0005482601007387 */ /* 0x0005e20000100a00 */
[----:B---3--:R-:W-:-:S03]  /*16f60*/  IMAD.WIDE R42, R20, 0x4, R4 ;  /* 0x00000004142a7825 */ /* 0x008fc600078e0204 */
[----:B------:R3:W-:Y:S01]  /*16f70*/  STL.64 [R1+0x540], R36 ;  /* 0x0005402401007387 */ /* 0x0007e20000100a00 */
[----:B-1----:R-:W-:-:S03]  /*16f80*/  IMAD.WIDE R40, R20, 0x4, R6 ;  /* 0x0000000414287825 */ /* 0x002fc600078e0206 */
[----:B------:R1:W-:Y:S01]  /*16f90*/  STL.64 [R1+0x538], R34 ;  /* 0x0005382201007387 */ /* 0x0003e20000100a00 */
[----:B--2---:R-:W-:-:S03]  /*16fa0*/  IMAD.WIDE R38, R20, 0x4, R8 ;  /* 0x0000000414267825 */ /* 0x004fc600078e0208 */
[----:B------:R-:W-:Y:S01]  /*16fb0*/  STL.64 [R1+0x530], R30 ;  /* 0x0005301e01007387 */ /* 0x000fe20000100a00 */
[----:B------:R-:W-:Y:S01]  /*16fc0*/  ISETP.GE.U32.AND P4, PT, R22, 0x7fffff28, PT ;  /* 0x7fffff281600780c */ /* 0x000fe20003f86070 */
[C---:B---3--:R-:W-:Y:S02]  /*16fd0*/  IMAD.WIDE R36, R20.reuse, 0x4, R10 ;  /* 0x0000000414247825 */ /* 0x048fe400078e020a */
[----:B------:R4:W-:Y:S02]  /*16fe0*/  STL.64 [R1+0x528], R28 ;  /* 0x0005281c01007387 */ /* 0x0009e40000100a00 */
[C---:B-1----:R-:W-:Y:S02]  /*16ff0*/  IMAD.WIDE R34, R20.reuse, 0x4, R12 ;  /* 0x0000000414227825 */ /* 0x042fe400078e020c */
[----:B------:R1:W-:Y:S04]  /*17000*/  STL.64 [R1+0x520], R26 ;  /* 0x0005201a01007387 */ /* 0x0003e80000100a00 */
[----:B------:R-:W-:Y:S01]  /*17010*/  LDGSTS.E [R2+0x28000], desc[UR32][R42.64], !P0 ;  /* 0x280000002a027fae */ /* 0x000fe2000c121860 */
[----:B------:R-:W-:-:S03]  /*17020*/  IMAD.WIDE R22, R20, 0x4, R18 ;  /* 0x0000000414167825 */ /* 0x000fc600078e0212 */
[----:B------:R-:W-:Y:S01]  /*17030*/  LDGSTS.E [R2+0x28100], desc[UR32][R40.64], !P0 ;  /* 0x2810000028027fae */ /* 0x000fe2000c121860 */
[----:B----4-:R-:W-:-:S03]  /*17040*/  IMAD.WIDE R28, R20, 0x4, R14 ;  /* 0x00000004141c7825 */ /* 0x010fc600078e020e */
[----:B------:R-:W-:Y:S01]  /*17050*/  STL.64 [R1+0x4d8], R42 ;  /* 0x0004d82a01007387 */ /* 0x000fe20000100a00 */
[----:B-1----:R-:W-:-:S03]  /*17060*/  IMAD.WIDE R26, R20, 0x4, R16 ;  /* 0x00000004141a7825 */ /* 0x002fc600078e0210 */
[----:B------:R-:W-:Y:S01]  /*17070*/  LDGSTS.E [R2+0x28200], desc[UR32][R38.64], !P0 ;  /* 0x2820000026027fae */ /* 0x000fe2000c121860 */
[----:B------:R-:W-:Y:S02]  /*17080*/  IMAD R30, R251, 0x54, RZ ;  /* 0x00000054fb1e7824 */ /* 0x000fe400078e02ff */
[----:B------:R-:W-:Y:S01]  /*17090*/  VIADD R21, R25, 0xffffff9f ;  /* 0xffffff9f19157836 */ /* 0x000fe20000000000 */
[----:B------:R-:W-:Y:S04]  /*170a0*/  STL.64 [R1+0x4d0], R40 ;  /* 0x0004d02801007387 */ /* 0x000fe80000100a00 */
[----:B------:R1:W-:Y:S04]  /*170b0*/  LDGSTS.E [R2+0x28300], desc[UR32][R36.64], !P0 ;  /* 0x2830000024027fae */ /* 0x0003e8000c121860 */
[----:B------:R-:W-:Y:S04]  /*170c0*/  STL.64 [R1+0x4c8], R38 ;  /* 0x0004c82601007387 */ /* 0x000fe80000100a00 */
[----:B------:R2:W-:Y:S04]  /*170d0*/  LDGSTS.E [R2+0x28400], desc[UR32][R34.64], !P0 ;  /* 0x2840000022027fae */ /* 0x0005e8000c121860 */
[----:B------:R1:W-:Y:S04]  /*170e0*/  STL.64 [R1+0x4c0], R36 ;  /* 0x0004c02401007387 */ /* 0x0003e80000100a00 */
[----:B------:R3:W-:Y:S04]  /*170f0*/  LDGSTS.E [R2+0x28500], desc[UR32][R28.64], !P0 ;  /* 0x285000001c027fae */ /* 0x0007e8000c121860 */
[----:B------:R2:W-:Y:S04]  /*17100*/  STL.64 [R1+0x4b8], R34 ;  /* 0x0004b82201007387 */ /* 0x0005e80000100a00 */
[----:B------:R4:W-:Y:S01]  /*17110*/  LDGSTS.E [R2+0x28600], desc[UR32][R26.64], !P0 ;  /* 0x286000001a027fae */ /* 0x0009e2000c121860 */
[----:B-1----:R-:W-:-:S03]  /*17120*/  IMAD.WIDE R36, R30, 0x4, R4 ;  /* 0x000000041e247825 */ /* 0x002fc600078e0204 */
[----:B------:R3:W-:Y:S04]  /*17130*/  STL.64 [R1+0x4b0], R28 ;  /* 0x0004b01c01007387 */ /* 0x0007e80000100a00 */
[----:B------:R1:W-:Y:S01]  /*17140*/  LDGSTS.E [R2+0x28700], desc[UR32][R22.64], !P0 ;  /* 0x2870000016027fae */ /* 0x0003e2000c121860 */
[----:B------:R-:W-:Y:S01]  /*17150*/  ISETP.GE.U32.AND P0, PT, R21, 0x7fffff20, PT ;  /* 0x7fffff201500780c */ /* 0x000fe20003f06070 */
[C---:B--2---:R-:W-:Y:S02]  /*17160*/  IMAD.WIDE R34, R30.reuse, 0x4, R6 ;  /* 0x000000041e227825 */ /* 0x044fe400078e0206 */
[----:B------:R4:W-:Y:S02]  /*17170*/  STL.64 [R1+0x4a8], R26 ;  /* 0x0004a81a01007387 */ /* 0x0009e40000100a00 */
[----:B------:R-:W-:-:S02]  /*17180*/  IMAD.WIDE R20, R30, 0x4, R8 ;  /* 0x000000041e147825 */ /* 0x000fc400078e0208 */
[----:B------:R1:W-:Y:S02]  /*17190*/  STL.64 [R1+0x4a0], R22 ;  /* 0x0004a01601007387 */ /* 0x0003e40000100a00 */
[C---:B------:R-:W-:Y:S02]  /*171a0*/  IMAD.WIDE R24, R30.reuse, 0x4, R12 ;  /* 0x000000041e187825 */ /* 0x040fe400078e020c */
[----:B------:R2:W-:Y:S02]  /*171b0*/  LDGSTS.E [R2+0x2a000], desc[UR32][R36.64], !P2 ;  /* 0x2a00000024027fae */ /* 0x0005e4000d121860 */
[C---:B---3--:R-:W-:Y:S02]  /*171c0*/  IMAD.WIDE R28, R30.reuse, 0x4, R16 ;  /* 0x000000041e1c7825 */ /* 0x048fe400078e0210 */
[----:B------:R3:W-:Y:S02]  /*171d0*/  LDGSTS.E [R2+0x2a100], desc[UR32][R34.64], !P2 ;  /* 0x2a10000022027fae */ /* 0x0007e4000d121860 */
[----:B----4-:R-:W-:-:S02]  /*171e0*/  IMAD.WIDE R26, R30, 0x4, R14 ;  /* 0x000000041e1a7825 */ /* 0x010fc400078e020e */
[----:B------:R-:W-:Y:S02]  /*171f0*/  LDGSTS.E [R2+0x2a200], desc[UR32][R20.64], !P2 ;  /* 0x2a20000014027fae */ /* 0x000fe4000d121860 */
[----:B-1----:R-:W-:-:S04]  /*17200*/  IMAD.WIDE R22, R30, 0x4, R10 ;  /* 0x000000041e167825 */ /* 0x002fc800078e020a */
[----:B------:R-:W-:Y:S01]  /*17210*/  IMAD.WIDE R30, R30, 0x4, R18 ;  /* 0x000000041e1e7825 */ /* 0x000fe200078e0212 */
[----:B------:R-:W-:Y:S03]  /*17220*/  LDGSTS.E [R2+0x2a300], desc[UR32][R22.64], !P2 ;  /* 0x2a30000016027fae */ /* 0x000fe6000d121860 */
[----:B------:R-:W-:Y:S01]  /*17230*/  VIADD R32, R32, 0xffffff9b ;  /* 0xffffff9b20207836 */ /* 0x000fe20000000000 */
[----:B------:R-:W-:Y:S04]  /*17240*/  LDGSTS.E [R2+0x2a400], desc[UR32][R24.64], !P2 ;  /* 0x2a40000018027fae */ /* 0x000fe8000d121860 */
[----:B------:R-:W-:Y:S04]  /*17250*/  LDGSTS.E [R2+0x2a500], desc[UR32][R26.64], !P2 ;  /* 0x2a5000001a027fae */ /* 0x000fe8000d121860 */
[----:B------:R-:W-:Y:S04]  /*17260*/  LDGSTS.E [R2+0x2a600], desc[UR32][R28.64], !P2 ;  /* 0x2a6000001c027fae */ /* 0x000fe8000d121860 */
[----:B------:R1:W-:Y:S01]  /*17270*/  LDGSTS.E [R2+0x2a700], desc[UR32][R30.64], !P2 ;  /* 0x2a7000001e027fae */ /* 0x0003e2000d121860 */
[----:B------:R-:W-:Y:S01]  /*17280*/  ISETP.GE.U32.AND P2, PT, R32, 0x7fffff1c, PT ;  /* 0x7fffff1c2000780c */ /* 0x000fe20003f46070 */
[----:B------:R-:W-:-:S02]  /*17290*/  IMAD.WIDE R32, R46, 0x4, R4 ;  /* 0x000000042e207825 */ /* 0x000fc400078e0204 */
[----:B------:R2:W-:Y:S04]  /*172a0*/  STL.64 [R1+0x2e0], R36 ;  /* 0x0002e02401007387 */ /* 0x0005e80000100a00 */
[----:B------:R3:W-:Y:S01]  /*172b0*/  STL.64 [R1+0x298], R34 ;  /* 0x0002982201007387 */ /* 0x0007e20000100a00 */
[----:B------:R-:W-:-:S03]  /*172c0*/  IMAD.WIDE R38, R46, 0x4, R10 ;  /* 0x000000042e267825 */ /* 0x000fc600078e020a */
[----:B------:R4:W-:Y:S01]  /*172d0*/  LDGSTS.E [R2+0x2c000], desc[UR32][R32.64], !P4 ;  /* 0x2c00000020027fae */ /* 0x0009e2000e121860 */
[----:B------:R-:W-:-:S04]  /*172e0*/  IMAD.WIDE R40, R46, 0x4, R12 ;  /* 0x000000042e287825 */ /* 0x000fc800078e020c */
[----:B--2---:R-:W-:-:S04]  /*172f0*/  IMAD.WIDE R36, R46, 0x4, R8 ;  /* 0x000000042e247825 */ /* 0x004fc800078e0208 */
[----:B---3--:R-:W-:-:S04]  /*17300*/  IMAD.WIDE R34, R46, 0x4, R6 ;  /* 0x000000042e227825 */ /* 0x008fc800078e0206 */
[C---:B------:R-:W-:Y:S01]  /*17310*/  IMAD.WIDE R42, R46.reuse, 0x4, R14 ;  /* 0x000000042e2a7825 */ /* 0x040fe200078e020e */
[----:B------:R2:W-:Y:S03]  /*17320*/  LDGSTS.E [R2+0x2c100], desc[UR32][R34.64], !P4 ;  /* 0x2c10000022027fae */ /* 0x0005e6000e121860 */
[C---:B------:R-:W-:Y:S01]  /*17330*/  IMAD.WIDE R44, R46.reuse, 0x4, R16 ;  /* 0x000000042e2c7825 */ /* 0x040fe200078e0210 */
[----:B------:R-:W-:Y:S03]  /*17340*/  LDGSTS.E [R2+0x2c200], desc[UR32][R36.64], !P4 ;  /* 0x2c20000024027fae */ /* 0x000fe6000e121860 */
[----:B------:R-:W-:Y:S01]  /*17350*/  IMAD.WIDE R46, R46, 0x4, R18 ;  /* 0x000000042e2e7825 */ /* 0x000fe200078e0212 */
[----:B------:R-:W-:Y:S04]  /*17360*/  LDGSTS.E [R2+0x2c300], desc[UR32][R38.64], !P4 ;  /* 0x2c30000026027fae */ /* 0x000fe8000e121860 */
[----:B------:R-:W-:Y:S04]  /*17370*/  LDGSTS.E [R2+0x2c400], desc[UR32][R40.64], !P4 ;  /* 0x2c40000028027fae */ /* 0x000fe8000e121860 */
[----:B------:R-:W-:Y:S04]  /*17380*/  LDGSTS.E [R2+0x2c500], desc[UR32][R42.64], !P4 ;  /* 0x2c5000002a027fae */ /* 0x000fe8000e121860 */
[----:B------:R-:W-:Y:S01]  /*17390*/  LDGSTS.E [R2+0x2c600], desc[UR32][R44.64], !P4 ;  /* 0x2c6000002c027fae */ /* 0x000fe2000e121860 */
[----:B------:R-:W-:-:S03]  /*173a0*/  IMAD.WIDE R50, R62, 0x4, R6 ;  /* 0x000000043e327825 */ /* 0x000fc600078e0206 */
[----:B------:R-:W-:Y:S01]  /*173b0*/  LDGSTS.E [R2+0x2c700], desc[UR32][R46.64], !P4 ;  /* 0x2c7000002e027fae */ /* 0x000fe2000e121860 */
[----:B------:R-:W-:Y:S01]  /*173c0*/  ISETP.GE.U32.AND P4, PT, R48, 0x7fffff18, PT ;  /* 0x7fffff183000780c */ /* 0x000fe20003f86070 */
[----:B------:R-:W-:-:S04]  /*173d0*/  IMAD.WIDE R48, R62, 0x4, R4 ;  /* 0x000000043e307825 */ /* 0x000fc800078e0204 */
[C---:B------:R-:W-:Y:S01]  /*173e0*/  IMAD.WIDE R52, R62.reuse, 0x4, R8 ;  /* 0x000000043e347825 */ /* 0x040fe200078e0208 */
[----:B------:R-:W-:Y:S03]  /*173f0*/  LDGSTS.E [R2+0x2e000], desc[UR32][R48.64], !P1 ;  /* 0x2e00000030027fae */ /* 0x000fe6000c921860 */
        /* <DEDUP_REMOVED lines=8> */
[----:B------:R-:W-:Y:S01]  /*17480*/  IMAD.WIDE R62, R62, 0x4, R18 ;  /* 0x000000043e3e7825 */ /* 0x000fe200078e0212 */
[----:B------:R-:W-:Y:S04]  /*17490*/  LDGSTS.E [R2+0x2e500], desc[UR32][R58.64], !P1 ;  /* 0x2e5000003a027fae */ /* 0x000fe8000c921860 */
[----:B------:R-:W-:Y:S01]  /*174a0*/  LDGSTS.E [R2+0x2e600], desc[UR32][R60.64], !P1 ;  /* 0x2e6000003c027fae */ /* 0x000fe2000c921860 */
[----:B------:R-:W-:-:S03]  /*174b0*/  IMAD.WIDE R66, R70, 0x4, R6 ;  /* 0x0000000446427825 */ /* 0x000fc600078e0206 */
[----:B------:R-:W-:Y:S01]  /*174c0*/  LDGSTS.E [R2+0x2e700], desc[UR32][R62.64], !P1 ;  /* 0x2e7000003e027fae */ /* 0x000fe2000c921860 */
[----:B------:R-:W-:Y:S01]  /*174d0*/  ISETP.GE.U32.AND P1, PT, R64, 0x7fffff14, PT ;  /* 0x7fffff144000780c */ /* 0x000fe20003f26070 */
[C---:B------:R-:W-:Y:S02]  /*174e0*/  IMAD.WIDE R64, R70.reuse, 0x4, R4 ;  /* 0x0000000446407825 */ /* 0x040fe400078e0204 */
[----:B------:R-:W-:Y:S02]  /*174f0*/  STL.64 [R1+0x6f50], R20 ;  /* 0x006f501401007387 */ /* 0x000fe40000100a00 */
[C---:B------:R-:W-:Y:S02]  /*17500*/  IMAD.WIDE R68, R70.reuse, 0x4, R8 ;  /* 0x0000000446447825 */ /* 0x040fe400078e0208 */
[----:B------:R-:W-:Y:S02]  /*17510*/  STL.64 [R1+0x6f58], R22 ;  /* 0x006f581601007387 */ /* 0x000fe40000100a00 */
[----:B------:R-:W-:-:S02]  /*17520*/  IMAD.WIDE R84, R70, 0x4, R10 ;  /* 0x0000000446547825 */ /* 0x000fc400078e020a */
[----:B------:R-:W-:Y:S02]  /*17530*/  STL.64 [R1+0x6f60], R24 ;  /* 0x006f601801007387 */ /* 0x000fe40000100a00 */
[C---:B------:R-:W-:Y:S02]  /*17540*/  IMAD.WIDE R82, R70.reuse, 0x4, R12 ;  /* 0x0000000446527825 */ /* 0x040fe400078e020c */
[----:B------:R-:W-:Y:S02]  /*17550*/  STL.64 [R1+0x6f68], R26 ;  /* 0x006f681a01007387 */ /* 0x000fe40000100a00 */
[C---:B------:R-:W-:Y:S02]  /*17560*/  IMAD.WIDE R80, R70.reuse, 0x4, R14 ;  /* 0x0000000446507825 */ /* 0x040fe400078e020e */
[----:B------:R-:W-:Y:S02]  /*17570*/  STL.64 [R1+0x6f70], R28 ;  /* 0x006f701c01007387 */ /* 0x000fe40000100a00 */
[----:B------:R-:W-:-:S02]  /*17580*/  IMAD.WIDE R78, R70, 0x4, R16 ;  /* 0x00000004464e7825 */ /* 0x000fc400078e0210 */
[----:B------:R1:W-:Y:S02]  /*17590*/  STL.64 [R1+0x6f78], R30 ;  /* 0x006f781e01007387 */ /* 0x0003e40000100a00 */
[----:B------:R-:W-:Y:S02]  /*175a0*/  IMAD.WIDE R76, R70, 0x4, R18 ;  /* 0x00000004464c7825 */ /* 0x000fe400078e0212 */
[----:B------:R-:W-:Y:S04]  /*175b0*/  LDGSTS.E [R2+0x30000], desc[UR32][R64.64], !P0 ;  /* 0x3000000040027fae */ /* 0x000fe8000c121860 */
[----:B------:R4:W-:Y:S04]  /*175c0*/  STL.64 [R1+0x6f80], R32 ;  /* 0x006f802001007387 */ /* 0x0009e80000100a00 */
[----:B------:R-:W-:Y:S01]  /*175d0*/  LDGSTS.E [R2+0x30100], desc[UR32][R66.64], !P0 ;  /* 0x3010000042027fae */ /* 0x000fe2000c121860 */
[----:B-1----:R-:W-:-:S03]  /*175e0*/  IMAD.WIDE R30, R71, 0x4, R8 ;  /* 0x00000004471e7825 */ /* 0x002fc600078e0208 */
[----:B------:R2:W-:Y:S04]  /*175f0*/  STL.64 [R1+0x6f88], R34 ;  /* 0x006f882201007387 */ /* 0x0005e80000100a00 */
[----:B------:R-:W-:Y:S01]  /*17600*/  LDGSTS.E [R2+0x30200], desc[UR32][R68.64], !P0 ;  /* 0x3020000044027fae */ /* 0x000fe2000c121860 */
[----:B----4-:R-:W-:-:S03]  /*17610*/  IMAD.WIDE R32, R71, 0x4, R6 ;  /* 0x0000000447207825 */ /* 0x010fc600078e0206 */
[----:B------:R-:W-:Y:S01]  /*17620*/  LDGSTS.E [R2+0x30300], desc[UR32][R84.64], !P0 ;  /* 0x3030000054027fae */ /* 0x000fe2000c121860 */
[----:B------:R-:W-:-:S03]  /*17630*/  IMAD.WIDE R28, R71, 0x4, R10 ;  /* 0x00000004471c7825 */ /* 0x000fc600078e020a */
[----:B------:R-:W-:Y:S01]  /*17640*/  LDGSTS.E [R2+0x30400], desc[UR32][R82.64], !P0 ;  /* 0x3040000052027fae */ /* 0x000fe2000c121860 */
[----:B--2---:R-:W-:-:S03]  /*17650*/  IMAD.WIDE R34, R71, 0x4, R4 ;  /* 0x0000000447227825 */ /* 0x004fc600078e0204 */
[----:B------:R-:W-:Y:S01]  /*17660*/  LDGSTS.E [R2+0x30500], desc[UR32][R80.64], !P0 ;  /* 0x3050000050027fae */ /* 0x000fe2000c121860 */
[----:B------:R-:W-:-:S03]  /*17670*/  IMAD.WIDE R26, R71, 0x4, R12 ;  /* 0x00000004471a7825 */ /* 0x000fc600078e020c */
[----:B------:R1:W-:Y:S01]  /*17680*/  LDGSTS.E [R2+0x30600], desc[UR32][R78.64], !P0 ;  /* 0x306000004e027fae */ /* 0x0003e2000c121860 */
[----:B------:R-:W-:-:S03]  /*17690*/  IMAD.WIDE R24, R71, 0x4, R14 ;  /* 0x0000000447187825 */ /* 0x000fc600078e020e */
[----:B------:R-:W-:Y:S01]  /*176a0*/  LDGSTS.E [R2+0x30700], desc[UR32][R76.64], !P0 ;  /* 0x307000004c027fae */ /* 0x000fe2000c121860 */
[----:B------:R-:W-:-:S03]  /*176b0*/  IMAD.WIDE R22, R71, 0x4, R16 ;  /* 0x0000000447167825 */ /* 0x000fc600078e0210 */
[----:B------:R2:W-:Y:S01]  /*176c0*/  LDGSTS.E [R2+0x32000], desc[UR32][R34.64], !P2 ;  /* 0x3200000022027fae */ /* 0x0005e2000d121860 */
[----:B------:R-:W-:-:S03]  /*176d0*/  IMAD.WIDE R20, R71, 0x4, R18 ;  /* 0x0000000447147825 */ /* 0x000fc600078e0212 */
[----:B------:R3:W-:Y:S01]  /*176e0*/  LDGSTS.E [R2+0x32100], desc[UR32][R32.64], !P2 ;  /* 0x3210000020027fae */ /* 0x0007e2000d121860 */
[----:B------:R-:W-:-:S03]  /*176f0*/  VIADD R70, R73, 0xffffff8b ;  /* 0xffffff8b49467836 */ /* 0x000fc60000000000 */
[----:B------:R-:W-:Y:S01]  /*17700*/  STL.64 [R1+0x6f98], R36 ;  /* 0x006f982401007387 */ /* 0x000fe20000100a00 */
[C---:B------:R-:W-:Y:S01]  /*17710*/  IMAD R71, R251.reuse, 0x6c, RZ ;  /* 0x0000006cfb477824 */ /* 0x040fe200078e02ff */
[----:B------:R-:W-:Y:S01]  /*17720*/  ISETP.GE.U32.AND P0, PT, R72, 0x7fffff10, PT ;  /* 0x7fffff104800780c */ /* 0x000fe20003f06070 */
[----:B------:R-:W4:Y:S01]  /*17730*/  LDC R73, c[0x0][0x230] ;  /* 0x00008c00ff497b82 */ /* 0x000f220000000800 */
[----:B------:R3:W-:Y:S04]  /*17740*/  LDGSTS.E [R2+0x32200], desc[UR32][R30.64], !P2 ;  /* 0x322000001e027fae */ /* 0x0007e8000d121860 */
[----:B------:R3:W-:Y:S04]  /*17750*/  LDGSTS.E [R2+0x32300], desc[UR32][R28.64], !P2 ;  /* 0x323000001c027fae */ /* 0x0007e8000d121860 */
[----:B------:R3:W-:Y:S04]  /*17760*/  LDGSTS.E [R2+0x32400], desc[UR32][R26.64], !P2 ;  /* 0x324000001a027fae */ /* 0x0007e8000d121860 */
[----:B------:R3:W-:Y:S04]  /*17770*/  LDGSTS.E [R2+0x32500], desc[UR32][R24.64], !P2 ;  /* 0x3250000018027fae */ /* 0x0007e8000d121860 */
[----:B------:R4:W-:Y:S04]  /*17780*/  LDGSTS.E [R2+0x32600], desc[UR32][R22.64], !P2 ;  /* 0x3260000016027fae */ /* 0x0009e8000d121860 */
[----:B------:R-:W-:Y:S04]  /*17790*/  STL.64 [R1], R84 ;  /* 0x0000005401007387 */ /* 0x000fe80000100a00 */
[----:B------:R4:W-:Y:S01]  /*177a0*/  LDGSTS.E [R2+0x32700], desc[UR32][R20.64], !P2 ;  /* 0x3270000014027fae */ /* 0x0009e2000d121860 */
[----:B------:R-:W-:Y:S01]  /*177b0*/  ISETP.GE.U32.AND P2, PT, R70, 0x7fffff0c, PT ;  /* 0x7fffff0c4600780c */ /* 0x000fe20003f46070 */
[----:B------:R-:W-:-:S02]  /*177c0*/  IMAD R70, R251, 0x68, RZ ;  /* 0x00000068fb467824 */ /* 0x000fc400078e02ff */
[----:B------:R-:W-:Y:S04]  /*177d0*/  STL.64 [R1+0x270], R82 ;  /* 0x0002705201007387 */ /* 0x000fe80000100a00 */
[----:B------:R-:W-:Y:S04]  /*177e0*/  STL.64 [R1+0x278], R80 ;  /* 0x0002785001007387 */ /* 0x000fe80000100a00 */
[----:B------:R1:W-:Y:S04]  /*177f0*/  STL.64 [R1+0x280], R78 ;  /* 0x0002804e01007387 */ /* 0x0003e80000100a00 */
[----:B------:R-:W-:Y:S04]  /*17800*/  STL.64 [R1+0x288], R76 ;  /* 0x0002884c01007387 */ /* 0x000fe80000100a00 */
[----:B------:R2:W-:Y:S04]  /*17810*/  STL.64 [R1+0x290], R34 ;  /* 0x0002902201007387 */ /* 0x0005e80000100a00 */
[----:B------:R3:W-:Y:S01]  /*17820*/  STL.64 [R1+0x2a0], R32 ;  /* 0x0002a02001007387 */ /* 0x0007e20000100a00 */
[----:B------:R-:W-:Y:S01]  /*17830*/  IADD3 R72, R74, -0x79, RZ ;  /* 0xffffff874a487810 */ /* 0x000fe20007ffe0ff */
[----:B-1----:R-:W1:Y:S02]  /*17840*/  LDC R79, c[0x0][0x230] ;  /* 0x00008c00ff4f7b82 */ /* 0x002e640000000800 */
[----:B------:R4:W-:Y:S01]  /*17850*/  STL.64 [R1+0x2a8], R30 ;  /* 0x0002a81e01007387 */ /* 0x0009e20000100a00 */
[----:B--2---:R-:W-:-:S03]  /*17860*/  IMAD.WIDE R34, R70, 0x4, R4 ;  /* 0x0000000446227825 */ /* 0x004fc600078e0204 */
[----:B------:R2:W-:Y:S02]  /*17870*/  STL.64 [R1+0x2b0], R28 ;  /* 0x0002b01c01007387 */ /* 0x0005e40000100a00 */
[----:B------:R-:W1:Y:S01]  /*17880*/  LDC R74, c[0x0][0x230] ;  /* 0x00008c00ff4a7b82 */ /* 0x000e620000000800 */
[C---:B---3--:R-:W-:Y:S01]  /*17890*/  IMAD.WIDE R32, R70.reuse, 0x4, R6 ;  /* 0x0000000446207825 */ /* 0x048fe200078e0206 */
[----:B------:R3:W-:Y:S03]  /*178a0*/  STL.64 [R1+0x2b8], R26 ;  /* 0x0002b81a01007387 */ /* 0x0007e60000100a00 */
[C---:B----4-:R-:W-:Y:S01]  /*178b0*/  IMAD.WIDE R30, R70.reuse, 0x4, R8 ;  /* 0x00000004461e7825 */ /* 0x050fe200078e0208 */
[----:B------:R4:W-:Y:S03]  /*178c0*/  STL.64 [R1+0x2c0], R24 ;  /* 0x0002c01801007387 */ /* 0x0009e60000100a00 */
[C---:B--2---:R-:W-:Y:S01]  /*178d0*/  IMAD.WIDE R28, R70.reuse, 0x4, R10 ;  /* 0x00000004461c7825 */ /* 0x044fe200078e020a */
[----:B------:R2:W-:Y:S03]  /*178e0*/  STL.64 [R1+0x2c8], R22 ;  /* 0x0002c81601007387 */ /* 0x0005e60000100a00 */
[C---:B---3--:R-:W-:Y:S01]  /*178f0*/  IMAD.WIDE R26, R70.reuse, 0x4, R12 ;  /* 0x00000004461a7825 */ /* 0x048fe200078e020c */
[----:B------:R3:W-:Y:S03]  /*17900*/  LDGSTS.E [R2+0x34000], desc[UR32][R34.64], !P4 ;  /* 0x3400000022027fae */ /* 0x0007e6000e121860 */
[C---:B----4-:R-:W-:Y:S01]  /*17910*/  IMAD.WIDE R24, R70.reuse, 0x4, R14 ;  /* 0x0000000446187825 */ /* 0x050fe200078e020e */
[----:B------:R4:W-:Y:S03]  /*17920*/  STL.64 [R1+0x2d0], R20 ;  /* 0x0002d01401007387 */ /* 0x0009e60000100a00 */
[C---:B--2---:R-:W-:Y:S01]  /*17930*/  IMAD.WIDE R22, R70.reuse, 0x4, R16 ;  /* 0x0000000446167825 */ /* 0x044fe200078e0210 */
[----:B------:R2:W-:Y:S04]  /*17940*/  LDGSTS.E [R2+0x34100], desc[UR32][R32.64], !P4 ;  /* 0x3410000020027fae */ /* 0x0005e8000e121860 */
[----:B------:R3:W-:Y:S01]  /*17950*/  STL.64 [R1+0x2d8], R34 ;  /* 0x0002d82201007387 */ /* 0x0007e20000100a00 */
[----:B----4-:R-:W-:-:S03]  /*17960*/  IMAD.WIDE R20, R70, 0x4, R18 ;  /* 0x0000000446147825 */ /* 0x010fc600078e0212 */
        /* <DEDUP_REMOVED lines=18> */
[C---:B--2---:R-:W-:Y:S01]  /*17a90*/  IMAD.WIDE R24, R71.reuse, 0x4, R14 ;  /* 0x0000000447187825 */ /* 0x044fe200078e020e */
[----:B------:R2:W-:Y:S01]  /*17aa0*/  LDGSTS.E [R2+0x36000], desc[UR32][R34.64], !P1 ;  /* 0x3600000022027fae */ /* 0x0005e2000c921860 */
[----:B------:R-:W-:Y:S01]  /*17ab0*/  ISETP.GE.U32.AND P4, PT, R72, 0x7fffff08, PT ;  /* 0x7fffff084800780c */ /* 0x000fe20003f86070 */
[----:B------:R-:W3:Y:S02]  /*17ac0*/  LDC R75, c[0x0][0x230] ;  /* 0x00008c00ff4b7b82 */ /* 0x000ee40000000800 */
[----:B------:R1:W-:Y:S01]  /*17ad0*/  STL.64 [R1+0x318], R20 ;  /* 0x0003181401007387 */ /* 0x0003e20000100a00 */
[----:B----4-:R-:W-:-:S03]  /*17ae0*/  IMAD.WIDE R22, R71, 0x4, R16 ;  /* 0x0000000447167825 */ /* 0x010fc600078e0210 */
        /* <DEDUP_REMOVED lines=21> */
[----:B------:R3:W-:Y:S01]  /*17c40*/  STL.64 [R1+0x350], R22 ;  /* 0x0003501601007387 */ /* 0x0007e20000100a00 */
[----:B----4-:R-:W-:-:S03]  /*17c50*/  IMAD.WIDE R26, R70, 0x4, R12 ;  /* 0x00000004461a7825 */ /* 0x010fc600078e020c */
[----:B------:R2:W-:Y:S01]  /*17c60*/  LDGSTS.E [R2+0x38000], desc[UR32][R34.64], !P0 ;  /* 0x3800000022027fae */ /* 0x0005e2000c121860 */
[----:B-1----:R-:W-:-:S03]  /*17c70*/  IMAD.WIDE R24, R70, 0x4, R14 ;  /* 0x0000000446187825 */ /* 0x002fc600078e020e */
        /* <DEDUP_REMOVED lines=8> */
[----:B--2---:R-:W-:-:S03]  /*17d00*/  IMAD.WIDE R34, R71, 0x4, R4 ;  /* 0x0000000447227825 */ /* 0x004fc600078e0204 */
        /* <DEDUP_REMOVED lines=8> */
[----:B----4-:R-:W-:-:S03]  /*17d90*/  IMAD.WIDE R28, R71, 0x4, R10 ;  /* 0x00000004471c7825 */ /* 0x010fc600078e020a */
[----:B------:R3:W-:Y:S04]  /*17da0*/  STL.64 [R1+0x388], R24 ;  /* 0x0003881801007387 */ /* 0x0007e80000100a00 */
[----:B------:R4:W-:Y:S01]  /*17db0*/  LDGSTS.E [R2+0x38700], desc[UR32][R20.64], !P0 ;  /* 0x3870000014027fae */ /* 0x0009e2000c121860 */
[----:B--2---:R-:W-:-:S03]  /*17dc0*/  IMAD.WIDE R26, R71, 0x4, R12 ;  /* 0x00000004471a7825 */ /* 0x004fc600078e020c */
[----:B------:R1:W-:Y:S01]  /*17dd0*/  STL.64 [R1+0x390], R22 ;  /* 0x0003901601007387 */ /* 0x0003e20000100a00 */
[----:B------:R-:W-:Y:S02]  /*17de0*/  VIADD R70, R74, 0xfffffffa ;  /* 0xfffffffa4a467836 */ /* 0x000fe40000000000 */
[----:B------:R-:W-:Y:S01]  /*17df0*/  VIADD R72, R73, 0xfffffffe ;  /* 0xfffffffe49487836 */ /* 0x000fe20000000000 */
[----:B------:R2:W-:Y:S01]  /*17e00*/  LDGSTS.E [R2+0x3a000], desc[UR32][R34.64], !P2 ;  /* 0x3a00000022027fae */ /* 0x0005e2000d121860 */
[C---:B---3--:R-:W-:Y:S01]  /*17e10*/  IMAD.WIDE R24, R71.reuse, 0x4, R14 ;  /* 0x0000000447187825 */ /* 0x048fe200078e020e */
[----:B------:R-:W3:Y:S02]  /*17e20*/  LDC R73, c[0x0][0x230] ;  /* 0x00008c00ff497b82 */ /* 0x000ee40000000800 */
[----:B------:R4:W-:Y:S01]  /*17e30*/  STL.64 [R1+0x398], R20 ;  /* 0x0003981401007387 */ /* 0x0009e20000100a00 */
[----:B-1----:R-:W-:-:S03]  /*17e40*/  IMAD.WIDE R22, R71, 0x4, R16 ;  /* 0x0000000447167825 */ /* 0x002fc600078e0210 */
[----:B------:R1:W-:Y:S02]  /*17e50*/  LDGSTS.E [R2+0x3a100], desc[UR32][R32.64], !P2 ;  /* 0x3a10000020027fae */ /* 0x0003e4000d121860 */
[----:B------:R-:W3:Y:S02]  /*17e60*/  LDC R74, c[0x0][0x230] ;  /* 0x00008c00ff4a7b82 */ /* 0x000ee40000000800 */
        /* <DEDUP_REMOVED lines=15> */
[----:B-1----:R-:W-:-:S03]  /*17f60*/  IMAD.WIDE R32, R70, 0x4, R6 ;  /* 0x0000000446207825 */ /* 0x002fc600078e0206 */
[----:B------:R1:W-:Y:S01]  /*17f70*/  STL.64 [R1+0x3c0], R26 ;  /* 0x0003c01a01007387 */ /* 0x0003e20000100a00 */
[----:B----4-:R-:W-:-:S03]  /*17f80*/  IMAD.WIDE R30, R70, 0x4, R8 ;  /* 0x00000004461e7825 */ /* 0x010fc600078e0208 */
[----:B------:R4:W-:Y:S01]  /*17f90*/  STL.64 [R1+0x3c8], R24 ;  /* 0x0003c81801007387 */ /* 0x0009e20000100a00 */
[----:B--2---:R-:W-:-:S03]  /*17fa0*/  IMAD.WIDE R28, R70, 0x4, R10 ;  /* 0x00000004461c7825 */ /* 0x004fc600078e020a */
[----:B------:R2:W-:Y:S01]  /*17fb0*/  STL.64 [R1+0x3d0], R22 ;  /* 0x0003d01601007387 */ /* 0x0005e20000100a00 */
[----:B-1----:R-:W-:-:S03]  /*17fc0*/  IMAD.WIDE R26, R70, 0x4, R12 ;  /* 0x00000004461a7825 */ /* 0x002fc600078e020c */
[----:B------:R1:W-:Y:S01]  /*17fd0*/  LDGSTS.E [R2+0x3c000], desc[UR32][R34.64], !P4 ;  /* 0x3c00000022027fae */ /* 0x0003e2000e121860 */
[----:B----4-:R-:W-:-:S03]  /*17fe0*/  IMAD.WIDE R24, R70, 0x4, R14 ;  /* 0x0000000446187825 */ /* 0x010fc600078e020e */
[----:B------:R3:W-:Y:S01]  /*17ff0*/  STL.64 [R1+0x3d8], R20 ;  /* 0x0003d81401007387 */ /* 0x0007e20000100a00 */
[----:B------:R-:W-:Y:S01]  /*18000*/  ISETP.GE.U32.AND P0, PT, R72, 0x7fffff7f, PT ;  /* 0x7fffff7f4800780c */ /* 0x000fe20003f06070 */
[C---:B--2---:R-:W-:Y:S02]  /*18010*/  IMAD.WIDE R22, R70.reuse, 0x4, R16 ;  /* 0x0000000446167825 */ /* 0x044fe400078e0210 */
[----:B------:R2:W-:Y:S04]  /*18020*/  LDGSTS.E [R2+0x3c100], desc[UR32][R32.64], !P4 ;  /* 0x3c10000020027fae */ /* 0x0005e8000e121860 */
[----:B------:R1:W-:Y:S01]  /*18030*/  STL.64 [R1+0x3e0], R34 ;  /* 0x0003e02201007387 */ /* 0x0003e20000100a00 */
[----:B---3--:R-:W-:-:S03]  /*18040*/  IMAD.WIDE R20, R70, 0x4, R18 ;  /* 0x0000000446147825 */ /* 0x008fc600078e0212 */
[----:B------:R3:W-:Y:S01]  /*18050*/  LDGSTS.E [R2+0x3c200], desc[UR32][R30.64], !P4 ;  /* 0x3c2000001e027fae */ /* 0x0007e2000e121860 */
[----:B------:R-:W-:-:S03]  /*18060*/  LOP3.LUT R248, R250, 0x20, RZ, 0x3c, !PT ;  /* 0x00000020faf87812 */ /* 0x000fc600078e3cff */
        /* <DEDUP_REMOVED lines=14> */
[----:B-1----:R-:W-:-:S03]  /*18150*/  IMAD.WIDE R26, R71, 0x4, R12 ;  /* 0x00000004471a7825 */ /* 0x002fc600078e020c */
[----:B------:R3:W-:Y:S01]  /*18160*/  STL.64 [R1+0x410], R22 ;  /* 0x0004101601007387 */ /* 0x0007e20000100a00 */
[----:B------:R-:W-:Y:S02]  /*18170*/  VIADD R248, R248, UR4 ;  /* 0x00000004f8f87c36 */ /* 0x000fe40008000000 */
[C---:B--2---:R-:W-:Y:S01]  /*18180*/  IMAD.WIDE R24, R71.reuse, 0x4, R14 ;  /* 0x0000000447187825 */ /* 0x044fe200078e020e */
[----:B------:R1:W-:Y:S04]  /*18190*/  LDGSTS.E [R2+0x3e000], desc[UR32][R34.64], !P1 ;  /* 0x3e00000022027fae */ /* 0x0003e8000c921860 */
[----:B------:R4:W-:Y:S01]  /*181a0*/  STL.64 [R1+0x418], R20 ;  /* 0x0004181401007387 */ /* 0x0009e20000100a00 */
[----:B---3--:R-:W-:-:S03]  /*181b0*/  IMAD.WIDE R22, R71, 0x4, R16 ;  /* 0x0000000447167825 */ /* 0x008fc600078e0210 */
[----:B------:R2:W-:Y:S04]  /*181c0*/  LDGSTS.E [R2+0x3e100], desc[UR32][R32.64], !P1 ;  /* 0x3e10000020027fae */ /* 0x0005e8000c921860 */
[----:B------:R1:W-:Y:S01]  /*181d0*/  STL.64 [R1+0x420], R34 ;  /* 0x0004202201007387 */ /* 0x0003e20000100a00 */
[----:B------:R-:W-:Y:S02]  /*181e0*/  VIADD R70, R73, 0xfffffff2 ;  /* 0xfffffff249467836 */ /* 0x000fe40000000000 */
[----:B------:R-:W3:Y:S01]  /*181f0*/  LDC R73, c[0x0][0x230] ;  /* 0x00008c00ff497b82 */ /* 0x000ee20000000800 */
[----:B----4-:R-:W-:Y:S01]  /*18200*/  IMAD.WIDE R20, R71, 0x4, R18 ;  /* 0x0000000447147825 */ /* 0x010fe200078e0212 */
        /* <DEDUP_REMOVED lines=15> */
[----:B----4-:R-:W-:Y:S01]  /*18300*/  IMAD.WIDE R26, R251, 0x4, R12 ;  /* 0x00000004fb1a7825 */ /* 0x010fe200078e020c */
[----:B------:R-:W-:Y:S02]  /*18310*/  ISETP.GE.U32.AND P1, PT, R70, 0x7fffff73, PT ;  /* 0x7fffff734600780c */ /* 0x000fe40003f26070 */
[----:B------:R3:W-:Y:S01]  /*18320*/  STL.64 [R1+0x450], R22 ;  /* 0x0004501601007387 */ /* 0x0007e20000100a00 */
[----:B------:R-:W-:Y:S02]  /*18330*/  VIADD R70, R74, 0xffffffee ;  /* 0xffffffee4a467836 */ /* 0x000fe40000000000 */
[----:B------:R-:W-:Y:S01]  /*18340*/  VIADD R72, R75, 0xfffffff6 ;  /* 0xfffffff64b487836 */ /* 0x000fe20000000000 */
[----:B------:R4:W-:Y:S01]  /*18350*/  LDGSTS.E [R248+0x800], desc[UR32][R34.64], !P0 ;  /* 0x0080000022f87fae */ /* 0x0009e2000c121860 */
[C---:B--2---:R-:W-:Y:S01]  /*18360*/  IMAD.WIDE R24, R251.reuse, 0x4, R14 ;  /* 0x00000004fb187825 */ /* 0x044fe200078e020e */
[----:B------:R-:W2:Y:S02]  /*18370*/  LDC R74, c[0x0][0x230] ;  /* 0x00008c00ff4a7b82 */ /* 0x000ea40000000800 */
[----:B------:R1:W-:Y:S01]  /*18380*/  STL.64 [R1+0x458], R20 ;  /* 0x0004581401007387 */ /* 0x0003e20000100a00 */
[----:B---3--:R-:W-:-:S03]  /*18390*/  IMAD.WIDE R22, R251, 0x4, R16 ;  /* 0x00000004fb167825 */ /* 0x008fc600078e0210 */
[----:B------:R3:W-:Y:S02]  /*183a0*/  LDGSTS.E [R248+0x900], desc[UR32][R32.64], !P0 ;  /* 0x0090000020f87fae */ /* 0x0007e4000c121860 */
[----:B------:R-:W2:Y:S02]  /*183b0*/  LDC R75, c[0x0][0x230] ;  /* 0x00008c00ff4b7b82 */ /* 0x000ea40000000800 */
        /* <DEDUP_REMOVED lines=8> */
[C---:B------:R-:W-:Y:S01]  /*18440*/  IMAD R70, R251.reuse, 0x5, RZ ;  /* 0x00000005fb467824 */ /* 0x040fe200078e02ff */
[----:B------:R-:W-:Y:S01]  /*18450*/  ISETP.GE.U32.AND P4, PT, R72, 0x7fffff77, PT ;  /* 0x7fffff774800780c */ /* 0x000fe20003f86070 */
[----:B------:R4:W-:Y:S01]  /*18460*/  STL.64 [R1+0x1698], R34 ;  /* 0x0016982201007387 */ /* 0x0009e20000100a00 */
[----:B------:R-:W-:Y:S01]  /*18470*/  IMAD R71, R251, 0x9, RZ ;  /* 0x00000009fb477824 */ /* 0x000fe200078e02ff */
[----:B------:R-:W2:Y:S02]  /*18480*/  LDC R72, c[0x0][0x230] ;  /* 0x00008c00ff487b82 */ /* 0x000ea40000000800 */
[----:B------:R3:W-:Y:S04]  /*18490*/  STL.64 [R1+0x1690], R32 ;  /* 0x0016902001007387 */ /* 0x0007e80000100a00 */
[----:B------:R1:W-:Y:S01]  /*184a0*/  STL.64 [R1+0x1688], R30 ;  /* 0x0016881e01007387 */ /* 0x0003e20000100a00 */
[----:B----4-:R-:W-:-:S03]  /*184b0*/  IMAD.WIDE R34, R70, 0x4, R4 ;  /* 0x0000000446227825 */ /* 0x010fc600078e0204 */
[----:B------:R4:W-:Y:S01]  /*184c0*/  STL.64 [R1+0x1680], R28 ;  /* 0x0016801c01007387 */ /* 0x0009e20000100a00 */
[----:B---3--:R-:W-:-:S03]  /*184d0*/  IMAD.WIDE R32, R70, 0x4, R6 ;  /* 0x0000000446207825 */ /* 0x008fc600078e0206 */
[----:B------:R3:W-:Y:S01]  /*184e0*/  STL.64 [R1+0x1678], R26 ;  /* 0x0016781a01007387 */ /* 0x0007e20000100a00 */
[----:B-1----:R-:W-:-:S03]  /*184f0*/  IMAD.WIDE R30, R70, 0x4, R8 ;  /* 0x00000004461e7825 */ /* 0x002fc600078e0208 */
[----:B------:R1:W-:Y:S01]  /*18500*/  STL.64 [R1+0x1670], R24 ;  /* 0x0016701801007387 */ /* 0x0003e20000100a00 */
[----:B----4-:R-:W-:-:S03]  /*18510*/  IMAD.WIDE R28, R70, 0x4, R10 ;  /* 0x00000004461c7825 */ /* 0x010fc600078e020a */
[----:B------:R4:W-:Y:S01]  /*18520*/  STL.64 [R1+0x1668], R22 ;  /* 0x0016681601007387 */ /* 0x0009e20000100a00 */
[----:B---3--:R-:W-:-:S03]  /*18530*/  IMAD.WIDE R26, R70, 0x4, R12 ;  /* 0x00000004461a7825 */ /* 0x008fc600078e020c */
[----:B------:R3:W-:Y:S01]  /*18540*/  LDGSTS.E [R248+0x2800], desc[UR32][R34.64], !P2 ;  /* 0x0280000022f87fae */ /* 0x0007e2000d121860 */
[----:B-1----:R-:W-:-:S03]  /*18550*/  IMAD.WIDE R24, R70, 0x4, R14 ;  /* 0x0000000446187825 */ /* 0x002fc600078e020e */
[----:B------:R2:W-:Y:S01]  /*18560*/  STL.64 [R1+0x1660], R20 ;  /* 0x0016601401007387 */ /* 0x0005e20000100a00 */
[----:B----4-:R-:W-:-:S03]  /*18570*/  IMAD.WIDE R22, R70, 0x4, R16 ;  /* 0x0000000446167825 */ /* 0x010fc600078e0210 */
        /* <DEDUP_REMOVED lines=20> */
[----:B------:R-:W-:Y:S02]  /*186c0*/  VIADD R70, R73, 0xffffffe6 ;  /* 0xffffffe649467836 */ /* 0x000fe40000000000 */
[----:B------:R-:W-:Y:S01]  /*186d0*/  VIADD R72, R72, 0xffffffea ;  /* 0xffffffea48487836 */ /* 0x000fe20000000000 */
[----:B------:R3:W-:Y:S01]  /*186e0*/  LDGSTS.E [R248+0x4800], desc[UR32][R34.64], !P4 ;  /* 0x0480000022f87fae */ /* 0x0007e2000e121860 */
[C---:B-1----:R-:W-:Y:S01]  /*186f0*/  IMAD.WIDE R24, R71.reuse, 0x4, R14 ;  /* 0x0000000447187825 */ /* 0x042fe200078e020e */
[----:B------:R-:W1:Y:S02]  /*18700*/  LDC R73, c[0x0][0x230] ;  /* 0x00008c00ff497b82 */ /* 0x000e640000000800 */
[----:B------:R4:W-:Y:S01]  /*18710*/  STL.64 [R1+0x15a0], R20 ;  /* 0x0015a01401007387 */ /* 0x0009e20000100a00 */
[----:B--2---:R-:W-:-:S03]  /*18720*/  IMAD.WIDE R22, R71, 0x4, R16 ;  /* 0x0000000447167825 */ /* 0x004fc600078e0210 */
        /* <DEDUP_REMOVED lines=14> */
[----:B---3--:R-:W-:-:S03]  /*18810*/  IMAD.WIDE R34, R70, 0x4, R4 ;  /* 0x0000000446227825 */ /* 0x008fc600078e0204 */
[----:B------:R3:W-:Y:S01]  /*18820*/  STL.64 [R1+0x1500], R28 ;  /* 0x0015001c01007387 */ /* 0x0007e20000100a00 */
[----:B--2---:R-:W-:-:S03]  /*18830*/  IMAD.WIDE R32, R70, 0x4, R6 ;  /* 0x0000000446207825 */ /* 0x004fc600078e0206 */
[----:B------:R2:W-:Y:S01]  /*18840*/  STL.64 [R1+0x14f8], R26 ;  /* 0x0014f81a01007387 */ /* 0x0005e20000100a00 */
[----:B----4-:R-:W-:-:S03]  /*18850*/  IMAD.WIDE R30, R70, 0x4, R8 ;  /* 0x00000004461e7825 */ /* 0x010fc600078e0208 */
[----:B------:R4:W-:Y:S01]  /*18860*/  STL.64 [R1+0x14f0], R24 ;  /* 0x0014f01801007387 */ /* 0x0009e20000100a00 */
[----:B---3--:R-:W-:-:S03]  /*18870*/  IMAD.WIDE R28, R70, 0x4, R10 ;  /* 0x00000004461c7825 */ /* 0x008fc600078e020a */
        /* <DEDUP_REMOVED lines=28> */
[----:B------:R1:W-:Y:S01]  /*18a40*/  LDGSTS.E [R248+0x8800], desc[UR32][R34.64], !P0 ;  /* 0x0880000022f87fae */ /* 0x0003e2000c121860 */
[----:B------:R-:W-:-:S03]  /*18a50*/  IADD3 R70, R75, -0x22, RZ ;  /* 0xffffffde4b467810 */ /* 0x000fc60007ffe0ff */
[----:B------:R4:W-:Y:S01]  /*18a60*/  STL.64 [R1+0x1420], R20 ;  /* 0x0014201401007387 */ /* 0x0009e20000100a00 */
[----:B---3--:R-:W-:-:S03]  /*18a70*/  IMAD.WIDE R22, R71, 0x4, R16 ;  /* 0x0000000447167825 */ /* 0x008fc600078e0210 */
        /* <DEDUP_REMOVED lines=333> */
[----:B------:R-:W-:Y:S01]  /*19f50*/  IADD3 R72, R74, -0x4e, RZ ;  /* 0xffffffb24a487810 */ /* 0x000fe20007ffe0ff */
[----:B------:R-:W-:Y:S02]  /*19f60*/  VIADD R70, R75, 0xffffffae ;  /* 0xffffffae4b467836 */ /* 0x000fe40000000000 */
[----:B------:R4:W-:Y:S01]  /*19f70*/  STL.64 [R1+0x900], R20 ;  /* 0x0009001401007387 */ /* 0x0009e20000100a00 */
[----:B------:R-:W2:Y:S01]  /*19f80*/  LDC R74, c[0x0][0x230] ;  /* 0x00008c00ff4a7b82 */ /* 0x000ea20000000800 */
[----:B---3--:R-:W-:-:S02]  /*19f90*/  IMAD.WIDE R22, R71, 0x4, R16 ;  /* 0x0000000447167825 */ /* 0x008fc400078e0210 */
[----:B------:R3:W-:Y:S04]  /*19fa0*/  LDGSTS.E [R248+0x20900], desc[UR32][R32.64], !P0 ;  /* 0x2090000020f87fae */ /* 0x0007e8000c121860 */
[----:B------:R3:W-:Y:S01]  /*19fb0*/  LDGSTS.E [R248+0x20a00], desc[UR32][R30.64], !P0 ;  /* 0x20a000001ef87fae */ /* 0x0007e2000c121860 */
[----:B------:R-:W-:Y:S01]  /*19fc0*/  ISETP.GE.U32.AND P1, PT, R72, 0x7fffff33, PT ;  /* 0x7fffff334800780c */ /* 0x000fe20003f26070 */
[----:B------:R-:W2:Y:S01]  /*19fd0*/  LDC R75, c[0x0][0x230] ;  /* 0x00008c00ff4b7b82 */ /* 0x000ea20000000800 */
[----:B----4-:R-:W-:Y:S01]  /*19fe0*/  IMAD.WIDE R20, R71, 0x4, R18 ;  /* 0x0000000447147825 */ /* 0x010fe200078e0212 */
        /* <DEDUP_REMOVED lines=15> */
[----:B----4-:R-:W-:-:S03]  /*1a0e0*/  IMAD.WIDE R30, R70, 0x4, R8 ;  /* 0x00000004461e7825 */ /* 0x010fc600078e0208 */
[----:B------:R4:W-:Y:S01]  /*1a0f0*/  STL.64 [R1+0x730], R24 ;  /* 0x0007301801007387 */ /* 0x0009e20000100a00 */
[----:B-1----:R-:W-:-:S03]  /*1a100*/  IMAD.WIDE R28, R70, 0x4, R10 ;  /* 0x00000004461c7825 */ /* 0x002fc600078e020a */
[----:B------:R1:W-:Y:S01]  /*1a110*/  STL.64 [R1+0x708], R22 ;  /* 0x0007081601007387 */ /* 0x0003e20000100a00 */
[----:B---3--:R-:W-:-:S03]  /*1a120*/  IMAD.WIDE R26, R70, 0x4, R12 ;  /* 0x00000004461a7825 */ /* 0x008fc600078e020c */
[----:B------:R3:W-:Y:S01]  /*1a130*/  LDGSTS.E [R248+0x22800], desc[UR32][R34.64], !P2 ;  /* 0x2280000022f87fae */ /* 0x0007e2000d121860 */
[----:B----4-:R-:W-:-:S03]  /*1a140*/  IMAD.WIDE R24, R70, 0x4, R14 ;  /* 0x0000000446187825 */ /* 0x010fc600078e020e */
        /* <DEDUP_REMOVED lines=23> */
[C---:B-1----:R-:W-:Y:S01]  /*1a2c0*/  IMAD.WIDE R24, R71.reuse, 0x4, R14 ;  /* 0x0000000447187825 */ /* 0x042fe200078e020e */
[----:B------:R1:W-:Y:S04]  /*1a2d0*/  LDGSTS.E [R248+0x24800], desc[UR32][R34.64], !P4 ;  /* 0x2480000022f87fae */ /* 0x0003e8000e121860 */
[----:B------:R4:W-:Y:S01]  /*1a2e0*/  STL.64 [R1+0x688], R20 ;  /* 0x0006881401007387 */ /* 0x0009e20000100a00 */
[----:B--2---:R-:W-:-:S03]  /*1a2f0*/  IMAD.WIDE R22, R71, 0x4, R16 ;  /* 0x0000000447167825 */ /* 0x004fc600078e0210 */
[----:B------:R2:W-:Y:S04]  /*1a300*/  LDGSTS.E [R248+0x24900], desc[UR32][R32.64], !P4 ;  /* 0x2490000020f87fae */ /* 0x0005e8000e121860 */
[----:B------:R3:W-:Y:S01]  /*1a310*/  LDGSTS.E [R248+0x24a00], desc[UR32][R30.64], !P4 ;  /* 0x24a000001ef87fae */ /* 0x0007e2000e121860 */
[----:B------:R-:W-:Y:S02]  /*1a320*/  VIADD R72, R73, 0xffffffaa ;  /* 0xffffffaa49487836 */ /* 0x000fe40000000000 */
[----:B------:R-:W3:Y:S01]  /*1a330*/  LDC R73, c[0x0][0x230] ;  /* 0x00008c00ff497b82 */ /* 0x000ee20000000800 */
        /* <DEDUP_REMOVED lines=16> */
[----:B---3--:R-:W-:-:S03]  /*1a440*/  IMAD.WIDE R30, R70, 0x4, R8 ;  /* 0x00000004461e7825 */ /* 0x008fc600078e0208 */
[----:B------:R2:W-:Y:S01]  /*1a450*/  STL.64 [R1+0x6a8], R24 ;  /* 0x0006a81801007387 */ /* 0x0005e20000100a00 */
[----:B----4-:R-:W-:-:S03]  /*1a460*/  IMAD.WIDE R28, R70, 0x4, R10 ;  /* 0x00000004461c7825 */ /* 0x010fc600078e020a */
[----:B------:R3:W-:Y:S01]  /*1a470*/  STL.64 [R1+0x580], R22 ;  /* 0x0005801601007387 */ /* 0x0007e20000100a00 */
[----:B-1----:R-:W-:-:S03]  /*1a480*/  IMAD.WIDE R26, R70, 0x4, R12 ;  /* 0x00000004461a7825 */ /* 0x002fc600078e020c */
[----:B------:R1:W-:Y:S01]  /*1a490*/  LDGSTS.E [R248+0x26800], desc[UR32][R34.64], !P1 ;  /* 0x2680000022f87fae */ /* 0x0003e2000c921860 */
[----:B--2---:R-:W-:-:S03]  /*1a4a0*/  IMAD.WIDE R24, R70, 0x4, R14 ;  /* 0x0000000446187825 */ /* 0x004fc600078e020e */
[----:B------:R2:W-:Y:S01]  /*1a4b0*/  STL.64 [R1+0x6b0], R20 ;  /* 0x0006b01401007387 */ /* 0x0005e20000100a00 */
[----:B---3--:R-:W-:-:S03]  /*1a4c0*/  IMAD.WIDE R22, R70, 0x4, R16 ;  /* 0x0000000446167825 */ /* 0x008fc600078e0210 */
[----:B------:R3:W-:Y:S04]  /*1a4d0*/  LDGSTS.E [R248+0x26900], desc[UR32][R32.64], !P1 ;  /* 0x2690000020f87fae */ /* 0x0007e8000c921860 */
[----:B------:R1:W-:Y:S01]  /*1a4e0*/  STL.64 [R1+0x518], R34 ;  /* 0x0005182201007387 */ /* 0x0003e20000100a00 */
[----:B--2---:R-:W-:-:S03]  /*1a4f0*/  IMAD.WIDE R20, R70, 0x4, R18 ;  /* 0x0000000446147825 */ /* 0x004fc600078e0212 */
[----:B------:R2:W-:Y:S04]  /*1a500*/  LDGSTS.E [R248+0x26a00], desc[UR32][R30.64], !P1 ;  /* 0x26a000001ef87fae */ /* 0x0005e8000c921860 */
        /* <DEDUP_REMOVED lines=8> */
[----:B--2---:R-:W-:-:S03]  /*1a590*/  IMAD.WIDE R30, R71, 0x4, R8 ;  /* 0x00000004471e7825 */ /* 0x004fc600078e0208 */
[----:B------:R1:W-:Y:S01]  /*1a5a0*/  STL.64 [R1+0x508], R26 ;  /* 0x0005081a01007387 */ /* 0x0003e20000100a00 */
[----:B------:R-:W-:-:S03]  /*1a5b0*/  ISETP.GE.U32.AND P2, PT, R72, 0x7fffff2b, PT ;  /* 0x7fffff2b4800780c */ /* 0x000fc60003f46070 */
[----:B------:R2:W-:Y:S01]  /*1a5c0*/  LDGSTS.E [R248+0x26e00], desc[UR32][R22.64], !P1 ;  /* 0x26e0000016f87fae */ /* 0x0005e2000c921860 */
[----:B----4-:R-:W-:-:S03]  /*1a5d0*/  IMAD.WIDE R28, R71, 0x4, R10 ;  /* 0x00000004471c7825 */ /* 0x010fc600078e020a */
[----:B------:R3:W-:Y:S04]  /*1a5e0*/  STL.64 [R1+0x6d0], R24 ;  /* 0x0006d01801007387 */ /* 0x0007e80000100a00 */
[----:B------:R4:W-:Y:S01]  /*1a5f0*/  LDGSTS.E [R248+0x26f00], desc[UR32][R20.64], !P1 ;  /* 0x26f0000014f87fae */ /* 0x0009e2000c921860 */
[----:B-1----:R-:W-:-:S03]  /*1a600*/  IMAD.WIDE R26, R71, 0x4, R12 ;  /* 0x00000004471a7825 */ /* 0x002fc600078e020c */
[----:B------:R2:W-:Y:S01]  /*1a610*/  STL.64 [R1+0x500], R22 ;  /* 0x0005001601007387 */ /* 0x0005e20000100a00 */
[----:B------:R-:W-:Y:S02]  /*1a620*/  VIADD R70, R73, 0xffffff9e ;  /* 0xffffff9e49467836 */ /* 0x000fe40000000000 */
[C---:B---3--:R-:W-:Y:S01]  /*1a630*/  IMAD.WIDE R24, R71.reuse, 0x4, R14 ;  /* 0x0000000447187825 */ /* 0x048fe200078e020e */
[----:B------:R-:W-:Y:S04]  /*1a640*/  LDGSTS.E [R248+0x28800], desc[UR32][R34.64], !P0 ;  /* 0x2880000022f87fae */ /* 0x000fe8000c121860 */
[----:B------:R4:W-:Y:S01]  /*1a650*/  STL.64 [R1+0x6d8], R20 ;  /* 0x0006d81401007387 */ /* 0x0009e20000100a00 */
[----:B--2---:R-:W-:-:S03]  /*1a660*/  IMAD.WIDE R22, R71, 0x4, R16 ;  /* 0x0000000447167825 */ /* 0x004fc600078e0210 */
[----:B------:R-:W-:Y:S04]  /*1a670*/  LDGSTS.E [R248+0x28900], desc[UR32][R32.64], !P0 ;  /* 0x2890000020f87fae */ /* 0x000fe8000c121860 */
[----:B------:R-:W-:Y:S01]  /*1a680*/  LDGSTS.E [R248+0x28a00], desc[UR32][R30.64], !P0 ;  /* 0x28a000001ef87fae */ /* 0x000fe2000c121860 */
[----:B------:R-:W-:Y:S02]  /*1a690*/  VIADD R72, R75, 0xffffffa2 ;  /* 0xffffffa24b487836 */ /* 0x000fe40000000000 */
[----:B----4-:R-:W-:Y:S01]  /*1a6a0*/  IMAD.WIDE R20, R71, 0x4, R18 ;  /* 0x0000000447147825 */ /* 0x010fe200078e0212 */
[----:B------:R-:W-:Y:S03]  /*1a6b0*/  LDGSTS.E [R248+0x28b00], desc[UR32][R28.64], !P0 ;  /* 0x28b000001cf87fae */ /* 0x000fe6000c121860 */
[----:B------:R-:W-:Y:S01]  /*1a6c0*/  IMAD R78, R251, 0x55, RZ ;  /* 0x00000055fb4e7824 */ /* 0x000fe200078e02ff */
[----:B------:R1:W-:Y:S04]  /*1a6d0*/  LDGSTS.E [R248+0x28c00], desc[UR32][R26.64], !P0 ;  /* 0x28c000001af87fae */ /* 0x0003e8000c121860 */
[----:B------:R-:W-:Y:S04]  /*1a6e0*/  STL.64 [R1+0x498], R34 ;  /* 0x0004982201007387 */ /* 0x000fe80000100a00 */
[----:B------:R2:W-:Y:S04]  /*1a6f0*/  LDGSTS.E [R248+0x28d00], desc[UR32][R24.64], !P0 ;  /* 0x28d0000018f87fae */ /* 0x0005e8000c121860 */
[----:B------:R-:W-:Y:S04]  /*1a700*/  STL.64 [R1+0x6e8], R32 ;  /* 0x0006e82001007387 */ /* 0x000fe80000100a00 */
[----:B------:R3:W-:Y:S01]  /*1a710*/  LDGSTS.E [R248+0x28e00], desc[UR32][R22.64], !P0 ;  /* 0x28e0000016f87fae */ /* 0x0007e2000c121860 */
[----:B------:R-:W-:-:S03]  /*1a720*/  ISETP.GE.U32.AND P1, PT, R72, 0x7fffff23, PT ;  /* 0x7fffff234800780c */ /* 0x000fc60003f26070 */
[----:B------:R-:W-:Y:S04]  /*1a730*/  STL.64 [R1+0x490], R30 ;  /* 0x0004901e01007387 */ /* 0x000fe80000100a00 */
[----:B------:R4:W-:Y:S01]  /*1a740*/  LDGSTS.E [R248+0x28f00], desc[UR32][R20.64], !P0 ;  /* 0x28f0000014f87fae */ /* 0x0009e2000c121860 */
[----:B------:R-:W-:Y:S01]  /*1a750*/  ISETP.GE.U32.AND P0, PT, R70, 0x7fffff1f, PT ;  /* 0x7fffff1f4600780c */ /* 0x000fe20003f06070 */
[C---:B------:R-:W-:Y:S02]  /*1a760*/  IMAD.WIDE R70, R78.reuse, 0x4, R4 ;  /* 0x000000044e467825 */ /* 0x040fe400078e0204 */
[----:B------:R-:W-:Y:S02]  /*1a770*/  STL.64 [R1+0x6f0], R28 ;  /* 0x0006f01c01007387 */ /* 0x000fe40000100a00 */
[----:B------:R-:W-:-:S02]  /*1a780*/  IMAD.WIDE R72, R78, 0x4, R8 ;  /* 0x000000044e487825 */ /* 0x000fc400078e0208 */
[----:B------:R1:W-:Y:S02]  /*1a790*/  STL.64 [R1+0x488], R26 ;  /* 0x0004881a01007387 */ /* 0x0003e40000100a00 */
[C---:B------:R-:W-:Y:S02]  /*1a7a0*/  IMAD.WIDE R74, R78.reuse, 0x4, R12 ;  /* 0x000000044e4a7825 */ /* 0x040fe400078e020c */
[----:B------:R2:W-:Y:S02]  /*1a7b0*/  STL.64 [R1+0x6f8], R24 ;  /* 0x0006f81801007387 */ /* 0x0005e40000100a00 */
[C---:B------:R-:W-:Y:S02]  /*1a7c0*/  IMAD.WIDE R76, R78.reuse, 0x4, R16 ;  /* 0x000000044e4c7825 */ /* 0x040fe400078e0210 */
[----:B------:R3:W-:Y:S02]  /*1a7d0*/  STL.64 [R1+0x480], R22 ;  /* 0x0004801601007387 */ /* 0x0007e40000100a00 */
[----:B-1----:R-:W-:-:S02]  /*1a7e0*/  IMAD.WIDE R26, R78, 0x4, R6 ;  /* 0x000000044e1a7825 */ /* 0x002fc400078e0206 */
[----:B------:R-:W-:Y:S02]  /*1a7f0*/  LDGSTS.E [R248+0x2a800], desc[UR32][R70.64], !P2 ;  /* 0x2a80000046f87fae */ /* 0x000fe4000d121860 */
[C---:B--2---:R-:W-:Y:S02]  /*1a800*/  IMAD.WIDE R24, R78.reuse, 0x4, R10 ;  /* 0x000000044e187825 */ /* 0x044fe400078e020a */
[----:B------:R4:W-:Y:S02]  /*1a810*/  STL.64 [R1+0x700], R20 ;  /* 0x0007001401007387 */ /* 0x0009e40000100a00 */
[----:B---3--:R-:W-:Y:S02]  /*1a820*/  IMAD.WIDE R22, R78, 0x4, R14 ;  /* 0x000000044e167825 */ /* 0x008fe400078e020e */
[----:B------:R1:W-:Y:S02]  /*1a830*/  LDGSTS.E [R248+0x2a900], desc[UR32][R26.64], !P2 ;  /* 0x2a9000001af87fae */ /* 0x0003e4000d121860 */
[----:B------:R-:W-:-:S02]  /*1a840*/  VIADD R79, R79, 0xffffff9a ;  /* 0xffffff9a4f4f7836 */ /* 0x000fc40000000000 */
[----:B------:R-:W-:Y:S01]  /*1a850*/  LDGSTS.E [R248+0x2aa00], desc[UR32][R72.64], !P2 ;  /* 0x2aa0000048f87fae */ /* 0x000fe2000d121860 */
[----:B----4-:R-:W-:-:S03]  /*1a860*/  IMAD.WIDE R20, R78, 0x4, R18 ;  /* 0x000000044e147825 */ /* 0x010fc600078e0212 */
[----:B------:R2:W-:Y:S04]  /*1a870*/  LDGSTS.E [R248+0x2ab00], desc[UR32][R24.64], !P2 ;  /* 0x2ab0000018f87fae */ /* 0x0005e8000d121860 */
[----:B------:R-:W-:Y:S04]  /*1a880*/  LDGSTS.E [R248+0x2ac00], desc[UR32][R74.64], !P2 ;  /* 0x2ac000004af87fae */ /* 0x000fe8000d121860 */
[----:B------:R3:W-:Y:S04]  /*1a890*/  LDGSTS.E [R248+0x2ad00], desc[UR32][R22.64], !P2 ;  /* 0x2ad0000016f87fae */ /* 0x0007e8000d121860 */
[----:B------:R-:W-:Y:S04]  /*1a8a0*/  LDGSTS.E [R248+0x2ae00], desc[UR32][R76.64], !P2 ;  /* 0x2ae000004cf87fae */ /* 0x000fe8000d121860 */
[----:B------:R4:W-:Y:S01]  /*1a8b0*/  LDGSTS.E [R248+0x2af00], desc[UR32][R20.64], !P2 ;  /* 0x2af0000014f87fae */ /* 0x0009e2000d121860 */
[----:B------:R-:W-:Y:S01]  /*1a8c0*/  ISETP.GE.U32.AND P2, PT, R79, 0x7fffff1b, PT ;  /* 0x7fffff1b4f00780c */ /* 0x000fe20003f46070 */
        /* <DEDUP_REMOVED lines=10> */
[C---:B---3--:R-:W-:Y:S02]  /*1a970*/  IMAD.WIDE R22, R86.reuse, 0x4, R14 ;  /* 0x0000000456167825 */ /* 0x048fe400078e020e */
[----:B------:R1:W-:Y:S02]  /*1a980*/  LDGSTS.E [R248+0x2c900], desc[UR32][R26.64], !P4 ;  /* 0x2c9000001af87fae */ /* 0x0003e4000e121860 */
[----:B------:R-:W-:-:S02]  /*1a990*/  IMAD.WIDE R84, R86, 0x4, R16 ;  /* 0x0000000456547825 */ /* 0x000fc400078e0210 */
[----:B------:R-:W-:Y:S02]  /*1a9a0*/  LDGSTS.E [R248+0x2ca00], desc[UR32][R80.64], !P4 ;  /* 0x2ca0000050f87fae */ /* 0x000fe4000e121860 */
[----:B----4-:R-:W-:Y:S02]  /*1a9b0*/  IMAD.WIDE R20, R86, 0x4, R18 ;  /* 0x0000000456147825 */ /* 0x010fe400078e0212 */
        /* <DEDUP_REMOVED lines=104> */
[----:B------:R-:W-:Y:S02]  /*1b040*/  VIADD R127, R127, 0xffffff82 ;  /* 0xffffff827f7f7836 */ /* 0x000fe40000000000 */
[----:B------:R2:W-:Y:S01]  /*1b050*/  LDGSTS.E [R248+0x36b00], desc[UR32][R24.64], !P1 ;  /* 0x36b0000018f87fae */ /* 0x0005e2000c921860 */
[----:B----4-:R-:W-:-:S03]  /*1b060*/  IMAD.WIDE R20, R126, 0x4, R18 ;  /* 0x000000047e147825 */ /* 0x010fc600078e0212 */
[----:B------:R-:W-:Y:S01]  /*1b070*/  LDGSTS.E [R248+0x36c00], desc[UR32][R122.64], !P1 ;  /* 0x36c000007af87fae */ /* 0x000fe2000c921860 */
[----:B------:R-:W-:-:S03]  /*1b080*/  IMAD R134, R251, 0x71, RZ ;  /* 0x00000071fb867824 */ /* 0x000fc600078e02ff */
        /* <DEDUP_REMOVED lines=75> */
[----:B------:R-:W-:Y:S02]  /*1b540*/  IMAD.WIDE R152, R158, 0x4, R8 ;  /* 0x000000049e987825 */ /* 0x000fe400078e0208 */
[----:B------:R2:W-:Y:S01]  /*1b550*/  STL.64 [R1+0x888], R24 ;  /* 0x0008881801007387 */ /* 0x0005e20000100a00 */
[----:B------:R-:W-:Y:S01]  /*1b560*/  LOP3.LUT R249, R250, 0x40, RZ, 0x3c, !PT ;  /* 0x00000040faf97812 */ /* 0x000fe200078e3cff */
[C---:B------:R-:W-:Y:S02]  /*1b570*/  IMAD.WIDE R154, R158.reuse, 0x4, R12 ;  /* 0x000000049e9a7825 */ /* 0x040fe400078e020c */
[----:B------:R3:W-:Y:S02]  /*1b580*/  STL.64 [R1+0x890], R22 ;  /* 0x0008901601007387 */ /* 0x0007e40000100a00 */
[----:B-1----:R-:W-:-:S02]  /*1b590*/  IMAD.WIDE R26, R158, 0x4, R6 ;  /* 0x000000049e1a7825 */ /* 0x002fc400078e0206 */
[----:B------:R4:W-:Y:S02]  /*1b5a0*/  STL.64 [R1+0x898], R20 ;  /* 0x0008981401007387 */ /* 0x0009e40000100a00 */
[C---:B--2---:R-:W-:Y:S02]  /*1b5b0*/  IMAD.WIDE R24, R158.reuse, 0x4, R10 ;  /* 0x000000049e187825 */ /* 0x044fe400078e020a */
[----:B------:R-:W-:Y:S02]  /*1b5c0*/  LDGSTS.E [R248+0x3e800], desc[UR32][R150.64], !P1 ;  /* 0x3e80000096f87fae */ /* 0x000fe4000c921860 */
[C---:B---3--:R-:W-:Y:S02]  /*1b5d0*/  IMAD.WIDE R22, R158.reuse, 0x4, R14 ;  /* 0x000000049e167825 */ /* 0x048fe400078e020e */
[----:B------:R1:W-:Y:S02]  /*1b5e0*/  LDGSTS.E [R248+0x3e900], desc[UR32][R26.64], !P1 ;  /* 0x3e9000001af87fae */ /* 0x0003e4000c921860 */
[----:B------:R-:W-:-:S02]  /*1b5f0*/  IMAD.WIDE R156, R158, 0x4, R16 ;  /* 0x000000049e9c7825 */ /* 0x000fc400078e0210 */
[----:B------:R-:W-:Y:S02]  /*1b600*/  LDGSTS.E [R248+0x3ea00], desc[UR32][R152.64], !P1 ;  /* 0x3ea0000098f87fae */ /* 0x000fe4000c921860 */
[----:B----4-:R-:W-:Y:S02]  /*1b610*/  IMAD.WIDE R20, R158, 0x4, R18 ;  /* 0x000000049e147825 */ /* 0x010fe400078e0212 */
[----:B------:R2:W-:Y:S02]  /*1b620*/  LDGSTS.E [R248+0x3eb00], desc[UR32][R24.64], !P1 ;  /* 0x3eb0000018f87fae */ /* 0x0005e4000c921860 */
[----:B------:R-:W-:Y:S02]  /*1b630*/  IMAD.SHL.U32 R158, R251, 0x2, RZ ;  /* 0x00000002fb9e7824 */ /* 0x000fe400078e00ff */
[----:B------:R-:W-:Y:S01]  /*1b640*/  LDGSTS.E [R248+0x3ec00], desc[UR32][R154.64], !P1 ;  /* 0x3ec000009af87fae */ /* 0x000fe2000c921860 */
[----:B------:R-:W-:Y:S02]  /*1b650*/  VIADD R159, R159, 0xfffffff1 ;  /* 0xfffffff19f9f7836 */ /* 0x000fe40000000000 */
[----:B------:R-:W-:Y:S01]  /*1b660*/  VIADD R249, R249, UR4 ;  /* 0x00000004f9f97c36 */ /* 0x000fe20008000000 */
[----:B------:R3:W-:Y:S01]  /*1b670*/  LDGSTS.E [R248+0x3ed00], desc[UR32][R22.64], !P1 ;  /* 0x3ed0000016f87fae */ /* 0x0007e2000c921860 */
[----:B------:R-:W-:-:S03]  /*1b680*/  IMAD.WIDE R34, R158, 0x4, R4 ;  /* 0x000000049e227825 */ /* 0x000fc600078e0204 */
[----:B------:R-:W-:Y:S01]  /*1b690*/  LDGSTS.E [R248+0x3ee00], desc[UR32][R156.64], !P1 ;  /* 0x3ee000009cf87fae */ /* 0x000fe2000c921860 */
[----:B------:R-:W-:-:S03]  /*1b6a0*/  IMAD.WIDE R32, R158, 0x4, R6 ;  /* 0x000000049e207825 */ /* 0x000fc600078e0206 */
[----:B------:R4:W-:Y:S01]  /*1b6b0*/  LDGSTS.E [R248+0x3ef00], desc[UR32][R20.64], !P1 ;  /* 0x3ef0000014f87fae */ /* 0x0009e2000c921860 */
[C---:B------:R-:W-:Y:S01]  /*1b6c0*/  IMAD.WIDE R30, R158.reuse, 0x4, R8 ;  /* 0x000000049e1e7825 */ /* 0x040fe200078e0208 */
[----:B------:R-:W-:Y:S02]  /*1b6d0*/  ISETP.GE.U32.AND P1, PT, R159, 0x7fffff72, PT ;  /* 0x7fffff729f00780c */ /* 0x000fe40003f26070 */
[----:B------:R1:W-:Y:S01]  /*1b6e0*/  STL.64 [R1+0x8a8], R26 ;  /* 0x0008a81a01007387 */ /* 0x0003e20000100a00 */
[----:B------:R-:W-:-:S03]  /*1b6f0*/  IMAD.WIDE R28, R158, 0x4, R10 ;  /* 0x000000049e1c7825 */ /* 0x000fc600078e020a */
[----:B------:R2:W-:Y:S01]  /*1b700*/  STL.64 [R1+0x8b0], R24 ;  /* 0x0008b01801007387 */ /* 0x0005e20000100a00 */
[----:B------:R-:W-:-:S03]  /*1b710*/  IMAD R159, R251, 0x6, RZ ;  /* 0x00000006fb9f7824 */ /* 0x000fc600078e02ff */
        /* <DEDUP_REMOVED lines=8> */
[----:B----4-:R-:W-:-:S03]  /*1b7a0*/  IMAD.WIDE R20, R158, 0x4, R18 ;  /* 0x000000049e147825 */ /* 0x010fc600078e0212 */
        /* <DEDUP_REMOVED lines=50> */
[----:B--2---:R-:W-:-:S03]  /*1bad0*/  IMAD.WIDE R22, R158, 0x4, R16 ;  /* 0x000000049e167825 */ /* 0x004fc600078e0210 */
        /* <DEDUP_REMOVED lines=21> */
[----:B--2---:R-:W-:Y:S02]  /*1bc30*/  IMAD.WIDE R24, R159, 0x4, R14 ;  /* 0x000000049f187825 */ /* 0x004fe400078e020e */
[----:B------:R2:W-:Y:S01]  /*1bc40*/  LDGSTS.E [R249+0x7000], desc[UR32][R34.64], !P1 ;  /* 0x0700000022f97fae */ /* 0x0005e2000c921860 */
[----:B------:R-:W-:-:S03]  /*1bc50*/  IADD3 R158, R163, -0x1f, RZ ;  /* 0xffffffe1a39e7810 */ /* 0x000fc60007ffe0ff */
[----:B------:R4:W-:Y:S01]  /*1bc60*/  STL.64 [R1+0x14a0], R20 ;  /* 0x0014a01401007387 */ /* 0x0009e20000100a00 */
[----:B-1----:R-:W-:-:S03]  /*1bc70*/  IMAD.WIDE R22, R159, 0x4, R16 ;  /* 0x000000049f167825 */ /* 0x002fc600078e0210 */
        /* <DEDUP_REMOVED lines=29> */
[----:B--2---:R-:W-:-:S03]  /*1be50*/  IMAD.WIDE R22, R158, 0x4, R16 ;  /* 0x000000049e167825 */ /* 0x004fc600078e0210 */
[----:B------:R2:W-:Y:S04]  /*1be60*/  LDGSTS.E [R249+0x9100], desc[UR32][R32.64], !P0 ;  /* 0x0910000020f97fae */ /* 0x0005e8000c121860 */
[----:B------:R1:W-:Y:S01]  /*1be70*/  STL.64 [R1+0x1358], R34 ;  /* 0x0013582201007387 */ /* 0x0003e20000100a00 */
[----:B---3--:R-:W-:-:S03]  /*1be80*/  IMAD.WIDE R20, R158, 0x4, R18 ;  /* 0x000000049e147825 */ /* 0x008fc600078e0212 */
[----:B------:R3:W-:Y:S04]  /*1be90*/  LDGSTS.E [R249+0x9200], desc[UR32][R30.64], !P0 ;  /* 0x092000001ef97fae */ /* 0x0007e8000c121860 */
        /* <DEDUP_REMOVED lines=16> */
[----:B------:R-:W-:Y:S01]  /*1bfa0*/  ISETP.GE.U32.AND P4, PT, R160, 0x7fffff66, PT ;  /* 0x7fffff66a000780c */ /* 0x000fe20003f86070 */
[C---:B--2---:R-:W-:Y:S02]  /*1bfb0*/  IMAD.WIDE R24, R159.reuse, 0x4, R14 ;  /* 0x000000049f187825 */ /* 0x044fe400078e020e */
        /* <DEDUP_REMOVED lines=342> */
[----:B------:R2:W-:Y:S02]  /*1d520*/  LDGSTS.E [R249+0x23100], desc[UR32][R32.64], !P2 ;  /* 0x2310000020f97fae */ /* 0x0005e4000d121860 */
[----:B------:R-:W1:Y:S02]  /*1d530*/  LDC R162, c[0x0][0x230] ;  /* 0x00008c00ffa27b82 */ /* 0x000e640000000800 */
        /* <DEDUP_REMOVED lines=47> */
[C---:B---3--:R-:W-:Y:S01]  /*1d830*/  IMAD.WIDE R24, R159.reuse, 0x4, R14 ;  /* 0x000000049f187825 */ /* 0x048fe200078e020e */
[----:B------:R2:W-:Y:S04]  /*1d840*/  LDGSTS.E [R249+0x27000], desc[UR32][R34.64], !P1 ;  /* 0x2700000022f97fae */ /* 0x0005e8000c921860 */
[----:B------:R4:W-:Y:S01]  /*1d850*/  STL.64 [R1+0x560], R20 ;  /* 0x0005601401007387 */ /* 0x0009e20000100a00 */
[----:B-1----:R-:W-:-:S03]  /*1d860*/  IMAD.WIDE R22, R159, 0x4, R16 ;  /* 0x000000049f167825 */ /* 0x002fc600078e0210 */
[----:B------:R1:W-:Y:S01]  /*1d870*/  LDGSTS.E [R249+0x27100], desc[UR32][R32.64], !P1 ;  /* 0x2710000020f97fae */ /* 0x0003e2000c921860 */
[----:B------:R-:W-:-:S03]  /*1d880*/  ISETP.GE.U32.AND P0, PT, R160, 0x7fffff2e, PT ;  /* 0x7fffff2ea000780c */ /* 0x000fc60003f06070 */
        /* <DEDUP_REMOVED lines=10> */
[----:B------:R1:W-:Y:S04]  /*1d930*/  STL.64 [R1+0x4f8], R32 ;  /* 0x0004f82001007387 */ /* 0x0003e80000100a00 */
[----:B------:R3:W-:Y:S01]  /*1d940*/  STL.64 [R1+0xad8], R30 ;  /* 0x000ad81e01007387 */ /* 0x0007e20000100a00 */
[----:B--2---:R-:W-:-:S03]  /*1d950*/  IMAD.WIDE R34, R158, 0x4, R4 ;  /* 0x000000049e227825 */ /* 0x004fc600078e0204 */
        /* <DEDUP_REMOVED lines=8> */
[----:B------:R-:W-:Y:S01]  /*1d9e0*/  LDGSTS.E [R249+0x29000], desc[UR32][R34.64], !P0 ;  /* 0x2900000022f97fae */ /* 0x000fe2000c121860 */
[----:B--2---:R-:W-:-:S03]  /*1d9f0*/  IMAD.WIDE R24, R158, 0x4, R14 ;  /* 0x000000049e187825 */ /* 0x004fc600078e020e */
[----:B------:R1:W-:Y:S01]  /*1da00*/  STL.64 [R1+0x4e0], R20 ;  /* 0x0004e01401007387 */ /* 0x0003e20000100a00 */
[----:B---3--:R-:W-:-:S03]  /*1da10*/  IMAD.WIDE R22, R158, 0x4, R16 ;  /* 0x000000049e167825 */ /* 0x008fc600078e0210 */
[----:B------:R-:W-:Y:S01]  /*1da20*/  LDGSTS.E [R249+0x29100], desc[UR32][R32.64], !P0 ;  /* 0x2910000020f97fae */ /* 0x000fe2000c121860 */
[----:B------:R-:W-:-:S03]  /*1da30*/  VIADD R159, R162, 0xffffff9d ;  /* 0xffffff9da29f7836 */ /* 0x000fc60000000000 */
[----:B------:R-:W-:Y:S01]  /*1da40*/  LDGSTS.E [R249+0x29200], desc[UR32][R30.64], !P0 ;  /* 0x292000001ef97fae */ /* 0x000fe2000c121860 */
[----:B------:R-:W-:Y:S02]  /*1da50*/  IMAD R164, R251, 0x56, RZ ;  /* 0x00000056fba47824 */ /* 0x000fe400078e02ff */
[----:B-1----:R-:W-:Y:S01]  /*1da60*/  IMAD.WIDE R20, R158, 0x4, R18 ;  /* 0x000000049e147825 */ /* 0x002fe200078e0212 */
[----:B------:R-:W-:Y:S04]  /*1da70*/  STL.64 [R1+0xaf0], R34 ;  /* 0x000af02201007387 */ /* 0x000fe80000100a00 */
[----:B------:R-:W-:Y:S01]  /*1da80*/  LDGSTS.E [R249+0x29300], desc[UR32][R28.64], !P0 ;  /* 0x293000001cf97fae */ /* 0x000fe2000c121860 */
[----:B------:R-:W-:-:S03]  /*1da90*/  VIADD R160, R163, 0xffffffa5 ;  /* 0xffffffa5a3a07836 */ /* 0x000fc60000000000 */
[----:B------:R-:W-:Y:S04]  /*1daa0*/  STL.64 [R1+0x478], R32 ;  /* 0x0004782001007387 */ /* 0x000fe80000100a00 */
[----:B------:R1:W-:Y:S04]  /*1dab0*/  LDGSTS.E [R249+0x29400], desc[UR32][R26.64], !P0 ;  /* 0x294000001af97fae */ /* 0x0003e8000c121860 */
[----:B------:R-:W-:Y:S04]  /*1dac0*/  STL.64 [R1+0xb00], R30 ;  /* 0x000b001e01007387 */ /* 0x000fe80000100a00 */
[----:B------:R2:W-:Y:S04]  /*1dad0*/  LDGSTS.E [R249+0x29500], desc[UR32][R24.64], !P0 ;  /* 0x2950000018f97fae */ /* 0x0005e8000c121860 */
[----:B------:R-:W-:Y:S04]  /*1dae0*/  STL.64 [R1+0x470], R28 ;  /* 0x0004701c01007387 */ /* 0x000fe80000100a00 */
[----:B------:R3:W-:Y:S01]  /*1daf0*/  LDGSTS.E [R249+0x29600], desc[UR32][R22.64], !P0 ;  /* 0x2960000016f97fae */ /* 0x0007e2000c121860 */
[----:B------:R-:W-:-:S03]  /*1db00*/  ISETP.GE.U32.AND P4, PT, R160, 0x7fffff26, PT ;  /* 0x7fffff26a000780c */ /* 0x000fc60003f86070 */
[----:B------:R1:W-:Y:S04]  /*1db10*/  STL.64 [R1+0xb08], R26 ;  /* 0x000b081a01007387 */ /* 0x0003e80000100a00 */
[----:B------:R4:W-:Y:S01]  /*1db20*/  LDGSTS.E [R249+0x29700], desc[UR32][R20.64], !P0 ;  /* 0x2970000014f97fae */ /* 0x0009e2000c121860 */
[----:B------:R-:W-:Y:S01]  /*1db30*/  ISETP.GE.U32.AND P0, PT, R159, 0x7fffff1e, PT ;  /* 0x7fffff1e9f00780c */ /* 0x000fe20003f06070 */
[C---:B------:R-:W-:Y:S02]  /*1db40*/  IMAD.WIDE R158, R164.reuse, 0x4, R6 ;  /* 0x00000004a49e7825 */ /* 0x040fe400078e0206 */
[----:B------:R2:W-:Y:S02]  /*1db50*/  STL.64 [R1+0x468], R24 ;  /* 0x0004681801007387 */ /* 0x0005e40000100a00 */
[----:B-1----:R-:W-:-:S02]  /*1db60*/  IMAD.WIDE R26, R164, 0x4, R4 ;  /* 0x00000004a41a7825 */ /* 0x002fc400078e0204 */
[----:B------:R3:W-:Y:S02]  /*1db70*/  STL.64 [R1+0xb10], R22 ;  /* 0x000b101601007387 */ /* 0x0007e40000100a00 */
[C---:B------:R-:W-:Y:S02]  /*1db80*/  IMAD.WIDE R160, R164.reuse, 0x4, R10 ;  /* 0x00000004a4a07825 */ /* 0x040fe400078e020a */
[----:B------:R4:W-:Y:S02]  /*1db90*/  STL.64 [R1+0x460], R20 ;  /* 0x0004601401007387 */ /* 0x0009e40000100a00 */
[C---:B--2---:R-:W-:Y:S02]  /*1dba0*/  IMAD.WIDE R24, R164.reuse, 0x4, R8 ;  /* 0x00000004a4187825 */ /* 0x044fe400078e0208 */
[----:B------:R1:W-:Y:S02]  /*1dbb0*/  LDGSTS.E [R249+0x2b000], desc[UR32][R26.64], !P2 ;  /* 0x2b0000001af97fae */ /* 0x0003e4000d121860 */
[----:B------:R-:W-:-:S02]  /*1dbc0*/  IMAD.WIDE R162, R164, 0x4, R14 ;  /* 0x00000004a4a27825 */ /* 0x000fc400078e020e */
[----:B------:R-:W-:Y:S02]  /*1dbd0*/  LDGSTS.E [R249+0x2b100], desc[UR32][R158.64], !P2 ;  /* 0x2b1000009ef97fae */ /* 0x000fe4000d121860 */
[C---:B---3--:R-:W-:Y:S02]  /*1dbe0*/  IMAD.WIDE R22, R164.reuse, 0x4, R12 ;  /* 0x00000004a4167825 */ /* 0x048fe400078e020c */
[----:B------:R2:W-:Y:S02]  /*1dbf0*/  LDGSTS.E [R249+0x2b200], desc[UR32][R24.64], !P2 ;  /* 0x2b20000018f97fae */ /* 0x0005e4000d121860 */
[C---:B----4-:R-:W-:Y:S02]  /*1dc00*/  IMAD.WIDE R20, R164.reuse, 0x4, R16 ;  /* 0x00000004a4147825 */ /* 0x050fe400078e0210 */
[----:B------:R-:W-:Y:S02]  /*1dc10*/  LDGSTS.E [R249+0x2b300], desc[UR32][R160.64], !P2 ;  /* 0x2b300000a0f97fae */ /* 0x000fe4000d121860 */
[----:B------:R-:W-:-:S02]  /*1dc20*/  IMAD.WIDE R164, R164, 0x4, R18 ;  /* 0x00000004a4a47825 */ /* 0x000fc400078e0212 */
[----:B------:R3:W-:Y:S02]  /*1dc30*/  LDGSTS.E [R249+0x2b400], desc[UR32][R22.64], !P2 ;  /* 0x2b40000016f97fae */ /* 0x0007e4000d121860 */
[----:B------:R-:W-:Y:S02]  /*1dc40*/  VIADD R166, R166, 0xffffff99 ;  /* 0xffffff99a6a67836 */ /* 0x000fe40000000000 */
[----:B------:R-:W-:Y:S01]  /*1dc50*/  LDGSTS.E [R249+0x2b500], desc[UR32][R162.64], !P2 ;  /* 0x2b500000a2f97fae */ /* 0x000fe2000d121860 */
[----:B------:R-:W-:-:S03]  /*1dc60*/  IMAD R172, R251, 0x5a, RZ ;  /* 0x0000005afbac7824 */ /* 0x000fc600078e02ff */
[----:B------:R4:W-:Y:S04]  /*1dc70*/  LDGSTS.E [R249+0x2b600], desc[UR32][R20.64], !P2 ;  /* 0x2b60000014f97fae */ /* 0x0009e8000d121860 */
[----:B------:R1:W-:Y:S04]  /*1dc80*/  STL.64 [R1+0xb18], R26 ;  /* 0x000b181a01007387 */ /* 0x0003e80000100a00 */
[----:B------:R-:W-:Y:S01]  /*1dc90*/  LDGSTS.E [R249+0x2b700], desc[UR32][R164.64], !P2 ;  /* 0x2b700000a4f97fae */ /* 0x000fe2000d121860 */
[----:B------:R-:W-:Y:S01]  /*1dca0*/  ISETP.GE.U32.AND P2, PT, R166, 0x7fffff1a, PT ;  /* 0x7fffff1aa600780c */ /* 0x000fe20003f46070 */
[----:B------:R-:W-:-:S02]  /*1dcb0*/  IMAD.WIDE R166, R172, 0x4, R6 ;  /* 0x00000004aca67825 */ /* 0x000fc400078e0206 */
[----:B------:R2:W-:Y:S02]  /*1dcc0*/  STL.64 [R1+0xb28], R24 ;  /* 0x000b281801007387 */ /* 0x0005e40000100a00 */
[C---:B-1----:R-:W-:Y:S02]  /*1dcd0*/  IMAD.WIDE R26, R172.reuse, 0x4, R4 ;  /* 0x00000004ac1a7825 */ /* 0x042fe400078e0204 */
[----:B------:R3:W-:Y:S02]  /*1dce0*/  STL.64 [R1+0xb30], R22 ;  /* 0x000b301601007387 */ /* 0x0007e40000100a00 */
[C---:B------:R-:W-:Y:S02]  /*1dcf0*/  IMAD.WIDE R168, R172.reuse, 0x4, R10 ;  /* 0x00000004aca87825 */ /* 0x040fe400078e020a */
[----:B------:R4:W-:Y:S02]  /*1dd00*/  STL.64 [R1+0xb38], R20 ;  /* 0x000b381401007387 */ /* 0x0009e40000100a00 */
[----:B--2---:R-:W-:-:S02]  /*1dd10*/  IMAD.WIDE R24, R172, 0x4, R8 ;  /* 0x00000004ac187825 */ /* 0x004fc400078e0208 */
[----:B------:R1:W-:Y:S02]  /*1dd20*/  LDGSTS.E [R249+0x2d000], desc[UR32][R26.64], !P4 ;  /* 0x2d0000001af97fae */ /* 0x0003e4000e121860 */
[C---:B------:R-:W-:Y:S02]  /*1dd30*/  IMAD.WIDE R170, R172.reuse, 0x4, R14 ;  /* 0x00000004acaa7825 */ /* 0x040fe400078e020e */
[----:B------:R-:W-:Y:S02]  /*1dd40*/  LDGSTS.E [R249+0x2d100], desc[UR32][R166.64], !P4 ;  /* 0x2d100000a6f97fae */ /* 0x000fe4000e121860 */
[C---:B---3--:R-:W-:Y:S02]  /*1dd50*/  IMAD.WIDE R22, R172.reuse, 0x4, R12 ;  /* 0x00000004ac167825 */ /* 0x048fe400078e020c */
[----:B------:R2:W-:Y:S02]  /*1dd60*/  LDGSTS.E [R249+0x2d200], desc[UR32][R24.64], !P4 ;  /* 0x2d20000018f97fae */ /* 0x0005e4000e121860 */
[----:B----4-:R-:W-:-:S02]  /*1dd70*/  IMAD.WIDE R20, R172, 0x4, R16 ;  /* 0x00000004ac147825 */ /* 0x010fc400078e0210 */
[----:B------:R-:W-:Y:S02]  /*1dd80*/  LDGSTS.E [R249+0x2d300], desc[UR32][R168.64], !P4 ;  /* 0x2d300000a8f97fae */ /* 0x000fe4000e121860 */
[----:B------:R-:W-:Y:S02]  /*1dd90*/  IMAD.WIDE R172, R172, 0x4, R18 ;  /* 0x00000004acac7825 */ /* 0x000fe400078e0212 */
[----:B------:R3:W-:Y:S02]  /*1dda0*/  LDGSTS.E [R249+0x2d400], desc[UR32][R22.64], !P4 ;  /* 0x2d40000016f97fae */ /* 0x0007e4000e121860 */
[----:B------:R-:W-:Y:S02]  /*1ddb0*/  IMAD R180, R251, 0x5e, RZ ;  /* 0x0000005efbb47824 */ /* 0x000fe400078e02ff */
[----:B------:R-:W-:Y:S04]  /*1ddc0*/  LDGSTS.E [R249+0x2d500], desc[UR32][R170.64], !P4 ;  /* 0x2d500000aaf97fae */ /* 0x000fe8000e121860 */
        /* <DEDUP_REMOVED lines=158> */
[----:B------:R4:W-:Y:S01]  /*1e7b0*/  LDGSTS.E [R249+0x3b600], desc[UR32][R20.64], !P2 ;  /* 0x3b60000014f97fae */ /* 0x0009e2000d121860 */
[----:B------:R-:W-:-:S03]  /*1e7c0*/  IMAD.WIDE R28, R236, 0x4, R4 ;  /* 0x00000004ec1c7825 */ /* 0x000fc600078e0204 */
[----:B------:R-:W-:Y:S01]  /*1e7d0*/  LDGSTS.E [R249+0x3b700], desc[UR32][R228.64], !P2 ;  /* 0x3b700000e4f97fae */ /* 0x000fe2000d121860 */
[----:B------:R-:W-:Y:S01]  /*1e7e0*/  ISETP.GE.U32.AND P2, PT, R230, 0x7fffff79, PT ;  /* 0x7fffff79e600780c */ /* 0x000fe20003f46070 */
[C---:B------:R-:W-:Y:S02]  /*1e7f0*/  IMAD.WIDE R230, R236.reuse, 0x4, R6 ;  /* 0x00000004ece67825 */ /* 0x040fe400078e0206 */
[----:B------:R1:W-:Y:S02]  /*1e800*/  STL.64 [R1+0xc60], R26 ;  /* 0x000c601a01007387 */ /* 0x0003e40000100a00 */
[C---:B------:R-:W-:Y:S02]  /*1e810*/  IMAD.WIDE R232, R236.reuse, 0x4, R10 ;  /* 0x00000004ece87825 */ /* 0x040fe400078e020a */
[----:B------:R2:W-:Y:S02]  /*1e820*/  STL.64 [R1+0xc70], R24 ;  /* 0x000c701801007387 */ /* 0x0005e40000100a00 */
[----:B------:R-:W-:-:S02]  /*1e830*/  IMAD.WIDE R234, R236, 0x4, R14 ;  /* 0x00000004ecea7825 */ /* 0x000fc400078e020e */
[----:B------:R3:W-:Y:S02]  /*1e840*/  STL.64 [R1+0xc78], R22 ;  /* 0x000c781601007387 */ /* 0x0007e40000100a00 */
[C---:B-1----:R-:W-:Y:S02]  /*1e850*/  IMAD.WIDE R26, R236.reuse, 0x4, R8 ;  /* 0x00000004ec1a7825 */ /* 0x042fe400078e0208 */
[----:B------:R1:W-:Y:S02]  /*1e860*/  LDGSTS.E [R249+0x3d000], desc[UR32][R28.64], !P4 ;  /* 0x3d0000001cf97fae */ /* 0x0003e4000e121860 */
[C---:B--2---:R-:W-:Y:S02]  /*1e870*/  IMAD.WIDE R24, R236.reuse, 0x4, R12 ;  /* 0x00000004ec187825 */ /* 0x044fe400078e020c */
[----:B------:R-:W-:Y:S02]  /*1e880*/  LDGSTS.E [R249+0x3d100], desc[UR32][R230.64], !P4 ;  /* 0x3d100000e6f97fae */ /* 0x000fe4000e121860 */
[----:B---3--:R-:W-:-:S02]  /*1e890*/  IMAD.WIDE R22, R236, 0x4, R16 ;  /* 0x00000004ec167825 */ /* 0x008fc400078e0210 */
[----:B------:R2:W-:Y:S02]  /*1e8a0*/  LDGSTS.E [R249+0x3d200], desc[UR32][R26.64], !P4 ;  /* 0x3d2000001af97fae */ /* 0x0005e4000e121860 */
[----:B------:R-:W-:Y:S02]  /*1e8b0*/  IMAD.WIDE R236, R236, 0x4, R18 ;  /* 0x00000004ecec7825 */ /* 0x000fe400078e0212 */
[----:B------:R-:W-:Y:S02]  /*1e8c0*/  LDGSTS.E [R249+0x3d300], desc[UR32][R232.64], !P4 ;  /* 0x3d300000e8f97fae */ /* 0x000fe4000e121860 */
[----:B------:R-:W-:Y:S02]  /*1e8d0*/  VIADD R238, R238, 0xfffffff4 ;  /* 0xfffffff4eeee7836 */ /* 0x000fe40000000000 */
[----:B------:R3:W-:Y:S01]  /*1e8e0*/  LDGSTS.E [R249+0x3d400], desc[UR32][R24.64], !P4 ;  /* 0x3d40000018f97fae */ /* 0x0007e2000e121860 */
[----:B------:R-:W-:-:S03]  /*1e8f0*/  IMAD R244, R251, 0x7e, RZ ;  /* 0x0000007efbf47824 */ /* 0x000fc600078e02ff */
[----:B------:R-:W-:Y:S04]  /*1e900*/  LDGSTS.E [R249+0x3d500], desc[UR32][R234.64], !P4 ;  /* 0x3d500000eaf97fae */ /* 0x000fe8000e121860 */
[----:B------:R4:W-:Y:S04]  /*1e910*/  STL.64 [R1+0xc80], R20 ;  /* 0x000c801401007387 */ /* 0x0009e80000100a00 */
[----:B------:R3:W-:Y:S04]  /*1e920*/  LDGSTS.E [R249+0x3d600], desc[UR32][R22.64], !P4 ;  /* 0x3d60000016f97fae */ /* 0x0007e8000e121860 */
[----:B------:R1:W-:Y:S04]  /*1e930*/  STL.64 [R1+0xc88], R28 ;  /* 0x000c881c01007387 */ /* 0x0003e80000100a00 */
[----:B------:R-:W-:Y:S01]  /*1e940*/  LDGSTS.E [R249+0x3d700], desc[UR32][R236.64], !P4 ;  /* 0x3d700000ecf97fae */ /* 0x000fe2000e121860 */
[----:B------:R-:W-:Y:S01]  /*1e950*/  ISETP.GE.U32.AND P4, PT, R238, 0x7fffff75, PT ;  /* 0x7fffff75ee00780c */ /* 0x000fe20003f86070 */
[C---:B------:R-:W-:Y:S01]  /*1e960*/  IMAD.WIDE R238, R244.reuse, 0x4, R6 ;  /* 0x00000004f4ee7825 */ /* 0x040fe200078e0206 */
[----:B----4-:R-:W4:Y:S01]  /*1e970*/  LDC R20, c[0x0][0x230] ;  /* 0x00008c00ff147b82 */ /* 0x010f220000000800 */
[----:B------:R2:W-:Y:S02]  /*1e980*/  STL.64 [R1+0xc98], R26 ;  /* 0x000c981a01007387 */ /* 0x0005e40000100a00 */
[----:B-1----:R-:W-:-:S02]  /*1e990*/  IMAD.WIDE R28, R244, 0x4, R4 ;  /* 0x00000004f41c7825 */ /* 0x002fc400078e0204 */
[----:B------:R3:W-:Y:S02]  /*1e9a0*/  STL.64 [R1+0xca0], R24 ;  /* 0x000ca01801007387 */ /* 0x0007e40000100a00 */
[----:B------:R-:W-:Y:S02]  /*1e9b0*/  VIADD R252, R252, 0xfffffff0 ;  /* 0xfffffff0fcfc7836 */ /* 0x000fe40000000000 */
[----:B------:R-:W-:Y:S01]  /*1e9c0*/  IMAD.WIDE R240, R244, 0x4, R10 ;  /* 0x00000004f4f07825 */ /* 0x000fe200078e020a */
[----:B------:R1:W-:Y:S01]  /*1e9d0*/  STL.64 [R1+0xca8], R22 ;  /* 0x000ca81601007387 */ /* 0x0003e20000100a00 */
[----:B------:R-:W-:Y:S01]  /*1e9e0*/  LOP3.LUT R250, R250, 0x60, RZ, 0x3c, !PT ;  /* 0x00000060fafa7812 */ /* 0x000fe200078e3cff */
[----:B------:R-:W4:Y:S01]  /*1e9f0*/  LDC R21, c[0x0][0x230] ;  /* 0x00008c00ff157b82 */ /* 0x000f220000000800 */
[C---:B--2---:R-:W-:Y:S01]  /*1ea00*/  IMAD.WIDE R26, R244.reuse, 0x4, R8 ;  /* 0x00000004f41a7825 */ /* 0x044fe200078e0208 */
[----:B------:R-:W-:Y:S03]  /*1ea10*/  LDGSTS.E [R249+0x3f000], desc[UR32][R28.64], !P1 ;  /* 0x3f0000001cf97fae */ /* 0x000fe6000c921860 */
[C---:B---3--:R-:W-:Y:S01]  /*1ea20*/  IMAD.WIDE R24, R244.reuse, 0x4, R12 ;  /* 0x00000004f4187825 */ /* 0x048fe200078e020c */
[----:B------:R-:W-:Y:S03]  /*1ea30*/  LDGSTS.E [R249+0x3f100], desc[UR32][R238.64], !P1 ;  /* 0x3f100000eef97fae */ /* 0x000fe6000c921860 */
[C---:B------:R-:W-:Y:S01]  /*1ea40*/  IMAD.WIDE R242, R244.reuse, 0x4, R14 ;  /* 0x00000004f4f27825 */ /* 0x040fe200078e020e */
[----:B------:R-:W-:Y:S03]  /*1ea50*/  LDGSTS.E [R249+0x3f200], desc[UR32][R26.64], !P1 ;  /* 0x3f2000001af97fae */ /* 0x000fe6000c921860 */
[C---:B-1----:R-:W-:Y:S01]  /*1ea60*/  IMAD.WIDE R22, R244.reuse, 0x4, R16 ;  /* 0x00000004f4167825 */ /* 0x042fe200078e0210 */
[----:B------:R-:W-:Y:S03]  /*1ea70*/  LDGSTS.E [R249+0x3f300], desc[UR32][R240.64], !P1 ;  /* 0x3f300000f0f97fae */ /* 0x000fe6000c921860 */
[----:B------:R-:W-:Y:S01]  /*1ea80*/  IMAD.WIDE R244, R244, 0x4, R18 ;  /* 0x00000004f4f47825 */ /* 0x000fe200078e0212 */
[----:B------:R-:W-:Y:S04]  /*1ea90*/  LDGSTS.E [R249+0x3f400], desc[UR32][R24.64], !P1 ;  /* 0x3f40000018f97fae */ /* 0x000fe8000c921860 */
[----:B------:R-:W-:Y:S04]  /*1eaa0*/  LDGSTS.E [R249+0x3f500], desc[UR32][R242.64], !P1 ;  /* 0x3f500000f2f97fae */ /* 0x000fe8000c921860 */
[----:B------:R1:W-:Y:S04]  /*1eab0*/  LDGSTS.E [R249+0x3f600], desc[UR32][R22.64], !P1 ;  /* 0x3f60000016f97fae */ /* 0x0003e8000c921860 */
[----:B------:R-:W-:Y:S01]  /*1eac0*/  LDGSTS.E [R249+0x3f700], desc[UR32][R244.64], !P1 ;  /* 0x3f700000f4f97fae */ /* 0x000fe2000c921860 */
[----:B------:R-:W-:Y:S01]  /*1ead0*/  ISETP.GE.U32.AND P1, PT, R252, 0x7fffff71, PT ;  /* 0x7fffff71fc00780c */ /* 0x000fe20003f26070 */
[----:B------:R-:W-:-:S02]  /*1eae0*/  IMAD R252, R251, 0x3, RZ ;  /* 0x00000003fbfc7824 */ /* 0x000fc400078e02ff */
[----:B------:R-:W-:Y:S01]  /*1eaf0*/  STL.64 [R1+0xcb0], R28 ;  /* 0x000cb01c01007387 */ /* 0x000fe20000100a00 */
[----:B------:R-:W-:Y:S02]  /*1eb00*/  VIADD R250, R250, UR4 ;  /* 0x00000004fafa7c36 */ /* 0x000fe40008000000 */
[C---:B------:R-:W-:Y:S01]  /*1eb10*/  IMAD.WIDE R246, R252.reuse, 0x4, R4 ;  /* 0x00000004fcf67825 */ /* 0x040fe200078e0204 */
[----:B------:R-:W-:Y:S03]  /*1eb20*/  STL.64 [R1+0xcc0], R26 ;  /* 0x000cc01a01007387 */ /* 0x000fe60000100a00 */
[C---:B------:R-:W-:Y:S01]  /*1eb30*/  IMAD.WIDE R36, R252.reuse, 0x4, R6 ;  /* 0x00000004fc247825 */ /* 0x040fe200078e0206 */
[----:B------:R-:W-:Y:S03]  /*1eb40*/  STL.64 [R1+0xcc8], R24 ;  /* 0x000cc81801007387 */ /* 0x000fe60000100a00 */
[C---:B------:R-:W-:Y:S01]  /*1eb50*/  IMAD.WIDE R34, R252.reuse, 0x4, R8 ;  /* 0x00000004fc227825 */ /* 0x040fe200078e0208 */
[----:B------:R1:W-:Y:S03]  /*1eb60*/  STL.64 [R1+0xcd0], R22 ;  /* 0x000cd01601007387 */ /* 0x0003e60000100a00 */
[C---:B------:R-:W-:Y:S01]  /*1eb70*/  IMAD.WIDE R32, R252.reuse, 0x4, R10 ;  /* 0x00000004fc207825 */ /* 0x040fe200078e020a */
[----:B------:R2:W-:Y:S03]  /*1eb80*/  LDGSTS.E [R250+0x1800], desc[UR32][R246.64], !P0 ;  /* 0x01800000f6fa7fae */ /* 0x0005e6000c121860 */
[C---:B------:R-:W-:Y:S01]  /*1eb90*/  IMAD.WIDE R30, R252.reuse, 0x4, R12 ;  /* 0x00000004fc1e7825 */ /* 0x040fe200078e020c */
[----:B------:R3:W-:Y:S01]  /*1eba0*/  LDGSTS.E [R250+0x1900], desc[UR32][R36.64], !P0 ;  /* 0x0190000024fa7fae */ /* 0x0007e2000c121860 */
[----:B-1----:R-:W1:Y:S02]  /*1ebb0*/  LDC R23, c[0x0][0x230] ;  /* 0x00008c00ff177b82 */ /* 0x002e640000000800 */
[C---:B------:R-:W-:Y:S01]  /*1ebc0*/  IMAD.WIDE R28, R252.reuse, 0x4, R14 ;  /* 0x00000004fc1c7825 */ /* 0x040fe200078e020e */
[----:B------:R3:W-:Y:S03]  /*1ebd0*/  LDGSTS.E [R250+0x1a00], desc[UR32][R34.64], !P0 ;  /* 0x01a0000022fa7fae */ /* 0x0007e6000c121860 */
[C---:B------:R-:W-:Y:S01]  /*1ebe0*/  IMAD.WIDE R26, R252.reuse, 0x4, R16 ;  /* 0x00000004fc1a7825 */ /* 0x040fe200078e0210 */
[----:B------:R3:W-:Y:S01]  /*1ebf0*/  LDGSTS.E [R250+0x1b00], desc[UR32][R32.64], !P0 ;  /* 0x01b0000020fa7fae */ /* 0x0007e2000c121860 */
[----:B------:R-:W1:Y:S02]  /*1ec00*/  LDC R22, c[0x0][0x230] ;  /* 0x00008c00ff167b82 */ /* 0x000e640000000800 */
[----:B------:R-:W-:Y:S01]  /*1ec10*/  IMAD.WIDE R24, R252, 0x4, R18 ;  /* 0x00000004fc187825 */ /* 0x000fe200078e0212 */
[----:B------:R2:W-:Y:S03]  /*1ec20*/  STL.64 [R1+0x268], R246 ;  /* 0x000268f601007387 */ /* 0x0005e60000100a00 */
[----:B------:R-:W-:Y:S01]  /*1ec30*/  IMAD R252, R251, 0x7, RZ ;  /* 0x00000007fbfc7824 */ /* 0x000fe200078e02ff */
[----:B------:R3:W-:Y:S01]  /*1ec40*/  LDGSTS.E [R250+0x1c00], desc[UR32][R30.64], !P0 ;  /* 0x01c000001efa7fae */ /* 0x0007e2000c121860 */
[----:B----4-:R-:W-:-:S03]  /*1ec50*/  VIADD R20, R20, 0xffffffec ;  /* 0xffffffec14147836 */ /* 0x010fc60000000000 */
        /* <DEDUP_REMOVED lines=8> */
[----:B--2---:R-:W-:Y:S01]  /*1ece0*/  IMAD.WIDE R34, R252, 0x4, R8 ;  /* 0x00000004fc227825 */ /* 0x004fe200078e0208 */
[----:B------:R-:W-:Y:S02]  /*1ecf0*/  ISETP.GE.U32.AND P0, PT, R20, 0x7fffff6d, PT ;  /* 0x7fffff6d1400780c */ /* 0x000fe40003f06070 */
[----:B------:R2:W-:Y:S01]  /*1ed00*/  STL.64 [R1+0x248], R30 ;  /* 0x0002481e01007387 */ /* 0x0005e20000100a00 */
[----:B------:R-:W-:Y:S02]  /*1ed10*/  IMAD R20, R251, 0xb, RZ ;  /* 0x0000000bfb147824 */ /* 0x000fe400078e02ff */
[C---:B---3--:R-:W-:Y:S01]  /*1ed20*/  IMAD.WIDE R32, R252.reuse, 0x4, R10 ;  /* 0x00000004fc207825 */ /* 0x048fe200078e020a */
[----:B------:R4:W-:Y:S04]  /*1ed30*/  STL.64 [R1+0x240], R28 ;  /* 0x0002401c01007387 */ /* 0x0009e80000100a00 */
        /* <DEDUP_REMOVED lines=8> */
[----:B------:R-:W-:Y:S02]  /*1edc0*/  VIADD R21, R21, 0xffffffe8 ;  /* 0xffffffe815157836 */ /* 0x000fe40000000000 */
[----:B-1----:R-:W-:Y:S01]  /*1edd0*/  IMAD.WIDE R24, R252, 0x4, R18 ;  /* 0x00000004fc187825 */ /* 0x002fe200078e0212 */
        /* <DEDUP_REMOVED lines=15> */
[C---:B----4-:R-:W-:Y:S01]  /*1eed0*/  IMAD.WIDE R30, R20.reuse, 0x4, R12 ;  /* 0x00000004141e7825 */ /* 0x050fe200078e020c */
[----:B------:R-:W-:Y:S02]  /*1eee0*/  ISETP.GE.U32.AND P2, PT, R21, 0x7fffff69, PT ;  /* 0x7fffff691500780c */ /* 0x000fe40003f46070 */
[----:B------:R1:W-:Y:S01]  /*1eef0*/  STL.64 [R1+0x1f8], R26 ;  /* 0x0001f81a01007387 */ /* 0x0003e20000100a00 */
[----:B------:R-:W4:Y:S01]  /*1ef00*/  LDC R21, c[0x0][0x230] ;  /* 0x00008c00ff157b82 */ /* 0x000f220000000800 */
[----:B---3--:R-:W-:-:S02]  /*1ef10*/  IMAD.WIDE R28, R20, 0x4, R14 ;  /* 0x00000004141c7825 */ /* 0x008fc400078e020e */
[----:B------:R3:W-:Y:S04]  /*1ef20*/  LDGSTS.E [R250+0x5800], desc[UR32][R246.64], !P4 ;  /* 0x05800000f6fa7fae */ /* 0x0007e8000e121860 */
[----:B------:R2:W-:Y:S01]  /*1ef30*/  STL.64 [R1+0x1f0], R24 ;  /* 0x0001f01801007387 */ /* 0x0005e20000100a00 */
[----:B------:R-:W-:Y:S02]  /*1ef40*/  VIADD R252, R23, 0xffffffe4 ;  /* 0xffffffe417fc7836 */ /* 0x000fe40000000000 */
[----:B-1----:R-:W-:Y:S01]  /*1ef50*/  IMAD.WIDE R26, R20, 0x4, R16 ;  /* 0x00000004141a7825 */ /* 0x002fe200078e0210 */
[----:B------:R1:W-:Y:S01]  /*1ef60*/  LDGSTS.E [R250+0x5900], desc[UR32][R36.64], !P4 ;  /* 0x0590000024fa7fae */ /* 0x0003e2000e121860 */
[----:B------:R-:W-:Y:S01]  /*1ef70*/  IADD3 R22, R22, -0x24, RZ ;  /* 0xffffffdc16167810 */ /* 0x000fe20007ffe0ff */
[----:B------:R-:W4:Y:S02]  /*1ef80*/  LDC R23, c[0x0][0x230] ;  /* 0x00008c00ff177b82 */ /* 0x000f240000000800 */
[----:B------:R1:W-:Y:S01]  /*1ef90*/  LDGSTS.E [R250+0x5a00], desc[UR32][R34.64], !P4 ;  /* 0x05a0000022fa7fae */ /* 0x0003e2000e121860 */
[----:B--2---:R-:W-:-:S03]  /*1efa0*/  IMAD.WIDE R24, R20, 0x4, R18 ;  /* 0x0000000414187825 */ /* 0x004fc600078e0212 */
        /* <DEDUP_REMOVED lines=10> */
[----:B---3--:R-:W-:-:S03]  /*1f050*/  IMAD.WIDE R246, R252, 0x4, R4 ;  /* 0x00000004fcf67825 */ /* 0x008fc600078e0204 */
[----:B------:R3:W-:Y:S01]  /*1f060*/  STL.64 [R1+0x1d0], R32 ;  /* 0x0001d02001007387 */ /* 0x0007e20000100a00 */
[----:B-1----:R-:W-:-:S03]  /*1f070*/  IMAD.WIDE R36, R252, 0x4, R6 ;  /* 0x00000004fc247825 */ /* 0x002fc600078e0206 */
[----:B------:R1:W-:Y:S01]  /*1f080*/  STL.64 [R1+0x1c8], R30 ;  /* 0x0001c81e01007387 */ /* 0x0003e20000100a00 */
[----:B--2---:R-:W-:-:S03]  /*1f090*/  IMAD.WIDE R34, R252, 0x4, R8 ;  /* 0x00000004fc227825 */ /* 0x004fc600078e0208 */
[----:B------:R2:W-:Y:S01]  /*1f0a0*/  STL.64 [R1+0x1c0], R28 ;  /* 0x0001c01c01007387 */ /* 0x0005e20000100a00 */
[----:B------:R-:W-:-:S03]  /*1f0b0*/  IMAD R20, R251, 0x13, RZ ;  /* 0x00000013fb147824 */ /* 0x000fc600078e02ff */
[----:B------:R4:W-:Y:S01]  /*1f0c0*/  STL.64 [R1+0x1b8], R26 ;  /* 0x0001b81a01007387 */ /* 0x0009e20000100a00 */
[----:B---3--:R-:W-:-:S03]  /*1f0d0*/  IMAD.WIDE R32, R252, 0x4, R10 ;  /* 0x00000004fc207825 */ /* 0x008fc600078e020a */
[----:B------:R3:W-:Y:S01]  /*1f0e0*/  STL.64 [R1+0x1b0], R24 ;  /* 0x0001b01801007387 */ /* 0x0007e20000100a00 */
[----:B-1----:R-:W-:-:S03]  /*1f0f0*/  IMAD.WIDE R30, R252, 0x4, R12 ;  /* 0x00000004fc1e7825 */ /* 0x002fc600078e020c */
[----:B------:R-:W-:Y:S01]  /*1f100*/  LDGSTS.E [R250+0x7800], desc[UR32][R246.64], !P1 ;  /* 0x07800000f6fa7fae */ /* 0x000fe2000c921860 */
[----:B--2---:R-:W-:-:S03]  /*1f110*/  IMAD.WIDE R28, R252, 0x4, R14 ;  /* 0x00000004fc1c7825 */ /* 0x004fc600078e020e */
[----:B------:R-:W-:Y:S01]  /*1f120*/  STL.64 [R1+0x1a8], R246 ;  /* 0x0001a8f601007387 */ /* 0x000fe20000100a00 */
[----:B----4-:R-:W-:-:S03]  /*1f130*/  IMAD.WIDE R26, R252, 0x4, R16 ;  /* 0x00000004fc1a7825 */ /* 0x010fc600078e0210 */
[----:B------:R1:W-:Y:S01]  /*1f140*/  LDGSTS.E [R250+0x7900], desc[UR32][R36.64], !P1 ;  /* 0x0790000024fa7fae */ /* 0x0003e2000c921860 */
[----:B---3--:R-:W-:-:S03]  /*1f150*/  IMAD.WIDE R24, R252, 0x4, R18 ;  /* 0x00000004fc187825 */ /* 0x008fc600078e0212 */
[----:B------:R1:W-:Y:S04]  /*1f160*/  STL.64 [R1+0x1a0], R36 ;  /* 0x0001a02401007387 */ /* 0x0003e80000100a00 */
        /* <DEDUP_REMOVED lines=11> */
[----:B------:R-:W-:-:S03]  /*1f220*/  VIADD R252, R21, 0xffffffd8 ;  /* 0xffffffd815fc7836 */ /* 0x000fc60000000000 */
[----:B------:R3:W-:Y:S01]  /*1f230*/  LDGSTS.E [R250+0x7e00], desc[UR32][R26.64], !P1 ;  /* 0x07e000001afa7fae */ /* 0x0007e2000c921860 */
[----:B-1----:R-:W-:-:S03]  /*1f240*/  IMAD.WIDE R30, R20, 0x4, R10 ;  /* 0x00000004141e7825 */ /* 0x002fc600078e020a */
[----:B------:R3:W-:Y:S04]  /*1f250*/  STL.64 [R1+0x178], R26 ;  /* 0x0001781a01007387 */ /* 0x0007e80000100a00 */
[----:B------:R1:W-:Y:S01]  /*1f260*/  LDGSTS.E [R250+0x7f00], desc[UR32][R24.64], !P1 ;  /* 0x07f0000018fa7fae */ /* 0x0003e2000c921860 */
[----:B--2---:R-:W-:-:S03]  /*1f270*/  IMAD.WIDE R28, R20, 0x4, R12 ;  /* 0x00000004141c7825 */ /* 0x004fc600078e020c */
[----:B------:R1:W-:Y:S01]  /*1f280*/  STL.64 [R1+0x170], R24 ;  /* 0x0001701801007387 */ /* 0x0003e20000100a00 */
[----:B---3--:R-:W-:-:S03]  /*1f290*/  IMAD.WIDE R26, R20, 0x4, R14 ;  /* 0x00000004141a7825 */ /* 0x008fc600078e020e */
[----:B------:R2:W-:Y:S01]  /*1f2a0*/  LDGSTS.E [R250+0x9800], desc[UR32][R36.64], !P0 ;  /* 0x0980000024fa7fae */ /* 0x0005e2000c121860 */
[----:B------:R-:W-:Y:S02]  /*1f2b0*/  ISETP.GE.U32.AND P1, PT, R22, 0x7fffff5d, PT ;  /* 0x7fffff5d1600780c */ /* 0x000fe40003f26070 */
[----:B------:R-:W3:Y:S01]  /*1f2c0*/  LDC R22, c[0x0][0x230] ;  /* 0x00008c00ff167b82 */ /* 0x000ee20000000800 */
[----:B------:R4:W-:Y:S01]  /*1f2d0*/  LDGSTS.E [R250+0x9900], desc[UR32][R34.64], !P0 ;  /* 0x0990000022fa7fae */ /* 0x0009e2000c121860 */
[----:B-1----:R-:W-:-:S03]  /*1f2e0*/  IMAD.WIDE R24, R20, 0x4, R16 ;  /* 0x0000000414187825 */ /* 0x002fc600078e0210 */
[----:B------:R1:W-:Y:S01]  /*1f2f0*/  LDGSTS.E [R250+0x9a00], desc[UR32][R32.64], !P0 ;  /* 0x09a0000020fa7fae */ /* 0x0003e2000c121860 */
[----:B------:R-:W-:-:S03]  /*1f300*/  IMAD.WIDE R20, R20, 0x4, R18 ;  /* 0x0000000414147825 */ /* 0x000fc600078e0212 */
        /* <DEDUP_REMOVED lines=9> */
[----:B------:R-:W-:-:S03]  /*1f3a0*/  IMAD.WIDE R246, R252, 0x4, R4 ;  /* 0x00000004fcf67825 */ /* 0x000fc600078e0204 */
[----:B------:R1:W-:Y:S04]  /*1f3b0*/  STL.64 [R1+0x158], R32 ;  /* 0x0001582001007387 */ /* 0x0003e80000100a00 */
[----:B------:R3:W-:Y:S01]  /*1f3c0*/  STL.64 [R1+0x150], R30 ;  /* 0x0001501e01007387 */ /* 0x0007e20000100a00 */
[----:B--2---:R-:W-:-:S03]  /*1f3d0*/  IMAD.WIDE R36, R252, 0x4, R6 ;  /* 0x00000004fc247825 */ /* 0x004fc600078e0206 */
[----:B------:R2:W-:Y:S01]  /*1f3e0*/  STL.64 [R1+0x148], R28 ;  /* 0x0001481c01007387 */ /* 0x0005e20000100a00 */
[----:B----4-:R-:W-:-:S03]  /*1f3f0*/  IMAD.WIDE R34, R252, 0x4, R8 ;  /* 0x00000004fc227825 */ /* 0x010fc600078e0208 */
[----:B------:R4:W-:Y:S01]  /*1f400*/  STL.64 [R1+0x140], R26 ;  /* 0x0001401a01007387 */ /* 0x0009e20000100a00 */
[----:B-1----:R-:W-:-:S03]  /*1f410*/  IMAD.WIDE R32, R252, 0x4, R10 ;  /* 0x00000004fc207825 */ /* 0x002fc600078e020a */
[----:B------:R1:W-:Y:S01]  /*1f420*/  STL.64 [R1+0x138], R24 ;  /* 0x0001381801007387 */ /* 0x0003e20000100a00 */
[----:B---3--:R-:W-:-:S03]  /*1f430*/  IMAD.WIDE R30, R252, 0x4, R12 ;  /* 0x00000004fc1e7825 */ /* 0x008fc600078e020c */
[----:B------:R3:W-:Y:S01]  /*1f440*/  STL.64 [R1+0x130], R20 ;  /* 0x0001301401007387 */ /* 0x0007e20000100a00 */
[----:B--2---:R-:W-:-:S03]  /*1f450*/  IMAD.WIDE R28, R252, 0x4, R14 ;  /* 0x00000004fc1c7825 */ /* 0x004fc600078e020e */
[----:B------:R2:W-:Y:S01]  /*1f460*/  LDGSTS.E [R250+0xb800], desc[UR32][R246.64], !P2 ;  /* 0x0b800000f6fa7fae */ /* 0x0005e2000d121860 */
[----:B----4-:R-:W-:-:S03]  /*1f470*/  IMAD.WIDE R26, R252, 0x4, R16 ;  /* 0x00000004fc1a7825 */ /* 0x010fc600078e0210 */
[----:B------:R4:W-:Y:S01]  /*1f480*/  LDGSTS.E [R250+0xb900], desc[UR32][R36.64], !P2 ;  /* 0x0b90000024fa7fae */ /* 0x0009e2000d121860 */
[----:B-1----:R-:W-:Y:S01]  /*1f490*/  IMAD.WIDE R24, R252, 0x4, R18 ;  /* 0x00000004fc187825 */ /* 0x002fe200078e0212 */
[----:B---3--:R-:W1:Y:S03]  /*1f4a0*/  LDC R21, c[0x0][0x230] ;  /* 0x00008c00ff157b82 */ /* 0x008e660000000800 */
[----:B------:R-:W-:Y:S01]  /*1f4b0*/  IMAD R20, R251, 0x1b, RZ ;  /* 0x0000001bfb147824 */ /* 0x000fe200078e02ff */
[----:B------:R2:W-:Y:S04]  /*1f4c0*/  STL.64 [R1+0x128], R246 ;  /* 0x000128f601007387 */ /* 0x0005e80000100a00 */
[----:B------:R3:W-:Y:S04]  /*1f4d0*/  LDGSTS.E [R250+0xba00], desc[UR32][R34.64], !P2 ;  /* 0x0ba0000022fa7fae */ /* 0x0007e8000d121860 */
[----:B------:R4:W-:Y:S04]  /*1f4e0*/  STL.64 [R1+0x120], R36 ;  /* 0x0001202401007387 */ /* 0x0009e80000100a00 */
[----:B------:R3:W-:Y:S01]  /*1f4f0*/  LDGSTS.E [R250+0xbb00], desc[UR32][R32.64], !P2 ;  /* 0x0bb0000020fa7fae */ /* 0x0007e2000d121860 */
[----:B--2---:R-:W-:-:S03]  /*1f500*/  IMAD.WIDE R246, R20, 0x4, R4 ;  /* 0x0000000414f67825 */ /* 0x004fc600078e0204 */
[----:B------:R3:W-:Y:S01]  /*1f510*/  STL.64 [R1+0x118], R34 ;  /* 0x0001182201007387 */ /* 0x0007e20000100a00 */
[----:B------:R-:W-:-:S03]  /*1f520*/  VIADD R23, R23, 0xffffffd4 ;  /* 0xffffffd417177836 */ /* 0x000fc60000000000 */
[----:B------:R2:W-:Y:S01]  /*1f530*/  LDGSTS.E [R250+0xbc00], desc[UR32][R30.64], !P2 ;  /* 0x0bc000001efa7fae */ /* 0x0005e2000d121860 */
[----:B----4-:R-:W-:-:S03]  /*1f540*/  IMAD.WIDE R36, R20, 0x4, R6 ;  /* 0x0000000414247825 */ /* 0x010fc600078e0206 */
        /* <DEDUP_REMOVED lines=17> */
[----:B------:R3:W-:Y:S02]  /*1f660*/  LDGSTS.E [R250+0xd900], desc[UR32][R36.64], !P4 ;  /* 0x0d90000024fa7fae */ /* 0x0007e4000e121860 */
[----:B------:R-:W2:Y:S02]  /*1f670*/  LDC R23, c[0x0][0x230] ;  /* 0x00008c00ff177b82 */ /* 0x000ea40000000800 */
        /* <DEDUP_REMOVED lines=30> */
[----:B------:R1:W-:Y:S01]  /*1f860*/  STL.64 [R1+0xa0], R36 ;  /* 0x0000a02401007387 */ /* 0x0003e20000100a00 */
[----:B------:R-:W-:-:S03]  /*1f870*/  VIADD R21, R21, 0xffffffcc ;  /* 0xffffffcc15157836 */ /* 0x000fc60000000000 */
        /* <DEDUP_REMOVED lines=13> */
[C---:B---3--:R-:W-:Y:S01]  /*1f950*/  IMAD.WIDE R30, R20.reuse, 0x4, R12 ;  /* 0x00000004141e7825 */ /* 0x048fe200078e020c */
[----:B------:R-:W-:Y:S02]  /*1f960*/  ISETP.GE.U32.AND P6, PT, R21, 0x7fffff4d, PT ;  /* 0x7fffff4d1500780c */ /* 0x000fe40003fc6070 */
[----:B------:R2:W-:Y:S01]  /*1f970*/  STL.64 [R1+0x78], R26 ;  /* 0x0000781a01007387 */ /* 0x0005e20000100a00 */
[----:B------:R-:W3:Y:S01]  /*1f980*/  LDC R21, c[0x0][0x230] ;  /* 0x00008c00ff157b82 */ /* 0x000ee20000000800 */
[----:B-1----:R-:W-:-:S02]  /*1f990*/  IMAD.WIDE R28, R20, 0x4, R14 ;  /* 0x00000004141c7825 */ /* 0x002fc400078e020e */
[----:B------:R1:W-:Y:S04]  /*1f9a0*/  LDGSTS.E [R250+0x11800], desc[UR32][R246.64], !P1 ;  /* 0x11800000f6fa7fae */ /* 0x0003e8000c921860 */
[----:B------:R4:W-:Y:S01]  /*1f9b0*/  STL.64 [R1+0x70], R24 ;  /* 0x0000701801007387 */ /* 0x0009e20000100a00 */
[----:B------:R-:W-:Y:S02]  /*1f9c0*/  VIADD R252, R23, 0xffffffc8 ;  /* 0xffffffc817fc7836 */ /* 0x000fe40000000000 */
[C---:B--2---:R-:W-:Y:S01]  /*1f9d0*/  IMAD.WIDE R26, R20.reuse, 0x4, R16 ;  /* 0x00000004141a7825 */ /* 0x044fe200078e0210 */
[----:B------:R2:W-:Y:S01]  /*1f9e0*/  LDGSTS.E [R250+0x11900], desc[UR32][R36.64], !P1 ;  /* 0x1190000024fa7fae */ /* 0x0005e2000c921860 */
[----:B------:R-:W3:Y:S03]  /*1f9f0*/  LDC R23, c[0x0][0x230] ;  /* 0x00008c00ff177b82 */ /* 0x000ee60000000800 */
        /* <DEDUP_REMOVED lines=12> */
[----:B-1----:R-:W-:-:S03]  /*1fac0*/  IMAD.WIDE R246, R252, 0x4, R4 ;  /* 0x00000004fcf67825 */ /* 0x002fc600078e0204 */
[----:B------:R1:W-:Y:S01]  /*1fad0*/  STL.64 [R1+0x50], R32 ;  /* 0x0000502001007387 */ /* 0x0003e20000100a00 */
[----:B--2---:R-:W-:-:S03]  /*1fae0*/  IMAD.WIDE R36, R252, 0x4, R6 ;  /* 0x00000004fc247825 */ /* 0x004fc600078e0206 */
[----:B------:R2:W-:Y:S01]  /*1faf0*/  STL.64 [R1+0x48], R30 ;  /* 0x0000481e01007387 */ /* 0x0005e20000100a00 */
[----:B----4-:R-:W-:-:S03]  /*1fb00*/  IMAD.WIDE R34, R252, 0x4, R8 ;  /* 0x00000004fc227825 */ /* 0x010fc600078e0208 */
[----:B------:R4:W-:Y:S01]  /*1fb10*/  STL.64 [R1+0x40], R28 ;  /* 0x0000401c01007387 */ /* 0x0009e20000100a00 */
[----:B------:R-:W-:-:S03]  /*1fb20*/  IMAD R20, R251, 0x2b, RZ ;  /* 0x0000002bfb147824 */ /* 0x000fc600078e02ff */
[----:B------:R3:W-:Y:S01]  /*1fb30*/  STL.64 [R1+0x38], R26 ;  /* 0x0000381a01007387 */ /* 0x0007e20000100a00 */
[----:B-1----:R-:W-:-:S03]  /*1fb40*/  IMAD.WIDE R32, R252, 0x4, R10 ;  /* 0x00000004fc207825 */ /* 0x002fc600078e020a */
[----:B------:R1:W-:Y:S01]  /*1fb50*/  STL.64 [R1+0x30], R24 ;  /* 0x0000301801007387 */ /* 0x0003e20000100a00 */
[----:B--2---:R-:W-:-:S03]  /*1fb60*/  IMAD.WIDE R30, R252, 0x4, R12 ;  /* 0x00000004fc1e7825 */ /* 0x004fc600078e020c */
[----:B------:R-:W-:Y:S01]  /*1fb70*/  LDGSTS.E [R250+0x13800], desc[UR32][R246.64], !P0 ;  /* 0x13800000f6fa7fae */ /* 0x000fe2000c121860 */
[----:B----4-:R-:W-:-:S03]  /*1fb80*/  IMAD.WIDE R28, R252, 0x4, R14 ;  /* 0x00000004fc1c7825 */ /* 0x010fc600078e020e */
[----:B------:R-:W-:Y:S01]  /*1fb90*/  STL.64 [R1+0x28], R246 ;  /* 0x000028f601007387 */ /* 0x000fe20000100a00 */
[----:B---3--:R-:W-:-:S03]  /*1fba0*/  IMAD.WIDE R26, R252, 0x4, R16 ;  /* 0x00000004fc1a7825 */ /* 0x008fc600078e0210 */
[----:B------:R2:W-:Y:S01]  /*1fbb0*/  LDGSTS.E [R250+0x13900], desc[UR32][R36.64], !P0 ;  /* 0x1390000024fa7fae */ /* 0x0005e2000c121860 */
[----:B-1----:R-:W-:-:S03]  /*1fbc0*/  IMAD.WIDE R24, R252, 0x4, R18 ;  /* 0x00000004fc187825 */ /* 0x002fc600078e0212 */
        /* <DEDUP_REMOVED lines=8> */
[----:B-1----:R-:W-:-:S03]  /*1fc50*/  IMAD.WIDE R34, R20, 0x4, R6 ;  /* 0x0000000414227825 */ /* 0x002fc600078e0206 */
[----:B------:R2:W-:Y:S04]  /*1fc60*/  STL.64 [R1+0x8], R30 ;  /* 0x0000081e01007387 */ /* 0x0005e80000100a00 */
[----:B------:R1:W-:Y:S01]  /*1fc70*/  LDGSTS.E [R250+0x13d00], desc[UR32][R28.64], !P0 ;  /* 0x13d000001cfa7fae */ /* 0x0003e2000c121860 */
[----:B---3--:R-:W-:-:S03]  /*1fc80*/  IMAD.WIDE R32, R20, 0x4, R8 ;  /* 0x0000000414207825 */ /* 0x008fc600078e0208 */
[----:B------:R1:W-:Y:S01]  /*1fc90*/  STL.64 [R1+0x16a0], R28 ;  /* 0x0016a01c01007387 */ /* 0x0003e20000100a00 */
[----:B------:R-:W-:-:S03]  /*1fca0*/  VIADD R252, R21, 0xffffffc0 ;  /* 0xffffffc015fc7836 */ /* 0x000fc60000000000 */
[----:B------:R3:W-:Y:S01]  /*1fcb0*/  LDGSTS.E [R250+0x13e00], desc[UR32][R26.64], !P0 ;  /* 0x13e000001afa7fae */ /* 0x0007e2000c121860 */
[----:B--2---:R-:W-:-:S03]  /*1fcc0*/  IMAD.WIDE R30, R20, 0x4, R10 ;  /* 0x00000004141e7825 */ /* 0x004fc600078e020a */
[----:B------:R3:W-:Y:S04]  /*1fcd0*/  STL.64 [R1+0x16a8], R26 ;  /* 0x0016a81a01007387 */ /* 0x0007e80000100a00 */
[----:B------:R2:W-:Y:S01]  /*1fce0*/  LDGSTS.E [R250+0x13f00], desc[UR32][R24.64], !P0 ;  /* 0x13f0000018fa7fae */ /* 0x0005e2000c121860 */
[----:B-1----:R-:W-:-:S03]  /*1fcf0*/  IMAD.WIDE R28, R20, 0x4, R12 ;  /* 0x00000004141c7825 */ /* 0x002fc600078e020c */
[----:B------:R2:W-:Y:S01]  /*1fd00*/  STL.64 [R1+0x16b0], R24 ;  /* 0x0016b01801007387 */ /* 0x0005e20000100a00 */
[----:B---3--:R-:W-:-:S03]  /*1fd10*/  IMAD.WIDE R26, R20, 0x4, R14 ;  /* 0x00000004141a7825 */ /* 0x008fc600078e020e */
[----:B------:R1:W-:Y:S01]  /*1fd20*/  LDGSTS.E [R250+0x15800], desc[UR32][R36.64], !P2 ;  /* 0x1580000024fa7fae */ /* 0x0003e2000d121860 */
[----:B------:R-:W-:Y:S02]  /*1fd30*/  ISETP.GE.U32.AND P0, PT, R22, 0x7fffff45, PT ;  /* 0x7fffff451600780c */ /* 0x000fe40003f06070 */
[----:B------:R-:W3:Y:S01]  /*1fd40*/  LDC R22, c[0x0][0x230] ;  /* 0x00008c00ff167b82 */ /* 0x000ee20000000800 */
[----:B------:R4:W-:Y:S01]  /*1fd50*/  LDGSTS.E [R250+0x15900], desc[UR32][R34.64], !P2 ;  /* 0x1590000022fa7fae */ /* 0x0009e2000d121860 */
[----:B--2---:R-:W-:-:S03]  /*1fd60*/  IMAD.WIDE R24, R20, 0x4, R16 ;  /* 0x0000000414187825 */ /* 0x004fc600078e0210 */
        /* <DEDUP_REMOVED lines=14> */
[----:B-1----:R-:W-:-:S03]  /*1fe50*/  IMAD.WIDE R36, R252, 0x4, R6 ;  /* 0x00000004fc247825 */ /* 0x002fc600078e0206 */
[----:B------:R1:W-:Y:S01]  /*1fe60*/  STL.64 [R1+0x16d8], R28 ;  /* 0x0016d81c01007387 */ /* 0x0003e20000100a00 */
[----:B----4-:R-:W-:-:S03]  /*1fe70*/  IMAD.WIDE R34, R252, 0x4, R8 ;  /* 0x00000004fc227825 */ /* 0x010fc600078e0208 */
[----:B------:R4:W-:Y:S01]  /*1fe80*/  STL.64 [R1+0x16e0], R26 ;  /* 0x0016e01a01007387 */ /* 0x0009e20000100a00 */
[----:B--2---:R-:W-:-:S03]  /*1fe90*/  IMAD.WIDE R32, R252, 0x4, R10 ;  /* 0x00000004fc207825 */ /* 0x004fc600078e020a */
[----:B------:R2:W-:Y:S01]  /*1fea0*/  STL.64 [R1+0x16e8], R24 ;  /* 0x0016e81801007387 */ /* 0x0005e20000100a00 */
[----:B---3--:R-:W-:-:S03]  /*1feb0*/  IMAD.WIDE R30, R252, 0x4, R12 ;  /* 0x00000004fc1e7825 */ /* 0x008fc600078e020c */
[----:B------:R3:W-:Y:S01]  /*1fec0*/  STL.64 [R1+0x16f0], R20 ;  /* 0x0016f01401007387 */ /* 0x0007e20000100a00 */
[----:B-1----:R-:W-:-:S03]  /*1fed0*/  IMAD.WIDE R28, R252, 0x4, R14 ;  /* 0x00000004fc1c7825 */ /* 0x002fc600078e020e */
[----:B------:R1:W-:Y:S01]  /*1fee0*/  LDGSTS.E [R250+0x17800], desc[UR32][R246.64], !P4 ;  /* 0x17800000f6fa7fae */ /* 0x0003e2000e121860 */
[----:B----4-:R-:W-:-:S03]  /*1fef0*/  IMAD.WIDE R26, R252, 0x4, R16 ;  /* 0x00000004fc1a7825 */ /* 0x010fc600078e0210 */
[----:B------:R4:W-:Y:S01]  /*1ff00*/  LDGSTS.E [R250+0x17900], desc[UR32][R36.64], !P4 ;  /* 0x1790000024fa7fae */ /* 0x0009e2000e121860 */
[----:B--2---:R-:W-:Y:S01]  /*1ff10*/  IMAD.WIDE R24, R252, 0x4, R18 ;  /* 0x00000004fc187825 */ /* 0x004fe200078e0212 */
[----:B---3--:R-:W2:Y:S03]  /*1ff20*/  LDC R21, c[0x0][0x230] ;  /* 0x00008c00ff157b82 */ /* 0x008ea60000000800 */
[----:B------:R-:W-:Y:S01]  /*1ff30*/  IMAD R20, R251, 0x33, RZ ;  /* 0x00000033fb147824 */ /* 0x000fe200078e02ff */
[----:B------:R1:W-:Y:S04]  /*1ff40*/  STL.64 [R1+0x16f8], R246 ;  /* 0x0016f8f601007387 */ /* 0x0003e80000100a00 */
[----:B------:R3:W-:Y:S04]  /*1ff50*/  LDGSTS.E [R250+0x17a00], desc[UR32][R34.64], !P4 ;  /* 0x17a0000022fa7fae */ /* 0x0007e8000e121860 */
[----:B------:R4:W-:Y:S04]  /*1ff60*/  STL.64 [R1+0x1700], R36 ;  /* 0x0017002401007387 */ /* 0x0009e80000100a00 */
[----:B------:R3:W-:Y:S01]  /*1ff70*/  LDGSTS.E [R250+0x17b00], desc[UR32][R32.64], !P4 ;  /* 0x17b0000020fa7fae */ /* 0x0007e2000e121860 */
[----:B-1----:R-:W-:-:S03]  /*1ff80*/  IMAD.WIDE R246, R20, 0x4, R4 ;  /* 0x0000000414f67825 */ /* 0x002fc600078e0204 */
[----:B------:R3:W-:Y:S04]  /*1ff90*/  STL.64 [R1+0x1708], R34 ;  /* 0x0017082201007387 */ /* 0x0007e80000100a00 */
[----:B------:R1:W-:Y:S01]  /*1ffa0*/  LDGSTS.E [R250+0x17c00], desc[UR32][R30.64], !P4 ;  /* 0x17c000001efa7fae */ /* 0x0003e2000e121860 */
[----:B----4-:R-:W-:-:S03]  /*1ffb0*/  IMAD.WIDE R36, R20, 0x4, R6 ;  /* 0x0000000414247825 */ /* 0x010fc600078e0206 */
[----:B------:R4:W-:Y:S01]  /*1ffc0*/  STL.64 [R1+0x1710], R32 ;  /* 0x0017102001007387 */ /* 0x0009e20000100a00 */
[----:B------:R-:W-:-:S03]  /*1ffd0*/  VIADD R23, R23, 0xffffffbc ;  /* 0xffffffbc17177836 */ /* 0x000fc60000000000 */
        /* <DEDUP_REMOVED lines=9> */
[----:B------:R-:W-:Y:S02]  /*20070*/  VIADD R252, R22, 0xffffffb8 ;  /* 0xffffffb816fc7836 */ /* 0x000fe40000000000 */
[C---:B--2---:R-:W-:Y:S01]  /*20080*/  IMAD.WIDE R28, R20.reuse, 0x4, R14 ;  /* 0x00000004141c7825 */ /* 0x044fe200078e020e */
        /* <DEDUP_REMOVED lines=57> */
[----:B------:R1:W-:Y:S01]  /*20420*/  LDGSTS.E [R250+0x1d800], desc[UR32][R246.64], !P0 ;  /* 0x1d800000f6fa7fae */ /* 0x0003e2000c121860 */
[----:B------:R-:W-:-:S03]  /*20430*/  IADD3 R252, R23, -0x50, RZ ;  /* 0xffffffb017fc7810 */ /* 0x000fc60007ffe0ff */
[----:B------:R4:W-:Y:S01]  /*20440*/  STL.64 [R1+0x17b0], R24 ;  /* 0x0017b01801007387 */ /* 0x0009e20000100a00 */
[----:B------:R-:W-:Y:S01]  /*20450*/  VIADD R22, R22, 0xffffffac ;  /* 0xffffffac16167836 */ /* 0x000fe20000000000 */
[----:B------:R-:W3:Y:S01]  /*20460*/  LDC R23, c[0x0][0x230] ;  /* 0x00008c00ff177b82 */ /* 0x000ee20000000800 */
[C---:B--2---:R-:W-:Y:S01]  /*20470*/  IMAD.WIDE R26, R20.reuse, 0x4, R16 ;  /* 0x00000004141a7825 */ /* 0x044fe200078e0210 */
        /* <DEDUP_REMOVED lines=197> */
[----:B------:R2:W-:Y:S01]  /*210d0*/  STL.64 [R1+0x1980], R36 ;  /* 0x0019802401007387 */ /* 0x0005e20000100a00 */
[----:B------:R-:W-:-:S03]  /*210e0*/  VIADD R22, R22, 0xffffff94 ;  /* 0xffffff9416167836 */ /* 0x000fc60000000000 */
        /* <DEDUP_REMOVED lines=16> */
[----:B-1----:R-:W-:Y:S01]  /*211f0*/  IMAD.WIDE R28, R20, 0x4, R12 ;  /* 0x00000004141c7825 */ /* 0x002fe200078e020c */
[----:B------:R-:W-:Y:S02]  /*21200*/  ISETP.GE.U32.AND P4, PT, R22, 0x7fffff15, PT ;  /* 0x7fffff151600780c */ /* 0x000fe40003f86070 */
[----:B------:R2:W-:Y:S01]  /*21210*/  STL.64 [R1+0x19b0], R24 ;  /* 0x0019b01801007387 */ /* 0x0005e20000100a00 */
[----:B------:R-:W1:Y:S01]  /*21220*/  LDC R22, c[0x0][0x230] ;  /* 0x00008c00ff167b82 */ /* 0x000e620000000800 */
[----:B---3--:R-:W-:-:S02]  /*21230*/  IMAD.WIDE R26, R20, 0x4, R14 ;  /* 0x00000004141a7825 */ /* 0x008fc400078e020e */
[----:B------:R3:W-:Y:S04]  /*21240*/  LDGSTS.E [R250+0x2d800], desc[UR32][R36.64], !P6 ;  /* 0x2d80000024fa7fae */ /* 0x0007e8000f121860 */
        /* <DEDUP_REMOVED lines=16> */
[----:B---3--:R-:W-:-:S03]  /*21350*/  IMAD.WIDE R36, R252, 0x4, R6 ;  /* 0x00000004fc247825 */ /* 0x008fc600078e0206 */
[----:B------:R3:W-:Y:S01]  /*21360*/  STL.64 [R1+0x19d8], R28 ;  /* 0x0019d81c01007387 */ /* 0x0007e20000100a00 */
[----:B----4-:R-:W-:-:S03]  /*21370*/  IMAD.WIDE R34, R252, 0x4, R8 ;  /* 0x00000004fc227825 */ /* 0x010fc600078e0208 */
[----:B------:R4:W-:Y:S01]  /*21380*/  STL.64 [R1+0x19e0], R26 ;  /* 0x0019e01a01007387 */ /* 0x0009e20000100a00 */
[----:B--2---:R-:W-:-:S03]  /*21390*/  IMAD.WIDE R32, R252, 0x4, R10 ;  /* 0x00000004fc207825 */ /* 0x004fc600078e020a */
[----:B------:R2:W-:Y:S01]  /*213a0*/  STL.64 [R1+0x19e8], R24 ;  /* 0x0019e81801007387 */ /* 0x0005e20000100a00 */
[----:B-1----:R-:W-:-:S03]  /*213b0*/  IMAD.WIDE R30, R252, 0x4, R12 ;  /* 0x00000004fc1e7825 */ /* 0x002fc600078e020c */
[----:B------:R1:W-:Y:S01]  /*213c0*/  STL.64 [R1+0x19f0], R20 ;  /* 0x0019f01401007387 */ /* 0x0003e20000100a00 */
[----:B---3--:R-:W-:-:S03]  /*213d0*/  IMAD.WIDE R28, R252, 0x4, R14 ;  /* 0x00000004fc1c7825 */ /* 0x008fc600078e020e */
[----:B------:R-:W-:Y:S01]  /*213e0*/  LDGSTS.E [R250+0x2f800], desc[UR32][R246.64], !P1 ;  /* 0x2f800000f6fa7fae */ /* 0x000fe2000c921860 */
[----:B----4-:R-:W-:-:S03]  /*213f0*/  IMAD.WIDE R26, R252, 0x4, R16 ;  /* 0x00000004fc1a7825 */ /* 0x010fc600078e0210 */
[----:B------:R-:W-:Y:S01]  /*21400*/  STL.64 [R1+0x1ab0], R246 ;  /* 0x001ab0f601007387 */ /* 0x000fe20000100a00 */
[----:B--2---:R-:W-:-:S03]  /*21410*/  IMAD.WIDE R24, R252, 0x4, R18 ;  /* 0x00000004fc187825 */ /* 0x004fc600078e0212 */
[----:B------:R2:W-:Y:S01]  /*21420*/  LDGSTS.E [R250+0x2f900], desc[UR32][R36.64], !P1 ;  /* 0x2f90000024fa7fae */ /* 0x0005e2000c921860 */
[----:B-1----:R-:W-:Y:S01]  /*21430*/  IMAD R21, R251, 0x63, RZ ;  /* 0x00000063fb157824 */ /* 0x002fe200078e02ff */
[----:B------:R-:W1:Y:S02]  /*21440*/  LDC R20, c[0x0][0x230] ;  /* 0x00008c00ff147b82 */ /* 0x000e640000000800 */
        /* <DEDUP_REMOVED lines=12> */
[----:B------:R3:W-:Y:S01]  /*21510*/  STL.64 [R1+0x1a88], R28 ;  /* 0x001a881c01007387 */ /* 0x0007e20000100a00 */
[----:B------:R-:W-:-:S03]  /*21520*/  VIADD R252, R22, 0xffffff88 ;  /* 0xffffff8816fc7836 */ /* 0x000fc60000000000 */
[----:B------:R4:W-:Y:S01]  /*21530*/  LDGSTS.E [R250+0x2fe00], desc[UR32][R26.64], !P1 ;  /* 0x2fe000001afa7fae */ /* 0x0009e2000c921860 */
[----:B--2---:R-:W-:-:S03]  /*21540*/  IMAD.WIDE R30, R21, 0x4, R10 ;  /* 0x00000004151e7825 */ /* 0x004fc600078e020a */
[----:B------:R4:W-:Y:S04]  /*21550*/  STL.64 [R1+0x1a80], R26 ;  /* 0x001a801a01007387 */ /* 0x0009e80000100a00 */
[----:B------:R2:W-:Y:S01]  /*21560*/  LDGSTS.E [R250+0x2ff00], desc[UR32][R24.64], !P1 ;  /* 0x2ff0000018fa7fae */ /* 0x0005e2000c921860 */
[----:B---3--:R-:W-:Y:S01]  /*21570*/  IMAD.WIDE R28, R21, 0x4, R12 ;  /* 0x00000004151c7825 */ /* 0x008fe200078e020c */
[----:B------:R-:W-:Y:S02]  /*21580*/  ISETP.GE.U32.AND P1, PT, R23, 0x7fffff0d, PT ;  /* 0x7fffff0d1700780c */ /* 0x000fe40003f26070 */
[----:B------:R2:W-:Y:S01]  /*21590*/  STL.64 [R1+0x1a78], R24 ;  /* 0x001a781801007387 */ /* 0x0005e20000100a00 */
[----:B------:R-:W-:-:S03]  /*215a0*/  IMAD.WIDE R22, R21, 0x4, R18 ;  /* 0x0000000415167825 */ /* 0x000fc600078e0212 */
[----:B------:R3:W-:Y:S01]  /*215b0*/  LDGSTS.E [R250+0x31800], desc[UR32][R36.64], !P0 ;  /* 0x3180000024fa7fae */ /* 0x0007e2000c121860 */
[----:B----4-:R-:W-:-:S03]  /*215c0*/  IMAD.WIDE R26, R21, 0x4, R14 ;  /* 0x00000004151a7825 */ /* 0x010fc600078e020e */
[----:B------:R4:W-:Y:S01]  /*215d0*/  LDGSTS.E [R250+0x31900], desc[UR32][R34.64], !P0 ;  /* 0x3190000022fa7fae */ /* 0x0009e2000c121860 */
[----:B--2---:R-:W-:-:S03]  /*215e0*/  IMAD.WIDE R24, R21, 0x4, R16 ;  /* 0x0000000415187825 */ /* 0x004fc600078e0210 */
[----:B------:R2:W-:Y:S01]  /*215f0*/  LDGSTS.E [R250+0x31a00], desc[UR32][R32.64], !P0 ;  /* 0x31a0000020fa7fae */ /* 0x0005e2000c121860 */
[----:B-1----:R-:W-:Y:S01]  /*21600*/  IADD3 R20, R20, -0x80, RZ ;  /* 0xffffff8014147810 */ /* 0x002fe20007ffe0ff */
[----:B------:R-:W1:Y:S02]  /*21610*/  LDC R21, c[0x0][0x230] ;  /* 0x00008c00ff157b82 */ /* 0x000e640000000800 */
        /* <DEDUP_REMOVED lines=17> */
[----:B------:R-:W-:Y:S01]  /*21730*/  STL.64 [R1+0x1a40], R24 ;  /* 0x001a401801007387 */ /* 0x000fe20000100a00 */
[----:B-1----:R-:W-:-:S03]  /*21740*/  IMAD.WIDE R30, R252, 0x4, R12 ;  /* 0x00000004fc1e7825 */ /* 0x002fc600078e020c */
[----:B------:R-:W-:Y:S01]  /*21750*/  STL.64 [R1+0x1a38], R22 ;  /* 0x001a381601007387 */ /* 0x000fe20000100a00 */
[----:B---3--:R-:W-:-:S03]  /*21760*/  IMAD.WIDE R28, R252, 0x4, R14 ;  /* 0x00000004fc1c7825 */ /* 0x008fc600078e020e */
[----:B------:R1:W-:Y:S04]  /*21770*/  STL.64 [R1+0x1a30], R36 ;  /* 0x001a302401007387 */ /* 0x0003e80000100a00 */
[----:B------:R2:W-:Y:S04]  /*21780*/  STL.64 [R1+0x1a28], R246 ;  /* 0x001a28f601007387 */ /* 0x0005e80000100a00 */
[----:B------:R3:W-:Y:S04]  /*21790*/  STL.64 [R1+0x1a20], R34 ;  /* 0x001a202201007387 */ /* 0x0007e80000100a00 */
[----:B------:R3:W-:Y:S04]  /*217a0*/  STL.64 [R1+0x1a18], R32 ;  /* 0x001a182001007387 */ /* 0x0007e80000100a00 */
[----:B------:R3:W-:Y:S04]  /*217b0*/  STL.64 [R1+0x1a10], R30 ;  /* 0x001a101e01007387 */ /* 0x0007e80000100a00 */
[----:B------:R-:W-:Y:S04]  /*217c0*/  LDGSTS.E [R250+0x33800], desc[UR32][R36.64], !P2 ;  /* 0x3380000024fa7fae */ /* 0x000fe8000d121860 */
[----:B------:R-:W-:Y:S01]  /*217d0*/  LDGSTS.E [R250+0x33900], desc[UR32][R246.64], !P2 ;  /* 0x33900000f6fa7fae */ /* 0x000fe2000d121860 */
[----:B----4-:R-:W-:-:S03]  /*217e0*/  IMAD.WIDE R26, R252, 0x4, R16 ;  /* 0x00000004fc1a7825 */ /* 0x010fc600078e0210 */
[----:B------:R3:W-:Y:S04]  /*217f0*/  LDGSTS.E [R250+0x33a00], desc[UR32][R34.64], !P2 ;  /* 0x33a0000022fa7fae */ /* 0x0007e8000d121860 */
[----:B-1----:R-:W4:Y:S04]  /*21800*/  LDL.LU.64 R36, [R1+0x6f98] ;  /* 0x006f980001247983 */ /* 0x002f280000300a00 */
[----:B------:R1:W-:Y:S04]  /*21810*/  STL.64 [R1+0x1a08], R28 ;  /* 0x001a081c01007387 */ /* 0x0003e80000100a00 */
[----:B--2---:R-:W2:Y:S01]  /*21820*/  LDL.LU R247, [R1+0x6f94] ;  /* 0x006f940001f77983 */ /* 0x004ea20000300800 */
[----:B------:R-:W-:-:S03]  /*21830*/  IMAD.WIDE R24, R252, 0x4, R18 ;  /* 0x00000004fc187825 */ /* 0x000fc600078e0212 */
[----:B------:R1:W-:Y:S01]  /*21840*/  LDGSTS.E [R250+0x33b00], desc[UR32][R32.64], !P2 ;  /* 0x33b0000020fa7fae */ /* 0x0003e2000d121860 */
[----:B------:R-:W-:-:S03]  /*21850*/  IMAD R22, R251, 0x6b, RZ ;  /* 0x0000006bfb167824 */ /* 0x000fc600078e02ff */
[----:B------:R1:W-:Y:S04]  /*21860*/  LDGSTS.E [R250+0x33c00], desc[UR32][R30.64], !P2 ;  /* 0x33c000001efa7fae */ /* 0x0003e8000d121860 */
[----:B------:R1:W-:Y:S04]  /*21870*/  LDGSTS.E [R250+0x33d00], desc[UR32][R28.64], !P2 ;  /* 0x33d000001cfa7fae */ /* 0x0003e8000d121860 */
[----:B------:R2:W-:Y:S01]  /*21880*/  LDGSTS.E [R250+0x33e00], desc[UR32][R26.64], !P2 ;  /* 0x33e000001afa7fae */ /* 0x0005e2000d121860 */
[----:B---3--:R-:W-:-:S03]  /*21890*/  IMAD.WIDE R34, R22, 0x4, R6 ;  /* 0x0000000416227825 */ /* 0x008fc600078e0206 */
[----:B------:R3:W-:Y:S01]  /*218a0*/  LDGSTS.E [R250+0x33f00], desc[UR32][R24.64], !P2 ;  /* 0x33f0000018fa7fae */ /* 0x0007e2000d121860 */
[----:B-1----:R-:W-:-:S03]  /*218b0*/  IMAD.WIDE R32, R22, 0x4, R8 ;  /* 0x0000000416207825 */ /* 0x002fc600078e0208 */
[----:B------:R1:W-:Y:S01]  /*218c0*/  STL.64 [R1+0x1a00], R26 ;  /* 0x001a001a01007387 */ /* 0x0003e20000100a00 */
[----:B------:R-:W-:-:S03]  /*218d0*/  IMAD.WIDE R30, R22, 0x4, R10 ;  /* 0x00000004161e7825 */ /* 0x000fc600078e020a */
[----:B------:R3:W-:Y:S01]  /*218e0*/  STL.64 [R1+0x19f8], R24 ;  /* 0x0019f81801007387 */ /* 0x0007e20000100a00 */
[----:B------:R-:W-:Y:S01]  /*218f0*/  IMAD.WIDE R28, R22, 0x4, R12 ;  /* 0x00000004161c7825 */ /* 0x000fe200078e020c */
[----:B--2---:R-:W-:-:S03]  /*21900*/  ISETP.GE.AND P2, PT, R247, R20, PT ;  /* 0x00000014f700720c */ /* 0x004fc60003f46270 */
[----:B------:R-:W-:-:S05]  /*21910*/  IMAD.WIDE R246, R22, 0x4, R4 ;  /* 0x0000000416f67825 */ /* 0x000fca00078e0204 */
[----:B------:R2:W-:Y:S04]  /*21920*/  STL.64 [R1+0x1c30], R246 ;  /* 0x001c30f601007387 */ /* 0x0005e80000100a00 */
[----:B------:R4:W-:Y:S04]  /*21930*/  STL.64 [R1+0x1c28], R34 ;  /* 0x001c282201007387 */ /* 0x0009e80000100a00 */
[----:B------:R4:W-:Y:S04]  /*21940*/  STL.64 [R1+0x1c20], R32 ;  /* 0x001c202001007387 */ /* 0x0009e80000100a00 */
[----:B------:R4:W-:Y:S04]  /*21950*/  STL.64 [R1+0x1c18], R30 ;  /* 0x001c181e01007387 */ /* 0x0009e80000100a00 */
[----:B------:R4:W-:Y:S04]  /*21960*/  STL.64 [R1+0x1c10], R28 ;  /* 0x001c101c01007387 */ /* 0x0009e80000100a00 */
[----:B------:R-:W-:Y:S01]  /*21970*/  LDGSTS.E [R250+0x35800], desc[UR32][R246.64], !P4 ;  /* 0x35800000f6fa7fae */ /* 0x000fe2000e121860 */
[----:B-1----:R-:W-:-:S03]  /*21980*/  IMAD.WIDE R26, R22, 0x4, R14 ;  /* 0x00000004161a7825 */ /* 0x002fc600078e020e */
[----:B------:R4:W-:Y:S01]  /*21990*/  LDGSTS.E [R250+0x35900], desc[UR32][R34.64], !P4 ;  /* 0x3590000022fa7fae */ /* 0x0009e2000e121860 */
[----:B---3--:R-:W-:-:S03]  /*219a0*/  IMAD.WIDE R24, R22, 0x4, R16 ;  /* 0x0000000416187825 */ /* 0x008fc600078e0210 */
[----:B------:R1:W-:Y:S04]  /*219b0*/  LDGSTS.E [R250+0x35a00], desc[UR32][R32.64], !P4 ;  /* 0x35a0000020fa7fae */ /* 0x0003e8000e121860 */
[----:B--2---:R-:W2:Y:S01]  /*219c0*/  LDL.LU R246, [R1+0x6f90] ;  /* 0x006f900001f67983 */ /* 0x004ea20000300800 */
[----:B------:R-:W-:-:S03]  /*219d0*/  IMAD.WIDE R22, R22, 0x4, R18 ;  /* 0x0000000416167825 */ /* 0x000fc600078e0212 */
[----:B------:R3:W-:Y:S01]  /*219e0*/  LDGSTS.E [R250+0x35b00], desc[UR32][R30.64], !P4 ;  /* 0x35b000001efa7fae */ /* 0x0007e2000e121860 */
[----:B------:R-:W-:-:S03]  /*219f0*/  IMAD R252, R251, 0x6f, RZ ;  /* 0x0000006ffbfc7824 */ /* 0x000fc600078e02ff */
[----:B------:R3:W-:Y:S01]  /*21a00*/  LDGSTS.E [R250+0x35c00], desc[UR32][R28.64], !P4 ;  /* 0x35c000001cfa7fae */ /* 0x0007e2000e121860 */
[----:B----4-:R-:W-:-:S03]  /*21a10*/  IMAD.WIDE R34, R252, 0x4, R4 ;  /* 0x00000004fc227825 */ /* 0x010fc600078e0204 */
[----:B------:R4:W-:Y:S04]  /*21a20*/  LDGSTS.E [R250+0x35d00], desc[UR32][R26.64], !P4 ;  /* 0x35d000001afa7fae */ /* 0x0009e8000e121860 */
[----:B------:R4:W-:Y:S01]  /*21a30*/  LDGSTS.E [R250+0x35e00], desc[UR32][R24.64], !P4 ;  /* 0x35e0000018fa7fae */ /* 0x0009e2000e121860 */
[----:B-1----:R-:W-:-:S03]  /*21a40*/  IMAD.WIDE R32, R252, 0x4, R8 ;  /* 0x00000004fc207825 */ /* 0x002fc600078e0208 */
[----:B------:R1:W-:Y:S01]  /*21a50*/  LDGSTS.E [R250+0x35f00], desc[UR32][R22.64], !P4 ;  /* 0x35f0000016fa7fae */ /* 0x0003e2000e121860 */
[----:B---3--:R-:W-:-:S03]  /*21a60*/  IMAD.WIDE R30, R252, 0x4, R10 ;  /* 0x00000004fc1e7825 */ /* 0x008fc600078e020a */
[----:B------:R4:W-:Y:S01]  /*21a70*/  STL.64 [R1+0x1c08], R26 ;  /* 0x001c081a01007387 */ /* 0x0009e20000100a00 */
[----:B------:R-:W-:-:S03]  /*21a80*/  IMAD.WIDE R28, R252, 0x4, R12 ;  /* 0x00000004fc1c7825 */ /* 0x000fc600078e020c */
[----:B------:R3:W-:Y:S01]  /*21a90*/  STL.64 [R1+0x1c00], R24 ;  /* 0x001c001801007387 */ /* 0x0007e20000100a00 */
[----:B------:R-:W-:-:S03]  /*21aa0*/  VIADD R21, R21, 0xffffff84 ;  /* 0xffffff8415157836 */ /* 0x000fc60000000000 */
[----:B------:R-:W-:Y:S01]  /*21ab0*/  LDGSTS.E [R250+0x37800], desc[UR32][R34.64], !P6 ;  /* 0x3780000022fa7fae */ /* 0x000fe2000f121860 */
[----:B----4-:R-:W-:-:S03]  /*21ac0*/  IMAD.WIDE R26, R252, 0x4, R14 ;  /* 0x00000004fc1a7825 */ /* 0x010fc600078e020e */
[----:B------:R1:W-:Y:S01]  /*21ad0*/  STL.64 [R1+0x1bf8], R22 ;  /* 0x001bf81601007387 */ /* 0x0003e20000100a00 */
[----:B---3--:R-:W-:-:S03]  /*21ae0*/  IMAD.WIDE R24, R252, 0x4, R16 ;  /* 0x00000004fc187825 */ /* 0x008fc600078e0210 */
[----:B------:R-:W-:Y:S01]  /*21af0*/  STL.64 [R1+0x1bf0], R34 ;  /* 0x001bf02201007387 */ /* 0x000fe20000100a00 */
[----:B------:R-:W-:Y:S01]  /*21b00*/  UISETP.GT.AND UP0, UPT, UR7, 0xff, UPT ;  /* 0x000000ff0700788c */ /* 0x000fe2000bf04270 */
[----:B-1----:R-:W-:Y:S01]  /*21b10*/  IMAD.WIDE R22, R252, 0x4, R18 ;  /* 0x00000004fc167825 */ /* 0x002fe200078e0212 */
[----:B--2---:R-:W-:-:S03]  /*21b20*/  ISETP.GE.AND P4, PT, R246, R20, PT ;  /* 0x00000014f600720c */ /* 0x004fc60003f86270 */
[----:B------:R-:W-:-:S05]  /*21b30*/  IMAD.WIDE R246, R252, 0x4, R6 ;  /* 0x00000004fcf67825 */ /* 0x000fca00078e0206 */
[----:B------:R1:W-:Y:S04]  /*21b40*/  LDGSTS.E [R250+0x37900], desc[UR32][R246.64], !P6 ;  /* 0x37900000f6fa7fae */ /* 0x0003e8000f121860 */
[----:B------:R2:W-:Y:S04]  /*21b50*/  LDGSTS.E [R250+0x37a00], desc[UR32][R32.64], !P6 ;  /* 0x37a0000020fa7fae */ /* 0x0005e8000f121860 */
[----:B------:R1:W-:Y:S04]  /*21b60*/  STL.64 [R1+0x1be8], R246 ;  /* 0x001be8f601007387 */ /* 0x0003e80000100a00 */
[----:B------:R3:W-:Y:S04]  /*21b70*/  LDGSTS.E [R250+0x37b00], desc[UR32][R30.64], !P6 ;  /* 0x37b000001efa7fae */ /* 0x0007e8000f121860 */
[----:B------:R4:W-:Y:S01]  /*21b80*/  LDGSTS.E [R250+0x37c00], desc[UR32][R28.64], !P6 ;  /* 0x37c000001cfa7fae */ /* 0x0009e2000f121860 */
[----:B-1----:R-:W-:-:S03]  /*21b90*/  IMAD R246, R251, 0x73, RZ ;  /* 0x00000073fbf67824 */ /* 0x002fc600078e02ff */
[----:B------:R1:W-:Y:S04]  /*21ba0*/  LDGSTS.E [R250+0x37d00], desc[UR32][R26.64], !P6 ;  /* 0x37d000001afa7fae */ /* 0x0003e8000f121860 */
[----:B------:R2:W-:Y:S04]  /*21bb0*/  STL.64 [R1+0x1be0], R32 ;  /* 0x001be02001007387 */ /* 0x0005e80000100a00 */
[----:B------:R1:W-:Y:S04]  /*21bc0*/  LDGSTS.E [R250+0x37e00], desc[UR32][R24.64], !P6 ;  /* 0x37e0000018fa7fae */ /* 0x0003e8000f121860 */
[----:B------:R3:W-:Y:S04]  /*21bd0*/  STL.64 [R1+0x1bd8], R30 ;  /* 0x001bd81e01007387 */ /* 0x0007e80000100a00 */
[----:B------:R1:W-:Y:S01]  /*21be0*/  LDGSTS.E [R250+0x37f00], desc[UR32][R22.64], !P6 ;  /* 0x37f0000016fa7fae */ /* 0x0003e2000f121860 */
[----:B------:R-:W-:Y:S01]  /*21bf0*/  ISETP.GE.U32.AND P6, PT, R21, 0x7fffff05, PT ;  /* 0x7fffff051500780c */ /* 0x000fe20003fc6070 */
[----:B--2---:R-:W-:Y:S01]  /*21c00*/  IMAD.WIDE R32, R246, 0x4, R4 ;  /* 0x00000004f6207825 */ /* 0x004fe200078e0204 */
[----:B------:R-:W-:Y:S01]  /*21c10*/  SEL R21, RZ, 0x4, P2 ;  /* 0x00000004ff157807 */ /* 0x000fe20001000000 */
[----:B------:R4:W-:Y:S01]  /*21c20*/  STL.64 [R1+0x1bd0], R28 ;  /* 0x001bd01c01007387 */ /* 0x0009e20000100a00 */
[----:B------:R-:W-:-:S03]  /*21c30*/  PLOP3.LUT P2, PT, PT, PT, UP0, 0x80, 0x0 ;  /* 0x000000000000781c */ /* 0x000fc60003f4f008 */
[----:B------:R-:W2:Y:S01]  /*21c40*/  LDL.LU.64 R34, [R1+0x6f88] ;  /* 0x006f880001227983 */ /* 0x000ea20000300a00 */
[----:B---3--:R-:W-:-:S03]  /*21c50*/  IMAD.WIDE R30, R246, 0x4, R6 ;  /* 0x00000004f61e7825 */ /* 0x008fc600078e0206 */
[----:B------:R1:W-:Y:S01]  /*21c60*/  STL.64 [R1+0x1bc8], R26 ;  /* 0x001bc81a01007387 */ /* 0x0003e20000100a00 */
[----:B----4-:R-:W-:-:S03]  /*21c70*/  IMAD.WIDE R28, R246, 0x4, R8 ;  /* 0x00000004f61c7825 */ /* 0x010fc600078e0208 */
[----:B------:R3:W-:Y:S01]  /*21c80*/  STL.64 [R1+0x1bc0], R24 ;  /* 0x001bc01801007387 */ /* 0x0007e20000100a00 */
[----:B------:R-:W-:-:S03]  /*21c90*/  SEL R251, R21, RZ, P2 ;  /* 0x000000ff15fb7207 */ /* 0x000fc60001000000 */
[----:B------:R4:W-:Y:S01]  /*21ca0*/  STL.64 [R1+0x1bb8], R22 ;  /* 0x001bb81601007387 */ /* 0x0009e20000100a00 */
[----:B-1----:R-:W-:-:S03]  /*21cb0*/  IMAD.WIDE R26, R246, 0x4, R10 ;  /* 0x00000004f61a7825 */ /* 0x002fc600078e020a */
[----:B------:R1:W-:Y:S01]  /*21cc0*/  STL.64 [R1+0x1bb0], R32 ;  /* 0x001bb02001007387 */ /* 0x0003e20000100a00 */
[----:B------:R-:W-:Y:S01]  /*21cd0*/  ISETP.GE.U32.AND P2, PT, R20, 0x7fffff01, PT ;  /* 0x7fffff011400780c */ /* 0x000fe20003f46070 */
[C---:B---3--:R-:W-:Y:S02]  /*21ce0*/  IMAD.WIDE R24, R246.reuse, 0x4, R12 ;  /* 0x00000004f6187825 */ /* 0x048fe400078e020c */
[----:B------:R3:W-:Y:S02]  /*21cf0*/  STL.64 [R1+0x1ba8], R30 ;  /* 0x001ba81e01007387 */ /* 0x0007e40000100a00 */
[C---:B----4-:R-:W-:Y:S02]  /*21d00*/  IMAD.WIDE R22, R246.reuse, 0x4, R14 ;  /* 0x00000004f6167825 */ /* 0x050fe400078e020e */
[----:B------:R4:W-:Y:S02]  /*21d10*/  STL.64 [R1+0x1ba0], R28 ;  /* 0x001ba01c01007387 */ /* 0x0009e40000100a00 */
[----:B------:R-:W-:-:S02]  /*21d20*/  IMAD.WIDE R20, R246, 0x4, R16 ;  /* 0x00000004f6147825 */ /* 0x000fc400078e0210 */
[----:B------:R4:W-:Y:S02]  /*21d30*/  STL.64 [R1+0x1b98], R26 ;  /* 0x001b981a01007387 */ /* 0x0009e40000100a00 */
[----:B------:R-:W-:Y:S02]  /*21d40*/  IMAD.WIDE R246, R246, 0x4, R18 ;  /* 0x00000004f6f67825 */ /* 0x000fe400078e0212 */
[----:B------:R4:W-:Y:S04]  /*21d50*/  STL.64 [R1+0x1b90], R24 ;  /* 0x001b901801007387 */ /* 0x0009e80000100a00 */
[----:B------:R2:W-:Y:S04]  /*21d60*/  LDGSTS.E [R250+0x39800], desc[UR32][R32.64], !P1 ;  /* 0x3980000020fa7fae */ /* 0x0005e8000c921860 */
[----:B------:R2:W-:Y:S04]  /*21d70*/  LDGSTS.E [R250+0x39900], desc[UR32][R30.64], !P1 ;  /* 0x399000001efa7fae */ /* 0x0005e8000c921860 */
[----:B------:R2:W-:Y:S04]  /*21d80*/  LDGSTS.E [R250+0x39a00], desc[UR32][R28.64], !P1 ;  /* 0x39a000001cfa7fae */ /* 0x0005e8000c921860 */
[----:B-1----:R-:W2:Y:S04]  /*21d90*/  LDL.LU.64 R32, [R1+0x6f80] ;  /* 0x006f800001207983 */ /* 0x002ea80000300a00 */
[----:B------:R1:W-:Y:S04]  /*21da0*/  STL.64 [R1+0x1b88], R22 ;  /* 0x001b881601007387 */ /* 0x0003e80000100a00 */
[----:B---3--:R-:W3:Y:S04]  /*21db0*/  LDL.LU.64 R30, [R1+0x6f78] ;  /* 0x006f7800011e7983 */ /* 0x008ee80000300a00 */
[----:B------:R1:W-:Y:S04]  /*21dc0*/  STL.64 [R1+0x1b80], R20 ;  /* 0x001b801401007387 */ /* 0x0003e80000100a00 */
[----:B----4-:R-:W4:Y:S04]  /*21dd0*/  LDL.LU.64 R28, [R1+0x6f70] ;  /* 0x006f7000011c7983 */ /* 0x010f280000300a00 */
[----:B------:R1:W-:Y:S04]  /*21de0*/  STL.64 [R1+0x1b78], R246 ;  /* 0x001b78f601007387 */ /* 0x0003e80000100a00 */
[----:B------:R4:W-:Y:S04]  /*21df0*/  LDGSTS.E [R250+0x39b00], desc[UR32][R26.64], !P1 ;  /* 0x39b000001afa7fae */ /* 0x0009e8000c921860 */
[----:B------:R4:W-:Y:S04]  /*21e00*/  LDGSTS.E [R250+0x39c00], desc[UR32][R24.64], !P1 ;  /* 0x39c0000018fa7fae */ /* 0x0009e8000c921860 */
[----:B------:R4:W-:Y:S04]  /*21e10*/  LDGSTS.E [R250+0x39d00], desc[UR32][R22.64], !P1 ;  /* 0x39d0000016fa7fae */ /* 0x0009e8000c921860 */
[----:B------:R-:W4:Y:S04]  /*21e20*/  LDL.LU.64 R26, [R1+0x6f68] ;  /* 0x006f6800011a7983 */ /* 0x000f280000300a00 */
[----:B------:R-:W4:Y:S04]  /*21e30*/  LDL.LU.64 R24, [R1+0x6f60] ;  /* 0x006f600001187983 */ /* 0x000f280000300a00 */
[----:B-1----:R-:W4:Y:S04]  /*21e40*/  LDL.LU.64 R22, [R1+0x6f58] ;  /* 0x006f580001167983 */ /* 0x002f280000300a00 */
[----:B------:R1:W-:Y:S04]  /*21e50*/  LDGSTS.E [R250+0x39e00], desc[UR32][R20.64], !P1 ;  /* 0x39e0000014fa7fae */ /* 0x0003e8000c921860 */
[----:B------:R-:W-:Y:S04]  /*21e60*/  LDGSTS.E [R250+0x39f00], desc[UR32][R246.64], !P1 ;  /* 0x39f00000f6fa7fae */ /* 0x000fe8000c921860 */
[----:B------:R-:W4:Y:S04]  /*21e70*/  LDL.LU.64 R20, [R1+0x6f50] ;  /* 0x006f500001147983 */ /* 0x000f280000300a00 */
[----:B------:R-:W4:Y:S01]  /*21e80*/  LDL.LU.64 R246, [R1+0x6f48] ;  /* 0x006f480001f67983 */ /* 0x000f220000300a00 */
[----:B------:R-:W-:-:S02]  /*21e90*/  SEL R252, RZ, 0x4, P4 ;  /* 0x00000004fffc7807 */ /* 0x000fc40002000000 */
[----:B------:R-:W-:-:S04]  /*21ea0*/  PLOP3.LUT P4, PT, PT, PT, UP0, 0x80, 0x0 ;  /* 0x000000000000781c */ /* 0x000fc80003f8f008 */
[----:B------:R-:W-:Y:S02]  /*21eb0*/  SEL R252, R252, RZ, P4 ;  /* 0x000000fffcfc7207 */ /* 0x000fe40002000000 */
[----:B------:R-:W-:Y:S02]  /*21ec0*/  ISETP.NE.U32.AND P4, PT, R251, RZ, PT ;  /* 0x000000fffb00720c */ /* 0x000fe40003f85070 */
[----:B------:R-:W-:Y:S01]  /*21ed0*/  ISETP.NE.U32.AND P1, PT, R252, RZ, PT ;  /* 0x000000fffc00720c */ /* 0x000fe20003f25070 */
[----:B------:R-:W-:Y:S01]  /*21ee0*/  STL.64 [R1+0x7030], R78 ;  /* 0x0070304e01007387 */ /* 0x000fe20000100a00 */
[C---:B------:R-:W-:Y:S02]  /*21ef0*/  VIADD R252, R2.reuse, 0x100000 ;  /* 0x0010000002fc7836 */ /* 0x040fe40000000000 */
[C---:B------:R-:W-:Y:S01]  /*21f00*/  VIADD R251, R2.reuse, 0x100000 ;  /* 0x0010000002fb7836 */ /* 0x040fe20000000000 */
[----:B------:R-:W-:Y:S04]  /*21f10*/  STL.64 [R1+0x7028], R76 ;  /* 0x0070284c01007387 */ /* 0x000fe80000100a00 */
[----:B------:R1:W-:Y:S04]  /*21f20*/  STL.64 [R1+0x7020], R74 ;  /* 0x0070204a01007387 */ /* 0x0003e80000100a00 */
[----:B------:R-:W-:Y:S04]  /*21f30*/  STL.64 [R1+0x7018], R72 ;  /* 0x0070184801007387 */ /* 0x000fe80000100a00 */
[----:B------:R-:W-:Y:S04]  /*21f40*/  STL.64 [R1+0x7010], R70 ;  /* 0x0070104601007387 */ /* 0x000fe80000100a00 */
[----:B------:R-:W-:Y:S01]  /*21f50*/  STL.64 [R1+0x7008], R68 ;  /* 0x0070084401007387 */ /* 0x000fe20000100a00 */
[----:B-1----:R-:W-:-:S02]  /*21f60*/  VIADD R74, R2, 0x100000 ;  /* 0x00100000024a7836 */ /* 0x002fc40000000000 */
[----:B------:R-:W-:Y:S01]  /*21f70*/  VIADD R75, R2, 0x100000 ;  /* 0x00100000024b7836 */ /* 0x000fe20000000000 */
[----:B------:R-:W-:Y:S04]  /*21f80*/  STL.64 [R1+0x7000], R66 ;  /* 0x0070004201007387 */ /* 0x000fe80000100a00 */
[----:B------:R-:W-:Y:S04]  /*21f90*/  STL.64 [R1+0x6ff8], R64 ;  /* 0x006ff84001007387 */ /* 0x000fe80000100a00 */
[----:B------:R-:W-:Y:S04]  /*21fa0*/  STL.64 [R1+0x6ff0], R62 ;  /* 0x006ff03e01007387 */ /* 0x000fe80000100a00 */
[----:B------:R-:W-:Y:S04]  /*21fb0*/  STL.64 [R1+0x6fe8], R60 ;  /* 0x006fe83c01007387 */ /* 0x000fe80000100a00 */
[----:B------:R-:W-:Y:S04]  /*21fc0*/  STL.64 [R1+0x6fe0], R58 ;  /* 0x006fe03a01007387 */ /* 0x000fe80000100a00 */
[----:B------:R-:W-:Y:S04]  /*21fd0*/  STL.64 [R1+0x6fd8], R56 ;  /* 0x006fd83801007387 */ /* 0x000fe80000100a00 */
[----:B------:R1:W-:Y:S04]  /*21fe0*/  STL.64 [R1+0x6fd0], R54 ;  /* 0x006fd03601007387 */ /* 0x0003e80000100a00 */
[----:B------:R1:W-:Y:S04]  /*21ff0*/  STL.64 [R1+0x6fc8], R52 ;  /* 0x006fc83401007387 */ /* 0x0003e80000100a00 */
[----:B------:R-:W-:Y:S01]  /*22000*/  STL.64 [R1+0x6fc0], R50 ;  /* 0x006fc03201007387 */ /* 0x000fe20000100a00 */
[----:B-1----:R-:W1:Y:S03]  /*22010*/  LDC R54, c[0x0][0x238] ;  /* 0x00008e00ff367b82 */ /* 0x002e660000000800 */
[----:B------:R-:W-:Y:S04]  /*22020*/  STL.64 [R1+0x6fb8], R48 ;  /* 0x006fb83001007387 */ /* 0x000fe80000100a00 */
[----:B------:R-:W-:Y:S01]  /*22030*/  STL.64 [R1+0x6fb0], R46 ;  /* 0x006fb02e01007387 */ /* 0x000fe20000100a00 */
[----:B------:R-:W2:Y:S03]  /*22040*/  LDC R53, c[0x0][0x238] ;  /* 0x00008e00ff357b82 */ /* 0x000ea60000000800 */
[----:B------:R4:W-:Y:S04]  /*22050*/  STL.64 [R1+0x6fa8], R44 ;  /* 0x006fa82c01007387 */ /* 0x0009e80000100a00 */
[----:B------:R4:W-:Y:S01]  /*22060*/  STL.64 [R1+0x6fa0], R42 ;  /* 0x006fa02a01007387 */ /* 0x0009e20000100a00 */
[----:B------:R-:W4:Y:S03]  /*22070*/  LDC R55, c[0x0][0x238] ;  /* 0x00008e00ff377b82 */ /* 0x000f260000000800 */
[----:B------:R4:W-:Y:S04]  /*22080*/  STL.64 [R1+0x6f98], R40 ;  /* 0x006f982801007387 */ /* 0x0009e80000100a00 */
[----:B------:R4:W-:Y:S01]  /*22090*/  STL.64 [R1+0x6f90], R38 ;  /* 0x006f902601007387 */ /* 0x0009e20000100a00 */
[----:B-1----:R-:W-:-:S03]  /*220a0*/  IMAD R54, R54, 0x7b, RZ ;  /* 0x0000007b36367824 */ /* 0x002fc600078e02ff */
[----:B------:R1:W-:Y:S01]  /*220b0*/  STL.64 [R1+0x6f88], R36 ;  /* 0x006f882401007387 */ /* 0x0003e20000100a00 */
[----:B------:R-:W-:-:S03]  /*220c0*/  IMAD.WIDE R68, R54, 0x4, R4 ;  /* 0x0000000436447825 */ /* 0x000fc600078e0204 */
[----:B--2---:R2:W-:Y:S01]  /*220d0*/  STL.64 [R1+0x6f80], R34 ;  /* 0x006f802201007387 */ /* 0x0045e20000100a00 */
[----:B------:R-:W-:-:S03]  /*220e0*/  IMAD R53, R53, 0x77, RZ ;  /* 0x0000007735357824 */ /* 0x000fc600078e02ff */
[----:B------:R2:W-:Y:S01]  /*220f0*/  STL.64 [R1+0x6f78], R32 ;  /* 0x006f782001007387 */ /* 0x0005e20000100a00 */
[----:B------:R-:W-:-:S03]  /*22100*/  IMAD.WIDE R78, R54, 0x4, R6 ;  /* 0x00000004364e7825 */ /* 0x000fc600078e0206 */
[----:B---3--:R3:W-:Y:S01]  /*22110*/  STL.64 [R1+0x6f70], R30 ;  /* 0x006f701e01007387 */ /* 0x0087e20000100a00 */
[----:B------:R-:W-:-:S03]  /*22120*/  IMAD.WIDE R56, R53, 0x4, R4 ;  /* 0x0000000435387825 */ /* 0x000fc600078e0204 */
[----:B----4-:R4:W-:Y:S01]  /*22130*/  STL.64 [R1+0x6f68], R28 ;  /* 0x006f681c01007387 */ /* 0x0109e20000100a00 */
[----:B------:R-:W-:Y:S02]  /*22140*/  IMAD R55, R55, 0x7f, RZ ;  /* 0x0000007f37377824 */ /* 0x000fe400078e02ff */
[----:B------:R-:W-:Y:S01]  /*22150*/  IMAD.WIDE R58, R53, 0x4, R6 ;  /* 0x00000004353a7825 */ /* 0x000fe200078e0206 */
[----:B------:R4:W-:Y:S03]  /*22160*/  STL.64 [R1+0x6f60], R26 ;  /* 0x006f601a01007387 */ /* 0x0009e60000100a00 */
[----:B------:R-:W-:Y:S01]  /*22170*/  IMAD.WIDE R70, R55, 0x4, R4 ;  /* 0x0000000437467825 */ /* 0x000fe200078e0204 */
[----:B------:R4:W-:Y:S03]  /*22180*/  STL.64 [R1+0x6f58], R24 ;  /* 0x006f581801007387 */ /* 0x0009e60000100a00 */
[----:B------:R-:W-:Y:S01]  /*22190*/  IMAD.WIDE R60, R53, 0x4, R8 ;  /* 0x00000004353c7825 */ /* 0x000fe200078e0208 */
[----:B------:R4:W-:Y:S03]  /*221a0*/  STL.64 [R1+0x6f50], R22 ;  /* 0x006f501601007387 */ /* 0x0009e60000100a00 */
[----:B------:R-:W-:Y:S01]  /*221b0*/  IMAD.WIDE R72, R55, 0x4, R6 ;  /* 0x0000000437487825 */ /* 0x000fe200078e0206 */
[----:B------:R4:W-:Y:S03]  /*221c0*/  STL.64 [R1+0x6f48], R20 ;  /* 0x006f481401007387 */ /* 0x0009e60000100a00 */
[C---:B------:R-:W-:Y:S01]  /*221d0*/  IMAD.WIDE R62, R53.reuse, 0x4, R10 ;  /* 0x00000004353e7825 */ /* 0x040fe200078e020a */
[----:B------:R4:W-:Y:S03]  /*221e0*/  STL.64 [R1+0x1b70], R56 ;  /* 0x001b703801007387 */ /* 0x0009e60000100a00 */
[C---:B------:R-:W-:Y:S01]  /*221f0*/  IMAD.WIDE R64, R53.reuse, 0x4, R12 ;  /* 0x0000000435407825 */ /* 0x040fe200078e020c */
[----:B------:R-:W-:Y:S03]  /*22200*/  STL.64 [R1+0x1b68], R58 ;  /* 0x001b683a01007387 */ /* 0x000fe60000100a00 */
[C---:B------:R-:W-:Y:S01]  /*22210*/  IMAD.WIDE R66, R53.reuse, 0x4, R14 ;  /* 0x0000000435427825 */ /* 0x040fe200078e020e */
[----:B------:R-:W-:Y:S03]  /*22220*/  STL.64 [R1+0x1b30], R68 ;  /* 0x001b304401007387 */ /* 0x000fe60000100a00 */
[C---:B------:R-:W-:Y:S01]  /*22230*/  IMAD.WIDE R76, R53.reuse, 0x4, R16 ;  /* 0x00000004354c7825 */ /* 0x040fe200078e0210 */
[----:B------:R-:W-:Y:S03]  /*22240*/  STL.64 [R1+0x1b28], R78 ;  /* 0x001b284e01007387 */ /* 0x000fe60000100a00 */
[----:B------:R-:W-:Y:S01]  /*22250*/  IMAD.WIDE R44, R53, 0x4, R18 ;  /* 0x00000004352c7825 */ /* 0x000fe200078e0212 */
[----:B------:R-:W-:Y:S03]  /*22260*/  STL.64 [R1+0x1af0], R70 ;  /* 0x001af04601007387 */ /* 0x000fe60000100a00 */
[C---:B------:R-:W-:Y:S01]  /*22270*/  IMAD.WIDE R42, R54.reuse, 0x4, R8 ;  /* 0x00000004362a7825 */ /* 0x040fe200078e0208 */
[----:B------:R-:W-:Y:S03]  /*22280*/  STL.64 [R1+0x1b60], R60 ;  /* 0x001b603c01007387 */ /* 0x000fe60000100a00 */
[C---:B------:R-:W-:Y:S01]  /*22290*/  IMAD.WIDE R40, R54.reuse, 0x4, R10 ;  /* 0x0000000436287825 */ /* 0x040fe200078e020a */
[----:B------:R-:W-:Y:S03]  /*222a0*/  STL.64 [R1+0x1ae8], R72 ;  /* 0x001ae84801007387 */ /* 0x000fe60000100a00 */
[C---:B------:R-:W-:Y:S01]  /*222b0*/  IMAD.WIDE R38, R54.reuse, 0x4, R12 ;  /* 0x0000000436267825 */ /* 0x040fe200078e020c */
[----:B------:R-:W-:Y:S03]  /*222c0*/  STL.64 [R1+0x1b58], R62 ;  /* 0x001b583e01007387 */ /* 0x000fe60000100a00 */
[C---:B-1----:R-:W-:Y:S01]  /*222d0*/  IMAD.WIDE R36, R54.reuse, 0x4, R14 ;  /* 0x0000000436247825 */ /* 0x042fe200078e020e */
[----:B------:R-:W-:Y:S03]  /*222e0*/  STL.64 [R1+0x1b50], R64 ;  /* 0x001b504001007387 */ /* 0x000fe60000100a00 */
[C---:B--2---:R-:W-:Y:S01]  /*222f0*/  IMAD.WIDE R34, R54.reuse, 0x4, R16 ;  /* 0x0000000436227825 */ /* 0x044fe200078e0210 */
[----:B------:R-:W-:Y:S03]  /*22300*/  STL.64 [R1+0x1b48], R66 ;  /* 0x001b484201007387 */ /* 0x000fe60000100a00 */
[----:B------:R-:W-:Y:S01]  /*22310*/  IMAD.WIDE R32, R54, 0x4, R18 ;  /* 0x0000000436207825 */ /* 0x000fe200078e0212 */
[----:B------:R1:W-:Y:S03]  /*22320*/  STL.64 [R1+0x1b40], R76 ;  /* 0x001b404c01007387 */ /* 0x0003e60000100a00 */
[C---:B---3--:R-:W-:Y:S01]  /*22330*/  IMAD.WIDE R30, R55.reuse, 0x4, R8 ;  /* 0x00000004371e7825 */ /* 0x048fe200078e0208 */
[----:B------:R-:W-:Y:S03]  /*22340*/  STL.64 [R1+0x1b38], R44 ;  /* 0x001b382c01007387 */ /* 0x000fe60000100a00 */
[C---:B----4-:R-:W-:Y:S01]  /*22350*/  IMAD.WIDE R28, R55.reuse, 0x4, R10 ;  /* 0x00000004371c7825 */ /* 0x050fe200078e020a */
[----:B------:R-:W-:Y:S03]  /*22360*/  STL.64 [R1+0x1b20], R42 ;  /* 0x001b202a01007387 */ /* 0x000fe60000100a00 */
[C---:B------:R-:W-:Y:S01]  /*22370*/  IMAD.WIDE R26, R55.reuse, 0x4, R12 ;  /* 0x00000004371a7825 */ /* 0x040fe200078e020c */
[----:B------:R-:W-:Y:S03]  /*22380*/  STL.64 [R1+0x1b18], R40 ;  /* 0x001b182801007387 */ /* 0x000fe60000100a00 */
[C---:B------:R-:W-:Y:S01]  /*22390*/  IMAD.WIDE R24, R55.reuse, 0x4, R14 ;  /* 0x0000000437187825 */ /* 0x040fe200078e020e */
[----:B------:R2:W-:Y:S03]  /*223a0*/  STL.64 [R1+0x1b10], R38 ;  /* 0x001b102601007387 */ /* 0x0005e60000100a00 */
[C---:B------:R-:W-:Y:S01]  /*223b0*/  IMAD.WIDE R22, R55.reuse, 0x4, R16 ;  /* 0x0000000437167825 */ /* 0x040fe200078e0210 */
[----:B------:R3:W-:Y:S03]  /*223c0*/  STL.64 [R1+0x1b08], R36 ;  /* 0x001b082401007387 */ /* 0x0007e60000100a00 */
[----:B------:R-:W-:Y:S01]  /*223d0*/  IMAD.WIDE R20, R55, 0x4, R18 ;  /* 0x0000000437147825 */ /* 0x000fe200078e0212 */
[----:B------:R-:W-:Y:S04]  /*223e0*/  STL.64 [R1+0x1b00], R34 ;  /* 0x001b002201007387 */ /* 0x000fe80000100a00 */
[----:B------:R-:W-:Y:S04]  /*223f0*/  STL.64 [R1+0x1af8], R32 ;  /* 0x001af82001007387 */ /* 0x000fe80000100a00 */
[----:B------:R-:W-:Y:S04]  /*22400*/  STL.64 [R1+0x1ae0], R30 ;  /* 0x001ae01e01007387 */ /* 0x000fe80000100a00 */
[----:B------:R-:W-:Y:S04]  /*22410*/  STL.64 [R1+0x1ad8], R28 ;  /* 0x001ad81c01007387 */ /* 0x000fe80000100a00 */
[----:B------:R-:W-:Y:S04]  /*22420*/  STL.64 [R1+0x1ad0], R26 ;  /* 0x001ad01a01007387 */ /* 0x000fe80000100a00 */
[----:B------:R4:W-:Y:S04]  /*22430*/  STL.64 [R1+0x1ac8], R24 ;  /* 0x001ac81801007387 */ /* 0x0009e80000100a00 */
[----:B------:R4:W-:Y:S04]  /*22440*/  STL.64 [R1+0x1ac0], R22 ;  /* 0x001ac01601007387 */ /* 0x0009e80000100a00 */
[----:B------:R-:W-:Y:S04]  /*22450*/  LDGSTS.E [R250+0x3b800], desc[UR32][R56.64], !P0 ;  /* 0x3b80000038fa7fae */ /* 0x000fe8000c121860 */
[----:B------:R4:W-:Y:S04]  /*22460*/  STL.64 [R1+0x1ab8], R20 ;  /* 0x001ab81401007387 */ /* 0x0009e80000100a00 */
[----:B------:R-:W-:Y:S04]  /*22470*/  LDGSTS.E [R250+0x3b900], desc[UR32][R58.64], !P0 ;  /* 0x3b9000003afa7fae */ /* 0x000fe8000c121860 */
[----:B------:R-:W4:Y:S04]  /*22480*/  LDL.64 R54, [R1+0x2418] ;  /* 0x0024180001367983 */ /* 0x000f280000100a00 */
[----:B------:R-:W-:Y:S04]  /*22490*/  LDGSTS.E [R250+0x3ba00], desc[UR32][R60.64], !P0 ;  /* 0x3ba000003cfa7fae */ /* 0x000fe8000c121860 */
[----:B------:R-:W4:Y:S04]  /*224a0*/  LDL.64 R56, [R1+0x2408] ;  /* 0x0024080001387983 */ /* 0x000f280000100a00 */
[----:B------:R-:W-:Y:S04]  /*224b0*/  LDGSTS.E [R250+0x3bb00], desc[UR32][R62.64], !P0 ;  /* 0x3bb000003efa7fae */ /* 0x000fe8000c121860 */
[----:B------:R-:W-:Y:S04]  /*224c0*/  LDGSTS.E [R250+0x3bc00], desc[UR32][R64.64], !P0 ;  /* 0x3bc0000040fa7fae */ /* 0x000fe8000c121860 */
[----:B------:R-:W-:Y:S04]  /*224d0*/  LDGSTS.E [R250+0x3bd00], desc[UR32][R66.64], !P0 ;  /* 0x3bd0000042fa7fae */ /* 0x000fe8000c121860 */
[----:B------:R-:W-:Y:S04]  /*224e0*/  LDGSTS.E [R250+0x3be00], desc[UR32][R76.64], !P0 ;  /* 0x3be000004cfa7fae */ /* 0x000fe8000c121860 */
[----:B------:R-:W-:Y:S04]  /*224f0*/  LDGSTS.E [R250+0x3bf00], desc[UR32][R44.64], !P0 ;  /* 0x3bf000002cfa7fae */ /* 0x000fe8000c121860 */
[----:B------:R-:W-:Y:S04]  /*22500*/  LDGSTS.E [R250+0x3d800], desc[UR32][R68.64], !P6 ;  /* 0x3d80000044fa7fae */ /* 0x000fe8000f121860 */
[----:B-1----:R-:W4:Y:S04]  /*22510*/  LDL.64 R76, [R1+0x2400] ;  /* 0x00240000014c7983 */ /* 0x002f280000100a00 */
[----:B------:R-:W4:Y:S04]  /*22520*/  LDL.64 R58, [R1+0x2440] ;  /* 0x00244000013a7983 */ /* 0x000f280000100a00 */
[----:B------:R-:W-:Y:S04]  /*22530*/  LDGSTS.E [R250+0x3d900], desc[UR32][R78.64], !P6 ;  /* 0x3d9000004efa7fae */ /* 0x000fe8000f121860 */
        /* <DEDUP_REMOVED lines=8> */
[----:B------:R-:W-:Y:S04]  /*225c0*/  LDGSTS.E [R250+0x3de00], desc[UR32][R34.64], !P6 ;  /* 0x3de0000022fa7fae */ /* 0x000fe8000f121860 */
[----:B------:R-:W4:Y:S04]  /*225d0*/  LDL.64 R62, [R1+0x2b58] ;  /* 0x002b5800013e7983 */ /* 0x000f280000100a00 */
[----:B------:R-:W-:Y:S04]  /*225e0*/  LDGSTS.E [R250+0x3df00], desc[UR32][R32.64], !P6 ;  /* 0x3df0000020fa7fae */ /* 0x000fe8000f121860 */
[----:B------:R-:W4:Y:S04]  /*225f0*/  LDL.64 R68, [R1+0x2428] ;  /* 0x0024280001447983 */ /* 0x000f280000100a00 */
[----:B------:R-:W-:Y:S04]  /*22600*/  LDGSTS.E [R250+0x3f800], desc[UR32][R70.64], !P2 ;  /* 0x3f80000046fa7fae */ /* 0x000fe8000d121860 */
[----:B------:R-:W-:Y:S04]  /*22610*/  LDGSTS.E [R250+0x3f900], desc[UR32][R72.64], !P2 ;  /* 0x3f90000048fa7fae */ /* 0x000fe8000d121860 */
[----:B------:R-:W-:Y:S04]  /*22620*/  LDGSTS.E [R250+0x3fa00], desc[UR32][R30.64], !P2 ;  /* 0x3fa000001efa7fae */ /* 0x000fe8000d121860 */
[----:B------:R-:W4:Y:S04]  /*22630*/  LDL.64 R70, [R1+0x2b20] ;  /* 0x002b200001467983 */ /* 0x000f280000100a00 */
[----:B------:R-:W-:Y:S04]  /*22640*/  LDGSTS.E [R250+0x3fb00], desc[UR32][R28.64], !P2 ;  /* 0x3fb000001cfa7fae */ /* 0x000fe8000d121860 */
[----:B------:R-:W-:Y:S04]  /*22650*/  LDGSTS.E [R250+0x3fc00], desc[UR32][R26.64], !P2 ;  /* 0x3fc000001afa7fae */ /* 0x000fe8000d121860 */
[----:B------:R4:W-:Y:S04]  /*22660*/  LDGSTS.E [R250+0x3fd00], desc[UR32][R24.64], !P2 ;  /* 0x3fd0000018fa7fae */ /* 0x0009e8000d121860 */
[----:B------:R1:W-:Y:S04]  /*22670*/  LDGSTS.E [R250+0x3fe00], desc[UR32][R22.64], !P2 ;  /* 0x3fe0000016fa7fae */ /* 0x0003e8000d121860 */
[----:B------:R-:W4:Y:S04]  /*22680*/  LDL.64 R72, [R1+0x2420] ;  /* 0x0024200001487983 */ /* 0x000f280000100a00 */
[----:B------:R1:W-:Y:S04]  /*22690*/  LDGSTS.E [R250+0x3ff00], desc[UR32][R20.64], !P2 ;  /* 0x3ff0000014fa7fae */ /* 0x0003e8000d121860 */
[----:B--2---:R-:W2:Y:S04]  /*226a0*/  LDL.64 R38, [R1+0x2a70] ;  /* 0x002a700001267983 */ /* 0x004ea80000100a00 */
[----:B------:R-:W2:Y:S04]  /*226b0*/  LDL.64 R40, [R1+0x22f0] ;  /* 0x0022f00001287983 */ /* 0x000ea80000100a00 */
[----:B------:R-:W2:Y:S04]  /*226c0*/  LDL.64 R42, [R1+0x2a38] ;  /* 0x002a3800012a7983 */ /* 0x000ea80000100a00 */
[----:B------:R-:W2:Y:S04]  /*226d0*/  LDL.64 R44, [R1+0x22e8] ;  /* 0x0022e800012c7983 */ /* 0x000ea80000100a00 */
[----:B------:R-:W2:Y:S04]  /*226e0*/  LDL.64 R46, [R1+0x22d8] ;  /* 0x0022d800012e7983 */ /* 0x000ea80000100a00 */
[----:B------:R-:W2:Y:S04]  /*226f0*/  LDL.64 R48, [R1+0x2958] ;  /* 0x0029580001307983 */ /* 0x000ea80000100a00 */
[----:B------:R-:W2:Y:S04]  /*22700*/  LDL.64 R50, [R1+0x22c8] ;  /* 0x0022c80001327983 */ /* 0x000ea80000100a00 */
[----:B------:R-:W2:Y:S04]  /*22710*/  LDL.64 R52, [R1+0x2920] ;  /* 0x0029200001347983 */ /* 0x000ea80000100a00 */
[----:B---3--:R-:W3:Y:S01]  /*22720*/  LDL.64 R36, [R1+0x2ad0] ;  /* 0x002ad00001247983 */ /* 0x008ee20000100a00 */
[----:B----4-:R-:W-:Y:S01]  /*22730*/  VIADD R25, R250, 0x100000 ;  /* 0x00100000fa197836 */ /* 0x010fe20000000000 */
[----:B------:R-:W4:Y:S02]  /*22740*/  LDC R24, c[0x0][0x230] ;  /* 0x00008c00ff187b82 */ /* 0x000f240000000800 */
[----:B------:R-:W0:Y:S01]  /*22750*/  LDGDEPBAR ;  /* 0x00000000000079af */ /* 0x000e220000000000 */
[----:B-1----:R-:W-:-:S02]  /*22760*/  VIADD R22, R2, 0x100000 ;  /* 0x0010000002167836 */ /* 0x002fc40000000000 */
[----:B------:R-:W-:Y:S01]  /*22770*/  VIADD R26, R250, 0x100000 ;  /* 0x00100000fa1a7836 */ /* 0x000fe20000000000 */
[----:B------:R-:W4:Y:S02]  /*22780*/  LDL.64 R28, [R1+0x1d18] ;  /* 0x001d1800011c7983 */ /* 0x000f240000100a00 */
[----:B------:R-:W1:Y:S02]  /*22790*/  LDC R23, c[0x0][0x230] ;  /* 0x00008c00ff177b82 */ /* 0x000e640000000800 */
[----:B------:R-:W4:Y:S04]  /*227a0*/  LDL.64 R30, [R1+0x3b90] ;  /* 0x003b9000011e7983 */ /* 0x000f280000100a00 */
[----:B------:R-:W4:Y:S04]  /*227b0*/  LDL.64 R32, [R1+0x1d10] ;  /* 0x001d100001207983 */ /* 0x000f280000100a00 */
[----:B------:R-:W4:Y:S04]  /*227c0*/  LDL.64 R34, [R1+0x3b88] ;  /* 0x003b880001227983 */ /* 0x000f280000100a00 */
[----:B------:R-:W-:Y:S04]  /*227d0*/  LDGSTS.E [R74+-0x80000], desc[UR32][R54.64], P3 ;  /* 0x80000000364a7fae */ /* 0x000fe80009921860 */
[----:B------:R-:W-:Y:S01]  /*227e0*/  LDGSTS.E [R75+-0x7ff00], desc[UR32][R56.64], P5 ;  /* 0x80100000384b7fae */ /* 0x000fe2000a921860 */
[----:B------:R-:W-:-:S02]  /*227f0*/  VIADD R21, R2, 0x100000 ;  /* 0x0010000002157836 */ /* 0x000fc40000000000 */
[----:B------:R-:W-:Y:S01]  /*22800*/  VIADD R20, R2, 0x100000 ;  /* 0x0010000002147836 */ /* 0x000fe20000000000 */
[----:B------:R-:W2:Y:S04]  /*22810*/  LDL.64 R54, [R1+0x2398] ;  /* 0x0023980001367983 */ /* 0x000ea80000100a00 */
[----:B------:R-:W3:Y:S04]  /*22820*/  LDL.64 R74, [R1+0x2ae8] ;  /* 0x002ae800014a7983 */ /* 0x000ee80000100a00 */
[----:B------:R-:W4:Y:S04]  /*22830*/  LDL.64 R56, [R1+0x23e0] ;  /* 0x0023e00001387983 */ /* 0x000f280000100a00 */
[----:B------:R-:W-:Y:S04]  /*22840*/  LDGSTS.E [R252+-0x7f000], desc[UR32][R76.64], P3 ;  /* 0x810000004cfc7fae */ /* 0x000fe80009921860 */
[----:B------:R-:W-:Y:S04]  /*22850*/  LDGSTS.E [R251+-0x7ef00], desc[UR32][R58.64], P5 ;  /* 0x811000003afb7fae */ /* 0x000fe8000a921860 */
[----:B------:R-:W2:Y:S04]  /*22860*/  LDL.64 R76, [R1+0x2410] ;  /* 0x00241000014c7983 */ /* 0x000ea80000100a00 */
[----:B------:R-:W4:Y:S04]  /*22870*/  LDL.64 R58, [R1+0x2a78] ;  /* 0x002a7800013a7983 */ /* 0x000f280000100a00 */
[----:B------:R-:W-:Y:S04]  /*22880*/  LDGSTS.E [R22+-0x7e000], desc[UR32][R78.64], P3 ;  /* 0x820000004e167fae */ /* 0x000fe80009921860 */
[----:B------:R-:W-:Y:S04]  /*22890*/  LDGSTS.E [R21+-0x7df00], desc[UR32][R66.64], P5 ;  /* 0x8210000042157fae */ /* 0x000fe8000a921860 */
[----:B------:R-:W-:Y:S04]  /*228a0*/  LDGSTS.E [R20+-0x7d000], desc[UR32][R60.64], P3 ;  /* 0x830000003c147fae */ /* 0x000fe80009921860 */
[----:B------:R-:W4:Y:S04]  /*228b0*/  LDL.64 R78, [R1+0x2ab0] ;  /* 0x002ab000014e7983 */ /* 0x000f280000100a00 */
[----:B------:R-:W4:Y:S04]  /*228c0*/  LDL.64 R66, [R1+0x23f8] ;  /* 0x0023f80001427983 */ /* 0x000f280000100a00 */
[----:B------:R-:W4:Y:S04]  /*228d0*/  LDL.64 R60, [R1+0x23f0] ;  /* 0x0023f000013c7983 */ /* 0x000f280000100a00 */
[----:B------:R-:W-:Y:S04]  /*228e0*/  LDGSTS.E [R252+-0x7cf00], desc[UR32][R64.64], P5 ;  /* 0x8310000040fc7fae */ /* 0x000fe8000a921860 */
[----:B------:R-:W-:Y:S04]  /*228f0*/  LDGSTS.E [R251+-0x7c000], desc[UR32][R62.64], P3 ;  /* 0x840000003efb7fae */ /* 0x000fe80009921860 */
[----:B------:R-:W4:Y:S04]  /*22900*/  LDL.64 R64, [R1+0x2a40] ;  /* 0x002a400001407983 */ /* 0x000f280000100a00 */
[----:B------:R-:W-:Y:S04]  /*22910*/  LDGSTS.E [R22+-0x7bf00], desc[UR32][R68.64], P5 ;  /* 0x8410000044167fae */ /* 0x000fe8000a921860 */
[----:B------:R-:W4:Y:S04]  /*22920*/  LDL.64 R62, [R1+0x2998] ;  /* 0x00299800013e7983 */ /* 0x000f280000100a00 */
[----:B------:R-:W4:Y:S04]  /*22930*/  LDL.64 R68, [R1+0x23e8] ;  /* 0x0023e80001447983 */ /* 0x000f280000100a00 */
[----:B------:R-:W-:Y:S04]  /*22940*/  LDGSTS.E [R21+-0x7b000], desc[UR32][R70.64], P3 ;  /* 0x8500000046157fae */ /* 0x000fe80009921860 */
[----:B------:R-:W4:Y:S04]  /*22950*/  LDL.64 R70, [R1+0x2a08] ;  /* 0x002a080001467983 */ /* 0x000f280000100a00 */
[----:B------:R-:W-:Y:S04]  /*22960*/  LDGSTS.E [R20+-0x7af00], desc[UR32][R72.64], P5 ;  /* 0x8510000048147fae */ /* 0x000fe8000a921860 */
[----:B------:R-:W4:Y:S04]  /*22970*/  LDL.64 R72, [R1+0x29d0] ;  /* 0x0029d00001487983 */ /* 0x000f280000100a00 */
[----:B---3--:R-:W-:Y:S04]  /*22980*/  LDGSTS.E [R252+-0x7a000], desc[UR32][R74.64], P3 ;  /* 0x860000004afc7fae */ /* 0x008fe80009921860 */
[----:B------:R-:W3:Y:S04]  /*22990*/  LDL.64 R74, [R1+0x23d8] ;  /* 0x0023d800014a7983 */ /* 0x000ee80000100a00 */
[----:B--2---:R-:W-:Y:S04]  /*229a0*/  LDGSTS.E [R251+-0x79f00], desc[UR32][R76.64], P5 ;  /* 0x861000004cfb7fae */ /* 0x004fe8000a921860 */
[----:B------:R-:W2:Y:S04]  /*229b0*/  LDL.64 R76, [R1+0x23d0] ;  /* 0x0023d000014c7983 */ /* 0x000ea80000100a00 */
[----:B----4-:R-:W-:Y:S04]  /*229c0*/  LDGSTS.E [R22+-0x79000], desc[UR32][R78.64], P3 ;  /* 0x870000004e167fae */ /* 0x010fe80009921860 */
[----:B------:R-:W-:Y:S04]  /*229d0*/  LDGSTS.E [R21+-0x78f00], desc[UR32][R66.64], P5 ;  /* 0x8710000042157fae */ /* 0x000fe8000a921860 */
[----:B------:R-:W-:Y:S04]  /*229e0*/  LDGSTS.E [R20+-0x78000], desc[UR32][R58.64], P3 ;  /* 0x880000003a147fae */ /* 0x000fe80009921860 */
[----:B------:R-:W4:Y:S04]  /*229f0*/  LDL.64 R78, [R1+0x2960] ;  /* 0x00296000014e7983 */ /* 0x000f280000100a00 */
[----:B------:R-:W4:Y:S04]  /*22a00*/  LDL.64 R66, [R1+0x23c8] ;  /* 0x0023c80001427983 */ /* 0x000f280000100a00 */
        /* <DEDUP_REMOVED lines=8> */
[----:B------:R-:W-:Y:S04]  /*22a90*/  LDGSTS.E [R20+-0x75f00], desc[UR32][R56.64], P5 ;  /* 0x8a10000038147fae */ /* 0x000fe8000a921860 */
[----:B------:R-:W4:Y:S04]  /*22aa0*/  LDL.64 R70, [R1+0x28b8] ;  /* 0x0028b80001467983 */ /* 0x000f280000100a00 */
[----:B------:R-:W-:Y:S04]  /*22ab0*/  LDGSTS.E [R252+-0x75000], desc[UR32][R72.64], P3 ;  /* 0x8b00000048fc7fae */ /* 0x000fe80009921860 */
[----:B------:R-:W4:Y:S04]  /*22ac0*/  LDL.64 R56, [R1+0x27a0] ;  /* 0x0027a00001387983 */ /* 0x000f280000100a00 */
[----:B------:R-:W4:Y:S04]  /*22ad0*/  LDL.64 R72, [R1+0x23b0] ;  /* 0x0023b00001487983 */ /* 0x000f280000100a00 */
[----:B---3--:R-:W-:Y:S04]  /*22ae0*/  LDGSTS.E [R251+-0x74f00], desc[UR32][R74.64], P5 ;  /* 0x8b1000004afb7fae */ /* 0x008fe8000a921860 */
[----:B------:R-:W-:Y:S04]  /*22af0*/  LDGSTS.E [R22+-0x74000], desc[UR32][R62.64], P3 ;  /* 0x8c0000003e167fae */ /* 0x000fe80009921860 */
[----:B------:R-:W3:Y:S04]  /*22b00*/  LDL.64 R74, [R1+0x2880] ;  /* 0x00288000014a7983 */ /* 0x000ee80000100a00 */
[----:B------:R-:W3:Y:S04]  /*22b10*/  LDL.64 R62, [R1+0x23a0] ;  /* 0x0023a000013e7983 */ /* 0x000ee80000100a00 */
[----:B--2---:R-:W-:Y:S04]  /*22b20*/  LDGSTS.E [R21+-0x73f00], desc[UR32][R76.64], P5 ;  /* 0x8c1000004c157fae */ /* 0x004fe8000a921860 */
[----:B------:R-:W2:Y:S04]  /*22b30*/  LDL.64 R76, [R1+0x23a8] ;  /* 0x0023a800014c7983 */ /* 0x000ea80000100a00 */
[----:B----4-:R-:W-:Y:S04]  /*22b40*/  LDGSTS.E [R20+-0x73000], desc[UR32][R78.64], P3 ;  /* 0x8d0000004e147fae */ /* 0x010fe80009921860 */
[----:B------:R-:W-:Y:S04]  /*22b50*/  LDGSTS.E [R252+-0x72f00], desc[UR32][R66.64], P5 ;  /* 0x8d10000042fc7fae */ /* 0x000fe8000a921860 */
[----:B------:R-:W4:Y:S04]  /*22b60*/  LDL.64 R78, [R1+0x2848] ;  /* 0x00284800014e7983 */ /* 0x000f280000100a00 */
        /* <DEDUP_REMOVED lines=34> */
[----:B------:R-:W-:Y:S04]  /*22d90*/  LDGSTS.E [R21+-0x69f00], desc[UR32][R58.64], P5 ;  /* 0x961000003a157fae */ /* 0x000fe8000a921860 */
[----:B------:R-:W4:Y:S04]  /*22da0*/  LDL.64 R72, [R1+0x2358] ;  /* 0x0023580001487983 */ /* 0x000f280000100a00 */
        /* <DEDUP_REMOVED lines=27> */
[----:B------:R4:W-:Y:S04]  /*22f60*/  LDGSTS.E [R21+-0x62000], desc[UR32][R54.64], P3 ;  /* 0x9e00000036157fae */ /* 0x0009e80009921860 */
[----:B------:R-:W4:Y:S04]  /*22f70*/  LDL.64 R78, [R1+0x2318] ;  /* 0x00231800014e7983 */ /* 0x000f280000100a00 */
[----:B------:R-:W4:Y:S04]  /*22f80*/  LDL.64 R60, [R1+0x2b50] ;  /* 0x002b5000013c7983 */ /* 0x000f280000100a00 */
[----:B------:R1:W-:Y:S04]  /*22f90*/  LDGSTS.E [R20+-0x61f00], desc[UR32][R66.64], P5 ;  /* 0x9e10000042147fae */ /* 0x0003e8000a921860 */
[----:B------:R1:W-:Y:S04]  /*22fa0*/  LDGSTS.E [R252+-0x61000], desc[UR32][R62.64], P3 ;  /* 0x9f0000003efc7fae */ /* 0x0003e80009921860 */
[----:B------:R1:W-:Y:S04]  /*22fb0*/  LDGSTS.E [R251+-0x60f00], desc[UR32][R64.64], P5 ;  /* 0x9f10000040fb7fae */ /* 0x0003e8000a921860 */
[----:B------:R-:W4:Y:S04]  /*22fc0*/  LDL.64 R66, [R1+0x2310] ;  /* 0x0023100001427983 */ /* 0x000f280000100a00 */
[----:B------:R-:W4:Y:S04]  /*22fd0*/  LDL.64 R62, [R1+0x2b18] ;  /* 0x002b1800013e7983 */ /* 0x000f280000100a00 */
[----:B------:R-:W4:Y:S04]  /*22fe0*/  LDL.64 R64, [R1+0x2308] ;  /* 0x0023080001407983 */ /* 0x000f280000100a00 */
[----:B------:R-:W-:Y:S04]  /*22ff0*/  LDGSTS.E [R247+-0x7fe00], desc[UR32][R68.64], P3 ;  /* 0x8020000044f77fae */ /* 0x000fe80009921860 */
[----:B------:R-:W4:Y:S04]  /*23000*/  LDL.64 R54, [R1+0x22c0] ;  /* 0x0022c00001367983 */ /* 0x000f280000100a00 */
[----:B------:R-:W4:Y:S04]  /*23010*/  LDL.64 R68, [R1+0x2ae0] ;  /* 0x002ae00001447983 */ /* 0x000f280000100a00 */
[----:B------:R-:W-:Y:S04]  /*23020*/  LDGSTS.E [R247+-0x7fd00], desc[UR32][R70.64], P5 ;  /* 0x8030000046f77fae */ /* 0x000fe8000a921860 */
[----:B------:R-:W-:Y:S04]  /*23030*/  LDGSTS.E [R247+-0x7ee00], desc[UR32][R56.64], P3 ;  /* 0x8120000038f77fae */ /* 0x000fe80009921860 */
[----:B------:R-:W-:Y:S04]  /*23040*/  LDGSTS.E [R247+-0x7ed00], desc[UR32][R58.64], P5 ;  /* 0x813000003af77fae */ /* 0x000fe8000a921860 */
[----:B------:R-:W4:Y:S04]  /*23050*/  LDL.64 R70, [R1+0x2300] ;  /* 0x0023000001467983 */ /* 0x000f280000100a00 */
[----:B------:R-:W-:Y:S04]  /*23060*/  LDGSTS.E [R247+-0x7de00], desc[UR32][R72.64], P3 ;  /* 0x8220000048f77fae */ /* 0x000fe80009921860 */
[----:B------:R-:W4:Y:S04]  /*23070*/  LDL.64 R58, [R1+0x2aa8] ;  /* 0x002aa800013a7983 */ /* 0x000f280000100a00 */
        /* <DEDUP_REMOVED lines=44> */
[----:B------:R-:W-:Y:S04]  /*23340*/  LDGSTS.E [R247+-0x72d00], desc[UR32][R50.64], P5 ;  /* 0x8d30000032f77fae */ /* 0x000fe8000a921860 */
[----:B------:R-:W4:Y:S04]  /*23350*/  LDL.64 R66, [R1+0x2290] ;  /* 0x0022900001427983 */ /* 0x000f280000100a00 */
[----:B------:R-:W-:Y:S04]  /*23360*/  LDGSTS.E [R247+-0x71e00], desc[UR32][R52.64], P3 ;  /* 0x8e20000034f77fae */ /* 0x000fe80009921860 */
[----:B------:R-:W-:Y:S04]  /*23370*/  LDGSTS.E [R247+-0x71d00], desc[UR32][R54.64], P5 ;  /* 0x8e30000036f77fae */ /* 0x000fe8000a921860 */
        /* <DEDUP_REMOVED lines=9> */
[----:B------:R-:W-:Y:S04]  /*23410*/  LDGSTS.E [R247+-0x6de00], desc[UR32][R72.64], P3 ;  /* 0x9220000048f77fae */ /* 0x000fe80009921860 */
[----:B------:R-:W4:Y:S04]  /*23420*/  LDL.64 R70, [R1+0x2280] ;  /* 0x0022800001467983 */ /* 0x000f280000100a00 */
[----:B------:R-:W4:Y:S04]  /*23430*/  LDL.64 R58, [R1+0x2728] ;  /* 0x00272800013a7983 */ /* 0x000f280000100a00 */
[----:B------:R-:W4:Y:S04]  /*23440*/  LDL.64 R72, [R1+0x2268] ;  /* 0x0022680001487983 */ /* 0x000f280000100a00 */
[----:B------:R-:W4:Y:S04]  /*23450*/  LDL.64 R48, [R1+0x2250] ;  /* 0x0022500001307983 */ /* 0x000f280000100a00 */
        /* <DEDUP_REMOVED lines=27> */
[----:B------:R-:W4:Y:S04]  /*23610*/  LDL.64 R58, [R1+0x2228] ;  /* 0x00222800013a7983 */ /* 0x000f280000100a00 */
[----:B------:R-:W-:Y:S01]  /*23620*/  LDGSTS.E [R247+-0x66d00], desc[UR32][R72.64], P5 ;  /* 0x9930000048f77fae */ /* 0x000fe2000a921860 */
[----:B------:R-:W-:-:S02]  /*23630*/  VIADD R21, R248, 0x100000 ;  /* 0x00100000f8157836 */ /* 0x000fc40000000000 */
[C---:B-1----:R-:W-:Y:S01]  /*23640*/  VIADD R20, R248.reuse, 0x100000 ;  /* 0x00100000f8147836 */ /* 0x042fe20000000000 */
[C---:B------:R-:W-:Y:S01]  /*23650*/  IADD3 R252, R248.reuse, 0x100000, RZ ;  /* 0x00100000f8fc7810 */ /* 0x040fe20007ffe0ff */
[C---:B------:R-:W-:Y:S01]  /*23660*/  VIADD R251, R248.reuse, 0x100000 ;  /* 0x00100000f8fb7836 */ /* 0x040fe20000000000 */
[----:B------:R-:W4:Y:S01]  /*23670*/  LDL.64 R38, [R1+0x2a60] ;  /* 0x002a600001267983 */ /* 0x000f220000100a00 */
[----:B------:R-:W-:-:S03]  /*23680*/  VIADD R22, R248, 0x100000 ;  /* 0x00100000f8167836 */ /* 0x000fc60000000000 */
[----:B------:R-:W4:Y:S04]  /*23690*/  LDL.64 R40, [R1+0x20f0] ;  /* 0x0020f00001287983 */ /* 0x000f280000100a00 */
[----:B------:R-:W4:Y:S04]  /*236a0*/  LDL.64 R72, [R1+0x2bb8] ;  /* 0x002bb80001487983 */ /* 0x000f280000100a00 */
[----:B------:R-:W4:Y:S04]  /*236b0*/  LDL.64 R42, [R1+0x2a28] ;  /* 0x002a2800012a7983 */ /* 0x000f280000100a00 */
[----:B------:R-:W4:Y:S04]  /*236c0*/  LDL.64 R44, [R1+0x20e8] ;  /* 0x0020e800012c7983 */ /* 0x000f280000100a00 */
[----:B---3--:R-:W-:Y:S04]  /*236d0*/  LDGSTS.E [R247+-0x65e00], desc[UR32][R74.64], P3 ;  /* 0x9a2000004af77fae */ /* 0x008fe80009921860 */
[----:B------:R-:W3:Y:S04]  /*236e0*/  LDL.64 R74, [R1+0x2220] ;  /* 0x00222000014a7983 */ /* 0x000ee80000100a00 */
[----:B--2---:R-:W-:Y:S04]  /*236f0*/  LDGSTS.E [R247+-0x65d00], desc[UR32][R76.64], P5 ;  /* 0x9a3000004cf77fae */ /* 0x004fe8000a921860 */
[----:B------:R-:W-:Y:S04]  /*23700*/  LDGSTS.E [R247+-0x64e00], desc[UR32][R46.64], P3 ;  /* 0x9b2000002ef77fae */ /* 0x000fe80009921860 */
[----:B------:R-:W2:Y:S04]  /*23710*/  LDL.64 R76, [R1+0x2b80] ;  /* 0x002b8000014c7983 */ /* 0x000ea80000100a00 */
[----:B------:R-:W2:Y:S04]  /*23720*/  LDL.64 R46, [R1+0x20e0] ;  /* 0x0020e000012e7983 */ /* 0x000ea80000100a00 */
[----:B----4-:R-:W-:Y:S04]  /*23730*/  LDGSTS.E [R247+-0x64d00], desc[UR32][R78.64], P5 ;  /* 0x9b3000004ef77fae */ /* 0x010fe8000a921860 */
[----:B------:R-:W-:Y:S04]  /*23740*/  LDGSTS.E [R247+-0x63e00], desc[UR32][R60.64], P3 ;  /* 0x9c2000003cf77fae */ /* 0x000fe80009921860 */
[----:B------:R-:W4:Y:S04]  /*23750*/  LDL.64 R78, [R1+0x2218] ;  /* 0x00221800014e7983 */ /* 0x000f280000100a00 */
[----:B------:R-:W-:Y:S04]  /*23760*/  LDGSTS.E [R247+-0x63d00], desc[UR32][R48.64], P5 ;  /* 0x9c30000030f77fae */ /* 0x000fe8000a921860 */
        /* <DEDUP_REMOVED lines=12> */
[----:B------:R-:W4:Y:S04]  /*23830*/  LDL.64 R64, [R1+0x2208] ;  /* 0x0022080001407983 */ /* 0x000f280000100a00 */
[----:B------:R-:W-:Y:S04]  /*23840*/  LDGSTS.E [R20+-0x7fb00], desc[UR32][R68.64], P5 ;  /* 0x8050000044147fae */ /* 0x000fe8000a921860 */
[----:B------:R-:W-:Y:S04]  /*23850*/  LDGSTS.E [R252+-0x7ec00], desc[UR32][R70.64], P3 ;  /* 0x8140000046fc7fae */ /* 0x000fe80009921860 */
[----:B------:R-:W4:Y:S04]  /*23860*/  LDL.64 R56, [R1+0x21e0] ;  /* 0x0021e00001387983 */ /* 0x000f280000100a00 */
[----:B------:R-:W4:Y:S04]  /*23870*/  LDL.64 R68, [R1+0x2ad8] ;  /* 0x002ad80001447983 */ /* 0x000f280000100a00 */
[----:B------:R-:W4:Y:S04]  /*23880*/  LDL.64 R70, [R1+0x2200] ;  /* 0x0022000001467983 */ /* 0x000f280000100a00 */
[----:B------:R-:W-:Y:S04]  /*23890*/  LDGSTS.E [R251+-0x7eb00], desc[UR32][R58.64], P5 ;  /* 0x815000003afb7fae */ /* 0x000fe8000a921860 */
[----:B------:R-:W4:Y:S04]  /*238a0*/  LDL.64 R50, [R1+0x20c8] ;  /* 0x0020c80001327983 */ /* 0x000f280000100a00 */
[----:B------:R-:W4:Y:S04]  /*238b0*/  LDL.64 R52, [R1+0x2910] ;  /* 0x0029100001347983 */ /* 0x000f280000100a00 */
        /* <DEDUP_REMOVED lines=8> */
[----:B------:R-:W4:Y:S04]  /*23940*/  LDL.64 R78, [R1+0x2a30] ;  /* 0x002a3000014e7983 */ /* 0x000f280000100a00 */
[----:B------:R-:W-:Y:S04]  /*23950*/  LDGSTS.E [R251+-0x7bc00], desc[UR32][R60.64], P3 ;  /* 0x844000003cfb7fae */ /* 0x000fe80009921860 */
[----:B------:R-:W4:Y:S04]  /*23960*/  LDL.64 R60, [R1+0x29f8] ;  /* 0x0029f800013c7983 */ /* 0x000f280000100a00 */
[----:B------:R-:W-:Y:S04]  /*23970*/  LDGSTS.E [R22+-0x7bb00], desc[UR32][R66.64], P5 ;  /* 0x8450000042167fae */ /* 0x000fe8000a921860 */
        /* <DEDUP_REMOVED lines=9> */
[----:B------:R-:W-:Y:S04]  /*23a10*/  LDGSTS.E [R22+-0x78c00], desc[UR32][R72.64], P3 ;  /* 0x8740000048167fae */ /* 0x000fe80009921860 */
        /* <DEDUP_REMOVED lines=32> */
[----:B------:R-:W4:Y:S04]  /*23c20*/  LDL.64 R78, [R1+0x27c8] ;  /* 0x0027c800014e7983 */ /* 0x000f280000100a00 */
[----:B------:R-:W-:Y:S04]  /*23c30*/  LDGSTS.E [R20+-0x70b00], desc[UR32][R66.64], P5 ;  /* 0x8f50000042147fae */ /* 0x000fe8000a921860 */
        /* <DEDUP_REMOVED lines=57> */
[----:B---3--:R1:W-:Y:S04]  /*23fd0*/  LDGSTS.E [R21+-0x61c00], desc[UR32][R74.64], P3 ;  /* 0x9e4000004a157fae */ /* 0x0083e80009921860 */
[----:B------:R-:W3:Y:S04]  /*23fe0*/  LDL.64 R74, [R1+0x2b40] ;  /* 0x002b4000014a7983 */ /* 0x000ee80000100a00 */
[----:B--2---:R2:W-:Y:S04]  /*23ff0*/  LDGSTS.E [R20+-0x61b00], desc[UR32][R76.64], P5 ;  /* 0x9e5000004c147fae */ /* 0x0045e8000a921860 */
[----:B------:R-:W2:Y:S04]  /*24000*/  LDL.64 R76, [R1+0x2110] ;  /* 0x00211000014c7983 */ /* 0x000ea80000100a00 */
[----:B----4-:R4:W-:Y:S04]  /*24010*/  LDGSTS.E [R252+-0x60c00], desc[UR32][R78.64], P3 ;  /* 0x9f4000004efc7fae */ /* 0x0109e80009921860 */
[----:B------:R4:W-:Y:S04]  /*24020*/  LDGSTS.E [R251+-0x60b00], desc[UR32][R62.64], P5 ;  /* 0x9f5000003efb7fae */ /* 0x0009e8000a921860 */
[----:B------:R-:W-:Y:S04]  /*24030*/  LDGSTS.E [R246+-0x7fa00], desc[UR32][R56.64], P3 ;  /* 0x8060000038f67fae */ /* 0x000fe80009921860 */
[----:B------:R-:W4:Y:S04]  /*24040*/  LDL.64 R78, [R1+0x2b08] ;  /* 0x002b0800014e7983 */ /* 0x000f280000100a00 */
        /* <DEDUP_REMOVED lines=52> */
[----:B------:R-:W-:Y:S04]  /*24390*/  LDGSTS.E [R246+-0x72900], desc[UR32][R50.64], P5 ;  /* 0x8d70000032f67fae */ /* 0x000fe8000a921860 */
[----:B------:R-:W2:Y:S04]  /*243a0*/  LDL.64 R76, [R1+0x2090] ;  /* 0x00209000014c7983 */ /* 0x000ea80000100a00 */
[----:B------:R-:W-:Y:S04]  /*243b0*/  LDGSTS.E [R246+-0x71a00], desc[UR32][R52.64], P3 ;  /* 0x8e60000034f67fae */ /* 0x000fe80009921860 */
[----:B------:R-:W-:Y:S04]  /*243c0*/  LDGSTS.E [R246+-0x71900], desc[UR32][R54.64], P5 ;  /* 0x8e70000036f67fae */ /* 0x000fe8000a921860 */
[----:B----4-:R-:W-:Y:S04]  /*243d0*/  LDGSTS.E [R246+-0x70a00], desc[UR32][R78.64], P3 ;  /* 0x8f6000004ef67fae */ /* 0x010fe80009921860 */
        /* <DEDUP_REMOVED lines=30> */
[----:B------:R-:W-:Y:S01]  /*245c0*/  LDGSTS.E [R246+-0x69a00], desc[UR32][R62.64], P3 ;  /* 0x966000003ef67fae */ /* 0x000fe20009921860 */
[----:B-1----:R-:W-:-:S02]  /*245d0*/  VIADD R21, R249, 0x100000 ;  /* 0x00100000f9157836 */ /* 0x002fc40000000000 */
[C---:B------:R-:W-:Y:S01]  /*245e0*/  VIADD R20, R249.reuse, 0x100000 ;  /* 0x00100000f9147836 */ /* 0x040fe20000000000 */
[----:B------:R-:W4:Y:S04]  /*245f0*/  LDL.64 R36, [R1+0x1d08] ;  /* 0x001d080001247983 */ /* 0x000f280000100a00 */
[----:B------:R-:W4:Y:S04]  /*24600*/  LDL.64 R62, [R1+0x2030] ;  /* 0x00203000013e7983 */ /* 0x000f280000100a00 */
        /* <DEDUP_REMOVED lines=12> */
[----:B------:R-:W-:Y:S04]  /*246d0*/  LDGSTS.E [R246+-0x64a00], desc[UR32][R70.64], P3 ;  /* 0x9b60000046f67fae */ /* 0x000fe80009921860 */
[----:B------:R-:W4:Y:S01]  /*246e0*/  LDL.64 R58, [R1+0x2020] ;  /* 0x00202000013a7983 */ /* 0x000f220000100a00 */
[----:B------:R-:W-:-:S02]  /*246f0*/  VIADD R252, R249, 0x100000 ;  /* 0x00100000f9fc7836 */ /* 0x000fc40000000000 */
[C---:B------:R-:W-:Y:S01]  /*24700*/  VIADD R251, R249.reuse, 0x100000 ;  /* 0x00100000f9fb7836 */ /* 0x040fe20000000000 */
[----:B------:R-:W4:Y:S04]  /*24710*/  LDL.64 R38, [R1+0x2a88] ;  /* 0x002a880001267983 */ /* 0x000f280000100a00 */
[----:B------:R-:W4:Y:S04]  /*24720*/  LDL.64 R70, [R1+0x2b70] ;  /* 0x002b700001467983 */ /* 0x000f280000100a00 */
[----:B------:R-:W-:Y:S01]  /*24730*/  LDGSTS.E [R246+-0x64900], desc[UR32][R72.64], P5 ;  /* 0x9b70000048f67fae */ /* 0x000fe2000a921860 */
[----:B------:R-:W-:-:S03]  /*24740*/  VIADD R22, R249, 0x100000 ;  /* 0x00100000f9167836 */ /* 0x000fc60000000000 */
[----:B------:R-:W4:Y:S04]  /*24750*/  LDL.64 R40, [R1+0x1ef8] ;  /* 0x001ef80001287983 */ /* 0x000f280000100a00 */
[----:B------:R-:W4:Y:S04]  /*24760*/  LDL.64 R42, [R1+0x2a50] ;  /* 0x002a5000012a7983 */ /* 0x000f280000100a00 */
[----:B------:R-:W4:Y:S04]  /*24770*/  LDL.64 R72, [R1+0x2018] ;  /* 0x0020180001487983 */ /* 0x000f280000100a00 */
[----:B------:R-:W4:Y:S04]  /*24780*/  LDL.64 R44, [R1+0x29e0] ;  /* 0x0029e000012c7983 */ /* 0x000f280000100a00 */
[----:B------:R-:W4:Y:S04]  /*24790*/  LDL.64 R46, [R1+0x1ee0] ;  /* 0x001ee000012e7983 */ /* 0x000f280000100a00 */
[----:B---3--:R-:W-:Y:S04]  /*247a0*/  LDGSTS.E [R246+-0x63a00], desc[UR32][R74.64], P3 ;  /* 0x9c6000004af67fae */ /* 0x008fe80009921860 */
[----:B------:R-:W-:Y:S04]  /*247b0*/  LDGSTS.E [R246+-0x63900], desc[UR32][R48.64], P5 ;  /* 0x9c70000030f67fae */ /* 0x000fe8000a921860 */
[----:B------:R-:W-:Y:S04]  /*247c0*/  LDGSTS.E [R246+-0x62a00], desc[UR32][R50.64], P3 ;  /* 0x9d60000032f67fae */ /* 0x000fe80009921860 */
[----:B------:R-:W3:Y:S04]  /*247d0*/  LDL.64 R74, [R1+0x2b38] ;  /* 0x002b3800014a7983 */ /* 0x000ee80000100a00 */
[----:B------:R-:W-:Y:S04]  /*247e0*/  LDGSTS.E [R246+-0x62900], desc[UR32][R52.64], P5 ;  /* 0x9d70000034f67fae */ /* 0x000fe8000a921860 */
[----:B------:R-:W-:Y:S04]  /*247f0*/  LDGSTS.E [R246+-0x61a00], desc[UR32][R54.64], P3 ;  /* 0x9e60000036f67fae */ /* 0x000fe80009921860 */
[----:B------:R-:W3:Y:S04]  /*24800*/  LDL.64 R48, [R1+0x2970] ;  /* 0x0029700001307983 */ /* 0x000ee80000100a00 */
[----:B--2---:R-:W-:Y:S04]  /*24810*/  LDGSTS.E [R246+-0x61900], desc[UR32][R76.64], P5 ;  /* 0x9e7000004cf67fae */ /* 0x004fe8000a921860 */
[----:B------:R-:W-:Y:S04]  /*24820*/  LDGSTS.E [R246+-0x60a00], desc[UR32][R56.64], P3 ;  /* 0x9f60000038f67fae */ /* 0x000fe80009921860 */
[----:B------:R-:W-:Y:S04]  /*24830*/  LDGSTS.E [R246+-0x60900], desc[UR32][R60.64], P5 ;  /* 0x9f7000003cf67fae */ /* 0x000fe8000a921860 */
[----:B------:R-:W2:Y:S04]  /*24840*/  LDL.64 R76, [R1+0x2010] ;  /* 0x00201000014c7983 */ /* 0x000ea80000100a00 */
[----:B------:R-:W2:Y:S04]  /*24850*/  LDL.64 R56, [R1+0x2a90] ;  /* 0x002a900001387983 */ /* 0x000ea80000100a00 */
[----:B------:R-:W2:Y:S04]  /*24860*/  LDL.64 R60, [R1+0x2b00] ;  /* 0x002b0000013c7983 */ /* 0x000ea80000100a00 */
[----:B----4-:R-:W-:Y:S04]  /*24870*/  LDGSTS.E [R21+-0x7f800], desc[UR32][R78.64], P3 ;  /* 0x808000004e157fae */ /* 0x010fe80009921860 */
        /* <DEDUP_REMOVED lines=123> */
[----:B------:R1:W-:Y:S04]  /*25030*/  LDGSTS.E [R252+-0x60800], desc[UR32][R60.64], P3 ;  /* 0x9f8000003cfc7fae */ /* 0x0003e80009921860 */
[----:B------:R-:W4:Y:S04]  /*25040*/  LDL.64 R52, [R1+0x2938] ;  /* 0x0029380001347983 */ /* 0x000f280000100a00 */
[----:B------:R-:W4:Y:S04]  /*25050*/  LDL.64 R58, [R1+0x1f10] ;  /* 0x001f1000013a7983 */ /* 0x000f280000100a00 */
[----:B------:R1:W-:Y:S04]  /*25060*/  LDGSTS.E [R251+-0x60700], desc[UR32][R66.64], P5 ;  /* 0x9f90000042fb7fae */ /* 0x0003e8000a921860 */
        /* <DEDUP_REMOVED lines=12> */
[----:B------:R-:W-:Y:S04]  /*25130*/  LDGSTS.E [R3+-0x7d500], desc[UR32][R56.64], P5 ;  /* 0x82b0000038037fae */ /* 0x000fe8000a921860 */
[----:B------:R-:W-:Y:S04]  /*25140*/  LDGSTS.E [R3+-0x7c600], desc[UR32][R64.64], P3 ;  /* 0x83a0000040037fae */ /* 0x000fe80009921860 */
[----:B------:R-:W3:Y:S04]  /*25150*/  LDL.64 R74, [R1+0x1ee8] ;  /* 0x001ee800014a7983 */ /* 0x000ee80000100a00 */
[----:B------:R-:W3:Y:S04]  /*25160*/  LDL.64 R56, [R1+0x1ec8] ;  /* 0x001ec80001387983 */ /* 0x000ee80000100a00 */
        /* <DEDUP_REMOVED lines=30> */
[----:B------:R-:W3:Y:S04]  /*25350*/  LDL.64 R44, [R1+0x1e68] ;  /* 0x001e6800012c7983 */ /* 0x000ee80000100a00 */
[----:B------:R-:W3:Y:S04]  /*25360*/  LDL.64 R46, [R1+0x2660] ;  /* 0x00266000012e7983 */ /* 0x000ee80000100a00 */
[----:B--2---:R-:W-:Y:S04]  /*25370*/  LDGSTS.E [R3+-0x74500], desc[UR32][R76.64], P5 ;  /* 0x8bb000004c037fae */ /* 0x004fe8000a921860 */
[----:B------:R-:W-:Y:S04]  /*25380*/  LDGSTS.E [R3+-0x73600], desc[UR32][R48.64], P3 ;  /* 0x8ca0000030037fae */ /* 0x000fe80009921860 */
[----:B------:R-:W2:Y:S04]  /*25390*/  LDL.64 R64, [R1+0x27e8] ;  /* 0x0027e80001407983 */ /* 0x000ea80000100a00 */
[----:B------:R-:W-:Y:S04]  /*253a0*/  LDGSTS.E [R3+-0x73500], desc[UR32][R50.64], P5 ;  /* 0x8cb0000032037fae */ /* 0x000fe8000a921860 */
[----:B------:R-:W2:Y:S04]  /*253b0*/  LDL.64 R76, [R1+0x1e98] ;  /* 0x001e9800014c7983 */ /* 0x000ea80000100a00 */
[----:B------:R-:W-:Y:S04]  /*253c0*/  LDGSTS.E [R3+-0x72600], desc[UR32][R52.64], P3 ;  /* 0x8da0000034037fae */ /* 0x000fe80009921860 */
[----:B------:R-:W-:Y:S04]  /*253d0*/  LDGSTS.E [R3+-0x72500], desc[UR32][R56.64], P5 ;  /* 0x8db0000038037fae */ /* 0x000fe8000a921860 */
[----:B----4-:R-:W-:Y:S04]  /*253e0*/  LDGSTS.E [R3+-0x71600], desc[UR32][R78.64], P3 ;  /* 0x8ea000004e037fae */ /* 0x010fe80009921860 */
        /* <DEDUP_REMOVED lines=47> */
[----:B------:R-:W4:Y:S01]  /*256e0*/  LDL.64 R72, [R1+0x2b98] ;  /* 0x002b980001487983 */ /* 0x000f220000100a00 */
[----:B-1----:R-:W-:-:S02]  /*256f0*/  VIADD R252, R250, 0x100000 ;  /* 0x00100000fafc7836 */ /* 0x002fc40000000000 */
[C---:B------:R-:W-:Y:S02]  /*25700*/  VIADD R251, R250.reuse, 0x100000 ;  /* 0x00100000fafb7836 */ /* 0x040fe40000000000 */
[C---:B------:R-:W-:Y:S01]  /*25710*/  VIADD R22, R250.reuse, 0x100000 ;  /* 0x00100000fa167836 */ /* 0x040fe20000000000 */
[C---:B------:R-:W-:Y:S01]  /*25720*/  IADD3 R21, R250.reuse, 0x100000, RZ ;  /* 0x00100000fa157810 */ /* 0x040fe20007ffe0ff */
[----:B------:R-:W-:Y:S01]  /*25730*/  VIADD R20, R250, 0x100000 ;  /* 0x00100000fa147836 */ /* 0x000fe20000000000 */
[----:B------:R-:W4:Y:S01]  /*25740*/  LDL.64 R38, [R1+0x3b80] ;  /* 0x003b800001267983 */ /* 0x000f220000100a00 */
[----:B------:R-:W-:-:S03]  /*25750*/  VIADD R23, R23, 0xffffff7f ;  /* 0xffffff7f17177836 */ /* 0x000fc60000000000 */
[----:B------:R-:W4:Y:S04]  /*25760*/  LDL.64 R40, [R1+0x1d00] ;  /* 0x001d000001287983 */ /* 0x000f280000100a00 */
[----:B------:R-:W4:Y:S04]  /*25770*/  LDL.64 R42, [R1+0x3b78] ;  /* 0x003b7800012a7983 */ /* 0x000f280000100a00 */
[----:B------:R-:W4:Y:S04]  /*25780*/  LDL.64 R44, [R1+0x1cf8] ;  /* 0x001cf800012c7983 */ /* 0x000f280000100a00 */
[----:B------:R-:W4:Y:S04]  /*25790*/  LDL.64 R46, [R1+0x3b70] ;  /* 0x003b7000012e7983 */ /* 0x000f280000100a00 */
[----:B---3--:R-:W-:Y:S04]  /*257a0*/  LDGSTS.E [R3+-0x65500], desc[UR32][R74.64], P5 ;  /* 0x9ab000004a037fae */ /* 0x008fe8000a921860 */
[----:B------:R-:W-:Y:S04]  /*257b0*/  LDGSTS.E [R3+-0x64600], desc[UR32][R62.64], P3 ;  /* 0x9ba000003e037fae */ /* 0x000fe80009921860 */
[----:B------:R-:W-:Y:S04]  /*257c0*/  LDGSTS.E [R3+-0x64500], desc[UR32][R48.64], P5 ;  /* 0x9bb0000030037fae */ /* 0x000fe8000a921860 */
[----:B------:R-:W-:Y:S04]  /*257d0*/  LDGSTS.E [R3+-0x63600], desc[UR32][R50.64], P3 ;  /* 0x9ca0000032037fae */ /* 0x000fe80009921860 */
[----:B------:R-:W-:Y:S04]  /*257e0*/  LDGSTS.E [R3+-0x63500], desc[UR32][R52.64], P5 ;  /* 0x9cb0000034037fae */ /* 0x000fe8000a921860 */
[----:B------:R-:W3:Y:S04]  /*257f0*/  LDL.64 R74, [R1+0x1e20] ;  /* 0x001e2000014a7983 */ /* 0x000ee80000100a00 */
[----:B--2---:R-:W-:Y:S04]  /*25800*/  LDGSTS.E [R3+-0x62600], desc[UR32][R64.64], P3 ;  /* 0x9da0000040037fae */ /* 0x004fe80009921860 */
[----:B------:R-:W2:Y:S04]  /*25810*/  LDL.64 R62, [R1+0x2b60] ;  /* 0x002b6000013e7983 */ /* 0x000ea80000100a00 */
[----:B------:R-:W-:Y:S04]  /*25820*/  LDGSTS.E [R3+-0x62500], desc[UR32][R76.64], P5 ;  /* 0x9db000004c037fae */ /* 0x000fe8000a921860 */
[----:B------:R-:W-:Y:S04]  /*25830*/  LDGSTS.E [R3+-0x61600], desc[UR32][R54.64], P3 ;  /* 0x9ea0000036037fae */ /* 0x000fe80009921860 */
[----:B------:R-:W2:Y:S04]  /*25840*/  LDL.64 R64, [R1+0x1e18] ;  /* 0x001e180001407983 */ /* 0x000ea80000100a00 */
[----:B------:R-:W2:Y:S04]  /*25850*/  LDL.64 R76, [R1+0x2b28] ;  /* 0x002b2800014c7983 */ /* 0x000ea80000100a00 */
[----:B------:R-:W2:Y:S04]  /*25860*/  LDL.64 R54, [R1+0x1df0] ;  /* 0x001df00001367983 */ /* 0x000ea80000100a00 */
[----:B----4-:R-:W-:Y:S04]  /*25870*/  LDGSTS.E [R3+-0x61500], desc[UR32][R56.64], P5 ;  /* 0x9eb0000038037fae */ /* 0x010fe8000a921860 */
[----:B------:R-:W-:Y:S01]  /*25880*/  LDGSTS.E [R3+-0x60600], desc[UR32][R78.64], P3 ;  /* 0x9fa000004e037fae */ /* 0x000fe20009921860 */
[----:B------:R-:W-:-:S03]  /*25890*/  ISETP.GE.U32.AND P6, PT, R23, 0x7fffff00, PT ;  /* 0x7fffff001700780c */ /* 0x000fc60003fc6070 */
[----:B------:R-:W4:Y:S04]  /*258a0*/  LDL.64 R48, [R1+0x1cf0] ;  /* 0x001cf00001307983 */ /* 0x000f280000100a00 */
        /* <DEDUP_REMOVED lines=16> */
[----:B---3--:R-:W-:Y:S04]  /*259b0*/  LDGSTS.E [R252+-0x7d300], desc[UR32][R74.64], P5 ;  /* 0x82d000004afc7fae */ /* 0x008fe8000a921860 */
[----:B--2---:R-:W-:Y:S04]  /*259c0*/  LDGSTS.E [R251+-0x7c400], desc[UR32][R62.64], P3 ;  /* 0x83c000003efb7fae */ /* 0x004fe80009921860 */
[----:B------:R-:W2:Y:S04]  /*259d0*/  LDL.64 R74, [R1+0x2a48] ;  /* 0x002a4800014a7983 */ /* 0x000ea80000100a00 */
[----:B------:R-:W-:Y:S04]  /*259e0*/  LDGSTS.E [R22+-0x7c300], desc[UR32][R64.64], P5 ;  /* 0x83d0000040167fae */ /* 0x000fe8000a921860 */
[----:B------:R-:W-:Y:S04]  /*259f0*/  LDGSTS.E [R21+-0x7b400], desc[UR32][R76.64], P3 ;  /* 0x84c000004c157fae */ /* 0x000fe80009921860 */
[----:B------:R-:W3:Y:S04]  /*25a00*/  LDL.64 R62, [R1+0x1de0] ;  /* 0x001de000013e7983 */ /* 0x000ee80000100a00 */
[----:B------:R-:W3:Y:S04]  /*25a10*/  LDL.64 R64, [R1+0x29a0] ;  /* 0x0029a00001407983 */ /* 0x000ee80000100a00 */
[----:B------:R-:W3:Y:S04]  /*25a20*/  LDL.64 R76, [R1+0x1de8] ;  /* 0x001de800014c7983 */ /* 0x000ee80000100a00 */
        /* <DEDUP_REMOVED lines=11> */
[----:B------:R-:W-:Y:S04]  /*25ae0*/  LDGSTS.E [R252+-0x78300], desc[UR32][R72.64], P5 ;  /* 0x87d0000048fc7fae */ /* 0x000fe8000a921860 */
[----:B------:R-:W4:Y:S04]  /*25af0*/  LDL.64 R60, [R1+0x1dc8] ;  /* 0x001dc800013c7983 */ /* 0x000f280000100a00 */
[----:B------:R-:W4:Y:S04]  /*25b00*/  LDL.64 R72, [R1+0x28f8] ;  /* 0x0028f80001487983 */ /* 0x000f280000100a00 */
[----:B--2---:R-:W-:Y:S04]  /*25b10*/  LDGSTS.E [R251+-0x77400], desc[UR32][R74.64], P3 ;  /* 0x88c000004afb7fae */ /* 0x004fe80009921860 */
[----:B------:R-:W-:Y:S04]  /*25b20*/  LDGSTS.E [R22+-0x77300], desc[UR32][R54.64], P5 ;  /* 0x88d0000036167fae */ /* 0x000fe8000a921860 */
[----:B------:R-:W-:Y:S04]  /*25b30*/  LDGSTS.E [R21+-0x76400], desc[UR32][R56.64], P3 ;  /* 0x89c0000038157fae */ /* 0x000fe80009921860 */
[----:B------:R-:W2:Y:S04]  /*25b40*/  LDL.64 R74, [R1+0x1dc0] ;  /* 0x001dc000014a7983 */ /* 0x000ea80000100a00 */
[----:B------:R-:W2:Y:S04]  /*25b50*/  LDL.64 R54, [R1+0x27e0] ;  /* 0x0027e00001367983 */ /* 0x000ea80000100a00 */
[----:B------:R-:W2:Y:S04]  /*25b60*/  LDL.64 R56, [R1+0x1d98] ;  /* 0x001d980001387983 */ /* 0x000ea80000100a00 */
[----:B---3--:R-:W-:Y:S04]  /*25b70*/  LDGSTS.E [R20+-0x76300], desc[UR32][R76.64], P5 ;  /* 0x89d000004c147fae */ /* 0x008fe8000a921860 */
[----:B------:R-:W3:Y:S04]  /*25b80*/  LDL.64 R76, [R1+0x28c0] ;  /* 0x0028c000014c7983 */ /* 0x000ee80000100a00 */
        /* <DEDUP_REMOVED lines=18> */
[----:B--2---:R-:W-:Y:S04]  /*25cb0*/  LDGSTS.E [R20+-0x71300], desc[UR32][R74.64], P5 ;  /* 0x8ed000004a147fae */ /* 0x004fe8000a921860 */
        /* <DEDUP_REMOVED lines=35> */
[----:B------:R1:W-:Y:S04]  /*25ef0*/  LDGSTS.E [R22+-0x68300], desc[UR32][R66.64], P5 ;  /* 0x97d0000042167fae */ /* 0x0003e8000a921860 */
[----:B------:R-:W4:Y:S01]  /*25f00*/  LDL.64 R66, [R1+0x1d48] ;  /* 0x001d480001427983 */ /* 0x000f220000100a00 */
[----:B-1----:R-:W1:Y:S03]  /*25f10*/  LDC R22, c[0x0][0x230] ;  /* 0x00008c00ff167b82 */ /* 0x002e660000000800 */
[----:B------:R-:W-:Y:S04]  /*25f20*/  LDGSTS.E [R21+-0x67400], desc[UR32][R68.64], P3 ;  /* 0x98c0000044157fae */ /* 0x000fe80009921860 */
[----:B------:R-:W4:Y:S04]  /*25f30*/  LDL.64 R68, [R1+0x2488] ;  /* 0x0024880001447983 */ /* 0x000f280000100a00 */
[----:B------:R-:W-:Y:S04]  /*25f40*/  LDGSTS.E [R20+-0x67300], desc[UR32][R70.64], P5 ;  /* 0x98d0000046147fae */ /* 0x000fe8000a921860 */
[----:B------:R-:W4:Y:S04]  /*25f50*/  LDL.64 R70, [R1+0x1d40] ;  /* 0x001d400001467983 */ /* 0x000f280000100a00 */
[----:B------:R-:W-:Y:S04]  /*25f60*/  LDGSTS.E [R252+-0x66400], desc[UR32][R72.64], P3 ;  /* 0x99c0000048fc7fae */ /* 0x000fe80009921860 */
[----:B------:R-:W4:Y:S04]  /*25f70*/  LDL.64 R72, [R1+0x2448] ;  /* 0x0024480001487983 */ /* 0x000f280000100a00 */
[----:B--2---:R-:W-:Y:S04]  /*25f80*/  LDGSTS.E [R251+-0x66300], desc[UR32][R74.64], P5 ;  /* 0x99d000004afb7fae */ /* 0x004fe8000a921860 */
[----:B------:R2:W-:Y:S04]  /*25f90*/  LDGSTS.E [R21+-0x65400], desc[UR32][R56.64], P3 ;  /* 0x9ac0000038157fae */ /* 0x0005e80009921860 */
[----:B------:R-:W4:Y:S01]  /*25fa0*/  LDL.64 R74, [R1+0x1d30] ;  /* 0x001d3000014a7983 */ /* 0x000f220000100a00 */
[----:B--2---:R-:W2:Y:S01]  /*25fb0*/  LDC R21, c[0x0][0x230] ;  /* 0x00008c00ff157b82 */ /* 0x004ea20000000800 */
[----:B-1----:R-:W-:-:S02]  /*25fc0*/  VIADD R22, R22, 0xffffff7b ;  /* 0xffffff7b16167836 */ /* 0x002fc40000000000 */
[----:B------:R-:W2:Y:S04]  /*25fd0*/  LDL.64 R56, [R1+0x1ce0] ;  /* 0x001ce00001387983 */ /* 0x000ea80000100a00 */
[----:B---3--:R-:W-:Y:S04]  /*25fe0*/  LDGSTS.E [R252+-0x65300], desc[UR32][R76.64], P5 ;  /* 0x9ad000004cfc7fae */ /* 0x008fe8000a921860 */
[----:B------:R-:W3:Y:S04]  /*25ff0*/  LDL.64 R76, [R1+0x1d38] ;  /* 0x001d3800014c7983 */ /* 0x000ee80000100a00 */
[----:B----4-:R-:W-:Y:S04]  /*26000*/  LDGSTS.E [R251+-0x64400], desc[UR32][R78.64], P3 ;  /* 0x9bc000004efb7fae */ /* 0x010fe80009921860 */
[----:B------:R1:W-:Y:S04]  /*26010*/  LDGSTS.E [R20+-0x64300], desc[UR32][R58.64], P5 ;  /* 0x9bd000003a147fae */ /* 0x0003e8000a921860 */
[----:B------:R-:W-:Y:S04]  /*26020*/  LDGSTS.E [R252+-0x63400], desc[UR32][R60.64], P3 ;  /* 0x9cc000003cfc7fae */ /* 0x000fe80009921860 */
[----:B------:R-:W4:Y:S04]  /*26030*/  LDL.64 R78, [R1+0x3bb0] ;  /* 0x003bb000014e7983 */ /* 0x000f280000100a00 */
[----:B------:R-:W-:Y:S01]  /*26040*/  LDGSTS.E [R251+-0x63300], desc[UR32][R62.64], P5 ;  /* 0x9cd000003efb7fae */ /* 0x000fe2000a921860 */
[----:B-1----:R-:W1:Y:S03]  /*26050*/  LDC R20, c[0x0][0x230] ;  /* 0x00008c00ff147b82 */ /* 0x002e660000000800 */
[----:B------:R-:W-:Y:S01]  /*26060*/  LDGSTS.E [R25+-0x62400], desc[UR32][R64.64], P3 ;  /* 0x9dc0000040197fae */ /* 0x000fe20009921860 */
[----:B------:R-:W-:-:S03]  /*26070*/  ISETP.GE.U32.AND P2, PT, R22, 0x7ffffefc, PT ;  /* 0x7ffffefc1600780c */ /* 0x000fc60003f46070 */
[----:B------:R-:W3:Y:S04]  /*26080*/  LDL.64 R22, [R1+0x3ba0] ;  /* 0x003ba00001167983 */ /* 0x000ee80000100a00 */
[----:B------:R-:W-:Y:S04]  /*26090*/  LDGSTS.E [R26+-0x62300], desc[UR32][R66.64], P5 ;  /* 0x9dd00000421a7fae */ /* 0x000fe8000a921860 */
[----:B------:R-:W3:Y:S04]  /*260a0*/  LDL.64 R58, [R1+0x3b58] ;  /* 0x003b5800013a7983 */ /* 0x000ee80000100a00 */
[----:B------:R-:W3:Y:S04]  /*260b0*/  LDL.64 R60, [R1+0x1cd8] ;  /* 0x001cd800013c7983 */ /* 0x000ee80000100a00 */
[----:B------:R-:W3:Y:S04]  /*260c0*/  LDL.64 R26, [R1+0x3b98] ;  /* 0x003b9800011a7983 */ /* 0x000ee80000100a00 */
[----:B------:R-:W3:Y:S04]  /*260d0*/  LDL.64 R62, [R1+0x3b50] ;  /* 0x003b5000013e7983 */ /* 0x000ee80000100a00 */
[----:B------:R-:W3:Y:S04]  /*260e0*/  LDL.64 R64, [R1+0x1cd0] ;  /* 0x001cd00001407983 */ /* 0x000ee80000100a00 */
[----:B------:R-:W3:Y:S04]  /*260f0*/  LDL.64 R66, [R1+0x3b48] ;  /* 0x003b480001427983 */ /* 0x000ee80000100a00 */
[----:B------:R1:W-:Y:S02]  /*26100*/  LDGSTS.E [R252+-0x61400], desc[UR32][R68.64], P3 ;  /* 0x9ec0000044fc7fae */ /* 0x0003e40009921860 */
[----:B-1----:R-:W-:-:S02]  /*26110*/  VIADD R252, R24, 0xffffff77 ;  /* 0xffffff7718fc7836 */ /* 0x002fc40000000000 */
[----:B------:R-:W3:Y:S04]  /*26120*/  LDL.64 R68, [R1+0x1cc8] ;  /* 0x001cc80001447983 */ /* 0x000ee80000100a00 */
[----:B------:R-:W-:Y:S01]  /*26130*/  LDGSTS.E [R251+-0x61300], desc[UR32][R70.64], P5 ;  /* 0x9ed0000046fb7fae */ /* 0x000fe2000a921860 */
[----:B------:R-:W-:-:S03]  /*26140*/  ISETP.GE.U32.AND P0, PT, R252, 0x7ffffef8, PT ;  /* 0x7ffffef8fc00780c */ /* 0x000fc60003f06070 */
[----:B------:R-:W3:Y:S04]  /*26150*/  LDL.64 R70, [R1+0x3b40] ;  /* 0x003b400001467983 */ /* 0x000ee80000100a00 */
[----:B------:R-:W-:Y:S01]  /*26160*/  LDGSTS.E [R25+-0x60400], desc[UR32][R72.64], P3 ;  /* 0x9fc0000048197fae */ /* 0x000fe20009921860 */
[----:B------:R-:W-:-:S03]  /*26170*/  VIADD R252, R20, 0xffffff6f ;  /* 0xffffff6f14fc7836 */ /* 0x000fc60000000000 */
[----:B------:R-:W3:Y:S04]  /*26180*/  LDL.64 R24, [R1+0x1d20] ;  /* 0x001d200001187983 */ /* 0x000ee80000100a00 */
[----:B------:R-:W3:Y:S04]  /*26190*/  LDL.64 R72, [R1+0x1cc0] ;  /* 0x001cc00001487983 */ /* 0x000ee80000100a00 */
[----:B------:R2:W-:Y:S02]  /*261a0*/  LDGSTS.E [R251+-0x60300], desc[UR32][R74.64], P5 ;  /* 0x9fd000004afb7fae */ /* 0x0005e4000a921860 */
[----:B--2---:R-:W-:-:S02]  /*261b0*/  VIADD R251, R21, 0xffffff73 ;  /* 0xffffff7315fb7836 */ /* 0x004fc40000000000 */
[----:B------:R-:W2:Y:S04]  /*261c0*/  LDL.64 R74, [R1+0x3b38] ;  /* 0x003b3800014a7983 */ /* 0x000ea80000100a00 */
[----:B------:R-:W2:Y:S04]  /*261d0*/  LDL.64 R20, [R1+0x1d28] ;  /* 0x001d280001147983 */ /* 0x000ea80000100a00 */
[----:B----4-:R-:W-:Y:S04]  /*261e0*/  LDGSTS.E [R0+-0x7f200], desc[UR32][R78.64], P3 ;  /* 0x80e000004e007fae */ /* 0x010fe80009921860 */
[----:B---3--:R-:W-:Y:S04]  /*261f0*/  LDGSTS.E [R0+-0x7f100], desc[UR32][R76.64], P5 ;  /* 0x80f000004c007fae */ /* 0x008fe8000a921860 */
[----:B------:R-:W3:Y:S04]  /*26200*/  LDL.64 R78, [R1+0x3ba8] ;  /* 0x003ba800014e7983 */ /* 0x000ee80000100a00 */
[----:B------:R-:W4:Y:S04]  /*26210*/  LDL.64 R76, [R1+0x1cb8] ;  /* 0x001cb800014c7983 */ /* 0x000f280000100a00 */
[----:B---3--:R-:W-:Y:S04]  /*26220*/  LDGSTS.E [R0+-0x7e200], desc[UR32][R78.64], P3 ;  /* 0x81e000004e007fae */ /* 0x008fe80009921860 */
[----:B--2---:R-:W-:Y:S04]  /*26230*/  LDGSTS.E [R0+-0x7e100], desc[UR32][R20.64], P5 ;  /* 0x81f0000014007fae */ /* 0x004fe8000a921860 */
[----:B------:R-:W-:Y:S04]  /*26240*/  LDGSTS.E [R0+-0x7d200], desc[UR32][R22.64], P3 ;  /* 0x82e0000016007fae */ /* 0x000fe80009921860 */
[----:B------:R-:W2:Y:S04]  /*26250*/  LDL.64 R78, [R1+0x3b30] ;  /* 0x003b3000014e7983 */ /* 0x000ea80000100a00 */
[----:B------:R-:W3:Y:S04]  /*26260*/  LDL.64 R20, [R1+0x1cb0] ;  /* 0x001cb00001147983 */ /* 0x000ee80000100a00 */
[----:B------:R-:W-:Y:S04]  /*26270*/  LDGSTS.E [R0+-0x7d100], desc[UR32][R24.64], P5 ;  /* 0x82f0000018007fae */ /* 0x000fe8000a921860 */
        /* <DEDUP_REMOVED lines=25> */
[----:B----4-:R-:W-:Y:S04]  /*26410*/  LDGSTS.E [R0+-0x70100], desc[UR32][R76.64], P5 ;  /* 0x8ff000004c007fae */ /* 0x010fe8000a921860 */
        /* <DEDUP_REMOVED lines=28> */
[----:B--2---:R-:W-:Y:S04]  /*265e0*/  LDGSTS.E [R0+-0x6f200], desc[UR32][R78.64], P3 ;  /* 0x90e000004e007fae */ /* 0x004fe80009921860 */
[----:B---3--:R-:W-:Y:S04]  /*265f0*/  LDGSTS.E [R0+-0x6f100], desc[UR32][R20.64], P5 ;  /* 0x90f0000014007fae */ /* 0x008fe8000a921860 */
[----:B------:R-:W2:Y:S04]  /*26600*/  LDL.64 R78, [R1+0x3b28] ;  /* 0x003b2800014e7983 */ /* 0x000ea80000100a00 */
[----:B------:R-:W3:Y:S04]  /*26610*/  LDL.64 R20, [R1+0x1c40] ;  /* 0x001c400001147983 */ /* 0x000ee80000100a00 */
[----:B--2---:R-:W-:Y:S04]  /*26620*/  LDGSTS.E [R0+-0x6e200], desc[UR32][R78.64], P3 ;  /* 0x91e000004e007fae */ /* 0x004fe80009921860 */
[----:B----4-:R-:W-:Y:S04]  /*26630*/  LDGSTS.E [R0+-0x6e100], desc[UR32][R76.64], P5 ;  /* 0x91f000004c007fae */ /* 0x010fe8000a921860 */
        /* <DEDUP_REMOVED lines=27> */
[----:B---3--:R-:W-:Y:S01]  /*267f0*/  LDGSTS.E [R0+-0x60100], desc[UR32][R20.64], P5 ;  /* 0x9ff0000014007fae */ /* 0x008fe2000a921860 */
[----:B------:R-:W-:-:S02]  /*26800*/  ISETP.GE.U32.AND P5, PT, R252, 0x7ffffef0, PT ;  /* 0x7ffffef0fc00780c */ /* 0x000fc40003fa6070 */
[----:B------:R-:W1:Y:S01]  /*26810*/  LDC R252, c[0x0][0x238] ;  /* 0x00008e00fffc7b82 */ /* 0x000e620000000800 */
[----:B------:R-:W2:Y:S04]  /*26820*/  LDL.LU.64 R78, [R1+0x7030] ;  /* 0x00703000014e7983 */ /* 0x000ea80000300a00 */
[----:B------:R-:W3:Y:S04]  /*26830*/  LDL.LU.64 R76, [R1+0x7028] ;  /* 0x00702800014c7983 */ /* 0x000ee80000300a00 */
[----:B------:R-:W4:Y:S04]  /*26840*/  LDL.LU.64 R74, [R1+0x7020] ;  /* 0x00702000014a7983 */ /* 0x000f280000300a00 */
        /* <DEDUP_REMOVED lines=14> */
[----:B------:R-:W4:Y:S01]  /*26930*/  LDL.LU.64 R44, [R1+0x6fa8] ;  /* 0x006fa800012c7983 */ /* 0x000f220000300a00 */
[----:B-1----:R-:W-:-:S03]  /*26940*/  IMAD.SHL.U32 R252, R252, 0x80, RZ ;  /* 0x00000080fcfc7824 */ /* 0x002fc600078e00ff */
[----:B------:R-:W2:Y:S04]  /*26950*/  LDL.LU.64 R42, [R1+0x6fa0] ;  /* 0x006fa000012a7983 */ /* 0x000ea80000300a00 */
[----:B------:R-:W3:Y:S04]  /*26960*/  LDL.LU.64 R40, [R1+0x6f98] ;  /* 0x006f980001287983 */ /* 0x000ee80000300a00 */
[----:B------:R-:W4:Y:S04]  /*26970*/  LDL.LU.64 R38, [R1+0x6f90] ;  /* 0x006f900001267983 */ /* 0x000f280000300a00 */
[----:B------:R-:W2:Y:S01]  /*26980*/  LDL.LU.64 R36, [R1+0x6f88] ;  /* 0x006f880001247983 */ /* 0x000ea20000300a00 */
[----:B------:R-:W-:-:S03]  /*26990*/  IMAD.WIDE R4, R252, 0x4, R4 ;  /* 0x00000004fc047825 */ /* 0x000fc600078e0204 */
        /* <DEDUP_REMOVED lines=8> */
[----:B------:R1:W-:Y:S01]  /*26a20*/  STL.64 [R1+0x3630], R4 ;  /* 0x0036300401007387 */ /* 0x0003e20000100a00 */
[----:B------:R-:W-:-:S04]  /*26a30*/  IMAD.WIDE R18, R252, 0x4, R18 ;  /* 0x00000004fc127825 */ /* 0x000fc800078e0212 */
[----:B-1----:R-:W-:-:S04]  /*26a40*/  IMAD.WIDE R4, R252, 0x4, R6 ;  /* 0x00000004fc047825 */ /* 0x002fc800078e0206 */
[C---:B------:R-:W-:Y:S01]  /*26a50*/  IMAD.WIDE R6, R252.reuse, 0x4, R8 ;  /* 0x00000004fc067825 */ /* 0x040fe200078e0208 */
[----:B------:R1:W-:Y:S03]  /*26a60*/  STL.64 [R1+0x3648], R4 ;  /* 0x0036480401007387 */ /* 0x0003e60000100a00 */
[C---:B------:R-:W-:Y:S01]  /*26a70*/  IMAD.WIDE R8, R252.reuse, 0x4, R12 ;  /* 0x00000004fc087825 */ /* 0x040fe200078e020c */
[----:B------:R1:W-:Y:S01]  /*26a80*/  STL.64 [R1+0x3680], R6 ;  /* 0x0036800601007387 */ /* 0x0003e20000100a00 */
[----:B------:R-:W-:Y:S02]  /*26a90*/  ISETP.GE.U32.AND P3, PT, R251, 0x7ffffef4, PT ;  /* 0x7ffffef4fb00780c */ /* 0x000fe40003f66070 */
[----:B------:R-:W1:Y:S02]  /*26aa0*/  LDC R251, c[0x0][0x230] ;  /* 0x00008c00fffb7b82 */ /* 0x000e640000000800 */
[----:B-1----:R-:W-:-:S04]  /*26ab0*/  IMAD.WIDE R4, R252, 0x4, R10 ;  /* 0x00000004fc047825 */ /* 0x002fc800078e020a */
[C---:B------:R-:W-:Y:S01]  /*26ac0*/  IMAD.WIDE R6, R252.reuse, 0x4, R14 ;  /* 0x00000004fc067825 */ /* 0x040fe200078e020e */
[----:B------:R1:W-:Y:S04]  /*26ad0*/  STL.64 [R1+0x36a8], R4 ;  /* 0x0036a80401007387 */ /* 0x0003e80000100a00 */
[----:B------:R-:W-:Y:S04]  /*26ae0*/  STL.64 [R1+0x36d0], R8 ;  /* 0x0036d00801007387 */ /* 0x000fe80000100a00 */
[----:B------:R-:W-:Y:S01]  /*26af0*/  STL.64 [R1+0x36e8], R18 ;  /* 0x0036e81201007387 */ /* 0x000fe20000100a00 */
[----:B-1----:R-:W-:-:S03]  /*26b00*/  IMAD.WIDE R4, R252, 0x4, R16 ;  /* 0x00000004fc047825 */ /* 0x002fc600078e0210 */
[----:B------:R-:W-:Y:S04]  /*26b10*/  STL.64 [R1+0x36d8], R6 ;  /* 0x0036d80601007387 */ /* 0x000fe80000100a00 */
[----:B------:R-:W-:Y:S01]  /*26b20*/  STL.64 [R1+0x36e0], R4 ;  /* 0x0036e00401007387 */ /* 0x000fe20000100a00 */
[----:B------:R-:W-:-:S03]  /*26b30*/  VIADD R251, R251, 0xffffff6b ;  /* 0xffffff6bfbfb7836 */ /* 0x000fc60000000000 */
[----:B------:R-:W2:Y:S01]  /*26b40*/  LDL.LU.64 R14, [R1+0x1618] ;  /* 0x00161800010e7983 */ /* 0x000ea20000300a00 */
[----:B------:R-:W-:-:S03]  /*26b50*/  ULDC UR6, c[0x0][0x230] ;  /* 0x00008c0000067ab9 */ /* 0x000fc60000000800 */
[----:B------:R-:W3:Y:S04]  /*26b60*/  LDL.LU.64 R12, [R1+0x15f8] ;  /* 0x0015f800010c7983 */ /* 0x000ee80000300a00 */
[----:B------:R-:W4:Y:S04]  /*26b70*/  LDL.LU.64 R16, [R1+0x15e8] ;  /* 0x0015e80001107983 */ /* 0x000f280000300a00 */
[----:B------:R-:W4:Y:S04]  /*26b80*/  LDL.LU.64 R10, [R1+0x15e0] ;  /* 0x0015e000010a7983 */ /* 0x000f280000300a00 */
[----:B------:R1:W-:Y:S04]  /*26b90*/  STL.64 [R1+0x7018], R226 ;  /* 0x007018e201007387 */ /* 0x0003e80000100a00 */
[----:B------:R-:W0:Y:S04]  /*26ba0*/  LDGDEPBAR ;  /* 0x00000000000079af */ /* 0x000e280000000000 */
[----:B-1----:R-:W4:Y:S04]  /*26bb0*/  LDL.LU.64 R226, [R1+0x15f0] ;  /* 0x0015f00001e27983 */ /* 0x002f280000300a00 */
[----:B------:R1:W-:Y:S04]  /*26bc0*/  STL.64 [R1+0x7010], R228 ;  /* 0x007010e401007387 */ /* 0x0003e80000100a00 */
[----:B-1----:R-:W3:Y:S04]  /*26bd0*/  LDL.LU.64 R228, [R1+0x1600] ;  /* 0x0016000001e47983 */ /* 0x002ee80000300a00 */
[----:B------:R1:W-:Y:S04]  /*26be0*/  STL.64 [R1+0x7008], R230 ;  /* 0x007008e601007387 */ /* 0x0003e80000100a00 */
[----:B-1----:R-:W2:Y:S04]  /*26bf0*/  LDL.LU.64 R230, [R1+0x1608] ;  /* 0x0016080001e67983 */ /* 0x002ea80000300a00 */
[----:B------:R1:W-:Y:S04]  /*26c00*/  STL.64 [R1+0x7000], R232 ;  /* 0x007000e801007387 */ /* 0x0003e80000100a00 */
[----:B-1----:R-:W4:Y:S04]  /*26c10*/  LDL.LU.64 R232, [R1+0x1610] ;  /* 0x0016100001e87983 */ /* 0x002f280000300a00 */
[----:B------:R1:W-:Y:S04]  /*26c20*/  STL.64 [R1+0x6ff8], R234 ;  /* 0x006ff8ea01007387 */ /* 0x0003e80000100a00 */
[----:B-1----:R-:W3:Y:S04]  /*26c30*/  LDL.64 R234, [R1+0x36a8] ;  /* 0x0036a80001ea7983 */ /* 0x002ee80000100a00 */
[----:B------:R1:W-:Y:S04]  /*26c40*/  STL.64 [R1+0x6ff0], R236 ;  /* 0x006ff0ec01007387 */ /* 0x0003e80000100a00 */
[----:B-1----:R-:W3:Y:S04]  /*26c50*/  LDL.64 R236, [R1+0x3680] ;  /* 0x0036800001ec7983 */ /* 0x002ee80000100a00 */
[----:B------:R1:W-:Y:S04]  /*26c60*/  STL.64 [R1+0x6fe8], R238 ;  /* 0x006fe8ee01007387 */ /* 0x0003e80000100a00 */
[----:B-1----:R-:W3:Y:S04]  /*26c70*/  LDL.64 R238, [R1+0x3648] ;  /* 0x0036480001ee7983 */ /* 0x002ee80000100a00 */
[----:B------:R1:W-:Y:S04]  /*26c80*/  STL.64 [R1+0x6fe0], R244 ;  /* 0x006fe0f401007387 */ /* 0x0003e80000100a00 */
[----:B-1----:R-:W3:Y:S01]  /*26c90*/  LDL.64 R244, [R1+0x3630] ;  /* 0x0036300001f47983 */ /* 0x002ee20000100a00 */
[----:B------:R-:W-:Y:S06]  /*26ca0*/  BAR.SYNC.DEFER_BLOCKING 0x0 ;  /* 0x0000000000007b1d */ /* 0x000fec0000010000 */
[----:B------:R2:W-:Y:S04]  /*26cb0*/  STL.64 [R1+0x6fd8], R240 ;  /* 0x006fd8f001007387 */ /* 0x0005e80000100a00 */
[----:B------:R4:W-:Y:S04]  /*26cc0*/  STL.64 [R1+0x6fd0], R242 ;  /* 0x006fd0f201007387 */ /* 0x0009e80000100a00 */
[----:B------:R-:W-:Y:S01]  /*26cd0*/  STL.64 [R1+0x6fc8], R246 ;  /* 0x006fc8f601007387 */ /* 0x000fe20000100a00 */
[----:B--2---:R-:W-:-:S04]  /*26ce0*/  IMAD.WIDE R240, R252, 0x4, R230 ;  /* 0x00000004fcf07825 */ /* 0x004fc800078e02e6 */
[C---:B----4-:R-:W-:Y:S01]  /*26cf0*/  IMAD.WIDE R242, R252.reuse, 0x4, R232 ;  /* 0x00000004fcf27825 */ /* 0x050fe200078e02e8 */
[----:B------:R-:W-:Y:S01]  /*26d00*/  @!PT LDS RZ, [RZ] ;  /* 0x00000000fffff984 */ /* 0x000fe20000000800 */
[----:B------:R-:W-:Y:S01]  /*26d10*/  @!PT LDS RZ, [RZ] ;  /* 0x00000000fffff984 */ /* 0x000fe20000000800 */
[----:B------:R-:W-:Y:S01]  /*26d20*/  @!PT LDS RZ, [RZ] ;  /* 0x00000000fffff984 */ /* 0x000fe20000000800 */
[----:B---3--:R1:W-:Y:S04]  /*26d30*/  LDGSTS.E [R2+0x40000], desc[UR32][R244.64], !P6 ;  /* 0x40000000f4027fae */ /* 0x0083e8000f121860 */
[----:B------:R-:W-:Y:S04]  /*26d40*/  LDGSTS.E [R2+0x40100], desc[UR32][R238.64], !P6 ;  /* 0x40100000ee027fae */ /* 0x000fe8000f121860 */
[----:B------:R-:W-:Y:S04]  /*26d50*/  LDGSTS.E [R2+0x40200], desc[UR32][R236.64], !P6 ;  /* 0x40200000ec027fae */ /* 0x000fe8000f121860 */
[----:B------:R-:W-:Y:S04]  /*26d60*/  LDGSTS.E [R2+0x40300], desc[UR32][R234.64], !P6 ;  /* 0x40300000ea027fae */ /* 0x000fe8000f121860 */
[----:B------:R-:W-:Y:S04]  /*26d70*/  LDGSTS.E [R2+0x40400], desc[UR32][R8.64], !P6 ;  /* 0x4040000008027fae */ /* 0x000fe8000f121860 */
[----:B------:R2:W-:Y:S04]  /*26d80*/  LDGSTS.E [R2+0x40500], desc[UR32][R6.64], !P6 ;  /* 0x4050000006027fae */ /* 0x0005e8000f121860 */
[----:B------:R3:W-:Y:S04]  /*26d90*/  LDGSTS.E [R2+0x40600], desc[UR32][R4.64], !P6 ;  /* 0x4060000004027fae */ /* 0x0007e8000f121860 */
[----:B------:R-:W4:Y:S04]  /*26da0*/  LDL.LU.64 R8, [R1+0x1558] ;  /* 0x0015580001087983 */ /* 0x000f280000300a00 */
[----:B------:R-:W-:Y:S01]  /*26db0*/  LDGSTS.E [R2+0x40700], desc[UR32][R18.64], !P6 ;  /* 0x4070000012027fae */ /* 0x000fe2000f121860 */
[C---:B-1----:R-:W-:Y:S01]  /*26dc0*/  IMAD.WIDE R244, R252.reuse, 0x4, R14 ;  /* 0x00000004fcf47825 */ /* 0x042fe200078e020e */
[----:B--2---:R-:W1:Y:S03]  /*26dd0*/  LDC R7, c[0x0][0x230] ;  /* 0x00008c00ff077b82 */ /* 0x004e660000000800 */
[C---:B------:R-:W-:Y:S01]  /*26de0*/  IMAD.WIDE R238, R252.reuse, 0x4, R228 ;  /* 0x00000004fcee7825 */ /* 0x040fe200078e02e4 */
[----:B------:R-:W-:Y:S03]  /*26df0*/  LDGSTS.E [R2+0x42000], desc[UR32][R244.64], !P2 ;  /* 0x42000000f4027fae */ /* 0x000fe6000d121860 */
[C---:B------:R-:W-:Y:S01]  /*26e00*/  IMAD.WIDE R236, R252.reuse, 0x4, R12 ;  /* 0x00000004fcec7825 */ /* 0x040fe200078e020c */
[----:B------:R2:W-:Y:S01]  /*26e10*/  LDGSTS.E [R2+0x42100], desc[UR32][R242.64], !P2 ;  /* 0x42100000f2027fae */ /* 0x0005e2000d121860 */
[----:B---3--:R-:W3:Y:S03]  /*26e20*/  LDC R5, c[0x0][0x230] ;  /* 0x00008c00ff057b82 */ /* 0x008ee60000000800 */
[----:B------:R-:W2:Y:S04]  /*26e30*/  LDL.LU.64 R18, [R1+0x1550] ;  /* 0x0015500001127983 */ /* 0x000ea80000300a00 */
[----:B------:R-:W3:Y:S01]  /*26e40*/  LDL.LU.64 R14, [R1+0x1548] ;  /* 0x00154800010e7983 */ /* 0x000ee20000300a00 */
[C---:B------:R-:W-:Y:S01]  /*26e50*/  IMAD.WIDE R234, R252.reuse, 0x4, R226 ;  /* 0x00000004fcea7825 */ /* 0x040fe200078e02e2 */
[----:B------:R-:W1:Y:S02]  /*26e60*/  LDC R6, c[0x0][0x230] ;  /* 0x00008c00ff067b82 */ /* 0x000e640000000800 */
[----:B------:R-:W-:Y:S04]  /*26e70*/  STL.64 [R1+0x3200], R244 ;  /* 0x003200f401007387 */ /* 0x000fe80000100a00 */
[----:B------:R-:W3:Y:S04]  /*26e80*/  LDL.LU.64 R232, [R1+0x1540] ;  /* 0x0015400001e87983 */ /* 0x000ee80000300a00 */
[----:B------:R-:W-:Y:S04]  /*26e90*/  STL.64 [R1+0x31f8], R242 ;  /* 0x0031f8f201007387 */ /* 0x000fe80000100a00 */
[----:B------:R-:W-:Y:S04]  /*26ea0*/  STL.64 [R1+0x31f0], R240 ;  /* 0x0031f0f001007387 */ /* 0x000fe80000100a00 */
[----:B------:R-:W3:Y:S04]  /*26eb0*/  LDL.LU.64 R230, [R1+0x1538] ;  /* 0x0015380001e67983 */ /* 0x000ee80000300a00 */
[----:B------:R-:W-:Y:S04]  /*26ec0*/  STL.64 [R1+0x31e8], R238 ;  /* 0x0031e8ee01007387 */ /* 0x000fe80000100a00 */
[----:B------:R-:W3:Y:S01]  /*26ed0*/  LDL.LU.64 R12, [R1+0x1530] ;  /* 0x00153000010c7983 */ /* 0x000ee20000300a00 */
[----:B------:R-:W-:-:S03]  /*26ee0*/  IMAD.WIDE R226, R252, 0x4, R16 ;  /* 0x00000004fce27825 */ /* 0x000fc600078e0210 */
[----:B------:R1:W-:Y:S01]  /*26ef0*/  STL.64 [R1+0x31e0], R236 ;  /* 0x0031e0ec01007387 */ /* 0x0003e20000100a00 */
[----:B------:R-:W-:-:S03]  /*26f00*/  IMAD.WIDE R10, R252, 0x4, R10 ;  /* 0x00000004fc0a7825 */ /* 0x000fc600078e020a */
[----:B------:R-:W3:Y:S04]  /*26f10*/  LDL.LU.64 R228, [R1+0x1528] ;  /* 0x0015280001e47983 */ /* 0x000ee80000300a00 */
[----:B------:R-:W-:Y:S04]  /*26f20*/  STL.64 [R1+0x31d8], R234 ;  /* 0x0031d8ea01007387 */ /* 0x000fe80000100a00 */
[----:B------:R-:W3:Y:S04]  /*26f30*/  LDL.LU.64 R16, [R1+0x1520] ;  /* 0x0015200001107983 */ /* 0x000ee80000300a00 */
[----:B------:R3:W-:Y:S04]  /*26f40*/  LDGSTS.E [R2+0x42200], desc[UR32][R240.64], !P2 ;  /* 0x42200000f0027fae */ /* 0x0007e8000d121860 */
[----:B------:R3:W-:Y:S04]  /*26f50*/  LDGSTS.E [R2+0x42300], desc[UR32][R238.64], !P2 ;  /* 0x42300000ee027fae */ /* 0x0007e8000d121860 */
[----:B------:R-:W-:Y:S04]  /*26f60*/  LDGSTS.E [R2+0x42400], desc[UR32][R236.64], !P2 ;  /* 0x42400000ec027fae */ /* 0x000fe8000d121860 */
[----:B------:R-:W-:Y:S04]  /*26f70*/  STL.64 [R1+0x31d0], R226 ;  /* 0x0031d0e201007387 */ /* 0x000fe80000100a00 */
[----:B------:R-:W-:Y:S04]  /*26f80*/  LDGSTS.E [R2+0x42500], desc[UR32][R234.64], !P2 ;  /* 0x42500000ea027fae */ /* 0x000fe8000d121860 */
[----:B------:R1:W-:Y:S04]  /*26f90*/  STL.64 [R1+0x31c8], R10 ;  /* 0x0031c80a01007387 */ /* 0x0003e80000100a00 */
[----:B------:R-:W-:Y:S04]  /*26fa0*/  LDGSTS.E [R2+0x42600], desc[UR32][R226.64], !P2 ;  /* 0x42600000e2027fae */ /* 0x000fe8000d121860 */
[----:B------:R-:W-:Y:S04]  /*26fb0*/  LDGSTS.E [R2+0x42700], desc[UR32][R10.64], !P2 ;  /* 0x427000000a027fae */ /* 0x000fe8000d121860 */
[----:B-1----:R-:W3:Y:S04]  /*26fc0*/  LDL.LU.64 R236, [R1+0x1498] ;  /* 0x0014980001ec7983 */ /* 0x002ee80000300a00 */
[----:B------:R-:W3:Y:S04]  /*26fd0*/  LDL.LU.64 R10, [R1+0x1490] ;  /* 0x00149000010a7983 */ /* 0x000ee80000300a00 */
[----:B------:R-:W3:Y:S04]  /*26fe0*/  LDL.LU.64 R234, [R1+0x1488] ;  /* 0x0014880001ea7983 */ /* 0x000ee80000300a00 */
[----:B------:R-:W3:Y:S01]  /*26ff0*/  LDL.LU.64 R226, [R1+0x1480] ;  /* 0x0014800001e27983 */ /* 0x000ee20000300a00 */
[----:B----4-:R-:W-:-:S05]  /*27000*/  IMAD.WIDE R8, R252, 0x4, R8 ;  /* 0x00000004fc087825 */ /* 0x010fca00078e0208 */
[----:B------:R1:W-:Y:S04]  /*27010*/  STL.64 [R1+0x31c0], R8 ;  /* 0x0031c00801007387 */ /* 0x0003e80000100a00 */
[----:B------:R-:W-:Y:S01]  /*27020*/  LDGSTS.E [R2+0x44000], desc[UR32][R8.64], !P0 ;  /* 0x4400000008027fae */ /* 0x000fe2000c121860 */
[----:B--2---:R-:W-:-:S03]  /*27030*/  IMAD.WIDE R242, R252, 0x4, R18 ;  /* 0x00000004fcf27825 */ /* 0x004fc600078e0212 */
[----:B------:R-:W2:Y:S01]  /*27040*/  LDL.LU.64 R18, [R1+0x1478] ;  /* 0x0014780001127983 */ /* 0x000ea20000300a00 */
[----:B---3--:R-:W-:-:S03]  /*27050*/  IMAD.WIDE R240, R252, 0x4, R14 ;  /* 0x00000004fcf07825 */ /* 0x008fc600078e020e */
[----:B------:R-:W-:Y:S04]  /*27060*/  STL.64 [R1+0x31b8], R242 ;  /* 0x0031b8f201007387 */ /* 0x000fe80000100a00 */
[----:B------:R-:W3:Y:S01]  /*27070*/  LDL.LU.64 R14, [R1+0x1470] ;  /* 0x00147000010e7983 */ /* 0x000ee20000300a00 */
[----:B------:R-:W-:-:S03]  /*27080*/  IMAD.WIDE R238, R252, 0x4, R232 ;  /* 0x00000004fcee7825 */ /* 0x000fc600078e02e8 */
[----:B------:R-:W-:Y:S04]  /*27090*/  STL.64 [R1+0x31b0], R240 ;  /* 0x0031b0f001007387 */ /* 0x000fe80000100a00 */
[----:B------:R4:W-:Y:S04]  /*270a0*/  LDGSTS.E [R2+0x44100], desc[UR32][R242.64], !P0 ;  /* 0x44100000f2027fae */ /* 0x0009e8000c121860 */
[----:B------:R4:W-:Y:S01]  /*270b0*/  LDGSTS.E [R2+0x44200], desc[UR32][R240.64], !P0 ;  /* 0x44200000f0027fae */ /* 0x0009e2000c121860 */
[----:B------:R-:W-:-:S03]  /*270c0*/  IMAD.WIDE R232, R252, 0x4, R230 ;  /* 0x00000004fce87825 */ /* 0x000fc600078e02e6 */
[----:B------:R4:W-:Y:S04]  /*270d0*/  LDGSTS.E [R2+0x44300], desc[UR32][R238.64], !P0 ;  /* 0x44300000ee027fae */ /* 0x0009e8000c121860 */
[----:B------:R-:W-:Y:S01]  /*270e0*/  LDGSTS.E [R2+0x44400], desc[UR32][R232.64], !P0 ;  /* 0x44400000e8027fae */ /* 0x000fe2000c121860 */
[----:B------:R-:W-:-:S03]  /*270f0*/  IMAD.WIDE R230, R252, 0x4, R12 ;  /* 0x00000004fce67825 */ /* 0x000fc600078e020c */
[----:B------:R-:W3:Y:S04]  /*27100*/  LDL.LU.64 R12, [R1+0x1468] ;  /* 0x00146800010c7983 */ /* 0x000ee80000300a00 */
[----:B------:R-:W-:Y:S01]  /*27110*/  STL.64 [R1+0x31a8], R238 ;  /* 0x0031a8ee01007387 */ /* 0x000fe20000100a00 */
[----:B------:R-:W-:-:S03]  /*27120*/  IMAD.WIDE R228, R252, 0x4, R228 ;  /* 0x00000004fce47825 */ /* 0x000fc600078e02e4 */
[----:B------:R-:W-:Y:S04]  /*27130*/  STL.64 [R1+0x31a0], R232 ;  /* 0x0031a0e801007387 */ /* 0x000fe80000100a00 */
[----:B------:R-:W-:Y:S01]  /*27140*/  STL.64 [R1+0x3198], R230 ;  /* 0x003198e601007387 */ /* 0x000fe20000100a00 */
[----:B------:R-:W-:-:S03]  /*27150*/  IMAD.WIDE R16, R252, 0x4, R16 ;  /* 0x00000004fc107825 */ /* 0x000fc600078e0210 */
[----:B-1----:R-:W3:Y:S04]  /*27160*/  LDL.LU.64 R8, [R1+0x1460] ;  /* 0x0014600001087983 */ /* 0x002ee80000300a00 */
[----:B------:R-:W-:Y:S04]  /*27170*/  LDGSTS.E [R2+0x44500], desc[UR32][R230.64], !P0 ;  /* 0x44500000e6027fae */ /* 0x000fe8000c121860 */
[----:B------:R-:W-:Y:S04]  /*27180*/  STL.64 [R1+0x3190], R228 ;  /* 0x003190e401007387 */ /* 0x000fe80000100a00 */
[----:B------:R-:W-:Y:S04]  /*27190*/  LDGSTS.E [R2+0x44600], desc[UR32][R228.64], !P0 ;  /* 0x44600000e4027fae */ /* 0x000fe8000c121860 */
[----:B------:R1:W-:Y:S04]  /*271a0*/  STL.64 [R1+0x3188], R16 ;  /* 0x0031881001007387 */ /* 0x0003e80000100a00 */
[----:B------:R-:W-:Y:S04]  /*271b0*/  LDGSTS.E [R2+0x44700], desc[UR32][R16.64], !P0 ;  /* 0x4470000010027fae */ /* 0x000fe8000c121860 */
[----:B-1----:R-:W3:Y:S01]  /*271c0*/  LDL.LU.64 R16, [R1+0x13d8] ;  /* 0x0013d80001107983 */ /* 0x002ee20000300a00 */
[----:B------:R-:W-:-:S03]  /*271d0*/  IMAD.WIDE R244, R252, 0x4, R236 ;  /* 0x00000004fcf47825 */ /* 0x000fc600078e02ec */
[----:B------:R-:W3:Y:S04]  /*271e0*/  LDL.LU.64 R232, [R1+0x13d0] ;  /* 0x0013d00001e87983 */ /* 0x000ee80000300a00 */
[----:B------:R-:W3:Y:S01]  /*271f0*/  LDL.LU.64 R230, [R1+0x13c8] ;  /* 0x0013c80001e67983 */ /* 0x000ee20000300a00 */
[----:B----4-:R-:W-:-:S03]  /*27200*/  IMAD.WIDE R242, R252, 0x4, R10 ;  /* 0x00000004fcf27825 */ /* 0x010fc600078e020a */
[----:B------:R-:W4:Y:S01]  /*27210*/  LDL.LU.64 R228, [R1+0x13c0] ;  /* 0x0013c00001e47983 */ /* 0x000f220000300a00 */
[----:B------:R-:W-:-:S03]  /*27220*/  IMAD.WIDE R240, R252, 0x4, R234 ;  /* 0x00000004fcf07825 */ /* 0x000fc600078e02ea */
[----:B------:R-:W4:Y:S01]  /*27230*/  LDL.LU.64 R10, [R1+0x13b8] ;  /* 0x0013b800010a7983 */ /* 0x000f220000300a00 */
[----:B------:R-:W-:-:S03]  /*27240*/  IMAD.WIDE R238, R252, 0x4, R226 ;  /* 0x00000004fcee7825 */ /* 0x000fc600078e02e2 */
[----:B------:R-:W-:Y:S04]  /*27250*/  STL.64 [R1+0x3180], R244 ;  /* 0x003180f401007387 */ /* 0x000fe80000100a00 */
[----:B------:R-:W-:Y:S04]  /*27260*/  STL.64 [R1+0x3178], R242 ;  /* 0x003178f201007387 */ /* 0x000fe80000100a00 */
[----:B------:R-:W-:Y:S04]  /*27270*/  STL.64 [R1+0x3170], R240 ;  /* 0x003170f001007387 */ /* 0x000fe80000100a00 */
[----:B------:R-:W4:Y:S04]  /*27280*/  LDL.LU.64 R226, [R1+0x13b0] ;  /* 0x0013b00001e27983 */ /* 0x000f280000300a00 */
[----:B------:R-:W-:Y:S04]  /*27290*/  STL.64 [R1+0x3168], R238 ;  /* 0x003168ee01007387 */ /* 0x000fe80000100a00 */
[----:B------:R1:W-:Y:S04]  /*272a0*/  LDGSTS.E [R2+0x46000], desc[UR32][R244.64], !P3 ;  /* 0x46000000f4027fae */ /* 0x0003e8000d921860 */
[----:B------:R1:W-:Y:S04]  /*272b0*/  LDGSTS.E [R2+0x46100], desc[UR32][R242.64], !P3 ;  /* 0x46100000f2027fae */ /* 0x0003e8000d921860 */
[----:B------:R1:W-:Y:S04]  /*272c0*/  LDGSTS.E [R2+0x46200], desc[UR32][R240.64], !P3 ;  /* 0x46200000f0027fae */ /* 0x0003e8000d921860 */
[----:B------:R4:W-:Y:S01]  /*272d0*/  LDGSTS.E [R2+0x46300], desc[UR32][R238.64], !P3 ;  /* 0x46300000ee027fae */ /* 0x0009e2000d921860 */
[----:B--2---:R-:W-:-:S05]  /*272e0*/  IMAD.WIDE R236, R252, 0x4, R18 ;  /* 0x00000004fcec7825 */ /* 0x004fca00078e0212 */
[----:B------:R-:W-:Y:S01]  /*272f0*/  STL.64 [R1+0x3160], R236 ;  /* 0x003160ec01007387 */ /* 0x000fe20000100a00 */
[----:B---3--:R-:W-:-:S03]  /*27300*/  IMAD.WIDE R234, R252, 0x4, R14 ;  /* 0x00000004fcea7825 */ /* 0x008fc600078e020e */
[----:B------:R2:W-:Y:S04]  /*27310*/  LDGSTS.E [R2+0x46400], desc[UR32][R236.64], !P3 ;  /* 0x46400000ec027fae */ /* 0x0005e8000d921860 */
[----:B------:R-:W3:Y:S04]  /*27320*/  LDL.LU.64 R14, [R1+0x13a8] ;  /* 0x0013a800010e7983 */ /* 0x000ee80000300a00 */
[----:B------:R-:W-:Y:S04]  /*27330*/  STL.64 [R1+0x3158], R234 ;  /* 0x003158ea01007387 */ /* 0x000fe80000100a00 */
[----:B------:R2:W-:Y:S01]  /*27340*/  LDGSTS.E [R2+0x46500], desc[UR32][R234.64], !P3 ;  /* 0x46500000ea027fae */ /* 0x0005e2000d921860 */
[----:B------:R-:W-:-:S03]  /*27350*/  IMAD.WIDE R18, R252, 0x4, R12 ;  /* 0x00000004fc127825 */ /* 0x000fc600078e020c */
[----:B------:R-:W3:Y:S04]  /*27360*/  LDL.LU.64 R12, [R1+0x13a0] ;  /* 0x0013a000010c7983 */ /* 0x000ee80000300a00 */
[----:B------:R-:W-:Y:S04]  /*27370*/  STL.64 [R1+0x3150], R18 ;  /* 0x0031501201007387 */ /* 0x000fe80000100a00 */
[----:B------:R-:W-:Y:S01]  /*27380*/  LDGSTS.E [R2+0x46600], desc[UR32][R18.64], !P3 ;  /* 0x4660000012027fae */ /* 0x000fe2000d921860 */
[----:B------:R-:W-:-:S05]  /*27390*/  IMAD.WIDE R8, R252, 0x4, R8 ;  /* 0x00000004fc087825 */ /* 0x000fca00078e0208 */
[----:B------:R1:W-:Y:S04]  /*273a0*/  STL.64 [R1+0x3148], R8 ;  /* 0x0031480801007387 */ /* 0x0003e80000100a00 */
[----:B------:R3:W-:Y:S04]  /*273b0*/  LDGSTS.E [R2+0x46700], desc[UR32][R8.64], !P3 ;  /* 0x4670000008027fae */ /* 0x0007e8000d921860 */
[----:B-1----:R-:W3:Y:S04]  /*273c0*/  LDL.LU.64 R8, [R1+0x1318] ;  /* 0x0013180001087983 */ /* 0x002ee80000300a00 */
[----:B------:R-:W3:Y:S01]  /*273d0*/  LDL.LU.64 R18, [R1+0x1310] ;  /* 0x0013100001127983 */ /* 0x000ee20000300a00 */
[----:B------:R-:W-:-:S03]  /*273e0*/  IMAD.WIDE R244, R252, 0x4, R16 ;  /* 0x00000004fcf47825 */ /* 0x000fc600078e0210 */
[----:B------:R-:W3:Y:S01]  /*273f0*/  LDL.LU.64 R16, [R1+0x1308] ;  /* 0x0013080001107983 */ /* 0x000ee20000300a00 */
[----:B------:R-:W-:-:S03]  /*27400*/  IMAD.WIDE R242, R252, 0x4, R232 ;  /* 0x00000004fcf27825 */ /* 0x000fc600078e02e8 */
[----:B------:R-:W-:Y:S01]  /*27410*/  STL.64 [R1+0x3140], R244 ;  /* 0x003140f401007387 */ /* 0x000fe20000100a00 */
[----:B------:R-:W-:-:S03]  /*27420*/  IMAD.WIDE R240, R252, 0x4, R230 ;  /* 0x00000004fcf07825 */ /* 0x000fc600078e02e6 */
[----:B------:R-:W3:Y:S01]  /*27430*/  LDL.LU.64 R232, [R1+0x1300] ;  /* 0x0013000001e87983 */ /* 0x000ee20000300a00 */
[----:B----4-:R-:W-:-:S03]  /*27440*/  IMAD.WIDE R238, R252, 0x4, R228 ;  /* 0x00000004fcee7825 */ /* 0x010fc600078e02e4 */
[----:B------:R-:W-:Y:S01]  /*27450*/  STL.64 [R1+0x3138], R242 ;  /* 0x003138f201007387 */ /* 0x000fe20000100a00 */
[----:B--2---:R-:W-:-:S03]  /*27460*/  IMAD.WIDE R236, R252, 0x4, R10 ;  /* 0x00000004fcec7825 */ /* 0x004fc600078e020a */
[----:B------:R-:W-:Y:S04]  /*27470*/  STL.64 [R1+0x3130], R240 ;  /* 0x003130f001007387 */ /* 0x000fe80000100a00 */
[----:B------:R-:W2:Y:S04]  /*27480*/  LDL.LU.64 R230, [R1+0x12f8] ;  /* 0x0012f80001e67983 */ /* 0x000ea80000300a00 */
[----:B------:R-:W-:Y:S04]  /*27490*/  STL.64 [R1+0x3128], R238 ;  /* 0x003128ee01007387 */ /* 0x000fe80000100a00 */
[----:B------:R-:W4:Y:S01]  /*274a0*/  LDL.LU.64 R10, [R1+0x12f0] ;  /* 0x0012f000010a7983 */ /* 0x000f220000300a00 */
[----:B------:R-:W-:-:S03]  /*274b0*/  IMAD.WIDE R234, R252, 0x4, R226 ;  /* 0x00000004fcea7825 */ /* 0x000fc600078e02e2 */
[----:B------:R1:W-:Y:S04]  /*274c0*/  STL.64 [R1+0x3120], R236 ;  /* 0x003120ec01007387 */ /* 0x0003e80000100a00 */
[----:B------:R-:W4:Y:S04]  /*274d0*/  LDL.LU.64 R228, [R1+0x12e8] ;  /* 0x0012e80001e47983 */ /* 0x000f280000300a00 */
[----:B------:R-:W-:Y:S04]  /*274e0*/  STL.64 [R1+0x3118], R234 ;  /* 0x003118ea01007387 */ /* 0x000fe80000100a00 */
[----:B------:R-:W-:Y:S04]  /*274f0*/  LDGSTS.E [R2+0x48000], desc[UR32][R244.64], !P5 ;  /* 0x48000000f4027fae */ /* 0x000fe8000e921860 */
[----:B------:R1:W-:Y:S04]  /*27500*/  LDGSTS.E [R2+0x48100], desc[UR32][R242.64], !P5 ;  /* 0x48100000f2027fae */ /* 0x0003e8000e921860 */
[----:B------:R1:W-:Y:S04]  /*27510*/  LDGSTS.E [R2+0x48200], desc[UR32][R240.64], !P5 ;  /* 0x48200000f0027fae */ /* 0x0003e8000e921860 */
[----:B------:R1:W-:Y:S04]  /*27520*/  LDGSTS.E [R2+0x48300], desc[UR32][R238.64], !P5 ;  /* 0x48300000ee027fae */ /* 0x0003e8000e921860 */
[----:B------:R-:W-:Y:S04]  /*27530*/  LDGSTS.E [R2+0x48400], desc[UR32][R236.64], !P5 ;  /* 0x48400000ec027fae */ /* 0x000fe8000e921860 */
[----:B------:R-:W-:Y:S01]  /*27540*/  LDGSTS.E [R2+0x48500], desc[UR32][R234.64], !P5 ;  /* 0x48500000ea027fae */ /* 0x000fe2000e921860 */
[----:B---3--:R-:W-:-:S03]  /*27550*/  IMAD.WIDE R226, R252, 0x4, R14 ;  /* 0x00000004fce27825 */ /* 0x008fc600078e020e */
[----:B------:R-:W3:Y:S04]  /*27560*/  LDL.LU.64 R14, [R1+0x12e0] ;  /* 0x0012e000010e7983 */ /* 0x000ee80000300a00 */
[----:B------:R-:W-:Y:S04]  /*27570*/  STL.64 [R1+0x3110], R226 ;  /* 0x003110e201007387 */ /* 0x000fe80000100a00 */
[----:B------:R-:W-:Y:S01]  /*27580*/  LDGSTS.E [R2+0x48600], desc[UR32][R226.64], !P5 ;  /* 0x48600000e2027fae */ /* 0x000fe2000e921860 */
[----:B------:R-:W-:-:S05]  /*27590*/  IMAD.WIDE R12, R252, 0x4, R12 ;  /* 0x00000004fc0c7825 */ /* 0x000fca00078e020c */
[----:B------:R1:W-:Y:S04]  /*275a0*/  STL.64 [R1+0x3108], R12 ;  /* 0x0031080c01007387 */ /* 0x0003e80000100a00 */
[----:B------:R-:W-:Y:S04]  /*275b0*/  LDGSTS.E [R2+0x48700], desc[UR32][R12.64], !P5 ;  /* 0x487000000c027fae */ /* 0x000fe8000e921860 */
[----:B-1----:R-:W3:Y:S04]  /*275c0*/  LDL.LU.64 R236, [R1+0x1258] ;  /* 0x0012580001ec7983 */ /* 0x002ee80000300a00 */
[----:B------:R-:W3:Y:S01]  /*275d0*/  LDL.LU.64 R12, [R1+0x1250] ;  /* 0x00125000010c7983 */ /* 0x000ee20000300a00 */
[----:B------:R-:W-:-:S03]  /*275e0*/  ISETP.GE.U32.AND P6, PT, R251, 0x7ffffeec, PT ;  /* 0x7ffffeecfb00780c */ /* 0x000fc60003fc6070 */
[----:B------:R-:W3:Y:S04]  /*275f0*/  LDL.LU.64 R234, [R1+0x1248] ;  /* 0x0012480001ea7983 */ /* 0x000ee80000300a00 */
[----:B------:R-:W3:Y:S01]  /*27600*/  LDL.LU.64 R226, [R1+0x1240] ;  /* 0x0012400001e27983 */ /* 0x000ee20000300a00 */
[----:B------:R-:W-:-:S04]  /*27610*/  IMAD.WIDE R8, R252, 0x4, R8 ;  /* 0x00000004fc087825 */ /* 0x000fc800078e0208 */
[C---:B------:R-:W-:Y:S01]  /*27620*/  IMAD.WIDE R242, R252.reuse, 0x4, R18 ;  /* 0x00000004fcf27825 */ /* 0x040fe200078e0212 */
[----:B------:R1:W-:Y:S04]  /*27630*/  STL.64 [R1+0x3100], R8 ;  /* 0x0031000801007387 */ /* 0x0003e80000100a00 */
[----:B------:R-:W3:Y:S01]  /*27640*/  LDL.LU.64 R18, [R1+0x1238] ;  /* 0x0012380001127983 */ /* 0x000ee20000300a00 */
[----:B------:R-:W-:-:S03]  /*27650*/  IMAD.WIDE R240, R252, 0x4, R16 ;  /* 0x00000004fcf07825 */ /* 0x000fc600078e0210 */
[----:B------:R-:W-:Y:S04]  /*27660*/  STL.64 [R1+0x30f8], R242 ;  /* 0x0030f8f201007387 */ /* 0x000fe80000100a00 */
[----:B------:R-:W3:Y:S01]  /*27670*/  LDL.LU.64 R16, [R1+0x1230] ;  /* 0x0012300001107983 */ /* 0x000ee20000300a00 */
[----:B------:R-:W-:-:S03]  /*27680*/  IMAD.WIDE R238, R252, 0x4, R232 ;  /* 0x00000004fcee7825 */ /* 0x000fc600078e02e8 */
[----:B------:R-:W-:Y:S04]  /*27690*/  STL.64 [R1+0x30f0], R240 ;  /* 0x0030f0f001007387 */ /* 0x000fe80000100a00 */
[----:B------:R-:W-:Y:S04]  /*276a0*/  LDGSTS.E [R2+0x4a000], desc[UR32][R8.64], !P6 ;  /* 0x4a00000008027fae */ /* 0x000fe8000f121860 */
[----:B------:R3:W-:Y:S01]  /*276b0*/  LDGSTS.E [R2+0x4a100], desc[UR32][R242.64], !P6 ;  /* 0x4a100000f2027fae */ /* 0x0007e2000f121860 */
[----:B--2---:R-:W-:-:S03]  /*276c0*/  IMAD.WIDE R232, R252, 0x4, R230 ;  /* 0x00000004fce87825 */ /* 0x004fc600078e02e6 */
[----:B------:R2:W-:Y:S04]  /*276d0*/  LDGSTS.E [R2+0x4a200], desc[UR32][R240.64], !P6 ;  /* 0x4a200000f0027fae */ /* 0x0005e8000f121860 */
[----:B------:R2:W-:Y:S01]  /*276e0*/  LDGSTS.E [R2+0x4a300], desc[UR32][R238.64], !P6 ;  /* 0x4a300000ee027fae */ /* 0x0005e2000f121860 */
[----:B----4-:R-:W-:-:S03]  /*276f0*/  IMAD.WIDE R230, R252, 0x4, R10 ;  /* 0x00000004fce67825 */ /* 0x010fc600078e020a */
[----:B------:R-:W-:Y:S04]  /*27700*/  LDGSTS.E [R2+0x4a400], desc[UR32][R232.64], !P6 ;  /* 0x4a400000e8027fae */ /* 0x000fe8000f121860 */
[----:B------:R-:W4:Y:S01]  /*27710*/  LDL.LU.64 R10, [R1+0x1228] ;  /* 0x00122800010a7983 */ /* 0x000f220000300a00 */
[----:B------:R-:W-:-:S03]  /*27720*/  IMAD.WIDE R228, R252, 0x4, R228 ;  /* 0x00000004fce47825 */ /* 0x000fc600078e02e4 */
[----:B------:R-:W-:Y:S04]  /*27730*/  STL.64 [R1+0x30e8], R238 ;  /* 0x0030e8ee01007387 */ /* 0x000fe80000100a00 */
[----:B------:R-:W-:Y:S04]  /*27740*/  STL.64 [R1+0x30e0], R232 ;  /* 0x0030e0e801007387 */ /* 0x000fe80000100a00 */
[----:B------:R-:W-:Y:S04]  /*27750*/  STL.64 [R1+0x30d8], R230 ;  /* 0x0030d8e601007387 */ /* 0x000fe80000100a00 */
[----:B-1----:R-:W4:Y:S04]  /*27760*/  LDL.LU.64 R8, [R1+0x1220] ;  /* 0x0012200001087983 */ /* 0x002f280000300a00 */
[----:B------:R-:W-:Y:S04]  /*27770*/  LDGSTS.E [R2+0x4a500], desc[UR32][R230.64], !P6 ;  /* 0x4a500000e6027fae */ /* 0x000fe8000f121860 */
[----:B------:R-:W-:Y:S04]  /*27780*/  STL.64 [R1+0x30d0], R228 ;  /* 0x0030d0e401007387 */ /* 0x000fe80000100a00 */
[----:B------:R-:W-:Y:S01]  /*27790*/  LDGSTS.E [R2+0x4a600], desc[UR32][R228.64], !P6 ;  /* 0x4a600000e4027fae */ /* 0x000fe2000f121860 */
[----:B---3--:R-:W-:-:S05]  /*277a0*/  IMAD.WIDE R14, R252, 0x4, R14 ;  /* 0x00000004fc0e7825 */ /* 0x008fca00078e020e */
[----:B------:R1:W-:Y:S04]  /*277b0*/  STL.64 [R1+0x30c8], R14 ;  /* 0x0030c80e01007387 */ /* 0x0003e80000100a00 */
[----:B------:R-:W-:Y:S04]  /*277c0*/  LDGSTS.E [R2+0x4a700], desc[UR32][R14.64], !P6 ;  /* 0x4a7000000e027fae */ /* 0x000fe8000f121860 */
[----:B-1----:R-:W3:Y:S04]  /*277d0*/  LDL.LU.64 R14, [R1+0x1198] ;  /* 0x00119800010e7983 */ /* 0x002ee80000300a00 */
[----:B------:R-:W3:Y:S04]  /*277e0*/  LDL.LU.64 R232, [R1+0x1190] ;  /* 0x0011900001e87983 */ /* 0x000ee80000300a00 */
[----:B------:R-:W3:Y:S04]  /*277f0*/  LDL.LU.64 R230, [R1+0x1188] ;  /* 0x0011880001e67983 */ /* 0x000ee80000300a00 */
[----:B------:R-:W3:Y:S01]  /*27800*/  LDL.LU.64 R228, [R1+0x1180] ;  /* 0x0011800001e47983 */ /* 0x000ee20000300a00 */
[----:B------:R-:W-:-:S03]  /*27810*/  IMAD.WIDE R242, R252, 0x4, R12 ;  /* 0x00000004fcf27825 */ /* 0x000fc600078e020c */
[----:B------:R-:W3:Y:S01]  /*27820*/  LDL.LU.64 R12, [R1+0x1178] ;  /* 0x00117800010c7983 */ /* 0x000ee20000300a00 */
[----:B------:R-:W-:Y:S01]  /*27830*/  IADD3 R4, R5, -0x99, RZ ;  /* 0xffffff6705047810 */ /* 0x000fe20007ffe0ff */
[C---:B------:R-:W-:Y:S01]  /*27840*/  IMAD.WIDE R244, R252.reuse, 0x4, R236 ;  /* 0x00000004fcf47825 */ /* 0x040fe200078e02ec */
[----:B------:R-:W1:Y:S03]  /*27850*/  LDC R5, c[0x0][0x230] ;  /* 0x00008c00ff057b82 */ /* 0x000e660000000800 */
[----:B--2---:R-:W-:Y:S01]  /*27860*/  IMAD.WIDE R240, R252, 0x4, R234 ;  /* 0x00000004fcf07825 */ /* 0x004fe200078e02ea */
[----:B------:R-:W-:Y:S01]  /*27870*/  ISETP.GE.U32.AND P2, PT, R4, 0x7ffffee8, PT ;  /* 0x7ffffee80400780c */ /* 0x000fe20003f46070 */
[----:B------:R-:W-:Y:S02]  /*27880*/  STL.64 [R1+0x30c0], R244 ;  /* 0x0030c0f401007387 */ /* 0x000fe40000100a00 */
[----:B------:R-:W-:-:S02]  /*27890*/  IMAD.WIDE R238, R252, 0x4, R226 ;  /* 0x00000004fcee7825 */ /* 0x000fc400078e02e2 */
[----:B------:R-:W-:Y:S04]  /*278a0*/  STL.64 [R1+0x30b8], R242 ;  /* 0x0030b8f201007387 */ /* 0x000fe80000100a00 */
[----:B------:R-:W-:Y:S04]  /*278b0*/  STL.64 [R1+0x30b0], R240 ;  /* 0x0030b0f001007387 */ /* 0x000fe80000100a00 */
[----:B------:R3:W-:Y:S01]  /*278c0*/  LDGSTS.E [R2+0x4c000], desc[UR32][R244.64], !P2 ;  /* 0x4c000000f4027fae */ /* 0x0007e2000d121860 */
[----:B------:R-:W-:-:S03]  /*278d0*/  IMAD.WIDE R236, R252, 0x4, R18 ;  /* 0x00000004fcec7825 */ /* 0x000fc600078e0212 */
[----:B------:R-:W2:Y:S04]  /*278e0*/  LDL.LU.64 R18, [R1+0x1170] ;  /* 0x0011700001127983 */ /* 0x000ea80000300a00 */
[----:B------:R-:W-:Y:S01]  /*278f0*/  STL.64 [R1+0x30a8], R238 ;  /* 0x0030a8ee01007387 */ /* 0x000fe20000100a00 */
[----:B------:R-:W-:-:S03]  /*27900*/  IMAD.WIDE R234, R252, 0x4, R16 ;  /* 0x00000004fcea7825 */ /* 0x000fc600078e0210 */
[----:B------:R-:W-:Y:S04]  /*27910*/  STL.64 [R1+0x30a0], R236 ;  /* 0x0030a0ec01007387 */ /* 0x000fe80000100a00 */
[----:B------:R-:W2:Y:S04]  /*27920*/  LDL.LU.64 R16, [R1+0x1168] ;  /* 0x0011680001107983 */ /* 0x000ea80000300a00 */
[----:B------:R1:W-:Y:S04]  /*27930*/  LDGSTS.E [R2+0x4c100], desc[UR32][R242.64], !P2 ;  /* 0x4c100000f2027fae */ /* 0x0003e8000d121860 */
[----:B------:R1:W-:Y:S04]  /*27940*/  LDGSTS.E [R2+0x4c200], desc[UR32][R240.64], !P2 ;  /* 0x4c200000f0027fae */ /* 0x0003e8000d121860 */
[----:B------:R-:W-:Y:S04]  /*27950*/  STL.64 [R1+0x3098], R234 ;  /* 0x003098ea01007387 */ /* 0x000fe80000100a00 */
[----:B------:R1:W-:Y:S04]  /*27960*/  LDGSTS.E [R2+0x4c300], desc[UR32][R238.64], !P2 ;  /* 0x4c300000ee027fae */ /* 0x0003e8000d121860 */
[----:B------:R1:W-:Y:S01]  /*27970*/  LDGSTS.E [R2+0x4c400], desc[UR32][R236.64], !P2 ;  /* 0x4c400000ec027fae */ /* 0x0003e2000d121860 */
[----:B----4-:R-:W-:-:S03]  /*27980*/  IMAD.WIDE R226, R252, 0x4, R10 ;  /* 0x00000004fce27825 */ /* 0x010fc600078e020a */
[----:B------:R-:W4:Y:S04]  /*27990*/  LDL.LU.64 R10, [R1+0x1160] ;  /* 0x00116000010a7983 */ /* 0x000f280000300a00 */
[----:B------:R2:W-:Y:S04]  /*279a0*/  LDGSTS.E [R2+0x4c500], desc[UR32][R234.64], !P2 ;  /* 0x4c500000ea027fae */ /* 0x0005e8000d121860 */
[----:B------:R-:W-:Y:S04]  /*279b0*/  STL.64 [R1+0x3090], R226 ;  /* 0x003090e201007387 */ /* 0x000fe80000100a00 */
[----:B------:R-:W-:Y:S01]  /*279c0*/  LDGSTS.E [R2+0x4c600], desc[UR32][R226.64], !P2 ;  /* 0x4c600000e2027fae */ /* 0x000fe2000d121860 */
[----:B------:R-:W-:-:S05]  /*279d0*/  IMAD.WIDE R8, R252, 0x4, R8 ;  /* 0x00000004fc087825 */ /* 0x000fca00078e0208 */
[----:B------:R1:W-:Y:S04]  /*279e0*/  STL.64 [R1+0x3088], R8 ;  /* 0x0030880801007387 */ /* 0x0003e80000100a00 */
[----:B------:R4:W-:Y:S04]  /*279f0*/  LDGSTS.E [R2+0x4c700], desc[UR32][R8.64], !P2 ;  /* 0x4c70000008027fae */ /* 0x0009e8000d121860 */
[----:B-1----:R-:W4:Y:S04]  /*27a00*/  LDL.LU.64 R8, [R1+0x10d8] ;  /* 0x0010d80001087983 */ /* 0x002f280000300a00 */
[----:B------:R-:W4:Y:S01]  /*27a10*/  LDL.LU.64 R226, [R1+0x10d0] ;  /* 0x0010d00001e27983 */ /* 0x000f220000300a00 */
[----:B---3--:R-:W-:-:S03]  /*27a20*/  IMAD.WIDE R244, R252, 0x4, R14 ;  /* 0x00000004fcf47825 */ /* 0x008fc600078e020e */
[----:B------:R-:W3:Y:S01]  /*27a30*/  LDL.LU.64 R14, [R1+0x10c8] ;  /* 0x0010c800010e7983 */ /* 0x000ee20000300a00 */
[----:B------:R-:W-:-:S03]  /*27a40*/  IMAD.WIDE R242, R252, 0x4, R232 ;  /* 0x00000004fcf27825 */ /* 0x000fc600078e02e8 */
[----:B------:R-:W-:Y:S01]  /*27a50*/  STL.64 [R1+0x3080], R244 ;  /* 0x003080f401007387 */ /* 0x000fe20000100a00 */
[----:B------:R-:W-:-:S03]  /*27a60*/  IMAD.WIDE R240, R252, 0x4, R230 ;  /* 0x00000004fcf07825 */ /* 0x000fc600078e02e6 */
[----:B------:R-:W3:Y:S01]  /*27a70*/  LDL.LU.64 R232, [R1+0x10c0] ;  /* 0x0010c00001e87983 */ /* 0x000ee20000300a00 */
[----:B------:R-:W-:-:S03]  /*27a80*/  IMAD.WIDE R238, R252, 0x4, R228 ;  /* 0x00000004fcee7825 */ /* 0x000fc600078e02e4 */
[----:B------:R-:W-:Y:S04]  /*27a90*/  STL.64 [R1+0x3078], R242 ;  /* 0x003078f201007387 */ /* 0x000fe80000100a00 */
[----:B------:R-:W-:Y:S01]  /*27aa0*/  STL.64 [R1+0x3070], R240 ;  /* 0x003070f001007387 */ /* 0x000fe20000100a00 */
[----:B------:R-:W-:-:S03]  /*27ab0*/  IMAD.WIDE R236, R252, 0x4, R12 ;  /* 0x00000004fcec7825 */ /* 0x000fc600078e020c */
[----:B------:R-:W3:Y:S04]  /*27ac0*/  LDL.LU.64 R228, [R1+0x10b8] ;  /* 0x0010b80001e47983 */ /* 0x000ee80000300a00 */
[----:B------:R-:W-:Y:S04]  /*27ad0*/  STL.64 [R1+0x3068], R238 ;  /* 0x003068ee01007387 */ /* 0x000fe80000100a00 */
[----:B------:R-:W3:Y:S01]  /*27ae0*/  LDL.LU.64 R12, [R1+0x10b0] ;  /* 0x0010b000010c7983 */ /* 0x000ee20000300a00 */
[----:B------:R-:W-:Y:S02]  /*27af0*/  VIADD R4, R7, 0xffffff63 ;  /* 0xffffff6307047836 */ /* 0x000fe40000000000 */
[----:B------:R-:W1:Y:S03]  /*27b00*/  LDC R7, c[0x0][0x230] ;  /* 0x00008c00ff077b82 */ /* 0x000e660000000800 */
[----:B------:R-:W-:Y:S01]  /*27b10*/  ISETP.GE.U32.AND P0, PT, R4, 0x7ffffee4, PT ;  /* 0x7ffffee40400780c */ /* 0x000fe20003f06070 */
[----:B------:R4:W-:Y:S01]  /*27b20*/  STL.64 [R1+0x3060], R236 ;  /* 0x003060ec01007387 */ /* 0x0009e20000100a00 */
[----:B--2---:R-:W-:-:S03]  /*27b30*/  IMAD.WIDE R234, R252, 0x4, R18 ;  /* 0x00000004fcea7825 */ /* 0x004fc600078e0212 */
[----:B------:R-:W2:Y:S04]  /*27b40*/  LDL.LU.64 R18, [R1+0x10a8] ;  /* 0x0010a80001127983 */ /* 0x000ea80000300a00 */
[----:B------:R-:W-:Y:S01]  /*27b50*/  STL.64 [R1+0x3058], R234 ;  /* 0x003058ea01007387 */ /* 0x000fe20000100a00 */
[----:B------:R-:W-:-:S03]  /*27b60*/  IMAD.WIDE R230, R252, 0x4, R16 ;  /* 0x00000004fce67825 */ /* 0x000fc600078e0210 */
[----:B------:R-:W-:Y:S04]  /*27b70*/  LDGSTS.E [R2+0x4e000], desc[UR32][R244.64], !P0 ;  /* 0x4e000000f4027fae */ /* 0x000fe8000c121860 */
[----:B------:R-:W2:Y:S01]  /*27b80*/  LDL.LU.64 R16, [R1+0x10a0] ;  /* 0x0010a00001107983 */ /* 0x000ea20000300a00 */
[----:B------:R-:W-:Y:S02]  /*27b90*/  VIADD R4, R6, 0xffffff5f ;  /* 0xffffff5f06047836 */ /* 0x000fe40000000000 */
[----:B------:R-:W1:Y:S01]  /*27ba0*/  LDC R6, c[0x0][0x230] ;  /* 0x00008c00ff067b82 */ /* 0x000e620000000800 */
[----:B------:R1:W-:Y:S04]  /*27bb0*/  LDGSTS.E [R2+0x4e100], desc[UR32][R242.64], !P0 ;  /* 0x4e100000f2027fae */ /* 0x0003e8000c121860 */
[----:B------:R3:W-:Y:S01]  /*27bc0*/  LDGSTS.E [R2+0x4e200], desc[UR32][R240.64], !P0 ;  /* 0x4e200000f0027fae */ /* 0x0007e2000c121860 */
[----:B------:R-:W-:-:S03]  /*27bd0*/  ISETP.GE.U32.AND P3, PT, R4, 0x7ffffee0, PT ;  /* 0x7ffffee00400780c */ /* 0x000fc60003f66070 */
[----:B------:R3:W-:Y:S04]  /*27be0*/  LDGSTS.E [R2+0x4e300], desc[UR32][R238.64], !P0 ;  /* 0x4e300000ee027fae */ /* 0x0007e8000c121860 */
[----:B------:R-:W-:Y:S01]  /*27bf0*/  LDGSTS.E [R2+0x4e400], desc[UR32][R236.64], !P0 ;  /* 0x4e400000ec027fae */ /* 0x000fe2000c121860 */
[----:B----4-:R-:W-:-:S03]  /*27c00*/  IMAD.WIDE R10, R252, 0x4, R10 ;  /* 0x00000004fc0a7825 */ /* 0x010fc600078e020a */
[----:B------:R-:W-:Y:S04]  /*27c10*/  STL.64 [R1+0x3050], R230 ;  /* 0x003050e601007387 */ /* 0x000fe80000100a00 */
[----:B------:R-:W-:Y:S04]  /*27c20*/  LDGSTS.E [R2+0x4e500], desc[UR32][R234.64], !P0 ;  /* 0x4e500000ea027fae */ /* 0x000fe8000c121860 */
[----:B------:R4:W-:Y:S04]  /*27c30*/  STL.64 [R1+0x3048], R10 ;  /* 0x0030480a01007387 */ /* 0x0009e80000100a00 */
[----:B------:R-:W-:Y:S04]  /*27c40*/  LDGSTS.E [R2+0x4e600], desc[UR32][R230.64], !P0 ;  /* 0x4e600000e6027fae */ /* 0x000fe8000c121860 */
[----:B------:R-:W-:Y:S04]  /*27c50*/  LDGSTS.E [R2+0x4e700], desc[UR32][R10.64], !P0 ;  /* 0x4e7000000a027fae */ /* 0x000fe8000c121860 */
[----:B------:R-:W2:Y:S04]  /*27c60*/  LDL.LU.64 R236, [R1+0x1018] ;  /* 0x0010180001ec7983 */ /* 0x000ea80000300a00 */
[----:B----4-:R-:W4:Y:S04]  /*27c70*/  LDL.LU.64 R10, [R1+0x1010] ;  /* 0x00101000010a7983 */ /* 0x010f280000300a00 */
[----:B------:R-:W4:Y:S01]  /*27c80*/  LDL.LU.64 R234, [R1+0x1008] ;  /* 0x0010080001ea7983 */ /* 0x000f220000300a00 */
[----:B------:R-:W-:-:S03]  /*27c90*/  IMAD.WIDE R8, R252, 0x4, R8 ;  /* 0x00000004fc087825 */ /* 0x000fc600078e0208 */
[----:B------:R-:W4:Y:S01]  /*27ca0*/  LDL.LU.64 R230, [R1+0x1000] ;  /* 0x0010000001e67983 */ /* 0x000f220000300a00 */
[----:B-1----:R-:W-:-:S03]  /*27cb0*/  IMAD.WIDE R242, R252, 0x4, R226 ;  /* 0x00000004fcf27825 */ /* 0x002fc600078e02e2 */
[----:B------:R1:W-:Y:S04]  /*27cc0*/  STL.64 [R1+0x3040], R8 ;  /* 0x0030400801007387 */ /* 0x0003e80000100a00 */
[----:B------:R-:W4:Y:S04]  /*27cd0*/  LDL.LU.64 R226, [R1+0xff8] ;  /* 0x000ff80001e27983 */ /* 0x000f280000300a00 */
[----:B------:R-:W-:Y:S04]  /*27ce0*/  STL.64 [R1+0x3038], R242 ;  /* 0x003038f201007387 */ /* 0x000fe80000100a00 */
[----:B------:R-:W-:Y:S04]  /*27cf0*/  LDGSTS.E [R2+0x50000], desc[UR32][R8.64], !P3 ;  /* 0x5000000008027fae */ /* 0x000fe8000d921860 */
[----:B------:R4:W-:Y:S01]  /*27d00*/  LDGSTS.E [R2+0x50100], desc[UR32][R242.64], !P3 ;  /* 0x50100000f2027fae */ /* 0x0009e2000d921860 */
[----:B---3--:R-:W-:-:S03]  /*27d10*/  IMAD.WIDE R240, R252, 0x4, R14 ;  /* 0x00000004fcf07825 */ /* 0x008fc600078e020e */
[----:B------:R-:W3:Y:S01]  /*27d20*/  LDL.LU.64 R14, [R1+0xff0] ;  /* 0x000ff000010e7983 */ /* 0x000ee20000300a00 */
[----:B------:R-:W-:-:S03]  /*27d30*/  IMAD.WIDE R238, R252, 0x4, R232 ;  /* 0x00000004fcee7825 */ /* 0x000fc600078e02e8 */
[----:B------:R-:W-:Y:S04]  /*27d40*/  STL.64 [R1+0x3030], R240 ;  /* 0x003030f001007387 */ /* 0x000fe80000100a00 */
[----:B------:R4:W-:Y:S04]  /*27d50*/  LDGSTS.E [R2+0x50200], desc[UR32][R240.64], !P3 ;  /* 0x50200000f0027fae */ /* 0x0009e8000d921860 */
[----:B------:R4:W-:Y:S01]  /*27d60*/  LDGSTS.E [R2+0x50300], desc[UR32][R238.64], !P3 ;  /* 0x50300000ee027fae */ /* 0x0009e2000d921860 */
[----:B------:R-:W-:-:S05]  /*27d70*/  IMAD.WIDE R232, R252, 0x4, R228 ;  /* 0x00000004fce87825 */ /* 0x000fca00078e02e4 */
[----:B------:R-:W-:Y:S01]  /*27d80*/  LDGSTS.E [R2+0x50400], desc[UR32][R232.64], !P3 ;  /* 0x50400000e8027fae */ /* 0x000fe2000d921860 */
[----:B------:R-:W-:-:S03]  /*27d90*/  IMAD.WIDE R228, R252, 0x4, R12 ;  /* 0x00000004fce47825 */ /* 0x000fc600078e020c */
[----:B------:R-:W3:Y:S04]  /*27da0*/  LDL.LU.64 R12, [R1+0xfe8] ;  /* 0x000fe800010c7983 */ /* 0x000ee80000300a00 */
[----:B------:R-:W-:Y:S04]  /*27db0*/  STL.64 [R1+0x3028], R238 ;  /* 0x003028ee01007387 */ /* 0x000fe80000100a00 */
[----:B------:R-:W-:Y:S04]  /*27dc0*/  STL.64 [R1+0x3020], R232 ;  /* 0x003020e801007387 */ /* 0x000fe80000100a00 */
[----:B------:R-:W-:Y:S04]  /*27dd0*/  STL.64 [R1+0x3018], R228 ;  /* 0x003018e401007387 */ /* 0x000fe80000100a00 */
[----:B-1----:R-:W3:Y:S01]  /*27de0*/  LDL.LU.64 R8, [R1+0xfe0] ;  /* 0x000fe00001087983 */ /* 0x002ee20000300a00 */
[----:B--2---:R-:W-:-:S03]  /*27df0*/  IMAD.WIDE R18, R252, 0x4, R18 ;  /* 0x00000004fc127825 */ /* 0x004fc600078e0212 */
[----:B------:R-:W-:Y:S04]  /*27e00*/  LDGSTS.E [R2+0x50500], desc[UR32][R228.64], !P3 ;  /* 0x50500000e4027fae */ /* 0x000fe8000d921860 */
[----:B------:R1:W-:Y:S04]  /*27e10*/  STL.64 [R1+0x3010], R18 ;  /* 0x0030101201007387 */ /* 0x0003e80000100a00 */
[----:B------:R-:W-:Y:S01]  /*27e20*/  LDGSTS.E [R2+0x50600], desc[UR32][R18.64], !P3 ;  /* 0x5060000012027fae */ /* 0x000fe2000d921860 */
[----:B------:R-:W-:-:S05]  /*27e30*/  IMAD.WIDE R16, R252, 0x4, R16 ;  /* 0x00000004fc107825 */ /* 0x000fca00078e0210 */
[----:B------:R2:W-:Y:S04]  /*27e40*/  STL.64 [R1+0x3008], R16 ;  /* 0x0030081001007387 */ /* 0x0005e80000100a00 */
[----:B------:R-:W-:Y:S04]  /*27e50*/  LDGSTS.E [R2+0x50700], desc[UR32][R16.64], !P3 ;  /* 0x5070000010027fae */ /* 0x000fe8000d921860 */
[----:B-1----:R-:W3:Y:S04]  /*27e60*/  LDL.LU.64 R18, [R1+0xf58] ;  /* 0x000f580001127983 */ /* 0x002ee80000300a00 */
[----:B------:R-:W3:Y:S04]  /*27e70*/  LDL.LU.64 R232, [R1+0xf50] ;  /* 0x000f500001e87983 */ /* 0x000ee80000300a00 */
[----:B------:R-:W3:Y:S04]  /*27e80*/  LDL.LU.64 R228, [R1+0xf48] ;  /* 0x000f480001e47983 */ /* 0x000ee80000300a00 */
[----:B--2---:R-:W2:Y:S01]  /*27e90*/  LDL.LU.64 R16, [R1+0xf40] ;  /* 0x000f400001107983 */ /* 0x004ea20000300a00 */
[----:B------:R-:W-:-:S04]  /*27ea0*/  IMAD.WIDE R244, R252, 0x4, R236 ;  /* 0x00000004fcf47825 */ /* 0x000fc800078e02ec */
[C---:B----4-:R-:W-:Y:S02]  /*27eb0*/  IMAD.WIDE R242, R252.reuse, 0x4, R10 ;  /* 0x00000004fcf27825 */ /* 0x050fe400078e020a */
[----:B------:R-:W4:Y:S02]  /*27ec0*/  LDL.LU.64 R10, [R1+0xf38] ;  /* 0x000f3800010a7983 */ /* 0x000f240000300a00 */
[C---:B------:R-:W-:Y:S02]  /*27ed0*/  IMAD.WIDE R240, R252.reuse, 0x4, R234 ;  /* 0x00000004fcf07825 */ /* 0x040fe400078e02ea */
[----:B------:R1:W-:Y:S02]  /*27ee0*/  STL.64 [R1+0x3000], R244 ;  /* 0x003000f401007387 */ /* 0x0003e40000100a00 */
[C---:B------:R-:W-:Y:S02]  /*27ef0*/  IMAD.WIDE R238, R252.reuse, 0x4, R230 ;  /* 0x00000004fcee7825 */ /* 0x040fe400078e02e6 */
[----:B------:R1:W-:Y:S04]  /*27f00*/  STL.64 [R1+0x2ff8], R242 ;  /* 0x002ff8f201007387 */ /* 0x0003e80000100a00 */
[----:B------:R1:W-:Y:S01]  /*27f10*/  STL.64 [R1+0x2ff0], R240 ;  /* 0x002ff0f001007387 */ /* 0x0003e20000100a00 */
[----:B------:R-:W-:-:S04]  /*27f20*/  IMAD.WIDE R236, R252, 0x4, R226 ;  /* 0x00000004fcec7825 */ /* 0x000fc800078e02e2 */
[C---:B---3--:R-:W-:Y:S02]  /*27f30*/  IMAD.WIDE R234, R252.reuse, 0x4, R14 ;  /* 0x00000004fcea7825 */ /* 0x048fe400078e020e */
[----:B------:R-:W3:Y:S04]  /*27f40*/  LDL.LU.64 R14, [R1+0xf30] ;  /* 0x000f3000010e7983 */ /* 0x000ee80000300a00 */
[----:B------:R2:W-:Y:S04]  /*27f50*/  STL.64 [R1+0x2fe8], R238 ;  /* 0x002fe8ee01007387 */ /* 0x0005e80000100a00 */
[----:B------:R-:W-:Y:S01]  /*27f60*/  STL.64 [R1+0x2fe0], R236 ;  /* 0x002fe0ec01007387 */ /* 0x000fe20000100a00 */
[----:B------:R-:W-:-:S03]  /*27f70*/  IMAD.WIDE R230, R252, 0x4, R12 ;  /* 0x00000004fce67825 */ /* 0x000fc600078e020c */
[----:B------:R-:W3:Y:S04]  /*27f80*/  LDL.LU.64 R12, [R1+0xf28] ;  /* 0x000f2800010c7983 */ /* 0x000ee80000300a00 */
[----:B------:R-:W-:Y:S01]  /*27f90*/  STL.64 [R1+0x2fd8], R234 ;  /* 0x002fd8ea01007387 */ /* 0x000fe20000100a00 */
[----:B------:R-:W-:-:S03]  /*27fa0*/  IMAD.WIDE R226, R252, 0x4, R8 ;  /* 0x00000004fce27825 */ /* 0x000fc600078e0208 */
[----:B------:R-:W3:Y:S01]  /*27fb0*/  LDL.LU.64 R8, [R1+0xf20] ;  /* 0x000f200001087983 */ /* 0x000ee20000300a00 */
[----:B------:R-:W-:-:S03]  /*27fc0*/  VIADD R4, R5, 0xffffff5b ;  /* 0xffffff5b05047836 */ /* 0x000fc60000000000 */
[----:B------:R-:W-:Y:S01]  /*27fd0*/  STL.64 [R1+0x2fd0], R230 ;  /* 0x002fd0e601007387 */ /* 0x000fe20000100a00 */
[----:B------:R-:W3:Y:S01]  /*27fe0*/  LDC R5, c[0x0][0x230] ;  /* 0x00008c00ff057b82 */ /* 0x000ee20000000800 */
[----:B------:R-:W-:Y:S02]  /*27ff0*/  ISETP.GE.U32.AND P5, PT, R4, 0x7ffffedc, PT ;  /* 0x7ffffedc0400780c */ /* 0x000fe40003fa6070 */
[----:B------:R2:W-:Y:S11]  /*28000*/  STL.64 [R1+0x2fc8], R226 ;  /* 0x002fc8e201007387 */ /* 0x0005f60000100a00 */
[----:B------:R1:W-:Y:S04]  /*28010*/  LDGSTS.E [R2+0x52000], desc[UR32][R244.64], !P5 ;  /* 0x52000000f4027fae */ /* 0x0003e8000e921860 */
[----:B------:R2:W-:Y:S04]  /*28020*/  LDGSTS.E [R2+0x52100], desc[UR32][R242.64], !P5 ;  /* 0x52100000f2027fae */ /* 0x0005e8000e921860 */
[----:B------:R2:W-:Y:S04]  /*28030*/  LDGSTS.E [R2+0x52200], desc[UR32][R240.64], !P5 ;  /* 0x52200000f0027fae */ /* 0x0005e8000e921860 */
[----:B------:R2:W-:Y:S04]  /*28040*/  LDGSTS.E [R2+0x52300], desc[UR32][R238.64], !P5 ;  /* 0x52300000ee027fae */ /* 0x0005e8000e921860 */
[----:B------:R4:W-:Y:S01]  /*28050*/  LDGSTS.E [R2+0x52400], desc[UR32][R236.64], !P5 ;  /* 0x52400000ec027fae */ /* 0x0009e2000e921860 */
[----:B-1----:R-:W-:-:S03]  /*28060*/  IMAD.WIDE R244, R252, 0x4, R18 ;  /* 0x00000004fcf47825 */ /* 0x002fc600078e0212 */
[----:B------:R-:W-:Y:S04]  /*28070*/  LDGSTS.E [R2+0x52500], desc[UR32][R234.64], !P5 ;  /* 0x52500000ea027fae */ /* 0x000fe8000e921860 */
[----:B------:R-:W-:Y:S01]  /*28080*/  LDGSTS.E [R2+0x52600], desc[UR32][R230.64], !P5 ;  /* 0x52600000e6027fae */ /* 0x000fe2000e921860 */
[----:B--2---:R-:W-:-:S03]  /*28090*/  IMAD.WIDE R242, R252, 0x4, R232 ;  /* 0x00000004fcf27825 */ /* 0x004fc600078e02e8 */
[----:B------:R1:W-:Y:S01]  /*280a0*/  LDGSTS.E [R2+0x52700], desc[UR32][R226.64], !P5 ;  /* 0x52700000e2027fae */ /* 0x0003e2000e921860 */
[----:B------:R-:W-:-:S04]  /*280b0*/  IMAD.WIDE R240, R252, 0x4, R228 ;  /* 0x00000004fcf07825 */ /* 0x000fc800078e02e4 */
[C---:B------:R-:W-:Y:S01]  /*280c0*/  IMAD.WIDE R238, R252.reuse, 0x4, R16 ;  /* 0x00000004fcee7825 */ /* 0x040fe200078e0210 */
[----:B------:R-:W1:Y:S04]  /*280d0*/  LDL.LU.64 R226, [R1+0xe98] ;  /* 0x000e980001e27983 */ /* 0x000e680000300a00 */
[----:B------:R-:W2:Y:S04]  /*280e0*/  LDL.LU.64 R230, [R1+0xe90] ;  /* 0x000e900001e67983 */ /* 0x000ea80000300a00 */
[----:B------:R-:W2:Y:S04]  /*280f0*/  LDL.LU.64 R18, [R1+0xe88] ;  /* 0x000e880001127983 */ /* 0x000ea80000300a00 */
[----:B------:R-:W-:Y:S04]  /*28100*/  STL.64 [R1+0x2fc0], R244 ;  /* 0x002fc0f401007387 */ /* 0x000fe80000100a00 */
[----:B------:R-:W2:Y:S01]  /*28110*/  LDL.LU.64 R234, [R1+0xe80] ;  /* 0x000e800001ea7983 */ /* 0x000ea20000300a00 */
[----:B----4-:R-:W-:-:S03]  /*28120*/  IMAD.WIDE R236, R252, 0x4, R10 ;  /* 0x00000004fcec7825 */ /* 0x010fc600078e020a */
[----:B------:R-:W-:Y:S04]  /*28130*/  STL.64 [R1+0x2fb8], R242 ;  /* 0x002fb8f201007387 */ /* 0x000fe80000100a00 */
[----:B------:R-:W-:Y:S04]  /*28140*/  STL.64 [R1+0x2fb0], R240 ;  /* 0x002fb0f001007387 */ /* 0x000fe80000100a00 */
[----:B------:R-:W4:Y:S04]  /*28150*/  LDL.LU.64 R228, [R1+0xe78] ;  /* 0x000e780001e47983 */ /* 0x000f280000300a00 */
[----:B------:R-:W-:Y:S04]  /*28160*/  STL.64 [R1+0x2fa8], R238 ;  /* 0x002fa8ee01007387 */ /* 0x000fe80000100a00 */
[----:B------:R-:W4:Y:S04]  /*28170*/  LDL.LU.64 R10, [R1+0xe70] ;  /* 0x000e7000010a7983 */ /* 0x000f280000300a00 */
[----:B------:R-:W-:Y:S01]  /*28180*/  STL.64 [R1+0x2fa0], R236 ;  /* 0x002fa0ec01007387 */ /* 0x000fe20000100a00 */
[----:B---3--:R-:W-:-:S03]  /*28190*/  IMAD.WIDE R232, R252, 0x4, R14 ;  /* 0x00000004fce87825 */ /* 0x008fc600078e020e */
[----:B------:R-:W3:Y:S04]  /*281a0*/  LDL.LU.64 R14, [R1+0xe68] ;  /* 0x000e6800010e7983 */ /* 0x000ee80000300a00 */
[----:B------:R-:W-:Y:S01]  /*281b0*/  STL.64 [R1+0x2f98], R232 ;  /* 0x002f98e801007387 */ /* 0x000fe20000100a00 */
[----:B------:R-:W-:-:S04]  /*281c0*/  IMAD.WIDE R16, R252, 0x4, R12 ;  /* 0x00000004fc107825 */ /* 0x000fc800078e020c */
[----:B------:R-:W-:Y:S02]  /*281d0*/  IMAD.WIDE R12, R252, 0x4, R8 ;  /* 0x00000004fc0c7825 */ /* 0x000fe400078e0208 */
[----:B------:R-:W3:Y:S02]  /*281e0*/  LDL.LU.64 R8, [R1+0xe60] ;  /* 0x000e600001087983 */ /* 0x000ee40000300a00 */
[----:B------:R-:W-:Y:S02]  /*281f0*/  VIADD R4, R7, 0xffffff57 ;  /* 0xffffff5707047836 */ /* 0x000fe40000000000 */
[----:B------:R1:W-:Y:S01]  /*28200*/  STL.64 [R1+0x2f90], R16 ;  /* 0x002f901001007387 */ /* 0x0003e20000100a00 */
[----:B------:R-:W3:Y:S02]  /*28210*/  LDC R7, c[0x0][0x230] ;  /* 0x00008c00ff077b82 */ /* 0x000ee40000000800 */
[----:B------:R-:W-:Y:S01]  /*28220*/  ISETP.GE.U32.AND P6, PT, R4, 0x7ffffed8, PT ;  /* 0x7ffffed80400780c */ /* 0x000fe20003fc6070 */
[----:B------:R1:W-:Y:S01]  /*28230*/  STL.64 [R1+0x2f88], R12 ;  /* 0x002f880c01007387 */ /* 0x0003e20000100a00 */
[----:B------:R-:W-:-:S04]  /*28240*/  VIADD R4, R6, 0xffffff53 ;  /* 0xffffff5306047836 */ /* 0x000fc80000000000 */
[----:B------:R-:W3:Y:S07]  /*28250*/  LDC R6, c[0x0][0x230] ;  /* 0x00008c00ff067b82 */ /* 0x000eee0000000800 */
[----:B------:R-:W-:Y:S04]  /*28260*/  LDGSTS.E [R2+0x54000], desc[UR32][R244.64], !P6 ;  /* 0x54000000f4027fae */ /* 0x000fe8000f121860 */
[----:B------:R2:W-:Y:S04]  /*28270*/  LDGSTS.E [R2+0x54100], desc[UR32][R242.64], !P6 ;  /* 0x54100000f2027fae */ /* 0x0005e8000f121860 */
[----:B------:R2:W-:Y:S04]  /*28280*/  LDGSTS.E [R2+0x54200], desc[UR32][R240.64], !P6 ;  /* 0x54200000f0027fae */ /* 0x0005e8000f121860 */
[----:B------:R2:W-:Y:S04]  /*28290*/  LDGSTS.E [R2+0x54300], desc[UR32][R238.64], !P6 ;  /* 0x54300000ee027fae */ /* 0x0005e8000f121860 */
[----:B------:R-:W-:Y:S04]  /*282a0*/  LDGSTS.E [R2+0x54400], desc[UR32][R236.64], !P6 ;  /* 0x54400000ec027fae */ /* 0x000fe8000f121860 */
[----:B------:R-:W-:Y:S04]  /*282b0*/  LDGSTS.E [R2+0x54500], desc[UR32][R232.64], !P6 ;  /* 0x54500000e8027fae */ /* 0x000fe8000f121860 */
[----:B------:R-:W-:Y:S04]  /*282c0*/  LDGSTS.E [R2+0x54600], desc[UR32][R16.64], !P6 ;  /* 0x5460000010027fae */ /* 0x000fe8000f121860 */
[----:B------:R-:W-:Y:S01]  /*282d0*/  LDGSTS.E [R2+0x54700], desc[UR32][R12.64], !P6 ;  /* 0x547000000c027fae */ /* 0x000fe2000f121860 */
[----:B------:R-:W-:-:S03]  /*282e0*/  ISETP.GE.U32.AND P2, PT, R4, 0x7ffffed4, PT ;  /* 0x7ffffed40400780c */ /* 0x000fc60003f46070 */
[----:B-1----:R-:W3:Y:S01]  /*282f0*/  LDL.LU.64 R16, [R1+0xdd8] ;  /* 0x000dd80001107983 */ /* 0x002ee20000300a00 */
[----:B------:R-:W-:-:S03]  /*28300*/  IMAD.WIDE R226, R252, 0x4, R226 ;  /* 0x00000004fce27825 */ /* 0x000fc600078e02e2 */
[----:B------:R-:W3:Y:S01]  /*28310*/  LDL.LU.64 R12, [R1+0xdd0] ;  /* 0x000dd000010c7983 */ /* 0x000ee20000300a00 */
[----:B--2---:R-:W-:-:S03]  /*28320*/  IMAD.WIDE R242, R252, 0x4, R230 ;  /* 0x00000004fcf27825 */ /* 0x004fc600078e02e6 */
[----:B------:R-:W2:Y:S01]  /*28330*/  LDL.LU.64 R236, [R1+0xdc8] ;  /* 0x000dc80001ec7983 */ /* 0x000ea20000300a00 */
[----:B------:R-:W-:-:S03]  /*28340*/  IMAD.WIDE R240, R252, 0x4, R18 ;  /* 0x00000004fcf07825 */ /* 0x000fc600078e0212 */
[----:B------:R-:W2:Y:S04]  /*28350*/  LDL.LU.64 R232, [R1+0xdc0] ;  /* 0x000dc00001e87983 */ /* 0x000ea80000300a00 */
[----:B------:R1:W-:Y:S04]  /*28360*/  STL.64 [R1+0x2f80], R226 ;  /* 0x002f80e201007387 */ /* 0x0003e80000100a00 */
[----:B------:R-:W-:Y:S01]  /*28370*/  STL.64 [R1+0x2f78], R242 ;  /* 0x002f78f201007387 */ /* 0x000fe20000100a00 */
[----:B------:R-:W-:-:S03]  /*28380*/  IMAD.WIDE R238, R252, 0x4, R234 ;  /* 0x00000004fcee7825 */ /* 0x000fc600078e02ea */
[----:B------:R-:W2:Y:S04]  /*28390*/  LDL.LU.64 R230, [R1+0xdb8] ;  /* 0x000db80001e67983 */ /* 0x000ea80000300a00 */
[----:B------:R-:W2:Y:S01]  /*283a0*/  LDL.LU.64 R18, [R1+0xdb0] ;  /* 0x000db00001127983 */ /* 0x000ea20000300a00 */
[----:B----4-:R-:W-:-:S03]  /*283b0*/  IMAD.WIDE R234, R252, 0x4, R228 ;  /* 0x00000004fcea7825 */ /* 0x010fc600078e02e4 */
[----:B------:R-:W-:Y:S04]  /*283c0*/  STL.64 [R1+0x2f70], R240 ;  /* 0x002f70f001007387 */ /* 0x000fe80000100a00 */
[----:B------:R-:W-:Y:S01]  /*283d0*/  LDGSTS.E [R2+0x56000], desc[UR32][R226.64], !P2 ;  /* 0x56000000e2027fae */ /* 0x000fe2000d121860 */
[----:B------:R-:W-:-:S03]  /*283e0*/  IMAD.WIDE R228, R252, 0x4, R10 ;  /* 0x00000004fce47825 */ /* 0x000fc600078e020a */
[----:B------:R-:W4:Y:S04]  /*283f0*/  LDL.LU.64 R10, [R1+0xda8] ;  /* 0x000da800010a7983 */ /* 0x000f280000300a00 */
[----:B------:R-:W-:Y:S04]  /*28400*/  STL.64 [R1+0x2f68], R238 ;  /* 0x002f68ee01007387 */ /* 0x000fe80000100a00 */
[----:B------:R-:W-:Y:S04]  /*28410*/  STL.64 [R1+0x2f60], R234 ;  /* 0x002f60ea01007387 */ /* 0x000fe80000100a00 */
[----:B------:R3:W-:Y:S04]  /*28420*/  STL.64 [R1+0x3208], R228 ;  /* 0x003208e401007387 */ /* 0x0007e80000100a00 */
[----:B-1----:R-:W4:Y:S04]  /*28430*/  LDL.LU.64 R226, [R1+0xda0] ;  /* 0x000da00001e27983 */ /* 0x002f280000300a00 */
[----:B------:R-:W-:Y:S04]  /*28440*/  LDGSTS.E [R2+0x56100], desc[UR32][R242.64], !P2 ;  /* 0x56100000f2027fae */ /* 0x000fe8000d121860 */
[----:B------:R-:W-:Y:S04]  /*28450*/  LDGSTS.E [R2+0x56200], desc[UR32][R240.64], !P2 ;  /* 0x56200000f0027fae */ /* 0x000fe8000d121860 */
[----:B------:R-:W-:Y:S04]  /*28460*/  LDGSTS.E [R2+0x56300], desc[UR32][R238.64], !P2 ;  /* 0x56300000ee027fae */ /* 0x000fe8000d121860 */
[----:B------:R-:W-:Y:S04]  /*28470*/  LDGSTS.E [R2+0x56400], desc[UR32][R234.64], !P2 ;  /* 0x56400000ea027fae */ /* 0x000fe8000d121860 */
[----:B------:R-:W-:Y:S01]  /*28480*/  LDGSTS.E [R2+0x56500], desc[UR32][R228.64], !P2 ;  /* 0x56500000e4027fae */ /* 0x000fe2000d121860 */
[----:B---3--:R-:W-:-:S05]  /*28490*/  IMAD.WIDE R14, R252, 0x4, R14 ;  /* 0x00000004fc0e7825 */ /* 0x008fca00078e020e */
[----:B------:R1:W-:Y:S04]  /*284a0*/  STL.64 [R1+0x3210], R14 ;  /* 0x0032100e01007387 */ /* 0x0003e80000100a00 */
[----:B------:R-:W-:Y:S01]  /*284b0*/  LDGSTS.E [R2+0x56600], desc[UR32][R14.64], !P2 ;  /* 0x566000000e027fae */ /* 0x000fe2000d121860 */
[----:B------:R-:W-:-:S05]  /*284c0*/  IMAD.WIDE R8, R252, 0x4, R8 ;  /* 0x00000004fc087825 */ /* 0x000fca00078e0208 */
[----:B------:R3:W-:Y:S04]  /*284d0*/  STL.64 [R1+0x3218], R8 ;  /* 0x0032180801007387 */ /* 0x0007e80000100a00 */
[----:B------:R-:W4:Y:S04]  /*284e0*/  LDL.LU.64 R228, [R1+0xd18] ;  /* 0x000d180001e47983 */ /* 0x000f280000300a00 */
[----:B------:R-:W4:Y:S04]  /*284f0*/  LDL.LU.64 R234, [R1+0xd10] ;  /* 0x000d100001ea7983 */ /* 0x000f280000300a00 */
[----:B-1----:R-:W4:Y:S01]  /*28500*/  LDL.LU.64 R14, [R1+0xd08] ;  /* 0x000d0800010e7983 */ /* 0x002f220000300a00 */
[----:B------:R-:W-:-:S02]  /*28510*/  VIADD R4, R5, 0xffffff4f ;  /* 0xffffff4f05047836 */ /* 0x000fc40000000000 */
[----:B------:R-:W1:Y:S01]  /*28520*/  LDC R5, c[0x0][0x230] ;  /* 0x00008c00ff057b82 */ /* 0x000e620000000800 */
[----:B------:R3:W-:Y:S02]  /*28530*/  LDGSTS.E [R2+0x56700], desc[UR32][R8.64], !P2 ;  /* 0x5670000008027fae */ /* 0x0007e4000d121860 */
[----:B------:R-:W-:Y:S01]  /*28540*/  ISETP.GE.U32.AND P0, PT, R4, 0x7ffffed0, PT ;  /* 0x7ffffed00400780c */ /* 0x000fe20003f06070 */
[----:B------:R-:W-:-:S04]  /*28550*/  VIADD R4, R7, 0xffffff4b ;  /* 0xffffff4b07047836 */ /* 0x000fc80000000000 */
[----:B------:R-:W2:Y:S01]  /*28560*/  LDC R7, c[0x0][0x230] ;  /* 0x00008c00ff077b82 */ /* 0x000ea20000000800 */
[----:B------:R-:W-:Y:S01]  /*28570*/  ISETP.GE.U32.AND P3, PT, R4, 0x7ffffecc, PT ;  /* 0x7ffffecc0400780c */ /* 0x000fe20003f66070 */
[----:B------:R-:W-:-:S06]  /*28580*/  VIADD R4, R6, 0xffffff47 ;  /* 0xffffff4706047836 */ /* 0x000fcc0000000000 */
[----:B------:R-:W4:Y:S01]  /*28590*/  LDC R6, c[0x0][0x230] ;  /* 0x00008c00ff067b82 */ /* 0x000f220000000800 */
[----:B------:R-:W-:Y:S01]  /*285a0*/  ISETP.GE.U32.AND P5, PT, R4, 0x7ffffec8, PT ;  /* 0x7ffffec80400780c */ /* 0x000fe20003fa6070 */
[----:B-1----:R-:W-:-:S06]  /*285b0*/  VIADD R4, R5, 0xffffff43 ;  /* 0xffffff4305047836 */ /* 0x002fcc0000000000 */
[----:B---3--:R-:W1:Y:S01]  /*285c0*/  LDC R8, c[0x0][0x230] ;  /* 0x00008c00ff087b82 */ /* 0x008e620000000800 */
[----:B------:R-:W-:-:S07]  /*285d0*/  IMAD.WIDE R244, R252, 0x4, R16 ;  /* 0x00000004fcf47825 */ /* 0x000fce00078e0210 */
[----:B------:R-:W3:Y:S01]  /*285e0*/  LDC R5, c[0x0][0x230] ;  /* 0x00008c00ff057b82 */ /* 0x000ee20000000800 */
[----:B------:R-:W3:Y:S01]  /*285f0*/  LDL.LU.64 R16, [R1+0xd00] ;  /* 0x000d000001107983 */ /* 0x000ee20000300a00 */
[----:B------:R-:W-:-:S03]  /*28600*/  IMAD.WIDE R242, R252, 0x4, R12 ;  /* 0x00000004fcf27825 */ /* 0x000fc600078e020c */
[----:B------:R-:W3:Y:S01]  /*28610*/  LDL.LU.64 R12, [R1+0xcf8] ;  /* 0x000cf800010c7983 */ /* 0x000ee20000300a00 */
[----:B--2---:R-:W-:-:S03]  /*28620*/  IMAD.WIDE R240, R252, 0x4, R236 ;  /* 0x00000004fcf07825 */ /* 0x004fc600078e02ec */
[----:B------:R-:W-:Y:S01]  /*28630*/  STL.64 [R1+0x3260], R244 ;  /* 0x003260f401007387 */ /* 0x000fe20000100a00 */
[----:B------:R-:W-:-:S03]  /*28640*/  IMAD.WIDE R238, R252, 0x4, R232 ;  /* 0x00000004fcee7825 */ /* 0x000fc600078e02e8 */
[----:B------:R-:W-:Y:S01]  /*28650*/  STL.64 [R1+0x3268], R242 ;  /* 0x003268f201007387 */ /* 0x000fe20000100a00 */
[----:B------:R-:W-:-:S03]  /*28660*/  ISETP.GE.U32.AND P6, PT, R4, 0x7ffffec4, PT ;  /* 0x7ffffec40400780c */ /* 0x000fc60003fc6070 */
[----:B------:R-:W-:Y:S04]  /*28670*/  STL.64 [R1+0x3270], R240 ;  /* 0x003270f001007387 */ /* 0x000fe80000100a00 */
[----:B------:R2:W-:Y:S01]  /*28680*/  LDGSTS.E [R2+0x58000], desc[UR32][R244.64], !P0 ;  /* 0x58000000f4027fae */ /* 0x0005e2000c121860 */
[----:B------:R-:W-:-:S03]  /*28690*/  IMAD.WIDE R236, R252, 0x4, R230 ;  /* 0x00000004fcec7825 */ /* 0x000fc600078e02e6 */
[----:B------:R-:W3:Y:S01]  /*286a0*/  LDL.LU.64 R232, [R1+0xcf0] ;  /* 0x000cf00001e87983 */ /* 0x000ee20000300a00 */
[----:B------:R-:W-:-:S03]  /*286b0*/  IMAD.WIDE R230, R252, 0x4, R18 ;  /* 0x00000004fce67825 */ /* 0x000fc600078e0212 */
[----:B------:R-:W-:Y:S01]  /*286c0*/  STL.64 [R1+0x3278], R238 ;  /* 0x003278ee01007387 */ /* 0x000fe20000100a00 */
[----:B------:R-:W-:-:S03]  /*286d0*/  VIADD R4, R7, 0xffffff3f ;  /* 0xffffff3f07047836 */ /* 0x000fc60000000000 */
[----:B------:R-:W-:Y:S04]  /*286e0*/  STL.64 [R1+0x3280], R236 ;  /* 0x003280ec01007387 */ /* 0x000fe80000100a00 */
[----:B------:R-:W-:Y:S01]  /*286f0*/  LDGSTS.E [R2+0x58100], desc[UR32][R242.64], !P0 ;  /* 0x58100000f2027fae */ /* 0x000fe2000c121860 */
[----:B----4-:R-:W-:-:S03]  /*28700*/  IMAD.WIDE R18, R252, 0x4, R10 ;  /* 0x00000004fc127825 */ /* 0x010fc600078e020a */
[----:B------:R-:W4:Y:S01]  /*28710*/  LDL.LU.64 R10, [R1+0xce8] ;  /* 0x000ce800010a7983 */ /* 0x000f220000300a00 */
[----:B------:R-:W-:Y:S02]  /*28720*/  ISETP.GE.U32.AND P2, PT, R4, 0x7ffffec0, PT ;  /* 0x7ffffec00400780c */ /* 0x000fe40003f46070 */
[----:B------:R-:W-:Y:S01]  /*28730*/  IADD3 R4, R6, -0xc5, RZ ;  /* 0xffffff3b06047810 */ /* 0x000fe20007ffe0ff */
[----:B------:R-:W-:Y:S04]  /*28740*/  STL.64 [R1+0x3288], R230 ;  /* 0x003288e601007387 */ /* 0x000fe80000100a00 */
[----:B------:R-:W-:Y:S04]  /*28750*/  LDGSTS.E [R2+0x58200], desc[UR32][R240.64], !P0 ;  /* 0x58200000f0027fae */ /* 0x000fe8000c121860 */
[----:B------:R-:W-:Y:S01]  /*28760*/  LDGSTS.E [R2+0x58300], desc[UR32][R238.64], !P0 ;  /* 0x58300000ee027fae */ /* 0x000fe2000c121860 */
[----:B------:R-:W-:-:S03]  /*28770*/  IMAD.WIDE R6, R252, 0x4, R226 ;  /* 0x00000004fc067825 */ /* 0x000fc600078e02e2 */
[----:B------:R-:W4:Y:S04]  /*28780*/  LDL.LU.64 R226, [R1+0xce0] ;  /* 0x000ce00001e27983 */ /* 0x000f280000300a00 */
[----:B------:R-:W-:Y:S04]  /*28790*/  LDGSTS.E [R2+0x58400], desc[UR32][R236.64], !P0 ;  /* 0x58400000ec027fae */ /* 0x000fe8000c121860 */
[----:B------:R2:W-:Y:S04]  /*287a0*/  STL.64 [R1+0x3290], R18 ;  /* 0x0032901201007387 */ /* 0x0005e80000100a00 */
[----:B------:R-:W-:Y:S04]  /*287b0*/  LDGSTS.E [R2+0x58500], desc[UR32][R230.64], !P0 ;  /* 0x58500000e6027fae */ /* 0x000fe8000c121860 */
[----:B------:R1:W-:Y:S04]  /*287c0*/  STL.64 [R1+0x3298], R6 ;  /* 0x0032980601007387 */ /* 0x0003e80000100a00 */
[----:B------:R-:W-:Y:S04]  /*287d0*/  LDGSTS.E [R2+0x58600], desc[UR32][R18.64], !P0 ;  /* 0x5860000012027fae */ /* 0x000fe8000c121860 */
[----:B------:R1:W-:Y:S04]  /*287e0*/  LDGSTS.E [R2+0x58700], desc[UR32][R6.64], !P0 ;  /* 0x5870000006027fae */ /* 0x0003e8000c121860 */
[----:B--2---:R-:W2:Y:S04]  /*287f0*/  LDL.LU.64 R18, [R1+0xa18] ;  /* 0x000a180001127983 */ /* 0x004ea80000300a00 */
[----:B------:R-:W2:Y:S01]  /*28800*/  LDL.LU.64 R230, [R1+0xa10] ;  /* 0x000a100001e67983 */ /* 0x000ea20000300a00 */
[C---:B------:R-:W-:Y:S01]  /*28810*/  IMAD.WIDE R244, R252.reuse, 0x4, R228 ;  /* 0x00000004fcf47825 */ /* 0x040fe200078e02e4 */
[----:B-1----:R-:W1:Y:S02]  /*28820*/  LDC R7, c[0x0][0x230] ;  /* 0x00008c00ff077b82 */ /* 0x002e640000000800 */
[----:B------:R-:W2:Y:S04]  /*28830*/  LDL.LU.64 R228, [R1+0xa08] ;  /* 0x000a080001e47983 */ /* 0x000ea80000300a00 */
[----:B------:R-:W-:Y:S01]  /*28840*/  STL.64 [R1+0x32e0], R244 ;  /* 0x0032e0f401007387 */ /* 0x000fe20000100a00 */
[C---:B------:R-:W-:Y:S01]  /*28850*/  IMAD.WIDE R240, R252.reuse, 0x4, R14 ;  /* 0x00000004fcf07825 */ /* 0x040fe200078e020e */
[----:B------:R-:W1:Y:S02]  /*28860*/  LDC R6, c[0x0][0x230] ;  /* 0x00008c00ff067b82 */ /* 0x000e640000000800 */
[----:B------:R-:W2:Y:S01]  /*28870*/  LDL.LU.64 R14, [R1+0xa00] ;  /* 0x000a0000010e7983 */ /* 0x000ea20000300a00 */
[----:B------:R-:W-:-:S03]  /*28880*/  IMAD.WIDE R242, R252, 0x4, R234 ;  /* 0x00000004fcf27825 */ /* 0x000fc600078e02ea */
[----:B------:R2:W-:Y:S04]  /*28890*/  LDGSTS.E [R2+0x5a000], desc[UR32][R244.64], !P3 ;  /* 0x5a000000f4027fae */ /* 0x0005e8000d921860 */
[----:B------:R-:W-:Y:S04]  /*288a0*/  STL.64 [R1+0x32e8], R242 ;  /* 0x0032e8f201007387 */ /* 0x000fe80000100a00 */
[----:B------:R-:W-:Y:S04]  /*288b0*/  STL.64 [R1+0x32f0], R240 ;  /* 0x0032f0f001007387 */ /* 0x000fe80000100a00 */
[----:B------:R2:W-:Y:S04]  /*288c0*/  LDGSTS.E [R2+0x5a100], desc[UR32][R242.64], !P3 ;  /* 0x5a100000f2027fae */ /* 0x0005e8000d921860 */
[----:B------:R-:W-:Y:S01]  /*288d0*/  LDGSTS.E [R2+0x5a200], desc[UR32][R240.64], !P3 ;  /* 0x5a200000f0027fae */ /* 0x000fe2000d921860 */
[----:B---3--:R-:W-:-:S03]  /*288e0*/  IMAD.WIDE R238, R252, 0x4, R16 ;  /* 0x00000004fcee7825 */ /* 0x008fc600078e0210 */
[----:B------:R-:W3:Y:S01]  /*288f0*/  LDL.LU.64 R16, [R1+0x9f8] ;  /* 0x0009f80001107983 */ /* 0x000ee20000300a00 */
[----:B------:R-:W-:-:S03]  /*28900*/  IMAD.WIDE R236, R252, 0x4, R12 ;  /* 0x00000004fcec7825 */ /* 0x000fc600078e020c */
[----:B------:R-:W3:Y:S04]  /*28910*/  LDL.LU.64 R12, [R1+0x9f0] ;  /* 0x0009f000010c7983 */ /* 0x000ee80000300a00 */
[----:B------:R-:W-:Y:S04]  /*28920*/  STL.64 [R1+0x32f8], R238 ;  /* 0x0032f8ee01007387 */ /* 0x000fe80000100a00 */
[----:B------:R-:W-:Y:S04]  /*28930*/  STL.64 [R1+0x3300], R236 ;  /* 0x003300ec01007387 */ /* 0x000fe80000100a00 */
[----:B------:R1:W-:Y:S04]  /*28940*/  LDGSTS.E [R2+0x5a300], desc[UR32][R238.64], !P3 ;  /* 0x5a300000ee027fae */ /* 0x0003e8000d921860 */
[----:B------:R-:W-:Y:S01]  /*28950*/  LDGSTS.E [R2+0x5a400], desc[UR32][R236.64], !P3 ;  /* 0x5a400000ec027fae */ /* 0x000fe2000d921860 */
[----:B------:R-:W-:-:S05]  /*28960*/  IMAD.WIDE R234, R252, 0x4, R232 ;  /* 0x00000004fcea7825 */ /* 0x000fca00078e02e8 */
[----:B------:R-:W-:Y:S01]  /*28970*/  LDGSTS.E [R2+0x5a500], desc[UR32][R234.64], !P3 ;  /* 0x5a500000ea027fae */ /* 0x000fe2000d921860 */
[----:B----4-:R-:W-:-:S03]  /*28980*/  IMAD.WIDE R232, R252, 0x4, R10 ;  /* 0x00000004fce87825 */ /* 0x010fc600078e020a */
[----:B------:R-:W4:Y:S04]  /*28990*/  LDL.LU.64 R10, [R1+0x9e8] ;  /* 0x0009e800010a7983 */ /* 0x000f280000300a00 */
[----:B------:R-:W-:Y:S04]  /*289a0*/  STL.64 [R1+0x3308], R234 ;  /* 0x003308ea01007387 */ /* 0x000fe80000100a00 */
[----:B------:R-:W-:Y:S04]  /*289b0*/  STL.64 [R1+0x3310], R232 ;  /* 0x003310e801007387 */ /* 0x000fe80000100a00 */
[----:B------:R-:W4:Y:S01]  /*289c0*/  LDL.LU.64 R246, [R1+0x9e0] ;  /* 0x0009e00001f67983 */ /* 0x000f220000300a00 */
[----:B------:R-:W-:-:S03]  /*289d0*/  IMAD.WIDE R226, R252, 0x4, R226 ;  /* 0x00000004fce27825 */ /* 0x000fc600078e02e2 */
[----:B------:R-:W-:Y:S04]  /*289e0*/  LDGSTS.E [R2+0x5a600], desc[UR32][R232.64], !P3 ;  /* 0x5a600000e8027fae */ /* 0x000fe8000d921860 */
[----:B------:R1:W-:Y:S04]  /*289f0*/  STL.64 [R1+0x3318], R226 ;  /* 0x003318e201007387 */ /* 0x0003e80000100a00 */
[----:B------:R-:W-:Y:S04]  /*28a00*/  LDGSTS.E [R2+0x5a700], desc[UR32][R226.64], !P3 ;  /* 0x5a700000e2027fae */ /* 0x000fe8000d921860 */
[----:B-1----:R-:W4:Y:S04]  /*28a10*/  LDL.LU.64 R226, [R1+0x978] ;  /* 0x0009780001e27983 */ /* 0x002f280000300a00 */
[----:B------:R-:W4:Y:S01]  /*28a20*/  LDL.LU.64 R236, [R1+0x970] ;  /* 0x0009700001ec7983 */ /* 0x000f220000300a00 */
[----:B--2---:R-:W-:-:S03]  /*28a30*/  IMAD.WIDE R244, R252, 0x4, R18 ;  /* 0x00000004fcf47825 */ /* 0x004fc600078e0212 */
[----:B------:R-:W2:Y:S01]  /*28a40*/  LDL.LU.64 R18, [R1+0x968] ;  /* 0x0009680001127983 */ /* 0x000ea20000300a00 */
[----:B------:R-:W-:-:S03]  /*28a50*/  IMAD.WIDE R242, R252, 0x4, R230 ;  /* 0x00000004fcf27825 */ /* 0x000fc600078e02e6 */
[----:B------:R-:W-:Y:S04]  /*28a60*/  STL.64 [R1+0x3360], R244 ;  /* 0x003360f401007387 */ /* 0x000fe80000100a00 */
[----:B------:R-:W2:Y:S04]  /*28a70*/  LDL.LU.64 R234, [R1+0x960] ;  /* 0x0009600001ea7983 */ /* 0x000ea80000300a00 */
[----:B------:R-:W2:Y:S04]  /*28a80*/  LDL.LU.64 R232, [R1+0x958] ;  /* 0x0009580001e87983 */ /* 0x000ea80000300a00 */
[----:B------:R-:W-:Y:S01]  /*28a90*/  STL.64 [R1+0x3368], R242 ;  /* 0x003368f201007387 */ /* 0x000fe20000100a00 */
[----:B------:R-:W-:Y:S01]  /*28aa0*/  ISETP.GE.U32.AND P0, PT, R4, 0x7ffffebc, PT ;  /* 0x7ffffebc0400780c */ /* 0x000fe20003f06070 */
[----:B------:R-:W-:-:S02]  /*28ab0*/  IMAD.WIDE R238, R252, 0x4, R14 ;  /* 0x00000004fcee7825 */ /* 0x000fc400078e020e */
[----:B------:R-:W-:Y:S04]  /*28ac0*/  LDGSTS.E [R2+0x5c000], desc[UR32][R244.64], !P5 ;  /* 0x5c000000f4027fae */ /* 0x000fe8000e921860 */
[----:B------:R-:W2:Y:S01]  /*28ad0*/  LDL.LU.64 R14, [R1+0x950] ;  /* 0x00095000010e7983 */ /* 0x000ea20000300a00 */
[----:B------:R-:W-:-:S03]  /*28ae0*/  IMAD.WIDE R240, R252, 0x4, R228 ;  /* 0x00000004fcf07825 */ /* 0x000fc600078e02e4 */
[----:B------:R-:W-:Y:S01]  /*28af0*/  LDGSTS.E [R2+0x5c100], desc[UR32][R242.64], !P5 ;  /* 0x5c100000f2027fae */ /* 0x000fe2000e921860 */
[----:B------:R-:W-:Y:S02]  /*28b00*/  VIADD R4, R5, 0xffffff37 ;  /* 0xffffff3705047836 */ /* 0x000fe40000000000 */
[----:B------:R-:W1:Y:S01]  /*28b10*/  LDC R5, c[0x0][0x230] ;  /* 0x00008c00ff057b82 */ /* 0x000e620000000800 */
[----:B------:R-:W-:Y:S04]  /*28b20*/  STL.64 [R1+0x3370], R240 ;  /* 0x003370f001007387 */ /* 0x000fe80000100a00 */
[----:B------:R-:W-:Y:S01]  /*28b30*/  STL.64 [R1+0x3378], R238 ;  /* 0x003378ee01007387 */ /* 0x000fe20000100a00 */
[----:B------:R-:W-:Y:S01]  /*28b40*/  ISETP.GE.U32.AND P3, PT, R4, 0x7ffffeb8, PT ;  /* 0x7ffffeb80400780c */ /* 0x000fe20003f66070 */
[----:B------:R-:W-:-:S02]  /*28b50*/  VIADD R4, R8, 0xffffff33 ;  /* 0xffffff3308047836 */ /* 0x000fc40000000000 */
[----:B------:R-:W-:Y:S04]  /*28b60*/  LDGSTS.E [R2+0x5c200], desc[UR32][R240.64], !P5 ;  /* 0x5c200000f0027fae */ /* 0x000fe8000e921860 */
[----:B------:R-:W-:Y:S01]  /*28b70*/  LDGSTS.E [R2+0x5c300], desc[UR32][R238.64], !P5 ;  /* 0x5c300000ee027fae */ /* 0x000fe2000e921860 */
[----:B---3--:R-:W-:-:S03]  /*28b80*/  IMAD.WIDE R230, R252, 0x4, R16 ;  /* 0x00000004fce67825 */ /* 0x008fc600078e0210 */
[----:B------:R-:W3:Y:S01]  /*28b90*/  LDL.LU.64 R16, [R1+0x948] ;  /* 0x0009480001107983 */ /* 0x000ee20000300a00 */
[----:B------:R-:W-:-:S03]  /*28ba0*/  IMAD.WIDE R228, R252, 0x4, R12 ;  /* 0x00000004fce47825 */ /* 0x000fc600078e020c */
[----:B------:R-:W-:Y:S04]  /*28bb0*/  STL.64 [R1+0x3380], R230 ;  /* 0x003380e601007387 */ /* 0x000fe80000100a00 */
[----:B------:R-:W-:Y:S04]  /*28bc0*/  LDGSTS.E [R2+0x5c400], desc[UR32][R230.64], !P5 ;  /* 0x5c400000e6027fae */ /* 0x000fe8000e921860 */
[----:B------:R-:W-:Y:S01]  /*28bd0*/  LDGSTS.E [R2+0x5c500], desc[UR32][R228.64], !P5 ;  /* 0x5c500000e4027fae */ /* 0x000fe2000e921860 */
[----:B----4-:R-:W-:-:S03]  /*28be0*/  IMAD.WIDE R12, R252, 0x4, R10 ;  /* 0x00000004fc0c7825 */ /* 0x010fc600078e020a */
[----:B------:R-:W4:Y:S04]  /*28bf0*/  LDL.LU.64 R10, [R1+0x940] ;  /* 0x00094000010a7983 */ /* 0x000f280000300a00 */
[----:B------:R-:W-:Y:S01]  /*28c00*/  STL.64 [R1+0x3388], R228 ;  /* 0x003388e401007387 */ /* 0x000fe20000100a00 */
[----:B------:R-:W-:-:S03]  /*28c10*/  IMAD.WIDE R8, R252, 0x4, R246 ;  /* 0x00000004fc087825 */ /* 0x000fc600078e02f6 */
[----:B------:R1:W-:Y:S04]  /*28c20*/  STL.64 [R1+0x3390], R12 ;  /* 0x0033900c01007387 */ /* 0x0003e80000100a00 */
[----:B------:R1:W-:Y:S04]  /*28c30*/  STL.64 [R1+0x3398], R8 ;  /* 0x0033980801007387 */ /* 0x0003e80000100a00 */
[----:B------:R-:W-:Y:S04]  /*28c40*/  LDGSTS.E [R2+0x5c600], desc[UR32][R12.64], !P5 ;  /* 0x5c6000000c027fae */ /* 0x000fe8000e921860 */
[----:B------:R1:W-:Y:S04]  /*28c50*/  LDGSTS.E [R2+0x5c700], desc[UR32][R8.64], !P5 ;  /* 0x5c70000008027fae */ /* 0x0003e8000e921860 */
[----:B-1----:R-:W4:Y:S01]  /*28c60*/  LDL.LU.64 R12, [R1+0x8d8] ;  /* 0x0008d800010c7983 */ /* 0x002f220000300a00 */
[----:B------:R-:W-:-:S03]  /*28c70*/  IMAD.WIDE R246, R252, 0x4, R226 ;  /* 0x00000004fcf67825 */ /* 0x000fc600078e02e2 */
[----:B------:R-:W4:Y:S01]  /*28c80*/  LDL.LU.64 R230, [R1+0x8d0] ;  /* 0x0008d00001e67983 */ /* 0x000f220000300a00 */
[----:B------:R-:W1:Y:S01]  /*28c90*/  LDC R8, c[0x0][0x230] ;  /* 0x00008c00ff087b82 */ /* 0x000e620000000800 */
[C---:B------:R-:W-:Y:S02]  /*28ca0*/  IMAD.WIDE R242, R252.reuse, 0x4, R236 ;  /* 0x00000004fcf27825 */ /* 0x040fe400078e02ec */
[----:B------:R-:W4:Y:S04]  /*28cb0*/  LDL.LU.64 R228, [R1+0x8c8] ;  /* 0x0008c80001e47983 */ /* 0x000f280000300a00 */
[----:B------:R-:W4:Y:S01]  /*28cc0*/  LDL.LU.64 R226, [R1+0x8a0] ;  /* 0x0008a00001e27983 */ /* 0x000f220000300a00 */
[----:B--2---:R-:W-:-:S03]  /*28cd0*/  IMAD.WIDE R240, R252, 0x4, R18 ;  /* 0x00000004fcf07825 */ /* 0x004fc600078e0212 */
[----:B------:R-:W-:Y:S04]  /*28ce0*/  STL.64 [R1+0x3420], R246 ;  /* 0x003420f601007387 */ /* 0x000fe80000100a00 */
[----:B------:R-:W2:Y:S01]  /*28cf0*/  LDL.LU.64 R18, [R1+0x878] ;  /* 0x0008780001127983 */ /* 0x000ea20000300a00 */
[----:B------:R-:W-:-:S03]  /*28d00*/  IMAD.WIDE R238, R252, 0x4, R234 ;  /* 0x00000004fcee7825 */ /* 0x000fc600078e02ea */
[----:B------:R1:W-:Y:S04]  /*28d10*/  STL.64 [R1+0x3428], R242 ;  /* 0x003428f201007387 */ /* 0x0003e80000100a00 */
[----:B------:R1:W-:Y:S04]  /*28d20*/  STL.64 [R1+0x3430], R240 ;  /* 0x003430f001007387 */ /* 0x0003e80000100a00 */
[----:B------:R-:W-:Y:S01]  /*28d30*/  LDGSTS.E [R2+0x5e000], desc[UR32][R246.64], !P6 ;  /* 0x5e000000f6027fae */ /* 0x000fe2000f121860 */
[----:B------:R-:W-:-:S03]  /*28d40*/  IMAD.WIDE R236, R252, 0x4, R232 ;  /* 0x00000004fcec7825 */ /* 0x000fc600078e02e8 */
[----:B------:R1:W-:Y:S04]  /*28d50*/  LDGSTS.E [R2+0x5e100], desc[UR32][R242.64], !P6 ;  /* 0x5e100000f2027fae */ /* 0x0003e8000f121860 */
[----:B------:R1:W-:Y:S04]  /*28d60*/  LDGSTS.E [R2+0x5e200], desc[UR32][R240.64], !P6 ;  /* 0x5e200000f0027fae */ /* 0x0003e8000f121860 */
[----:B------:R-:W-:Y:S04]  /*28d70*/  LDGSTS.E [R2+0x5e300], desc[UR32][R238.64], !P6 ;  /* 0x5e300000ee027fae */ /* 0x000fe8000f121860 */
[----:B------:R-:W-:Y:S01]  /*28d80*/  LDGSTS.E [R2+0x5e400], desc[UR32][R236.64], !P6 ;  /* 0x5e400000ec027fae */ /* 0x000fe2000f121860 */
[----:B------:R-:W-:-:S03]  /*28d90*/  IMAD.WIDE R234, R252, 0x4, R14 ;  /* 0x00000004fcea7825 */ /* 0x000fc600078e020e */
[----:B------:R-:W2:Y:S04]  /*28da0*/  LDL.LU.64 R14, [R1+0x850] ;  /* 0x00085000010e7983 */ /* 0x000ea80000300a00 */
[----:B------:R1:W-:Y:S04]  /*28db0*/  STL.64 [R1+0x3438], R238 ;  /* 0x003438ee01007387 */ /* 0x0003e80000100a00 */
[----:B------:R1:W-:Y:S04]  /*28dc0*/  STL.64 [R1+0x3440], R236 ;  /* 0x003440ec01007387 */ /* 0x0003e80000100a00 */
[----:B------:R-:W-:Y:S04]  /*28dd0*/  STL.64 [R1+0x3448], R234 ;  /* 0x003448ea01007387 */ /* 0x000fe80000100a00 */
[----:B------:R-:W-:Y:S01]  /*28de0*/  LDGSTS.E [R2+0x5e500], desc[UR32][R234.64], !P6 ;  /* 0x5e500000ea027fae */ /* 0x000fe2000f121860 */
[----:B---3--:R-:W-:-:S05]  /*28df0*/  IMAD.WIDE R232, R252, 0x4, R16 ;  /* 0x00000004fce87825 */ /* 0x008fca00078e0210 */
[----:B------:R-:W-:Y:S01]  /*28e00*/  LDGSTS.E [R2+0x5e600], desc[UR32][R232.64], !P6 ;  /* 0x5e600000e8027fae */ /* 0x000fe2000f121860 */
[----:B----4-:R-:W-:-:S03]  /*28e10*/  IMAD.WIDE R16, R252, 0x4, R10 ;  /* 0x00000004fc107825 */ /* 0x010fc600078e020a */
[----:B------:R-:W3:Y:S04]  /*28e20*/  LDL.LU.64 R10, [R1+0x828] ;  /* 0x00082800010a7983 */ /* 0x000ee80000300a00 */
[----:B------:R-:W4:Y:S04]  /*28e30*/  LDL.LU.64 R244, [R1+0x808] ;  /* 0x0008080001f47983 */ /* 0x000f280000300a00 */
[----:B------:R-:W-:Y:S04]  /*28e40*/  STL.64 [R1+0x3450], R232 ;  /* 0x003450e801007387 */ /* 0x000fe80000100a00 */
[----:B------:R1:W-:Y:S04]  /*28e50*/  STL.64 [R1+0x3458], R16 ;  /* 0x0034581001007387 */ /* 0x0003e80000100a00 */
[----:B------:R-:W-:Y:S01]  /*28e60*/  LDGSTS.E [R2+0x5e700], desc[UR32][R16.64], !P6 ;  /* 0x5e70000010027fae */ /* 0x000fe2000f121860 */
[----:B-1----:R-:W-:-:S03]  /*28e70*/  IMAD.WIDE R242, R252, 0x4, R12 ;  /* 0x00000004fcf27825 */ /* 0x002fc600078e020c */
[----:B------:R-:W4:Y:S01]  /*28e80*/  LDL.LU.64 R12, [R1+0x658] ;  /* 0x00065800010c7983 */ /* 0x000f220000300a00 */
[----:B------:R-:W-:-:S03]  /*28e90*/  IMAD.WIDE R240, R252, 0x4, R230 ;  /* 0x00000004fcf07825 */ /* 0x000fc600078e02e6 */
[----:B------:R-:W4:Y:S01]  /*28ea0*/  LDL.LU.64 R238, [R1+0x650] ;  /* 0x0006500001ee7983 */ /* 0x000f220000300a00 */
[----:B------:R-:W-:-:S03]  /*28eb0*/  IMAD.WIDE R230, R252, 0x4, R228 ;  /* 0x00000004fce67825 */ /* 0x000fc600078e02e4 */
[----:B------:R-:W4:Y:S01]  /*28ec0*/  LDL.LU.64 R236, [R1+0x648] ;  /* 0x0006480001ec7983 */ /* 0x000f220000300a00 */
[----:B------:R-:W-:-:S03]  /*28ed0*/  IMAD.WIDE R228, R252, 0x4, R226 ;  /* 0x00000004fce47825 */ /* 0x000fc600078e02e2 */
[----:B------:R-:W-:Y:S04]  /*28ee0*/  STL.64 [R1+0x34e0], R242 ;  /* 0x0034e0f201007387 */ /* 0x000fe80000100a00 */
[----:B------:R-:W4:Y:S04]  /*28ef0*/  LDL.LU.64 R16, [R1+0x640] ;  /* 0x0006400001107983 */ /* 0x000f280000300a00 */
[----:B------:R-:W4:Y:S01]  /*28f00*/  LDL.LU.64 R234, [R1+0x638] ;  /* 0x0006380001ea7983 */ /* 0x000f220000300a00 */
[----:B--2---:R-:W-:-:S03]  /*28f10*/  IMAD.WIDE R226, R252, 0x4, R18 ;  /* 0x00000004fce27825 */ /* 0x004fc600078e0212 */
[----:B------:R-:W-:Y:S04]  /*28f20*/  STL.64 [R1+0x34e8], R240 ;  /* 0x0034e8f001007387 */ /* 0x000fe80000100a00 */
[----:B------:R1:W-:Y:S04]  /*28f30*/  STL.64 [R1+0x34f0], R230 ;  /* 0x0034f0e601007387 */ /* 0x0003e80000100a00 */
[----:B------:R-:W2:Y:S04]  /*28f40*/  LDL.LU.64 R232, [R1+0x630] ;  /* 0x0006300001e87983 */ /* 0x000ea80000300a00 */
[----:B------:R-:W-:Y:S01]  /*28f50*/  STL.64 [R1+0x34f8], R228 ;  /* 0x0034f8e401007387 */ /* 0x000fe20000100a00 */
[----:B------:R-:W-:-:S03]  /*28f60*/  ISETP.GE.U32.AND P5, PT, R4, 0x7ffffeb4, PT ;  /* 0x7ffffeb40400780c */ /* 0x000fc60003fa6070 */
[----:B------:R1:W-:Y:S01]  /*28f70*/  LDGSTS.E [R2+0x60000], desc[UR32][R242.64], !P2 ;  /* 0x60000000f2027fae */ /* 0x0003e2000d121860 */
[----:B------:R-:W-:-:S03]  /*28f80*/  IMAD.WIDE R18, R252, 0x4, R14 ;  /* 0x00000004fc127825 */ /* 0x000fc600078e020e */
[----:B------:R1:W-:Y:S04]  /*28f90*/  LDGSTS.E [R2+0x60100], desc[UR32][R240.64], !P2 ;  /* 0x60100000f0027fae */ /* 0x0003e8000d121860 */
[----:B------:R-:W2:Y:S01]  /*28fa0*/  LDL.LU.64 R14, [R1+0x628] ;  /* 0x00062800010e7983 */ /* 0x000ea20000300a00 */
[----:B------:R-:W-:-:S03]  /*28fb0*/  VIADD R4, R7, 0xffffff2f ;  /* 0xffffff2f07047836 */ /* 0x000fc60000000000 */
[----:B------:R-:W-:Y:S02]  /*28fc0*/  LDGSTS.E [R2+0x60200], desc[UR32][R230.64], !P2 ;  /* 0x60200000e6027fae */ /* 0x000fe4000d121860 */
[----:B------:R-:W-:Y:S01]  /*28fd0*/  ISETP.GE.U32.AND P6, PT, R4, 0x7ffffeb0, PT ;  /* 0x7ffffeb00400780c */ /* 0x000fe20003fc6070 */
[----:B------:R-:W-:Y:S01]  /*28fe0*/  VIADD R4, R6, 0xffffff2b ;  /* 0xffffff2b06047836 */ /* 0x000fe20000000000 */
[----:B------:R-:W-:Y:S04]  /*28ff0*/  STL.64 [R1+0x3500], R226 ;  /* 0x003500e201007387 */ /* 0x000fe80000100a00 */
[----:B------:R-:W-:Y:S04]  /*29000*/  STL.64 [R1+0x3508], R18 ;  /* 0x0035081201007387 */ /* 0x000fe80000100a00 */
[----:B------:R-:W-:Y:S04]  /*29010*/  LDGSTS.E [R2+0x60300], desc[UR32][R228.64], !P2 ;  /* 0x60300000e4027fae */ /* 0x000fe8000d121860 */
[----:B------:R-:W-:Y:S04]  /*29020*/  LDGSTS.E [R2+0x60400], desc[UR32][R226.64], !P2 ;  /* 0x60400000e2027fae */ /* 0x000fe8000d121860 */
[----:B------:R-:W-:Y:S01]  /*29030*/  LDGSTS.E [R2+0x60500], desc[UR32][R18.64], !P2 ;  /* 0x6050000012027fae */ /* 0x000fe2000d121860 */
[----:B---3--:R-:W-:-:S04]  /*29040*/  IMAD.WIDE R10, R252, 0x4, R10 ;  /* 0x00000004fc0a7825 */ /* 0x008fc800078e020a */
[C---:B----4-:R-:W-:Y:S01]  /*29050*/  IMAD.WIDE R6, R252.reuse, 0x4, R244 ;  /* 0x00000004fc067825 */ /* 0x050fe200078e02f4 */
[----:B------:R-:W-:Y:S04]  /*29060*/  LDGSTS.E [R2+0x60600], desc[UR32][R10.64], !P2 ;  /* 0x606000000a027fae */ /* 0x000fe8000d121860 */
[----:B------:R-:W3:Y:S04]  /*29070*/  LDL.LU.64 R244, [R1+0x620] ;  /* 0x0006200001f47983 */ /* 0x000ee80000300a00 */
[----:B------:R4:W-:Y:S04]  /*29080*/  STL.64 [R1+0x3510], R10 ;  /* 0x0035100a01007387 */ /* 0x0009e80000100a00 */
[----:B------:R2:W-:Y:S04]  /*29090*/  STL.64 [R1+0x3518], R6 ;  /* 0x0035180601007387 */ /* 0x0005e80000100a00 */
[----:B-1----:R-:W3:Y:S04]  /*290a0*/  LDL.LU.64 R230, [R1+0x5d8] ;  /* 0x0005d80001e67983 */ /* 0x002ee80000300a00 */
[----:B----4-:R-:W4:Y:S04]  /*290b0*/  LDL.LU.64 R10, [R1+0x5d0] ;  /* 0x0005d000010a7983 */ /* 0x010f280000300a00 */
[----:B------:R-:W4:Y:S01]  /*290c0*/  LDL.LU.64 R226, [R1+0x5c8] ;  /* 0x0005c80001e27983 */ /* 0x000f220000300a00 */
[----:B------:R-:W-:-:S03]  /*290d0*/  IMAD.WIDE R12, R252, 0x4, R12 ;  /* 0x00000004fc0c7825 */ /* 0x000fc600078e020c */
[----:B------:R-:W4:Y:S01]  /*290e0*/  LDL.LU.64 R228, [R1+0x5c0] ;  /* 0x0005c00001e47983 */ /* 0x000f220000300a00 */
[----:B------:R-:W-:-:S03]  /*290f0*/  IMAD.WIDE R242, R252, 0x4, R238 ;  /* 0x00000004fcf27825 */ /* 0x000fc600078e02ee */
[----:B------:R-:W4:Y:S01]  /*29100*/  LDL.LU.64 R18, [R1+0x5b8] ;  /* 0x0005b80001127983 */ /* 0x000f220000300a00 */
[----:B------:R-:W-:-:S03]  /*29110*/  IMAD.WIDE R240, R252, 0x4, R236 ;  /* 0x00000004fcf07825 */ /* 0x000fc600078e02ec */
[----:B------:R1:W-:Y:S04]  /*29120*/  STL.64 [R1+0x35a0], R12 ;  /* 0x0035a00c01007387 */ /* 0x0003e80000100a00 */
[----:B------:R2:W-:Y:S01]  /*29130*/  LDGSTS.E [R2+0x60700], desc[UR32][R6.64], !P2 ;  /* 0x6070000006027fae */ /* 0x0005e2000d121860 */
[----:B------:R-:W-:-:S03]  /*29140*/  IMAD.WIDE R238, R252, 0x4, R16 ;  /* 0x00000004fcee7825 */ /* 0x000fc600078e0210 */
[----:B------:R-:W4:Y:S01]  /*29150*/  LDL.LU.64 R16, [R1+0x5b0] ;  /* 0x0005b00001107983 */ /* 0x000f220000300a00 */
[----:B------:R-:W-:-:S03]  /*29160*/  IMAD.WIDE R236, R252, 0x4, R234 ;  /* 0x00000004fcec7825 */ /* 0x000fc600078e02ea */
[----:B------:R4:W-:Y:S04]  /*29170*/  STL.64 [R1+0x35a8], R242 ;  /* 0x0035a8f201007387 */ /* 0x0009e80000100a00 */
[----:B------:R4:W-:Y:S01]  /*29180*/  STL.64 [R1+0x35b0], R240 ;  /* 0x0035b0f001007387 */ /* 0x0009e20000100a00 */
[----:B--2---:R-:W2:Y:S03]  /*29190*/  LDC R6, c[0x0][0x230] ;  /* 0x00008c00ff067b82 */ /* 0x004ea60000000800 */
[----:B------:R4:W-:Y:S01]  /*291a0*/  STL.64 [R1+0x35b8], R238 ;  /* 0x0035b8ee01007387 */ /* 0x0009e20000100a00 */
[----:B------:R-:W-:-:S03]  /*291b0*/  IMAD.WIDE R234, R252, 0x4, R232 ;  /* 0x00000004fcea7825 */ /* 0x000fc600078e02e8 */
[----:B------:R-:W-:Y:S01]  /*291c0*/  LDGSTS.E [R2+0x62000], desc[UR32][R12.64], !P0 ;  /* 0x620000000c027fae */ /* 0x000fe2000c121860 */
[----:B------:R-:W-:Y:S01]  /*291d0*/  ISETP.GE.U32.AND P2, PT, R4, 0x7ffffeac, PT ;  /* 0x7ffffeac0400780c */ /* 0x000fe20003f46070 */
[----:B------:R-:W2:Y:S01]  /*291e0*/  LDC R7, c[0x0][0x230] ;  /* 0x00008c00ff077b82 */ /* 0x000ea20000000800 */
[----:B------:R-:W-:Y:S01]  /*291f0*/  IMAD.WIDE R232, R252, 0x4, R14 ;  /* 0x00000004fce87825 */ /* 0x000fe200078e020e */
[----:B------:R4:W-:Y:S04]  /*29200*/  LDGSTS.E [R2+0x62100], desc[UR32][R242.64], !P0 ;  /* 0x62100000f2027fae */ /* 0x0009e8000c121860 */
[----:B------:R-:W2:Y:S04]  /*29210*/  LDL.LU.64 R14, [R1+0x5a8] ;  /* 0x0005a800010e7983 */ /* 0x000ea80000300a00 */
[----:B------:R-:W-:Y:S04]  /*29220*/  STL.64 [R1+0x35c8], R236 ;  /* 0x0035c8ec01007387 */ /* 0x000fe80000100a00 */
[----:B------:R-:W-:Y:S04]  /*29230*/  STL.64 [R1+0x35d8], R234 ;  /* 0x0035d8ea01007387 */ /* 0x000fe80000100a00 */
[----:B------:R4:W-:Y:S04]  /*29240*/  STL.64 [R1+0x35e8], R232 ;  /* 0x0035e8e801007387 */ /* 0x0009e80000100a00 */
[----:B-1----:R-:W2:Y:S01]  /*29250*/  LDL.LU.64 R12, [R1+0x5a0] ;  /* 0x0005a000010c7983 */ /* 0x002ea20000300a00 */
[----:B------:R-:W-:-:S03]  /*29260*/  VIADD R4, R8, 0xffffff27 ;  /* 0xffffff2708047836 */ /* 0x000fc60000000000 */
[----:B------:R1:W-:Y:S04]  /*29270*/  LDGSTS.E [R2+0x62200], desc[UR32][R240.64], !P0 ;  /* 0x62200000f0027fae */ /* 0x0003e8000c121860 */
[----:B------:R1:W-:Y:S04]  /*29280*/  LDGSTS.E [R2+0x62300], desc[UR32][R238.64], !P0 ;  /* 0x62300000ee027fae */ /* 0x0003e8000c121860 */
[----:B------:R-:W-:Y:S04]  /*29290*/  LDGSTS.E [R2+0x62400], desc[UR32][R236.64], !P0 ;  /* 0x62400000ec027fae */ /* 0x000fe8000c121860 */
[----:B------:R-:W-:Y:S04]  /*292a0*/  LDGSTS.E [R2+0x62500], desc[UR32][R234.64], !P0 ;  /* 0x62500000ea027fae */ /* 0x000fe8000c121860 */
[----:B------:R-:W-:Y:S01]  /*292b0*/  LDGSTS.E [R2+0x62600], desc[UR32][R232.64], !P0 ;  /* 0x62600000e8027fae */ /* 0x000fe2000c121860 */
[----:B---3--:R-:W-:-:S05]  /*292c0*/  IMAD.WIDE R8, R252, 0x4, R244 ;  /* 0x00000004fc087825 */ /* 0x008fca00078e02f4 */
[----:B------:R2:W-:Y:S04]  /*292d0*/  STL.64 [R1+0x35f8], R8 ;  /* 0x0035f80801007387 */ /* 0x0005e80000100a00 */
[----:B------:R2:W-:Y:S01]  /*292e0*/  LDGSTS.E [R2+0x62700], desc[UR32][R8.64], !P0 ;  /* 0x6270000008027fae */ /* 0x0005e2000c121860 */
[----:B------:R-:W-:-:S04]  /*292f0*/  IMAD.WIDE R244, R252, 0x4, R230 ;  /* 0x00000004fcf47825 */ /* 0x000fc800078e02e6 */
[C---:B----4-:R-:W-:Y:S01]  /*29300*/  IMAD.WIDE R242, R252.reuse, 0x4, R10 ;  /* 0x00000004fcf27825 */ /* 0x050fe200078e020a */
[----:B------:R-:W-:Y:S03]  /*29310*/  LDGSTS.E [R2+0x64000], desc[UR32][R244.64], !P3 ;  /* 0x64000000f4027fae */ /* 0x000fe6000d921860 */
[C---:B-1----:R-:W-:Y:S01]  /*29320*/  IMAD.WIDE R240, R252.reuse, 0x4, R226 ;  /* 0x00000004fcf07825 */ /* 0x042fe200078e02e2 */
[----:B------:R-:W3:Y:S03]  /*29330*/  LDL.LU.64 R10, [R1+0x558] ;  /* 0x00055800010a7983 */ /* 0x000ee60000300a00 */
[C---:B------:R-:W-:Y:S01]  /*29340*/  IMAD.WIDE R238, R252.reuse, 0x4, R228 ;  /* 0x00000004fcee7825 */ /* 0x040fe200078e02e4 */
[----:B------:R1:W-:Y:S03]  /*29350*/  STL.64 [R1+0x3638], R244 ;  /* 0x003638f401007387 */ /* 0x0003e60000100a00 */
[C---:B------:R-:W-:Y:S01]  /*29360*/  IMAD.WIDE R18, R252.reuse, 0x4, R18 ;  /* 0x00000004fc127825 */ /* 0x040fe200078e0212 */
[----:B------:R-:W4:Y:S04]  /*29370*/  LDL.LU.64 R226, [R1+0x550] ;  /* 0x0005500001e27983 */ /* 0x000f280000300a00 */
[----:B------:R-:W-:Y:S04]  /*29380*/  STL.64 [R1+0x3640], R242 ;  /* 0x003640f201007387 */ /* 0x000fe80000100a00 */
[----:B------:R1:W-:Y:S01]  /*29390*/  STL.64 [R1+0x3650], R240 ;  /* 0x003650f001007387 */ /* 0x0003e20000100a00 */
[----:B------:R-:W-:-:S03]  /*293a0*/  IMAD.WIDE R16, R252, 0x4, R16 ;  /* 0x00000004fc107825 */ /* 0x000fc600078e0210 */
[----:B------:R-:W4:Y:S04]  /*293b0*/  LDL.LU.64 R228, [R1+0x548] ;  /* 0x0005480001e47983 */ /* 0x000f280000300a00 */
[----:B------:R-:W4:Y:S04]  /*293c0*/  LDL.LU.64 R230, [R1+0x540] ;  /* 0x0005400001e67983 */ /* 0x000f280000300a00 */
[----:B------:R-:W-:Y:S04]  /*293d0*/  STL.64 [R1+0x3658], R238 ;  /* 0x003658ee01007387 */ /* 0x000fe80000100a00 */
[----:B------:R1:W-:Y:S04]  /*293e0*/  STL.64 [R1+0x3668], R18 ;  /* 0x0036681201007387 */ /* 0x0003e80000100a00 */
[----:B------:R-:W4:Y:S04]  /*293f0*/  LDL.LU.64 R232, [R1+0x538] ;  /* 0x0005380001e87983 */ /* 0x000f280000300a00 */
[----:B------:R-:W4:Y:S04]  /*29400*/  LDL.LU.64 R234, [R1+0x530] ;  /* 0x0005300001ea7983 */ /* 0x000f280000300a00 */
[----:B------:R1:W-:Y:S04]  /*29410*/  STL.64 [R1+0x3678], R16 ;  /* 0x0036781001007387 */ /* 0x0003e80000100a00 */
[----:B------:R-:W4:Y:S04]  /*29420*/  LDL.LU.64 R236, [R1+0x528] ;  /* 0x0005280001ec7983 */ /* 0x000f280000300a00 */
[----:B------:R-:W-:Y:S04]  /*29430*/  LDGSTS.E [R2+0x64100], desc[UR32][R242.64], !P3 ;  /* 0x64100000f2027fae */ /* 0x000fe8000d921860 */
[----:B------:R-:W-:Y:S04]  /*29440*/  LDGSTS.E [R2+0x64200], desc[UR32][R240.64], !P3 ;  /* 0x64200000f0027fae */ /* 0x000fe8000d921860 */
[----:B------:R4:W-:Y:S04]  /*29450*/  LDGSTS.E [R2+0x64300], desc[UR32][R238.64], !P3 ;  /* 0x64300000ee027fae */ /* 0x0009e8000d921860 */
[----:B------:R4:W-:Y:S04]  /*29460*/  LDGSTS.E [R2+0x64400], desc[UR32][R18.64], !P3 ;  /* 0x6440000012027fae */ /* 0x0009e8000d921860 */
[----:B------:R4:W-:Y:S01]  /*29470*/  LDGSTS.E [R2+0x64500], desc[UR32][R16.64], !P3 ;  /* 0x6450000010027fae */ /* 0x0009e2000d921860 */
[----:B--2---:R-:W-:-:S03]  /*29480*/  IMAD.WIDE R8, R252, 0x4, R12 ;  /* 0x00000004fc087825 */ /* 0x004fc600078e020c */
[----:B------:R-:W2:Y:S01]  /*29490*/  LDL.LU.64 R12, [R1+0x520] ;  /* 0x00052000010c7983 */ /* 0x000ea20000300a00 */
[----:B------:R-:W-:-:S05]  /*294a0*/  IMAD.WIDE R14, R252, 0x4, R14 ;  /* 0x00000004fc0e7825 */ /* 0x000fca00078e020e */
[----:B------:R1:W-:Y:S04]  /*294b0*/  STL.64 [R1+0x3690], R14 ;  /* 0x0036900e01007387 */ /* 0x0003e80000100a00 */
[----:B------:R1:W-:Y:S04]  /*294c0*/  STL.64 [R1+0x36a0], R8 ;  /* 0x0036a00801007387 */ /* 0x0003e80000100a00 */
[----:B-1----:R-:W2:Y:S04]  /*294d0*/  LDL.LU.64 R244, [R1+0x4d8] ;  /* 0x0004d80001f47983 */ /* 0x002ea80000300a00 */
[----:B------:R-:W2:Y:S04]  /*294e0*/  LDL.LU.64 R240, [R1+0x4d0] ;  /* 0x0004d00001f07983 */ /* 0x000ea80000300a00 */
[----:B------:R-:W2:Y:S04]  /*294f0*/  LDL.LU.64 R242, [R1+0x4c8] ;  /* 0x0004c80001f27983 */ /* 0x000ea80000300a00 */
[----:B------:R-:W2:Y:S04]  /*29500*/  LDL.LU.64 R246, [R1+0x4c0] ;  /* 0x0004c00001f67983 */ /* 0x000ea80000300a00 */
[----:B------:R-:W2:Y:S04]  /*29510*/  LDL.LU.64 R18, [R1+0x4b8] ;  /* 0x0004b80001127983 */ /* 0x000ea80000300a00 */
[----:B------:R1:W-:Y:S04]  /*29520*/  LDGSTS.E [R2+0x64600], desc[UR32][R14.64], !P3 ;  /* 0x646000000e027fae */ /* 0x0003e8000d921860 */
[----:B------:R-:W2:Y:S04]  /*29530*/  LDL.LU.64 R16, [R1+0x4b0] ;  /* 0x0004b00001107983 */ /* 0x000ea80000300a00 */
[----:B------:R1:W-:Y:S04]  /*29540*/  LDGSTS.E [R2+0x64700], desc[UR32][R8.64], !P3 ;  /* 0x6470000008027fae */ /* 0x0003e8000d921860 */
[----:B------:R-:W1:Y:S04]  /*29550*/  LDL.LU.64 R14, [R1+0x4a8] ;  /* 0x0004a800010e7983 */ /* 0x000e680000300a00 */
[----:B------:R-:W2:Y:S01]  /*29560*/  LDL.LU.64 R8, [R1+0x4a0] ;  /* 0x0004a00001087983 */ /* 0x000ea20000300a00 */
[----:B---3--:R-:W-:-:S04]  /*29570*/  IMAD.WIDE R10, R252, 0x4, R10 ;  /* 0x00000004fc0a7825 */ /* 0x008fc800078e020a */
[C---:B----4-:R-:W-:Y:S01]  /*29580*/  IMAD.WIDE R226, R252.reuse, 0x4, R226 ;  /* 0x00000004fce27825 */ /* 0x050fe200078e02e2 */
[----:B------:R3:W-:Y:S04]  /*29590*/  STL.64 [R1+0x3740], R10 ;  /* 0x0037400a01007387 */ /* 0x0007e80000100a00 */
[----:B------:R4:W-:Y:S04]  /*295a0*/  STL.64 [R1+0x3748], R226 ;  /* 0x003748e201007387 */ /* 0x0009e80000100a00 */
[----:B------:R-:W-:Y:S01]  /*295b0*/  LDGSTS.E [R2+0x66000], desc[UR32][R10.64], !P5 ;  /* 0x660000000a027fae */ /* 0x000fe2000e921860 */
[----:B------:R-:W-:-:S03]  /*295c0*/  IMAD.WIDE R228, R252, 0x4, R228 ;  /* 0x00000004fce47825 */ /* 0x000fc600078e02e4 */
[----:B------:R-:W-:Y:S01]  /*295d0*/  LDGSTS.E [R2+0x66100], desc[UR32][R226.64], !P5 ;  /* 0x66100000e2027fae */ /* 0x000fe2000e921860 */
[----:B------:R-:W-:-:S03]  /*295e0*/  IMAD.WIDE R230, R252, 0x4, R230 ;  /* 0x00000004fce67825 */ /* 0x000fc600078e02e6 */
[----:B------:R4:W-:Y:S04]  /*295f0*/  STL.64 [R1+0x3750], R228 ;  /* 0x003750e401007387 */ /* 0x0009e80000100a00 */
[----:B------:R4:W-:Y:S04]  /*29600*/  STL.64 [R1+0x3758], R230 ;  /* 0x003758e601007387 */ /* 0x0009e80000100a00 */
[----:B------:R-:W-:Y:S01]  /*29610*/  LDGSTS.E [R2+0x66200], desc[UR32][R228.64], !P5 ;  /* 0x66200000e4027fae */ /* 0x000fe2000e921860 */
[----:B------:R-:W-:-:S03]  /*29620*/  IMAD.WIDE R232, R252, 0x4, R232 ;  /* 0x00000004fce87825 */ /* 0x000fc600078e02e8 */
[----:B------:R-:W-:Y:S01]  /*29630*/  LDGSTS.E [R2+0x66300], desc[UR32][R230.64], !P5 ;  /* 0x66300000e6027fae */ /* 0x000fe2000e921860 */
[----:B------:R-:W-:-:S03]  /*29640*/  IMAD.WIDE R234, R252, 0x4, R234 ;  /* 0x00000004fcea7825 */ /* 0x000fc600078e02ea */
[----:B------:R4:W-:Y:S04]  /*29650*/  STL.64 [R1+0x3760], R232 ;  /* 0x003760e801007387 */ /* 0x0009e80000100a00 */
[----:B------:R4:W-:Y:S01]  /*29660*/  STL.64 [R1+0x3768], R234 ;  /* 0x003768ea01007387 */ /* 0x0009e20000100a00 */
[----:B------:R-:W-:-:S03]  /*29670*/  IMAD.WIDE R236, R252, 0x4, R236 ;  /* 0x00000004fcec7825 */ /* 0x000fc600078e02ec */
[----:B------:R-:W-:Y:S04]  /*29680*/  LDGSTS.E [R2+0x66400], desc[UR32][R232.64], !P5 ;  /* 0x66400000e8027fae */ /* 0x000fe8000e921860 */
[----:B------:R-:W-:Y:S04]  /*29690*/  LDGSTS.E [R2+0x66500], desc[UR32][R234.64], !P5 ;  /* 0x66500000ea027fae */ /* 0x000fe8000e921860 */
[----:B------:R-:W-:Y:S01]  /*296a0*/  LDGSTS.E [R2+0x66600], desc[UR32][R236.64], !P5 ;  /* 0x66600000ec027fae */ /* 0x000fe2000e921860 */
[----:B--2---:R-:W-:-:S03]  /*296b0*/  IMAD.WIDE R238, R252, 0x4, R12 ;  /* 0x00000004fcee7825 */ /* 0x004fc600078e020c */
[----:B------:R-:W2:Y:S04]  /*296c0*/  LDL.LU.64 R12, [R1+0x2e0] ;  /* 0x0002e000010c7983 */ /* 0x000ea80000300a00 */
[----:B------:R4:W-:Y:S04]  /*296d0*/  STL.64 [R1+0x3770], R236 ;  /* 0x003770ec01007387 */ /* 0x0009e80000100a00 */
[----:B---3--:R-:W3:Y:S04]  /*296e0*/  LDL.LU.64 R10, [R1+0x298] ;  /* 0x00029800010a7983 */ /* 0x008ee80000300a00 */
[----:B------:R1:W-:Y:S01]  /*296f0*/  STL.64 [R1+0x3778], R238 ;  /* 0x003778ee01007387 */ /* 0x0003e20000100a00 */
[----:B------:R-:W-:-:S03]  /*29700*/  IMAD.WIDE R244, R252, 0x4, R244 ;  /* 0x00000004fcf47825 */ /* 0x000fc600078e02f4 */
[----:B----4-:R-:W4:Y:S01]  /*29710*/  LDL.LU.64 R226, [R1+0x7018] ;  /* 0x0070180001e27983 */ /* 0x010f220000300a00 */
[----:B------:R-:W-:-:S03]  /*29720*/  IMAD.WIDE R240, R252, 0x4, R240 ;  /* 0x00000004fcf07825 */ /* 0x000fc600078e02f0 */
[----:B------:R-:W4:Y:S01]  /*29730*/  LDL.LU.64 R228, [R1+0x7010] ;  /* 0x0070100001e47983 */ /* 0x000f220000300a00 */
[----:B------:R-:W-:-:S03]  /*29740*/  IMAD.WIDE R242, R252, 0x4, R242 ;  /* 0x00000004fcf27825 */ /* 0x000fc600078e02f2 */
[----:B------:R-:W4:Y:S01]  /*29750*/  LDL.LU.64 R230, [R1+0x7008] ;  /* 0x0070080001e67983 */ /* 0x000f220000300a00 */
[----:B------:R-:W-:-:S03]  /*29760*/  IMAD.WIDE R246, R252, 0x4, R246 ;  /* 0x00000004fcf67825 */ /* 0x000fc600078e02f6 */
[----:B------:R-:W4:Y:S01]  /*29770*/  LDL.LU.64 R232, [R1+0x7000] ;  /* 0x0070000001e87983 */ /* 0x000f220000300a00 */
[----:B------:R-:W-:-:S03]  /*29780*/  IMAD.WIDE R18, R252, 0x4, R18 ;  /* 0x00000004fc127825 */ /* 0x000fc600078e0212 */
[----:B------:R-:W4:Y:S04]  /*29790*/  LDL.LU.64 R234, [R1+0x6ff8] ;  /* 0x006ff80001ea7983 */ /* 0x000f280000300a00 */
[----:B------:R-:W4:Y:S01]  /*297a0*/  LDL.LU.64 R236, [R1+0x6ff0] ;  /* 0x006ff00001ec7983 */ /* 0x000f220000300a00 */
[----:B------:R-:W-:-:S03]  /*297b0*/  IMAD.WIDE R16, R252, 0x4, R16 ;  /* 0x00000004fc107825 */ /* 0x000fc600078e0210 */
[----:B------:R-:W-:Y:S04]  /*297c0*/  LDGSTS.E [R2+0x66700], desc[UR32][R238.64], !P5 ;  /* 0x66700000ee027fae */ /* 0x000fe8000e921860 */
[----:B------:R-:W-:Y:S01]  /*297d0*/  LDGSTS.E [R2+0x68000], desc[UR32][R244.64], !P6 ;  /* 0x68000000f4027fae */ /* 0x000fe2000f121860 */
[----:B-1----:R-:W-:-:S03]  /*297e0*/  IMAD.WIDE R14, R252, 0x4, R14 ;  /* 0x00000004fc0e7825 */ /* 0x002fc600078e020e */
[----:B------:R-:W-:Y:S04]  /*297f0*/  LDGSTS.E [R2+0x68100], desc[UR32][R240.64], !P6 ;  /* 0x68100000f0027fae */ /* 0x000fe8000f121860 */
[----:B------:R-:W4:Y:S04]  /*29800*/  LDL.LU.64 R238, [R1+0x6fe8] ;  /* 0x006fe80001ee7983 */ /* 0x000f280000300a00 */
[----:B------:R1:W-:Y:S04]  /*29810*/  STL.64 [R1+0x37d8], R244 ;  /* 0x0037d8f401007387 */ /* 0x0003e80000100a00 */
[----:B------:R1:W-:Y:S01]  /*29820*/  STL.64 [R1+0x37e0], R240 ;  /* 0x0037e0f001007387 */ /* 0x0003e20000100a00 */
[----:B------:R-:W-:-:S03]  /*29830*/  IMAD.WIDE R8, R252, 0x4, R8 ;  /* 0x00000004fc087825 */ /* 0x000fc600078e0208 */
[----:B------:R1:W-:Y:S04]  /*29840*/  STL.64 [R1+0x37e8], R242 ;  /* 0x0037e8f201007387 */ /* 0x0003e80000100a00 */
[----:B------:R-:W-:Y:S04]  /*29850*/  STL.64 [R1+0x37f0], R246 ;  /* 0x0037f0f601007387 */ /* 0x000fe80000100a00 */
[----:B------:R-:W-:Y:S04]  /*29860*/  STL.64 [R1+0x37f8], R18 ;  /* 0x0037f81201007387 */ /* 0x000fe80000100a00 */
[----:B-1----:R-:W4:Y:S04]  /*29870*/  LDL.LU.64 R244, [R1+0x6fe0] ;  /* 0x006fe00001f47983 */ /* 0x002f280000300a00 */
[----:B------:R-:W-:Y:S04]  /*29880*/  LDGSTS.E [R2+0x68200], desc[UR32][R242.64], !P6 ;  /* 0x68200000f2027fae */ /* 0x000fe8000f121860 */
[----:B------:R1:W-:Y:S04]  /*29890*/  STL.64 [R1+0x3800], R16 ;  /* 0x0038001001007387 */ /* 0x0003e80000100a00 */
[----:B------:R-:W-:Y:S04]  /*298a0*/  LDGSTS.E [R2+0x68300], desc[UR32][R246.64], !P6 ;  /* 0x68300000f6027fae */ /* 0x000fe8000f121860 */
[----:B------:R-:W4:Y:S04]  /*298b0*/  LDL.LU.64 R240, [R1+0x6fd8] ;  /* 0x006fd80001f07983 */ /* 0x000f280000300a00 */
[----:B------:R-:W-:Y:S04]  /*298c0*/  LDGSTS.E [R2+0x68400], desc[UR32][R18.64], !P6 ;  /* 0x6840000012027fae */ /* 0x000fe8000f121860 */
[----:B------:R1:W-:Y:S04]  /*298d0*/  STL.64 [R1+0x3808], R14 ;  /* 0x0038080e01007387 */ /* 0x0003e80000100a00 */
[----:B------:R1:W-:Y:S04]  /*298e0*/  LDGSTS.E [R2+0x68500], desc[UR32][R16.64], !P6 ;  /* 0x6850000010027fae */ /* 0x0003e8000f121860 */
[----:B------:R-:W4:Y:S04]  /*298f0*/  LDL.LU.64 R242, [R1+0x6fd0] ;  /* 0x006fd00001f27983 */ /* 0x000f280000300a00 */
[----:B------:R1:W-:Y:S04]  /*29900*/  LDGSTS.E [R2+0x68600], desc[UR32][R14.64], !P6 ;  /* 0x686000000e027fae */ /* 0x0003e8000f121860 */
[----:B------:R2:W-:Y:S04]  /*29910*/  STL.64 [R1+0x3810], R8 ;  /* 0x0038100801007387 */ /* 0x0005e80000100a00 */
[----:B------:R2:W-:Y:S01]  /*29920*/  LDGSTS.E [R2+0x68700], desc[UR32][R8.64], !P6 ;  /* 0x6870000008027fae */ /* 0x0005e2000f121860 */
[----:B-1----:R-:W-:Y:S01]  /*29930*/  IMAD.WIDE R16, R252, 0x4, R22 ;  /* 0x00000004fc107825 */ /* 0x002fe200078e0216 */
[----:B------:R-:W-:-:S02]  /*29940*/  ISETP.GE.U32.AND P0, PT, R4, 0x7ffffea8, PT ;  /* 0x7ffffea80400780c */ /* 0x000fc40003f06070 */
[----:B------:R-:W4:Y:S01]  /*29950*/  LDL.LU.64 R246, [R1+0x6fc8] ;  /* 0x006fc80001f67983 */ /* 0x000f220000300a00 */
[----:B------:R-:W-:-:S04]  /*29960*/  IMAD.WIDE R18, R252, 0x4, R20 ;  /* 0x00000004fc127825 */ /* 0x000fc800078e0214 */
[----:B------:R-:W-:-:S04]  /*29970*/  IMAD.WIDE R14, R252, 0x4, R24 ;  /* 0x00000004fc0e7825 */ /* 0x000fc800078e0218 */
[----:B--2---:R-:W-:-:S04]  /*29980*/  IMAD.WIDE R8, R252, 0x4, R12 ;  /* 0x00000004fc087825 */ /* 0x004fc800078e020c */
[----:B------:R-:W-:Y:S02]  /*29990*/  IMAD.MOV.U32 R22, RZ, RZ, R8 ;  /* 0x000000ffff167224 */ /* 0x000fe400078e0008 */
[----:B---3--:R-:W-:-:S04]  /*299a0*/  IMAD.WIDE R10, R252, 0x4, R10 ;  /* 0x00000004fc0a7825 */ /* 0x008fc800078e020a */
[----:B------:R-:W-:Y:S01]  /*299b0*/  IMAD.MOV.U32 R23, RZ, RZ, R9 ;  /* 0x000000ffff177224 */ /* 0x000fe200078e0009 */
[----:B------:R-:W-:Y:S01]  /*299c0*/  MOV R21, R11 ;  /* 0x0000000b00157202 */ /* 0x000fe20000000f00 */
[----:B------:R-:W-:Y:S01]  /*299d0*/  IMAD.MOV.U32 R20, RZ, RZ, R10 ;  /* 0x000000ffff147224 */ /* 0x000fe200078e000a */
[----:B------:R1:W-:Y:S01]  /*299e0*/  STL.64 [R1+0x3880], R10 ;  /* 0x0038800a01007387 */ /* 0x0003e20000100a00 */
[----:B------:R-:W-:-:S03]  /*299f0*/  IMAD.WIDE R12, R252, 0x4, R26 ;  /* 0x00000004fc0c7825 */ /* 0x000fc600078e021a */
[----:B------:R2:W-:Y:S04]  /*29a00*/  LDGSTS.E [R2+0x6a000], desc[UR32][R22.64], !P2 ;  /* 0x6a00000016027fae */ /* 0x0005e8000d121860 */
        /* <DEDUP_REMOVED lines=8> */
[----:B-1----:R-:W-:-:S03]  /*29a90*/  IMAD.WIDE R20, R252, 0x4, R34 ;  /* 0x00000004fc147825 */ /* 0x002fc600078e0222 */
[----:B------:R3:W-:Y:S04]  /*29aa0*/  LDGSTS.E [R2+0x6a300], desc[UR32][R16.64], !P2 ;  /* 0x6a30000010027fae */ /* 0x0007e8000d121860 */
[----:B------:R1:W-:Y:S01]  /*29ab0*/  STL.64 [R1+0x3898], R14 ;  /* 0x0038980e01007387 */ /* 0x0003e20000100a00 */
[----:B--2---:R-:W-:-:S03]  /*29ac0*/  IMAD.WIDE R18, R252, 0x4, R36 ;  /* 0x00000004fc127825 */ /* 0x004fc600078e0224 */
[----:B------:R1:W-:Y:S04]  /*29ad0*/  LDGSTS.E [R2+0x6a400], desc[UR32][R14.64], !P2 ;  /* 0x6a4000000e027fae */ /* 0x0003e8000d121860 */
        /* <DEDUP_REMOVED lines=9> */
[----:B------:R-:W-:Y:S01]  /*29b70*/  STL.64 [R1+0x3978], R22 ;  /* 0x0039781601007387 */ /* 0x000fe20000100a00 */
[----:B---3--:R-:W-:-:S03]  /*29b80*/  IMAD.WIDE R10, R252, 0x4, R44 ;  /* 0x00000004fc0a7825 */ /* 0x008fc600078e022c */
[----:B------:R-:W-:Y:S04]  /*29b90*/  LDGSTS.E [R2+0x6c000], desc[UR32][R22.64], !P0 ;  /* 0x6c00000016027fae */ /* 0x000fe8000c121860 */
[----:B------:R-:W-:Y:S01]  /*29ba0*/  STL.64 [R1+0x3988], R20 ;  /* 0x0039881401007387 */ /* 0x000fe20000100a00 */
[----:B-1----:R-:W-:-:S03]  /*29bb0*/  IMAD.WIDE R8, R252, 0x4, R46 ;  /* 0x00000004fc087825 */ /* 0x002fc600078e022e */
[----:B------:R-:W-:Y:S04]  /*29bc0*/  LDGSTS.E [R2+0x6c100], desc[UR32][R20.64], !P0 ;  /* 0x6c10000014027fae */ /* 0x000fe8000c121860 */
[----:B------:R-:W-:Y:S04]  /*29bd0*/  STL.64 [R1+0x3998], R18 ;  /* 0x0039981201007387 */ /* 0x000fe80000100a00 */
[----:B------:R1:W-:Y:S04]  /*29be0*/  LDGSTS.E [R2+0x6c200], desc[UR32][R18.64], !P0 ;  /* 0x6c20000012027fae */ /* 0x0003e8000c121860 */
[----:B------:R-:W-:Y:S04]  /*29bf0*/  STL.64 [R1+0x39a8], R16 ;  /* 0x0039a81001007387 */ /* 0x000fe80000100a00 */
[----:B------:R2:W-:Y:S04]  /*29c00*/  LDGSTS.E [R2+0x6c300], desc[UR32][R16.64], !P0 ;  /* 0x6c30000010027fae */ /* 0x0005e8000c121860 */
[----:B------:R-:W-:Y:S04]  /*29c10*/  STL.64 [R1+0x39b0], R14 ;  /* 0x0039b00e01007387 */ /* 0x000fe80000100a00 */
[----:B------:R-:W-:Y:S04]  /*29c20*/  LDGSTS.E [R2+0x6c400], desc[UR32][R14.64], !P0 ;  /* 0x6c4000000e027fae */ /* 0x000fe8000c121860 */
[----:B------:R-:W-:Y:S04]  /*29c30*/  STL.64 [R1+0x39b8], R12 ;  /* 0x0039b80c01007387 */ /* 0x000fe80000100a00 */
[----:B------:R3:W-:Y:S04]  /*29c40*/  LDGSTS.E [R2+0x6c500], desc[UR32][R12.64], !P0 ;  /* 0x6c5000000c027fae */ /* 0x0007e8000c121860 */
[----:B------:R-:W-:Y:S04]  /*29c50*/  STL.64 [R1+0x39c0], R10 ;  /* 0x0039c00a01007387 */ /* 0x000fe80000100a00 */
[----:B------:R-:W-:Y:S04]  /*29c60*/  LDGSTS.E [R2+0x6c600], desc[UR32][R10.64], !P0 ;  /* 0x6c6000000a027fae */ /* 0x000fe8000c121860 */
[----:B------:R1:W-:Y:S04]  /*29c70*/  STL.64 [R1+0x39c8], R8 ;  /* 0x0039c80801007387 */ /* 0x0003e80000100a00 */
[----:B------:R-:W-:Y:S04]  /*29c80*/  LDGSTS.E [R2+0x6c700], desc[UR32][R8.64], !P0 ;  /* 0x6c70000008027fae */ /* 0x000fe8000c121860 */
[----:B-1----:R-:W4:Y:S04]  /*29c90*/  LDL.LU.64 R8, [R1] ;  /* 0x0000000001087983 */ /* 0x002f280000300a00 */
[----:B------:R-:W4:Y:S04]  /*29ca0*/  LDL.LU.64 R14, [R1+0x270] ;  /* 0x00027000010e7983 */ /* 0x000f280000300a00 */
[----:B------:R-:W4:Y:S01]  /*29cb0*/  LDL.LU.64 R10, [R1+0x278] ;  /* 0x00027800010a7983 */ /* 0x000f220000300a00 */
[----:B------:R-:W-:-:S02]  /*29cc0*/  VIADD R4, R5, 0xffffff23 ;  /* 0xffffff2305047836 */ /* 0x000fc40000000000 */
[----:B------:R-:W-:Y:S01]  /*29cd0*/  IMAD.WIDE R24, R252, 0x4, R48 ;  /* 0x00000004fc187825 */ /* 0x000fe200078e0230 */
[----:B------:R-:W1:Y:S02]  /*29ce0*/  LDC R5, c[0x0][0x230] ;  /* 0x00008c00ff057b82 */ /* 0x000e640000000800 */
[----:B------:R-:W-:Y:S01]  /*29cf0*/  ISETP.GE.U32.AND P3, PT, R4, 0x7ffffea4, PT ;  /* 0x7ffffea40400780c */ /* 0x000fe20003f66070 */
[C---:B------:R-:W-:Y:S01]  /*29d00*/  IMAD.WIDE R18, R252.reuse, 0x4, R50 ;  /* 0x00000004fc127825 */ /* 0x040fe200078e0232 */
        /* <DEDUP_REMOVED lines=9> */
[C---:B--2---:R-:W-:Y:S01]  /*29da0*/  IMAD.WIDE R16, R252.reuse, 0x4, R60 ;  /* 0x00000004fc107825 */ /* 0x044fe200078e023c */
[----:B------:R-:W-:Y:S03]  /*29db0*/  LDGSTS.E [R2+0x6e000], desc[UR32][R24.64], !P3 ;  /* 0x6e00000018027fae */ /* 0x000fe6000d921860 */
[C---:B---3--:R-:W-:Y:S01]  /*29dc0*/  IMAD.WIDE R12, R252.reuse, 0x4, R62 ;  /* 0x00000004fc0c7825 */ /* 0x048fe200078e023e */
[----:B------:R-:W-:Y:S04]  /*29dd0*/  STL.64 [R1+0x39f8], R20 ;  /* 0x0039f81401007387 */ /* 0x000fe80000100a00 */
[----:B------:R-:W-:Y:S04]  /*29de0*/  LDGSTS.E [R2+0x6e100], desc[UR32][R18.64], !P3 ;  /* 0x6e10000012027fae */ /* 0x000fe8000d921860 */
[----:B------:R-:W2:Y:S04]  /*29df0*/  LDL.LU.64 R24, [R1+0x280] ;  /* 0x0002800001187983 */ /* 0x000ea80000300a00 */
[----:B------:R3:W-:Y:S04]  /*29e00*/  STL.64 [R1+0x3a00], R16 ;  /* 0x003a001001007387 */ /* 0x0007e80000100a00 */
[----:B------:R1:W-:Y:S04]  /*29e10*/  STL.64 [R1+0x3a08], R12 ;  /* 0x003a080c01007387 */ /* 0x0003e80000100a00 */
[----:B------:R-:W2:Y:S04]  /*29e20*/  LDL.LU.64 R18, [R1+0x288] ;  /* 0x0002880001127983 */ /* 0x000ea80000300a00 */
[----:B------:R-:W-:Y:S01]  /*29e30*/  LDGSTS.E [R2+0x6e200], desc[UR32][R28.64], !P3 ;  /* 0x6e2000001c027fae */ /* 0x000fe2000d921860 */
[----:B------:R-:W-:-:S03]  /*29e40*/  IMAD.WIDE R38, R252, 0x4, R64 ;  /* 0x00000004fc267825 */ /* 0x000fc600078e0240 */
[----:B------:R4:W-:Y:S01]  /*29e50*/  LDGSTS.E [R2+0x6e300], desc[UR32][R26.64], !P3 ;  /* 0x6e3000001a027fae */ /* 0x0009e2000d921860 */
[----:B------:R-:W-:-:S03]  /*29e60*/  IMAD.WIDE R36, R252, 0x4, R66 ;  /* 0x00000004fc247825 */ /* 0x000fc600078e0242 */
[----:B------:R-:W-:Y:S04]  /*29e70*/  LDGSTS.E [R2+0x6e400], desc[UR32][R22.64], !P3 ;  /* 0x6e40000016027fae */ /* 0x000fe8000d921860 */
[----:B------:R-:W-:Y:S01]  /*29e80*/  LDGSTS.E [R2+0x6e500], desc[UR32][R20.64], !P3 ;  /* 0x6e50000014027fae */ /* 0x000fe2000d921860 */
[----:B------:R-:W-:-:S03]  /*29e90*/  IMAD.WIDE R34, R252, 0x4, R68 ;  /* 0x00000004fc227825 */ /* 0x000fc600078e0244 */
[----:B------:R-:W-:Y:S04]  /*29ea0*/  LDGSTS.E [R2+0x6e600], desc[UR32][R16.64], !P3 ;  /* 0x6e60000010027fae */ /* 0x000fe8000d921860 */
[----:B------:R-:W-:Y:S04]  /*29eb0*/  LDGSTS.E [R2+0x6e700], desc[UR32][R12.64], !P3 ;  /* 0x6e7000000c027fae */ /* 0x000fe8000d921860 */
[----:B---3--:R-:W3:Y:S04]  /*29ec0*/  LDL.LU.64 R16, [R1+0x290] ;  /* 0x0002900001107983 */ /* 0x008ee80000300a00 */
[----:B-1----:R-:W3:Y:S04]  /*29ed0*/  LDL.LU.64 R12, [R1+0x2a0] ;  /* 0x0002a000010c7983 */ /* 0x002ee80000300a00 */
[----:B------:R-:W3:Y:S04]  /*29ee0*/  LDL.LU.64 R22, [R1+0x2a8] ;  /* 0x0002a80001167983 */ /* 0x000ee80000300a00 */
[----:B------:R-:W3:Y:S04]  /*29ef0*/  LDL.LU.64 R20, [R1+0x2b0] ;  /* 0x0002b00001147983 */ /* 0x000ee80000300a00 */
[----:B------:R-:W-:Y:S04]  /*29f00*/  STL.64 [R1+0x3a10], R38 ;  /* 0x003a102601007387 */ /* 0x000fe80000100a00 */
[----:B------:R-:W-:Y:S04]  /*29f10*/  STL.64 [R1+0x3a18], R36 ;  /* 0x003a182401007387 */ /* 0x000fe80000100a00 */
[----:B------:R-:W3:Y:S04]  /*29f20*/  LDL.LU.64 R28, [R1+0x2b8] ;  /* 0x0002b800011c7983 */ /* 0x000ee80000300a00 */
[----:B------:R-:W-:Y:S01]  /*29f30*/  STL.64 [R1+0x3a20], R34 ;  /* 0x003a202201007387 */ /* 0x000fe20000100a00 */
[----:B----4-:R-:W-:-:S03]  /*29f40*/  IMAD.WIDE R32, R252, 0x4, R8 ;  /* 0x00000004fc207825 */ /* 0x010fc600078e0208 */
[----:B------:R-:W4:Y:S01]  /*29f50*/  LDL.LU.64 R8, [R1+0x2c0] ;  /* 0x0002c00001087983 */ /* 0x000f220000300a00 */
[----:B------:R-:W-:-:S03]  /*29f60*/  IMAD.WIDE R30, R252, 0x4, R14 ;  /* 0x00000004fc1e7825 */ /* 0x000fc600078e020e */
[----:B------:R-:W-:Y:S01]  /*29f70*/  STL.64 [R1+0x3a28], R32 ;  /* 0x003a282001007387 */ /* 0x000fe20000100a00 */
[----:B------:R-:W-:-:S03]  /*29f80*/  IMAD.WIDE R26, R252, 0x4, R10 ;  /* 0x00000004fc1a7825 */ /* 0x000fc600078e020a */
[----:B------:R-:W-:Y:S04]  /*29f90*/  STL.64 [R1+0x3a30], R30 ;  /* 0x003a301e01007387 */ /* 0x000fe80000100a00 */
[----:B------:R-:W4:Y:S04]  /*29fa0*/  LDL.LU.64 R10, [R1+0x2c8] ;  /* 0x0002c800010a7983 */ /* 0x000f280000300a00 */
[----:B------:R-:W4:Y:S01]  /*29fb0*/  LDL.LU.64 R14, [R1+0x2d0] ;  /* 0x0002d000010e7983 */ /* 0x000f220000300a00 */
[----:B------:R-:W-:Y:S02]  /*29fc0*/  VIADD R4, R6, 0xffffff1f ;  /* 0xffffff1f06047836 */ /* 0x000fe40000000000 */
[----:B------:R-:W1:Y:S03]  /*29fd0*/  LDC R6, c[0x0][0x230] ;  /* 0x00008c00ff067b82 */ /* 0x000e660000000800 */
[----:B------:R-:W-:Y:S01]  /*29fe0*/  ISETP.GE.U32.AND P5, PT, R4, 0x7ffffea0, PT ;  /* 0x7ffffea00400780c */ /* 0x000fe20003fa6070 */
[----:B------:R-:W-:-:S12]  /*29ff0*/  STL.64 [R1+0x3a38], R26 ;  /* 0x003a381a01007387 */ /* 0x000fd80000100a00 */
[----:B------:R-:W-:Y:S04]  /*2a000*/  LDGSTS.E [R2+0x70000], desc[UR32][R38.64], !P5 ;  /* 0x7000000026027fae */ /* 0x000fe8000e921860 */
[----:B------:R3:W-:Y:S04]  /*2a010*/  LDGSTS.E [R2+0x70100], desc[UR32][R36.64], !P5 ;  /* 0x7010000024027fae */ /* 0x0007e8000e921860 */
[----:B------:R3:W-:Y:S01]  /*2a020*/  LDGSTS.E [R2+0x70200], desc[UR32][R34.64], !P5 ;  /* 0x7020000022027fae */ /* 0x0007e2000e921860 */
[----:B--2---:R-:W-:-:S03]  /*2a030*/  IMAD.WIDE R24, R252, 0x4, R24 ;  /* 0x00000004fc187825 */ /* 0x004fc600078e0218 */
[----:B------:R2:W-:Y:S04]  /*2a040*/  LDGSTS.E [R2+0x70300], desc[UR32][R32.64], !P5 ;  /* 0x7030000020027fae */ /* 0x0005e8000e921860 */
[----:B------:R1:W-:Y:S04]  /*2a050*/  LDGSTS.E [R2+0x70400], desc[UR32][R30.64], !P5 ;  /* 0x704000001e027fae */ /* 0x0003e8000e921860 */
[----:B------:R-:W-:Y:S01]  /*2a060*/  LDGSTS.E [R2+0x70500], desc[UR32][R26.64], !P5 ;  /* 0x705000001a027fae */ /* 0x000fe2000e921860 */
[----:B------:R-:W-:-:S03]  /*2a070*/  IMAD.WIDE R18, R252, 0x4, R18 ;  /* 0x00000004fc127825 */ /* 0x000fc600078e0212 */
[----:B------:R-:W-:Y:S04]  /*2a080*/  STL.64 [R1+0x3a40], R24 ;  /* 0x003a401801007387 */ /* 0x000fe80000100a00 */
[----:B------:R-:W-:Y:S04]  /*2a090*/  LDGSTS.E [R2+0x70600], desc[UR32][R24.64], !P5 ;  /* 0x7060000018027fae */ /* 0x000fe8000e921860 */
[----:B------:R2:W-:Y:S04]  /*2a0a0*/  STL.64 [R1+0x3a48], R18 ;  /* 0x003a481201007387 */ /* 0x0005e80000100a00 */
[----:B------:R-:W-:Y:S04]  /*2a0b0*/  LDGSTS.E [R2+0x70700], desc[UR32][R18.64], !P5 ;  /* 0x7070000012027fae */ /* 0x000fe8000e921860 */
[----:B--2---:R-:W2:Y:S04]  /*2a0c0*/  LDL.LU.64 R18, [R1+0x2d8] ;  /* 0x0002d80001127983 */ /* 0x004ea80000300a00 */
[----:B------:R-:W2:Y:S01]  /*2a0d0*/  LDL.LU.64 R26, [R1+0x2e8] ;  /* 0x0002e800011a7983 */ /* 0x000ea20000300a00 */
[----:B---3--:R-:W-:-:S03]  /*2a0e0*/  IMAD.WIDE R36, R252, 0x4, R16 ;  /* 0x00000004fc247825 */ /* 0x008fc600078e0210 */
[----:B------:R-:W3:Y:S01]  /*2a0f0*/  LDL.LU.64 R24, [R1+0x2f0] ;  /* 0x0002f00001187983 */ /* 0x000ee20000300a00 */
[----:B------:R-:W-:-:S03]  /*2a100*/  IMAD.WIDE R12, R252, 0x4, R12 ;  /* 0x00000004fc0c7825 */ /* 0x000fc600078e020c */
[----:B------:R-:W3:Y:S01]  /*2a110*/  LDL.LU.64 R16, [R1+0x2f8] ;  /* 0x0002f80001107983 */ /* 0x000ee20000300a00 */
[----:B------:R-:W-:-:S03]  /*2a120*/  IMAD.WIDE R34, R252, 0x4, R22 ;  /* 0x00000004fc227825 */ /* 0x000fc600078e0216 */
[----:B------:R-:W-:Y:S01]  /*2a130*/  STL.64 [R1+0x3a50], R36 ;  /* 0x003a502401007387 */ /* 0x000fe20000100a00 */
[----:B------:R-:W-:-:S03]  /*2a140*/  IMAD.WIDE R32, R252, 0x4, R20 ;  /* 0x00000004fc207825 */ /* 0x000fc600078e0214 */
[----:B------:R-:W3:Y:S04]  /*2a150*/  LDL.LU.64 R22, [R1+0x300] ;  /* 0x0003000001167983 */ /* 0x000ee80000300a00 */
[----:B------:R4:W-:Y:S04]  /*2a160*/  STL.64 [R1+0x3a58], R12 ;  /* 0x003a580c01007387 */ /* 0x0009e80000100a00 */
[----:B------:R-:W3:Y:S01]  /*2a170*/  LDL.LU.64 R20, [R1+0x308] ;  /* 0x0003080001147983 */ /* 0x000ee20000300a00 */
[----:B-1----:R-:W-:-:S03]  /*2a180*/  IMAD.WIDE R30, R252, 0x4, R28 ;  /* 0x00000004fc1e7825 */ /* 0x002fc600078e021c */
[----:B------:R-:W-:Y:S04]  /*2a190*/  STL.64 [R1+0x3a60], R34 ;  /* 0x003a602201007387 */ /* 0x000fe80000100a00 */
[----:B------:R-:W-:Y:S04]  /*2a1a0*/  STL.64 [R1+0x3a68], R32 ;  /* 0x003a682001007387 */ /* 0x000fe80000100a00 */
[----:B------:R-:W-:Y:S01]  /*2a1b0*/  STL.64 [R1+0x3a70], R30 ;  /* 0x003a701e01007387 */ /* 0x000fe20000100a00 */
[----:B----4-:R-:W-:-:S04]  /*2a1c0*/  IMAD.WIDE R28, R252, 0x4, R8 ;  /* 0x00000004fc1c7825 */ /* 0x010fc800078e0208 */
[C---:B------:R-:W-:Y:S02]  /*2a1d0*/  IMAD.WIDE R8, R252.reuse, 0x4, R14 ;  /* 0x00000004fc087825 */ /* 0x040fe400078e020e */
[----:B------:R-:W4:Y:S02]  /*2a1e0*/  LDL.LU.64 R14, [R1+0x310] ;  /* 0x00031000010e7983 */ /* 0x000f240000300a00 */
[----:B------:R-:W-:Y:S02]  /*2a1f0*/  VIADD R4, R7, 0xffffff1b ;  /* 0xffffff1b07047836 */ /* 0x000fe40000000000 */
[----:B------:R-:W-:Y:S01]  /*2a200*/  IMAD.WIDE R10, R252, 0x4, R10 ;  /* 0x00000004fc0a7825 */ /* 0x000fe200078e020a */
[----:B------:R1:W-:Y:S01]  /*2a210*/  STL.64 [R1+0x3a78], R28 ;  /* 0x003a781c01007387 */ /* 0x0003e20000100a00 */
[----:B------:R-:W4:Y:S01]  /*2a220*/  LDC R7, c[0x0][0x230] ;  /* 0x00008c00ff077b82 */ /* 0x000f220000000800 */
[----:B------:R-:W-:Y:S02]  /*2a230*/  ISETP.GE.U32.AND P6, PT, R4, 0x7ffffe9c, PT ;  /* 0x7ffffe9c0400780c */ /* 0x000fe40003fc6070 */
[----:B------:R1:W-:Y:S04]  /*2a240*/  STL.64 [R1+0x3a80], R10 ;  /* 0x003a800a01007387 */ /* 0x0003e80000100a00 */
[----:B------:R1:W-:Y:S07]  /*2a250*/  STL.64 [R1+0x3a88], R8 ;  /* 0x003a880801007387 */ /* 0x0003ee0000100a00 */
[----:B------:R2:W-:Y:S04]  /*2a260*/  LDGSTS.E [R2+0x72000], desc[UR32][R36.64], !P6 ;  /* 0x7200000024027fae */ /* 0x0005e8000f121860 */
[----:B------:R-:W-:Y:S04]  /*2a270*/  LDGSTS.E [R2+0x72100], desc[UR32][R12.64], !P6 ;  /* 0x721000000c027fae */ /* 0x000fe8000f121860 */
[----:B------:R3:W-:Y:S04]  /*2a280*/  LDGSTS.E [R2+0x72200], desc[UR32][R34.64], !P6 ;  /* 0x7220000022027fae */ /* 0x0007e8000f121860 */
[----:B------:R3:W-:Y:S04]  /*2a290*/  LDGSTS.E [R2+0x72300], desc[UR32][R32.64], !P6 ;  /* 0x7230000020027fae */ /* 0x0007e8000f121860 */
[----:B------:R-:W4:Y:S04]  /*2a2a0*/  LDL.LU.64 R12, [R1+0x318] ;  /* 0x00031800010c7983 */ /* 0x000f280000300a00 */
[----:B------:R3:W-:Y:S04]  /*2a2b0*/  LDGSTS.E [R2+0x72400], desc[UR32][R30.64], !P6 ;  /* 0x724000001e027fae */ /* 0x0007e8000f121860 */
[----:B------:R-:W-:Y:S04]  /*2a2c0*/  LDGSTS.E [R2+0x72500], desc[UR32][R28.64], !P6 ;  /* 0x725000001c027fae */ /* 0x000fe8000f121860 */
[----:B------:R-:W-:Y:S04]  /*2a2d0*/  LDGSTS.E [R2+0x72600], desc[UR32][R10.64], !P6 ;  /* 0x726000000a027fae */ /* 0x000fe8000f121860 */
[----:B------:R-:W-:Y:S04]  /*2a2e0*/  LDGSTS.E [R2+0x72700], desc[UR32][R8.64], !P6 ;  /* 0x7270000008027fae */ /* 0x000fe8000f121860 */
[----:B-1----:R-:W4:Y:S04]  /*2a2f0*/  LDL.LU.64 R28, [R1+0x320] ;  /* 0x00032000011c7983 */ /* 0x002f280000300a00 */
[----:B------:R-:W4:Y:S04]  /*2a300*/  LDL.LU.64 R10, [R1+0x328] ;  /* 0x00032800010a7983 */ /* 0x000f280000300a00 */
[----:B------:R-:W4:Y:S01]  /*2a310*/  LDL.LU.64 R8, [R1+0x330] ;  /* 0x0003300001087983 */ /* 0x000f220000300a00 */
[----:B--2---:R-:W-:-:S03]  /*2a320*/  IMAD.WIDE R38, R252, 0x4, R18 ;  /* 0x00000004fc267825 */ /* 0x004fc600078e0212 */
[----:B------:R-:W2:Y:S01]  /*2a330*/  LDL.LU.64 R18, [R1+0x338] ;  /* 0x0003380001127983 */ /* 0x000ea20000300a00 */
[----:B------:R-:W-:-:S04]  /*2a340*/  IMAD.WIDE R36, R252, 0x4, R26 ;  /* 0x00000004fc247825 */ /* 0x000fc800078e021a */
[C---:B---3--:R-:W-:Y:S01]  /*2a350*/  IMAD.WIDE R34, R252.reuse, 0x4, R24 ;  /* 0x00000004fc227825 */ /* 0x048fe200078e0218 */
[----:B------:R-:W-:Y:S03]  /*2a360*/  STL.64 [R1+0x3a90], R38 ;  /* 0x003a902601007387 */ /* 0x000fe60000100a00 */
[C---:B------:R-:W-:Y:S02]  /*2a370*/  IMAD.WIDE R32, R252.reuse, 0x4, R16 ;  /* 0x00000004fc207825 */ /* 0x040fe400078e0210 */
[----:B------:R-:W3:Y:S04]  /*2a380*/  LDL.LU.64 R16, [R1+0x340] ;  /* 0x0003400001107983 */ /* 0x000ee80000300a00 */
[----:B------:R-:W-:Y:S01]  /*2a390*/  STL.64 [R1+0x3a98], R36 ;  /* 0x003a982401007387 */ /* 0x000fe20000100a00 */
[----:B------:R-:W-:-:S03]  /*2a3a0*/  IMAD.WIDE R30, R252, 0x4, R22 ;  /* 0x00000004fc1e7825 */ /* 0x000fc600078e0216 */
[----:B------:R-:W-:Y:S04]  /*2a3b0*/  STL.64 [R1+0x3aa0], R34 ;  /* 0x003aa02201007387 */ /* 0x000fe80000100a00 */
[----:B------:R-:W-:Y:S01]  /*2a3c0*/  STL.64 [R1+0x3aa8], R32 ;  /* 0x003aa82001007387 */ /* 0x000fe20000100a00 */
[----:B------:R-:W-:-:S03]  /*2a3d0*/  IMAD.WIDE R22, R252, 0x4, R20 ;  /* 0x00000004fc167825 */ /* 0x000fc600078e0214 */
[----:B------:R-:W3:Y:S04]  /*2a3e0*/  LDL.LU.64 R26, [R1+0x348] ;  /* 0x00034800011a7983 */ /* 0x000ee80000300a00 */
[----:B------:R-:W3:Y:S04]  /*2a3f0*/  LDL.LU.64 R24, [R1+0x350] ;  /* 0x0003500001187983 */ /* 0x000ee80000300a00 */
[----:B------:R-:W-:Y:S04]  /*2a400*/  STL.64 [R1+0x3ab0], R30 ;  /* 0x003ab01e01007387 */ /* 0x000fe80000100a00 */
[----:B------:R1:W-:Y:S01]  /*2a410*/  STL.64 [R1+0x3ab8], R22 ;  /* 0x003ab81601007387 */ /* 0x0003e20000100a00 */
[----:B----4-:R-:W-:-:S03]  /*2a420*/  IMAD.WIDE R20, R252, 0x4, R14 ;  /* 0x00000004fc147825 */ /* 0x010fc600078e020e */
[----:B------:R-:W4:Y:S01]  /*2a430*/  LDL.LU.64 R14, [R1+0x358] ;  /* 0x00035800010e7983 */ /* 0x000f220000300a00 */
[----:B------:R-:W-:-:S03]  /*2a440*/  VIADD R4, R5, 0xffffff17 ;  /* 0xffffff1705047836 */ /* 0x000fc60000000000 */
[----:B------:R1:W-:Y:S01]  /*2a450*/  STL.64 [R1+0x3ac0], R20 ;  /* 0x003ac01401007387 */ /* 0x0003e20000100a00 */
[----:B------:R-:W4:Y:S01]  /*2a460*/  LDC R5, c[0x0][0x230] ;  /* 0x00008c00ff057b82 */ /* 0x000f220000000800 */
[----:B------:R-:W-:-:S13]  /*2a470*/  ISETP.GE.U32.AND P2, PT, R4, 0x7ffffe98, PT ;  /* 0x7ffffe980400780c */ /* 0x000fda0003f46070 */
[----:B------:R-:W-:Y:S04]  /*2a480*/  LDGSTS.E [R2+0x74000], desc[UR32][R38.64], !P2 ;  /* 0x7400000026027fae */ /* 0x000fe8000d121860 */
[----:B------:R1:W-:Y:S04]  /*2a490*/  LDGSTS.E [R2+0x74100], desc[UR32][R36.64], !P2 ;  /* 0x7410000024027fae */ /* 0x0003e8000d121860 */
[----:B------:R1:W-:Y:S04]  /*2a4a0*/  LDGSTS.E [R2+0x74200], desc[UR32][R34.64], !P2 ;  /* 0x7420000022027fae */ /* 0x0003e8000d121860 */
[----:B------:R2:W-:Y:S01]  /*2a4b0*/  LDGSTS.E [R2+0x74300], desc[UR32][R32.64], !P2 ;  /* 0x7430000020027fae */ /* 0x0005e2000d121860 */
[----:B------:R-:W-:-:S03]  /*2a4c0*/  IMAD.WIDE R12, R252, 0x4, R12 ;  /* 0x00000004fc0c7825 */ /* 0x000fc600078e020c */
[----:B------:R3:W-:Y:S04]  /*2a4d0*/  LDGSTS.E [R2+0x74400], desc[UR32][R30.64], !P2 ;  /* 0x744000001e027fae */ /* 0x0007e8000d121860 */
[----:B------:R1:W-:Y:S04]  /*2a4e0*/  STL.64 [R1+0x3ac8], R12 ;  /* 0x003ac80c01007387 */ /* 0x0003e80000100a00 */
[----:B------:R-:W-:Y:S04]  /*2a4f0*/  LDGSTS.E [R2+0x74500], desc[UR32][R22.64], !P2 ;  /* 0x7450000016027fae */ /* 0x000fe8000d121860 */
[----:B------:R-:W-:Y:S04]  /*2a500*/  LDGSTS.E [R2+0x74600], desc[UR32][R20.64], !P2 ;  /* 0x7460000014027fae */ /* 0x000fe8000d121860 */
[----:B------:R-:W-:Y:S04]  /*2a510*/  LDGSTS.E [R2+0x74700], desc[UR32][R12.64], !P2 ;  /* 0x747000000c027fae */ /* 0x000fe8000d121860 */
[----:B-1----:R-:W4:Y:S01]  /*2a520*/  LDL.LU.64 R22, [R1+0x360] ;  /* 0x0003600001167983 */ /* 0x002f220000300a00 */
[----:B------:R-:W-:-:S03]  /*2a530*/  IMAD.WIDE R36, R252, 0x4, R28 ;  /* 0x00000004fc247825 */ /* 0x000fc600078e021c */
[----:B------:R-:W4:Y:S01]  /*2a540*/  LDL.LU.64 R20, [R1+0x368] ;  /* 0x0003680001147983 */ /* 0x000f220000300a00 */
[----:B------:R-:W-:-:S03]  /*2a550*/  IMAD.WIDE R10, R252, 0x4, R10 ;  /* 0x00000004fc0a7825 */ /* 0x000fc600078e020a */
[----:B------:R-:W4:Y:S01]  /*2a560*/  LDL.LU.64 R12, [R1+0x370] ;  /* 0x00037000010c7983 */ /* 0x000f220000300a00 */
[----:B------:R-:W-:-:S03]  /*2a570*/  IMAD.WIDE R34, R252, 0x4, R8 ;  /* 0x00000004fc227825 */ /* 0x000fc600078e0208 */
[----:B------:R-:W4:Y:S01]  /*2a580*/  LDL.LU.64 R8, [R1+0x378] ;  /* 0x0003780001087983 */ /* 0x000f220000300a00 */
[----:B------:R-:W-:Y:S02]  /*2a590*/  VIADD R4, R6, 0xffffff13 ;  /* 0xffffff1306047836 */ /* 0x000fe40000000000 */
[----:B--2---:R-:W-:Y:S01]  /*2a5a0*/  IMAD.WIDE R32, R252, 0x4, R18 ;  /* 0x00000004fc207825 */ /* 0x004fe200078e0212 */
[----:B------:R-:W-:Y:S01]  /*2a5b0*/  STL.64 [R1+0x3ad0], R36 ;  /* 0x003ad02401007387 */ /* 0x000fe20000100a00 */
[----:B------:R-:W1:Y:S03]  /*2a5c0*/  LDC R6, c[0x0][0x230] ;  /* 0x00008c00ff067b82 */ /* 0x000e660000000800 */
[----:B------:R2:W-:Y:S01]  /*2a5d0*/  STL.64 [R1+0x3ad8], R10 ;  /* 0x003ad80a01007387 */ /* 0x0005e20000100a00 */
[----:B------:R-:W-:-:S03]  /*2a5e0*/  ISETP.GE.U32.AND P0, PT, R4, 0x7ffffe94, PT ;  /* 0x7ffffe940400780c */ /* 0x000fc60003f06070 */
[----:B------:R-:W2:Y:S01]  /*2a5f0*/  LDL.LU.64 R18, [R1+0x380] ;  /* 0x0003800001127983 */ /* 0x000ea20000300a00 */
[----:B---3--:R-:W-:-:S03]  /*2a600*/  IMAD.WIDE R30, R252, 0x4, R16 ;  /* 0x00000004fc1e7825 */ /* 0x008fc600078e0210 */
[----:B------:R-:W-:Y:S04]  /*2a610*/  STL.64 [R1+0x3ae0], R34 ;  /* 0x003ae02201007387 */ /* 0x000fe80000100a00 */
[----:B------:R-:W3:Y:S01]  /*2a620*/  LDL.LU.64 R16, [R1+0x388] ;  /* 0x0003880001107983 */ /* 0x000ee20000300a00 */
[----:B------:R-:W-:-:S03]  /*2a630*/  IMAD.WIDE R28, R252, 0x4, R26 ;  /* 0x00000004fc1c7825 */ /* 0x000fc600078e021a */
[----:B------:R-:W-:Y:S01]  /*2a640*/  STL.64 [R1+0x3ae8], R32 ;  /* 0x003ae82001007387 */ /* 0x000fe20000100a00 */
[----:B------:R-:W-:-:S03]  /*2a650*/  IMAD.WIDE R26, R252, 0x4, R24 ;  /* 0x00000004fc1a7825 */ /* 0x000fc600078e0218 */
[----:B------:R-:W-:Y:S04]  /*2a660*/  STL.64 [R1+0x3af0], R30 ;  /* 0x003af01e01007387 */ /* 0x000fe80000100a00 */
[----:B------:R1:W-:Y:S04]  /*2a670*/  LDGSTS.E [R2+0x76000], desc[UR32][R36.64], !P0 ;  /* 0x7600000024027fae */ /* 0x0003e8000c121860 */
[----:B------:R-:W-:Y:S04]  /*2a680*/  LDGSTS.E [R2+0x76100], desc[UR32][R10.64], !P0 ;  /* 0x761000000a027fae */ /* 0x000fe8000c121860 */
[----:B------:R1:W-:Y:S04]  /*2a690*/  LDGSTS.E [R2+0x76200], desc[UR32][R34.64], !P0 ;  /* 0x7620000022027fae */ /* 0x0003e8000c121860 */
[----:B------:R1:W-:Y:S04]  /*2a6a0*/  LDGSTS.E [R2+0x76300], desc[UR32][R32.64], !P0 ;  /* 0x7630000020027fae */ /* 0x0003e8000c121860 */
[----:B------:R1:W-:Y:S04]  /*2a6b0*/  LDGSTS.E [R2+0x76400], desc[UR32][R30.64], !P0 ;  /* 0x764000001e027fae */ /* 0x0003e8000c121860 */
[----:B------:R3:W-:Y:S04]  /*2a6c0*/  LDGSTS.E [R2+0x76500], desc[UR32][R28.64], !P0 ;  /* 0x765000001c027fae */ /* 0x0007e8000c121860 */
[----:B------:R-:W-:Y:S01]  /*2a6d0*/  LDGSTS.E [R2+0x76600], desc[UR32][R26.64], !P0 ;  /* 0x766000001a027fae */ /* 0x000fe2000c121860 */
[----:B----4-:R-:W-:-:S03]  /*2a6e0*/  IMAD.WIDE R24, R252, 0x4, R14 ;  /* 0x00000004fc187825 */ /* 0x010fc600078e020e */
[----:B------:R-:W4:Y:S04]  /*2a6f0*/  LDL.LU.64 R14, [R1+0x390] ;  /* 0x00039000010e7983 */ /* 0x000f280000300a00 */
[----:B------:R-:W-:Y:S04]  /*2a700*/  STL.64 [R1+0x3af8], R28 ;  /* 0x003af81c01007387 */ /* 0x000fe80000100a00 */
[----:B------:R1:W-:Y:S04]  /*2a710*/  STL.64 [R1+0x3b00], R26 ;  /* 0x003b001a01007387 */ /* 0x0003e80000100a00 */
[----:B------:R1:W-:Y:S04]  /*2a720*/  STL.64 [R1+0x3b08], R24 ;  /* 0x003b081801007387 */ /* 0x0003e80000100a00 */
[----:B--2---:R-:W2:Y:S04]  /*2a730*/  LDL.LU.64 R10, [R1+0x398] ;  /* 0x00039800010a7983 */ /* 0x004ea80000300a00 */
[----:B------:R-:W-:Y:S04]  /*2a740*/  LDGSTS.E [R2+0x76700], desc[UR32][R24.64], !P0 ;  /* 0x7670000018027fae */ /* 0x000fe8000c121860 */
[----:B-1----:R-:W2:Y:S04]  /*2a750*/  LDL.LU.64 R26, [R1+0x3a0] ;  /* 0x0003a000011a7983 */ /* 0x002ea80000300a00 */
[----:B------:R-:W2:Y:S01]  /*2a760*/  LDL.LU.64 R24, [R1+0x3a8] ;  /* 0x0003a80001187983 */ /* 0x000ea20000300a00 */
[----:B------:R-:W-:-:S02]  /*2a770*/  VIADD R4, R7, 0xffffff0f ;  /* 0xffffff0f07047836 */ /* 0x000fc40000000000 */
[----:B------:R-:W1:Y:S03]  /*2a780*/  LDC R7, c[0x0][0x230] ;  /* 0x00008c00ff077b82 */ /* 0x000e660000000800 */
[----:B------:R-:W-:Y:S01]  /*2a790*/  ISETP.GE.U32.AND P3, PT, R4, 0x7ffffe90, PT ;  /* 0x7ffffe900400780c */ /* 0x000fe20003f66070 */
[C---:B------:R-:W-:Y:S02]  /*2a7a0*/  IMAD.WIDE R38, R252.reuse, 0x4, R22 ;  /* 0x00000004fc267825 */ /* 0x040fe400078e0216 */
[----:B------:R-:W2:Y:S02]  /*2a7b0*/  LDL.LU.64 R22, [R1+0x3b0] ;  /* 0x0003b00001167983 */ /* 0x000ea40000300a00 */
[C---:B------:R-:W-:Y:S02]  /*2a7c0*/  IMAD.WIDE R36, R252.reuse, 0x4, R20 ;  /* 0x00000004fc247825 */ /* 0x040fe400078e0214 */
[----:B------:R-:W-:Y:S02]  /*2a7d0*/  STL.64 [R1+0x3b10], R38 ;  /* 0x003b102601007387 */ /* 0x000fe40000100a00 */
[----:B------:R-:W-:-:S02]  /*2a7e0*/  IMAD.WIDE R34, R252, 0x4, R12 ;  /* 0x00000004fc227825 */ /* 0x000fc400078e020c */
[----:B------:R-:W2:Y:S04]  /*2a7f0*/  LDL.LU.64 R20, [R1+0x3b8] ;  /* 0x0003b80001147983 */ /* 0x000ea80000300a00 */
[----:B------:R-:W2:Y:S01]  /*2a800*/  LDL.LU.64 R12, [R1+0x3c0] ;  /* 0x0003c000010c7983 */ /* 0x000ea20000300a00 */
[----:B------:R-:W-:-:S03]  /*2a810*/  IMAD.WIDE R32, R252, 0x4, R8 ;  /* 0x00000004fc207825 */ /* 0x000fc600078e0208 */
[----:B------:R-:W-:Y:S04]  /*2a820*/  STL.64 [R1+0x3b18], R36 ;  /* 0x003b182401007387 */ /* 0x000fe80000100a00 */
[----:B------:R-:W-:Y:S01]  /*2a830*/  STL.64 [R1+0x4198], R34 ;  /* 0x0041982201007387 */ /* 0x000fe20000100a00 */
[----:B------:R-:W-:-:S03]  /*2a840*/  IMAD.WIDE R30, R252, 0x4, R18 ;  /* 0x00000004fc1e7825 */ /* 0x000fc600078e0212 */
[----:B------:R-:W2:Y:S04]  /*2a850*/  LDL.LU.64 R8, [R1+0x3c8] ;  /* 0x0003c80001087983 */ /* 0x000ea80000300a00 */
[----:B------:R-:W-:Y:S01]  /*2a860*/  STL.64 [R1+0x4190], R32 ;  /* 0x0041902001007387 */ /* 0x000fe20000100a00 */
[----:B---3--:R-:W-:-:S03]  /*2a870*/  IMAD.WIDE R28, R252, 0x4, R16 ;  /* 0x00000004fc1c7825 */ /* 0x008fc600078e0210 */
[----:B------:R-:W3:Y:S04]  /*2a880*/  LDL.LU.64 R18, [R1+0x3d0] ;  /* 0x0003d00001127983 */ /* 0x000ee80000300a00 */
[----:B------:R-:W-:Y:S04]  /*2a890*/  STL.64 [R1+0x4188], R30 ;  /* 0x0041881e01007387 */ /* 0x000fe80000100a00 */
[----:B------:R-:W3:Y:S04]  /*2a8a0*/  LDL.LU.64 R16, [R1+0x3d8] ;  /* 0x0003d80001107983 */ /* 0x000ee80000300a00 */
[----:B------:R1:W-:Y:S04]  /*2a8b0*/  LDGSTS.E [R2+0x78000], desc[UR32][R38.64], !P3 ;  /* 0x7800000026027fae */ /* 0x0003e8000d921860 */
[----:B------:R1:W-:Y:S04]  /*2a8c0*/  LDGSTS.E [R2+0x78100], desc[UR32][R36.64], !P3 ;  /* 0x7810000024027fae */ /* 0x0003e8000d921860 */
[----:B------:R1:W-:Y:S04]  /*2a8d0*/  LDGSTS.E [R2+0x78200], desc[UR32][R34.64], !P3 ;  /* 0x7820000022027fae */ /* 0x0003e8000d921860 */
[----:B------:R1:W-:Y:S04]  /*2a8e0*/  LDGSTS.E [R2+0x78300], desc[UR32][R32.64], !P3 ;  /* 0x7830000020027fae */ /* 0x0003e8000d921860 */
[----:B------:R-:W-:Y:S04]  /*2a8f0*/  LDGSTS.E [R2+0x78400], desc[UR32][R30.64], !P3 ;  /* 0x784000001e027fae */ /* 0x000fe8000d921860 */
[----:B------:R-:W-:Y:S04]  /*2a900*/  STL.64 [R1+0x4180], R28 ;  /* 0x0041801c01007387 */ /* 0x000fe80000100a00 */
[----:B------:R-:W-:Y:S01]  /*2a910*/  LDGSTS.E [R2+0x78500], desc[UR32][R28.64], !P3 ;  /* 0x785000001c027fae */ /* 0x000fe2000d921860 */
[----:B----4-:R-:W-:-:S05]  /*2a920*/  IMAD.WIDE R14, R252, 0x4, R14 ;  /* 0x00000004fc0e7825 */ /* 0x010fca00078e020e */
[----:B------:R-:W-:Y:S04]  /*2a930*/  STL.64 [R1+0x4178], R14 ;  /* 0x0041780e01007387 */ /* 0x000fe80000100a00 */
[----:B------:R-:W-:Y:S01]  /*2a940*/  LDGSTS.E [R2+0x78600], desc[UR32][R14.64], !P3 ;  /* 0x786000000e027fae */ /* 0x000fe2000d921860 */
[----:B--2---:R-:W-:-:S05]  /*2a950*/  IMAD.WIDE R10, R252, 0x4, R10 ;  /* 0x00000004fc0a7825 */ /* 0x004fca00078e020a */
[----:B------:R2:W-:Y:S04]  /*2a960*/  STL.64 [R1+0x4170], R10 ;  /* 0x0041700a01007387 */ /* 0x0005e80000100a00 */
[----:B------:R-:W-:Y:S04]  /*2a970*/  LDGSTS.E [R2+0x78700], desc[UR32][R10.64], !P3 ;  /* 0x787000000a027fae */ /* 0x000fe8000d921860 */
[----:B--2---:R-:W2:Y:S04]  /*2a980*/  LDL.LU.64 R10, [R1+0x3e0] ;  /* 0x0003e000010a7983 */ /* 0x004ea80000300a00 */
[----:B------:R-:W4:Y:S01]  /*2a990*/  LDL.LU.64 R14, [R1+0x3e8] ;  /* 0x0003e800010e7983 */ /* 0x000f220000300a00 */
[----:B-1----:R-:W-:-:S03]  /*2a9a0*/  IMAD.WIDE R38, R252, 0x4, R26 ;  /* 0x00000004fc267825 */ /* 0x002fc600078e021a */
[----:B------:R-:W2:Y:S01]  /*2a9b0*/  LDL.LU.64 R30, [R1+0x3f0] ;  /* 0x0003f000011e7983 */ /* 0x000ea20000300a00 */
[----:B------:R-:W-:-:S03]  /*2a9c0*/  IMAD.WIDE R36, R252, 0x4, R24 ;  /* 0x00000004fc247825 */ /* 0x000fc600078e0218 */
[----:B------:R-:W2:Y:S04]  /*2a9d0*/  LDL.LU.64 R28, [R1+0x3f8] ;  /* 0x0003f800011c7983 */ /* 0x000ea80000300a00 */
[----:B------:R-:W-:Y:S01]  /*2a9e0*/  STL.64 [R1+0x4168], R38 ;  /* 0x0041682601007387 */ /* 0x000fe20000100a00 */
[----:B------:R-:W-:-:S03]  /*2a9f0*/  IMAD.WIDE R34, R252, 0x4, R22 ;  /* 0x00000004fc227825 */ /* 0x000fc600078e0216 */
[----:B------:R-:W-:Y:S04]  /*2aa00*/  STL.64 [R1+0x4160], R36 ;  /* 0x0041602401007387 */ /* 0x000fe80000100a00 */
[----:B------:R-:W2:Y:S01]  /*2aa10*/  LDL.LU.64 R24, [R1+0x400] ;  /* 0x0004000001187983 */ /* 0x000ea20000300a00 */
[----:B------:R-:W-:Y:S02]  /*2aa20*/  VIADD R4, R5, 0xffffff0b ;  /* 0xffffff0b05047836 */ /* 0x000fe40000000000 */
[C---:B------:R-:W-:Y:S01]  /*2aa30*/  IMAD.WIDE R32, R252.reuse, 0x4, R20 ;  /* 0x00000004fc207825 */ /* 0x040fe200078e0214 */
[----:B------:R-:W-:Y:S01]  /*2aa40*/  STL.64 [R1+0x4158], R34 ;  /* 0x0041582201007387 */ /* 0x000fe20000100a00 */
[----:B------:R-:W1:Y:S02]  /*2aa50*/  LDC R5, c[0x0][0x230] ;  /* 0x00008c00ff057b82 */ /* 0x000e640000000800 */
[----:B------:R-:W-:-:S02]  /*2aa60*/  IMAD.WIDE R26, R252, 0x4, R12 ;  /* 0x00000004fc1a7825 */ /* 0x000fc400078e020c */
[----:B------:R-:W2:Y:S01]  /*2aa70*/  LDL.LU.64 R12, [R1+0x408] ;  /* 0x00040800010c7983 */ /* 0x000ea20000300a00 */
[----:B------:R-:W-:-:S03]  /*2aa80*/  ISETP.GE.U32.AND P5, PT, R4, 0x7ffffe8c, PT ;  /* 0x7ffffe8c0400780c */ /* 0x000fc60003fa6070 */
[----:B------:R-:W-:Y:S01]  /*2aa90*/  STL.64 [R1+0x4150], R32 ;  /* 0x0041502001007387 */ /* 0x000fe20000100a00 */
[----:B------:R-:W-:-:S03]  /*2aaa0*/  IMAD.WIDE R22, R252, 0x4, R8 ;  /* 0x00000004fc167825 */ /* 0x000fc600078e0208 */
[----:B------:R-:W-:Y:S06]  /*2aab0*/  STL.64 [R1+0x4148], R26 ;  /* 0x0041481a01007387 */ /* 0x000fec0000100a00 */
[----:B------:R-:W-:Y:S01]  /*2aac0*/  LDGSTS.E [R2+0x7a000], desc[UR32][R38.64], !P5 ;  /* 0x7a00000026027fae */ /* 0x000fe2000e921860 */
[----:B---3--:R-:W-:-:S03]  /*2aad0*/  IMAD.WIDE R20, R252, 0x4, R18 ;  /* 0x00000004fc147825 */ /* 0x008fc600078e0212 */
[----:B------:R4:W-:Y:S04]  /*2aae0*/  LDGSTS.E [R2+0x7a100], desc[UR32][R36.64], !P5 ;  /* 0x7a10000024027fae */ /* 0x0009e8000e921860 */
[----:B------:R3:W-:Y:S01]  /*2aaf0*/  LDGSTS.E [R2+0x7a200], desc[UR32][R34.64], !P5 ;  /* 0x7a20000022027fae */ /* 0x0007e2000e921860 */
[----:B------:R-:W-:-:S03]  /*2ab00*/  IMAD.WIDE R18, R252, 0x4, R16 ;  /* 0x00000004fc127825 */ /* 0x000fc600078e0210 */
[----:B------:R1:W-:Y:S04]  /*2ab10*/  LDGSTS.E [R2+0x7a300], desc[UR32][R32.64], !P5 ;  /* 0x7a30000020027fae */ /* 0x0003e8000e921860 */
[----:B------:R-:W3:Y:S04]  /*2ab20*/  LDL.LU.64 R16, [R1+0x410] ;  /* 0x0004100001107983 */ /* 0x000ee80000300a00 */
[----:B------:R1:W-:Y:S04]  /*2ab30*/  STL.64 [R1+0x4140], R22 ;  /* 0x0041401601007387 */ /* 0x0003e80000100a00 */
[----:B------:R-:W3:Y:S04]  /*2ab40*/  LDL.LU.64 R8, [R1+0x418] ;  /* 0x0004180001087983 */ /* 0x000ee80000300a00 */
[----:B------:R1:W-:Y:S04]  /*2ab50*/  STL.64 [R1+0x4138], R20 ;  /* 0x0041381401007387 */ /* 0x0003e80000100a00 */
[----:B------:R-:W-:Y:S04]  /*2ab60*/  LDGSTS.E [R2+0x7a400], desc[UR32][R26.64], !P5 ;  /* 0x7a4000001a027fae */ /* 0x000fe8000e921860 */
[----:B------:R1:W-:Y:S04]  /*2ab70*/  STL.64 [R1+0x4130], R18 ;  /* 0x0041301201007387 */ /* 0x0003e80000100a00 */
[----:B------:R-:W-:Y:S04]  /*2ab80*/  LDGSTS.E [R2+0x7a500], desc[UR32][R22.64], !P5 ;  /* 0x7a50000016027fae */ /* 0x000fe8000e921860 */
[----:B------:R-:W-:Y:S04]  /*2ab90*/  LDGSTS.E [R2+0x7a600], desc[UR32][R20.64], !P5 ;  /* 0x7a60000014027fae */ /* 0x000fe8000e921860 */
[----:B------:R-:W-:Y:S04]  /*2aba0*/  LDGSTS.E [R2+0x7a700], desc[UR32][R18.64], !P5 ;  /* 0x7a70000012027fae */ /* 0x000fe8000e921860 */
[----:B-1----:R-:W3:Y:S04]  /*2abb0*/  LDL.LU.64 R22, [R1+0x420] ;  /* 0x0004200001167983 */ /* 0x002ee80000300a00 */
[----:B------:R-:W3:Y:S04]  /*2abc0*/  LDL.LU.64 R20, [R1+0x428] ;  /* 0x0004280001147983 */ /* 0x000ee80000300a00 */
[----:B------:R-:W3:Y:S04]  /*2abd0*/  LDL.LU.64 R18, [R1+0x458] ;  /* 0x0004580001127983 */ /* 0x000ee80000300a00 */
[----:B------:R-:W3:Y:S01]  /*2abe0*/  LDL.LU.64 R26, [R1+0x430] ;  /* 0x00043000011a7983 */ /* 0x000ee20000300a00 */
[----:B----4-:R-:W-:-:S03]  /*2abf0*/  IMAD.WIDE R36, R252, 0x4, R14 ;  /* 0x00000004fc247825 */ /* 0x010fc600078e020e */
[----:B------:R-:W4:Y:S01]  /*2ac00*/  LDL.LU.64 R14, [R1+0x438] ;  /* 0x00043800010e7983 */ /* 0x000f220000300a00 */
[----:B------:R-:W-:Y:S02]  /*2ac10*/  VIADD R4, R6, 0xffffff07 ;  /* 0xffffff0706047836 */ /* 0x000fe40000000000 */
[----:B--2---:R-:W-:Y:S01]  /*2ac20*/  IMAD.WIDE R10, R252, 0x4, R10 ;  /* 0x00000004fc0a7825 */ /* 0x004fe200078e020a */
[----:B------:R-:W1:Y:S02]  /*2ac30*/  LDC R6, c[0x0][0x230] ;  /* 0x00008c00ff067b82 */ /* 0x000e640000000800 */
[----:B------:R-:W-:Y:S01]  /*2ac40*/  ISETP.GE.U32.AND P6, PT, R4, 0x7ffffe88, PT ;  /* 0x7ffffe880400780c */ /* 0x000fe20003fc6070 */
[C---:B---3--:R-:W-:Y:S01]  /*2ac50*/  IMAD.WIDE R34, R252.reuse, 0x4, R30 ;  /* 0x00000004fc227825 */ /* 0x048fe200078e021e */
[----:B------:R2:W-:Y:S03]  /*2ac60*/  STL.64 [R1+0x4128], R10 ;  /* 0x0041280a01007387 */ /* 0x0005e60000100a00 */
[C---:B------:R-:W-:Y:S01]  /*2ac70*/  IMAD.WIDE R32, R252.reuse, 0x4, R28 ;  /* 0x00000004fc207825 */ /* 0x040fe200078e021c */
[----:B------:R-:W-:Y:S03]  /*2ac80*/  STL.64 [R1+0x4120], R36 ;  /* 0x0041202401007387 */ /* 0x000fe60000100a00 */
[----:B------:R-:W-:-:S02]  /*2ac90*/  IMAD.WIDE R30, R252, 0x4, R24 ;  /* 0x00000004fc1e7825 */ /* 0x000fc400078e0218 */
[----:B------:R-:W3:Y:S04]  /*2aca0*/  LDL.LU.64 R24, [R1+0x440] ;  /* 0x0004400001187983 */ /* 0x000ee80000300a00 */
[----:B------:R-:W-:Y:S01]  /*2acb0*/  STL.64 [R1+0x4118], R34 ;  /* 0x0041182201007387 */ /* 0x000fe20000100a00 */
[----:B------:R-:W-:-:S03]  /*2acc0*/  IMAD.WIDE R28, R252, 0x4, R12 ;  /* 0x00000004fc1c7825 */ /* 0x000fc600078e020c */
[----:B------:R-:W-:Y:S04]  /*2acd0*/  STL.64 [R1+0x4110], R32 ;  /* 0x0041102001007387 */ /* 0x000fe80000100a00 */
[----:B------:R-:W3:Y:S04]  /*2ace0*/  LDL.LU.64 R12, [R1+0x448] ;  /* 0x00044800010c7983 */ /* 0x000ee80000300a00 */
[----:B------:R-:W-:Y:S04]  /*2acf0*/  STL.64 [R1+0x4108], R30 ;  /* 0x0041081e01007387 */ /* 0x000fe80000100a00 */
[----:B------:R-:W-:Y:S04]  /*2ad00*/  STL.64 [R1+0x3bc8], R28 ;  /* 0x003bc81c01007387 */ /* 0x000fe80000100a00 */
[----:B------:R-:W-:Y:S04]  /*2ad10*/  LDGSTS.E [R2+0x7c000], desc[UR32][R10.64], !P6 ;  /* 0x7c0000000a027fae */ /* 0x000fe8000f121860 */
[----:B------:R1:W-:Y:S04]  /*2ad20*/  LDGSTS.E [R2+0x7c100], desc[UR32][R36.64], !P6 ;  /* 0x7c10000024027fae */ /* 0x0003e8000f121860 */
[----:B------:R1:W-:Y:S04]  /*2ad30*/  LDGSTS.E [R2+0x7c200], desc[UR32][R34.64], !P6 ;  /* 0x7c20000022027fae */ /* 0x0003e8000f121860 */
[----:B--2---:R-:W2:Y:S01]  /*2ad40*/  LDL.LU.64 R10, [R1+0x450] ;  /* 0x00045000010a7983 */ /* 0x004ea20000300a00 */
[----:B------:R-:W-:-:S03]  /*2ad50*/  IMAD.WIDE R16, R252, 0x4, R16 ;  /* 0x00000004fc107825 */ /* 0x000fc600078e0210 */
[----:B------:R4:W-:Y:S04]  /*2ad60*/  LDGSTS.E [R2+0x7c300], desc[UR32][R32.64], !P6 ;  /* 0x7c30000020027fae */ /* 0x0009e8000f121860 */
[----:B------:R3:W-:Y:S01]  /*2ad70*/  LDGSTS.E [R2+0x7c400], desc[UR32][R30.64], !P6 ;  /* 0x7c4000001e027fae */ /* 0x0007e2000f121860 */
[----:B------:R-:W-:-:S03]  /*2ad80*/  IMAD.WIDE R8, R252, 0x4, R8 ;  /* 0x00000004fc087825 */ /* 0x000fc600078e0208 */
[----:B------:R-:W-:Y:S04]  /*2ad90*/  LDGSTS.E [R2+0x7c500], desc[UR32][R28.64], !P6 ;  /* 0x7c5000001c027fae */ /* 0x000fe8000f121860 */
[----:B------:R-:W-:Y:S04]  /*2ada0*/  STL.64 [R1+0x3bc0], R16 ;  /* 0x003bc01001007387 */ /* 0x000fe80000100a00 */
[----:B------:R-:W-:Y:S04]  /*2adb0*/  LDGSTS.E [R2+0x7c600], desc[UR32][R16.64], !P6 ;  /* 0x7c60000010027fae */ /* 0x000fe8000f121860 */
[----:B------:R1:W-:Y:S04]  /*2adc0*/  STL.64 [R1+0x4100], R8 ;  /* 0x0041000801007387 */ /* 0x0003e80000100a00 */
[----:B------:R-:W-:Y:S04]  /*2add0*/  LDGSTS.E [R2+0x7c700], desc[UR32][R8.64], !P6 ;  /* 0x7c70000008027fae */ /* 0x000fe8000f121860 */
[----:B-1----:R-:W2:Y:S01]  /*2ade0*/  LDL.LU.64 R8, [R1+0x1698] ;  /* 0x0016980001087983 */ /* 0x002ea20000300a00 */
[----:B------:R-:W-:-:S03]  /*2adf0*/  IMAD.WIDE R38, R252, 0x4, R22 ;  /* 0x00000004fc267825 */ /* 0x000fc600078e0216 */
[----:B------:R-:W2:Y:S01]  /*2ae00*/  LDL.LU.64 R16, [R1+0x1690] ;  /* 0x0016900001107983 */ /* 0x000ea20000300a00 */
[----:B------:R-:W-:-:S03]  /*2ae10*/  IMAD.WIDE R36, R252, 0x4, R20 ;  /* 0x00000004fc247825 */ /* 0x000fc600078e0214 */
[----:B------:R-:W2:Y:S01]  /*2ae20*/  LDL.LU.64 R22, [R1+0x1688] ;  /* 0x0016880001167983 */ /* 0x000ea20000300a00 */
[----:B------:R-:W-:-:S03]  /*2ae30*/  IMAD.WIDE R18, R252, 0x4, R18 ;  /* 0x00000004fc127825 */ /* 0x000fc600078e0212 */
[----:B------:R-:W-:Y:S01]  /*2ae40*/  STL.64 [R1+0x3be0], R38 ;  /* 0x003be02601007387 */ /* 0x000fe20000100a00 */
[----:B------:R-:W-:-:S03]  /*2ae50*/  IMAD.WIDE R34, R252, 0x4, R26 ;  /* 0x00000004fc227825 */ /* 0x000fc600078e021a */
[----:B------:R-:W2:Y:S04]  /*2ae60*/  LDL.LU.64 R20, [R1+0x1680] ;  /* 0x0016800001147983 */ /* 0x000ea80000300a00 */
[----:B------:R-:W-:Y:S04]  /*2ae70*/  STL.64 [R1+0x3bd8], R36 ;  /* 0x003bd82401007387 */ /* 0x000fe80000100a00 */
[----:B------:R-:W-:Y:S01]  /*2ae80*/  STL.64 [R1+0x3bb8], R18 ;  /* 0x003bb81201007387 */ /* 0x000fe20000100a00 */
[----:B----4-:R-:W-:-:S03]  /*2ae90*/  IMAD.WIDE R32, R252, 0x4, R14 ;  /* 0x00000004fc207825 */ /* 0x010fc600078e020e */
[----:B------:R-:W4:Y:S04]  /*2aea0*/  LDL.LU.64 R14, [R1+0x1678] ;  /* 0x00167800010e7983 */ /* 0x000f280000300a00 */
[----:B------:R-:W-:Y:S04]  /*2aeb0*/  STL.64 [R1+0x3bf0], R34 ;  /* 0x003bf02201007387 */ /* 0x000fe80000100a00 */
[----:B------:R-:W-:Y:S04]  /*2aec0*/  STL.64 [R1+0x3be8], R32 ;  /* 0x003be82001007387 */ /* 0x000fe80000100a00 */
[----:B------:R-:W4:Y:S01]  /*2aed0*/  LDL.LU.64 R28, [R1+0x1670] ;  /* 0x00167000011c7983 */ /* 0x000f220000300a00 */
[----:B------:R-:W-:-:S02]  /*2aee0*/  VIADD R4, R7, 0xffffff03 ;  /* 0xffffff0307047836 */ /* 0x000fc40000000000 */
[----:B------:R-:W1:Y:S03]  /*2aef0*/  LDC R7, c[0x0][0x230] ;  /* 0x00008c00ff077b82 */ /* 0x000e660000000800 */
[----:B------:R-:W-:Y:S01]  /*2af00*/  ISETP.GE.U32.AND P2, PT, R4, 0x7ffffe84, PT ;  /* 0x7ffffe840400780c */ /* 0x000fe20003f46070 */
[----:B---3--:R-:W-:-:S04]  /*2af10*/  IMAD.WIDE R30, R252, 0x4, R24 ;  /* 0x00000004fc1e7825 */ /* 0x008fc800078e0218 */
[----:B------:R-:W-:-:S08]  /*2af20*/  IMAD.WIDE R26, R252, 0x4, R12 ;  /* 0x00000004fc1a7825 */ /* 0x000fd000078e020c */
[----:B------:R-:W-:Y:S04]  /*2af30*/  LDGSTS.E [R2+0x7e000], desc[UR32][R38.64], !P2 ;  /* 0x7e00000026027fae */ /* 0x000fe8000d121860 */
[----:B------:R-:W3:Y:S04]  /*2af40*/  LDL.LU.64 R12, [R1+0x1668] ;  /* 0x00166800010c7983 */ /* 0x000ee80000300a00 */
[----:B------:R-:W-:Y:S04]  /*2af50*/  STL.64 [R1+0x3c00], R30 ;  /* 0x003c001e01007387 */ /* 0x000fe80000100a00 */
[----:B------:R1:W-:Y:S04]  /*2af60*/  STL.64 [R1+0x3bf8], R26 ;  /* 0x003bf81a01007387 */ /* 0x0003e80000100a00 */
[----:B------:R1:W-:Y:S04]  /*2af70*/  LDGSTS.E [R2+0x7e100], desc[UR32][R36.64], !P2 ;  /* 0x7e10000024027fae */ /* 0x0003e8000d121860 */
[----:B------:R1:W-:Y:S01]  /*2af80*/  LDGSTS.E [R2+0x7e200], desc[UR32][R34.64], !P2 ;  /* 0x7e20000022027fae */ /* 0x0003e2000d121860 */
[----:B--2---:R-:W-:-:S03]  /*2af90*/  IMAD.WIDE R24, R252, 0x4, R10 ;  /* 0x00000004fc187825 */ /* 0x004fc600078e020a */
[----:B------:R2:W-:Y:S04]  /*2afa0*/  LDGSTS.E [R2+0x7e300], desc[UR32][R32.64], !P2 ;  /* 0x7e30000020027fae */ /* 0x0005e8000d121860 */
[----:B------:R-:W3:Y:S04]  /*2afb0*/  LDL.LU.64 R10, [R1+0x1660] ;  /* 0x00166000010a7983 */ /* 0x000ee80000300a00 */
[----:B------:R4:W-:Y:S04]  /*2afc0*/  LDGSTS.E [R2+0x7e400], desc[UR32][R30.64], !P2 ;  /* 0x7e4000001e027fae */ /* 0x0009e8000d121860 */
[----:B------:R-:W-:Y:S04]  /*2afd0*/  LDGSTS.E [R2+0x7e500], desc[UR32][R26.64], !P2 ;  /* 0x7e5000001a027fae */ /* 0x000fe8000d121860 */
[----:B------:R1:W-:Y:S04]  /*2afe0*/  STL.64 [R1+0x3c08], R24 ;  /* 0x003c081801007387 */ /* 0x0003e80000100a00 */
[----:B------:R-:W-:Y:S04]  /*2aff0*/  LDGSTS.E [R2+0x7e600], desc[UR32][R24.64], !P2 ;  /* 0x7e60000018027fae */ /* 0x000fe8000d121860 */
[----:B------:R-:W-:Y:S04]  /*2b000*/  LDGSTS.E [R2+0x7e700], desc[UR32][R18.64], !P2 ;  /* 0x7e70000012027fae */ /* 0x000fe8000d121860 */
[----:B-1----:R-:W3:Y:S01]  /*2b010*/  LDL.LU.64 R26, [R1+0x15d8] ;  /* 0x0015d800011a7983 */ /* 0x002ee20000300a00 */
[----:B------:R-:W-:-:S02]  /*2b020*/  VIADD R4, R5, 0xffffff7e ;  /* 0xffffff7e05047836 */ /* 0x000fc40000000000 */
[----:B------:R-:W1:Y:S01]  /*2b030*/  LDC R5, c[0x0][0x230] ;  /* 0x00008c00ff057b82 */ /* 0x000e620000000800 */
[----:B------:R-:W3:Y:S04]  /*2b040*/  LDL.LU.64 R18, [R1+0x15d0] ;  /* 0x0015d00001127983 */ /* 0x000ee80000300a00 */
[----:B------:R-:W3:Y:S01]  /*2b050*/  LDL.LU.64 R24, [R1+0x15c8] ;  /* 0x0015c80001187983 */ /* 0x000ee20000300a00 */
[----:B------:R-:W-:-:S03]  /*2b060*/  IMAD.WIDE R36, R252, 0x4, R16 ;  /* 0x00000004fc247825 */ /* 0x000fc600078e0210 */
[----:B------:R-:W3:Y:S01]  /*2b070*/  LDL.LU.64 R16, [R1+0x15c0] ;  /* 0x0015c00001107983 */ /* 0x000ee20000300a00 */
[----:B------:R-:W-:Y:S01]  /*2b080*/  ISETP.GE.U32.AND P0, PT, R4, 0x7ffffeff, PT ;  /* 0x7ffffeff0400780c */ /* 0x000fe20003f06070 */
[----:B------:R-:W-:-:S04]  /*2b090*/  IMAD.WIDE R8, R252, 0x4, R8 ;  /* 0x00000004fc087825 */ /* 0x000fc800078e0208 */
[C---:B------:R-:W-:Y:S01]  /*2b0a0*/  IMAD.WIDE R34, R252.reuse, 0x4, R22 ;  /* 0x00000004fc227825 */ /* 0x040fe200078e0216 */
[----:B------:R1:W-:Y:S03]  /*2b0b0*/  STL.64 [R1+0x2f58], R8 ;  /* 0x002f580801007387 */ /* 0x0003e60000100a00 */
[C---:B--2---:R-:W-:Y:S01]  /*2b0c0*/  IMAD.WIDE R32, R252.reuse, 0x4, R20 ;  /* 0x00000004fc207825 */ /* 0x044fe200078e0214 */
[----:B------:R-:W2:Y:S04]  /*2b0d0*/  LDL.LU.64 R22, [R1+0x15b8] ;  /* 0x0015b80001167983 */ /* 0x000ea80000300a00 */
[----:B------:R-:W-:Y:S04]  /*2b0e0*/  STL.64 [R1+0x2f50], R36 ;  /* 0x002f502401007387 */ /* 0x000fe80000100a00 */
[----:B------:R-:W2:Y:S04]  /*2b0f0*/  LDL.LU.64 R20, [R1+0x15b0] ;  /* 0x0015b00001147983 */ /* 0x000ea80000300a00 */
[----:B------:R-:W-:Y:S04]  /*2b100*/  STL.64 [R1+0x2f48], R34 ;  /* 0x002f482201007387 */ /* 0x000fe80000100a00 */
[----:B------:R-:W-:Y:S04]  /*2b110*/  LDGSTS.E [R248+0x40800], desc[UR32][R8.64], !P0 ;  /* 0x4080000008f87fae */ /* 0x000fe8000c121860 */
[----:B------:R3:W-:Y:S04]  /*2b120*/  LDGSTS.E [R248+0x40900], desc[UR32][R36.64], !P0 ;  /* 0x4090000024f87fae */ /* 0x0007e8000c121860 */
[----:B------:R3:W-:Y:S04]  /*2b130*/  LDGSTS.E [R248+0x40a00], desc[UR32][R34.64], !P0 ;  /* 0x40a0000022f87fae */ /* 0x0007e8000c121860 */
[----:B------:R3:W-:Y:S01]  /*2b140*/  LDGSTS.E [R248+0x40b00], desc[UR32][R32.64], !P0 ;  /* 0x40b0000020f87fae */ /* 0x0007e2000c121860 */
[----:B----4-:R-:W-:-:S03]  /*2b150*/  IMAD.WIDE R30, R252, 0x4, R14 ;  /* 0x00000004fc1e7825 */ /* 0x010fc600078e020e */
[----:B------:R-:W4:Y:S04]  /*2b160*/  LDL.LU.64 R14, [R1+0x15a8] ;  /* 0x0015a800010e7983 */ /* 0x000f280000300a00 */
[----:B------:R-:W-:Y:S01]  /*2b170*/  STL.64 [R1+0x2f40], R32 ;  /* 0x002f402001007387 */ /* 0x000fe20000100a00 */
[----:B------:R-:W-:-:S03]  /*2b180*/  IMAD.WIDE R28, R252, 0x4, R28 ;  /* 0x00000004fc1c7825 */ /* 0x000fc600078e021c */
[----:B------:R-:W-:Y:S04]  /*2b190*/  STL.64 [R1+0x2f38], R30 ;  /* 0x002f381e01007387 */ /* 0x000fe80000100a00 */
[----:B------:R-:W-:Y:S04]  /*2b1a0*/  STL.64 [R1+0x2f30], R28 ;  /* 0x002f301c01007387 */ /* 0x000fe80000100a00 */
[----:B-1----:R-:W4:Y:S04]  /*2b1b0*/  LDL.LU.64 R8, [R1+0x15a0] ;  /* 0x0015a00001087983 */ /* 0x002f280000300a00 */
[----:B------:R-:W-:Y:S04]  /*2b1c0*/  LDGSTS.E [R248+0x40c00], desc[UR32][R30.64], !P0 ;  /* 0x40c000001ef87fae */ /* 0x000fe8000c121860 */
[----:B------:R-:W-:Y:S01]  /*2b1d0*/  LDGSTS.E [R248+0x40d00], desc[UR32][R28.64], !P0 ;  /* 0x40d000001cf87fae */ /* 0x000fe2000c121860 */
[----:B---3--:R-:W-:-:S05]  /*2b1e0*/  IMAD.WIDE R12, R252, 0x4, R12 ;  /* 0x00000004fc0c7825 */ /* 0x008fca00078e020c */
[----:B------:R1:W-:Y:S04]  /*2b1f0*/  STL.64 [R1+0x2f28], R12 ;  /* 0x002f280c01007387 */ /* 0x0003e80000100a00 */
[----:B------:R3:W-:Y:S01]  /*2b200*/  LDGSTS.E [R248+0x40e00], desc[UR32][R12.64], !P0 ;  /* 0x40e000000cf87fae */ /* 0x0007e2000c121860 */
[----:B------:R-:W-:-:S05]  /*2b210*/  IMAD.WIDE R10, R252, 0x4, R10 ;  /* 0x00000004fc0a7825 */ /* 0x000fca00078e020a */
[----:B------:R1:W-:Y:S04]  /*2b220*/  STL.64 [R1+0x2f20], R10 ;  /* 0x002f200a01007387 */ /* 0x0003e80000100a00 */
[----:B------:R-:W-:Y:S04]  /*2b230*/  LDGSTS.E [R248+0x40f00], desc[UR32][R10.64], !P0 ;  /* 0x40f000000af87fae */ /* 0x000fe8000c121860 */
[----:B-1----:R-:W3:Y:S04]  /*2b240*/  LDL.LU.64 R12, [R1+0x1518] ;  /* 0x00151800010c7983 */ /* 0x002ee80000300a00 */
[----:B------:R-:W3:Y:S01]  /*2b250*/  LDL.LU.64 R10, [R1+0x1510] ;  /* 0x00151000010a7983 */ /* 0x000ee20000300a00 */
[----:B------:R-:W-:-:S03]  /*2b260*/  IMAD.WIDE R38, R252, 0x4, R26 ;  /* 0x00000004fc267825 */ /* 0x000fc600078e021a */
[----:B------:R-:W3:Y:S01]  /*2b270*/  LDL.LU.64 R30, [R1+0x1508] ;  /* 0x00150800011e7983 */ /* 0x000ee20000300a00 */
[----:B------:R-:W-:-:S03]  /*2b280*/  IMAD.WIDE R36, R252, 0x4, R18 ;  /* 0x00000004fc247825 */ /* 0x000fc600078e0212 */
[----:B------:R-:W3:Y:S01]  /*2b290*/  LDL.LU.64 R18, [R1+0x1500] ;  /* 0x0015000001127983 */ /* 0x000ee20000300a00 */
[----:B------:R-:W-:-:S03]  /*2b2a0*/  IMAD.WIDE R34, R252, 0x4, R24 ;  /* 0x00000004fc227825 */ /* 0x000fc600078e0218 */
[----:B------:R-:W-:Y:S01]  /*2b2b0*/  STL.64 [R1+0x2f18], R38 ;  /* 0x002f182601007387 */ /* 0x000fe20000100a00 */
[----:B------:R-:W-:-:S03]  /*2b2c0*/  IMAD.WIDE R32, R252, 0x4, R16 ;  /* 0x00000004fc207825 */ /* 0x000fc600078e0210 */
[----:B------:R-:W-:Y:S04]  /*2b2d0*/  STL.64 [R1+0x2f10], R36 ;  /* 0x002f102401007387 */ /* 0x000fe80000100a00 */
[----:B------:R-:W3:Y:S04]  /*2b2e0*/  LDL.LU.64 R16, [R1+0x14f8] ;  /* 0x0014f80001107983 */ /* 0x000ee80000300a00 */
[----:B------:R-:W-:Y:S04]  /*2b2f0*/  STL.64 [R1+0x2f08], R34 ;  /* 0x002f082201007387 */ /* 0x000fe80000100a00 */
[----:B------:R-:W-:Y:S04]  /*2b300*/  STL.64 [R1+0x2f00], R32 ;  /* 0x002f002001007387 */ /* 0x000fe80000100a00 */
[----:B------:R-:W3:Y:S01]  /*2b310*/  LDL.LU.64 R28, [R1+0x14f0] ;  /* 0x0014f000011c7983 */ /* 0x000ee20000300a00 */
[----:B--2---:R-:W-:-:S04]  /*2b320*/  IMAD.WIDE R26, R252, 0x4, R22 ;  /* 0x00000004fc1a7825 */ /* 0x004fc800078e0216 */
[C---:B------:R-:W-:Y:S01]  /*2b330*/  IMAD.WIDE R24, R252.reuse, 0x4, R20 ;  /* 0x00000004fc187825 */ /* 0x040fe200078e0214 */
[----:B------:R-:W-:Y:S03]  /*2b340*/  STL.64 [R1+0x2ef8], R26 ;  /* 0x002ef81a01007387 */ /* 0x000fe60000100a00 */
[C---:B----4-:R-:W-:Y:S02]  /*2b350*/  IMAD.WIDE R22, R252.reuse, 0x4, R14 ;  /* 0x00000004fc167825 */ /* 0x050fe400078e020e */
[----:B------:R-:W2:Y:S04]  /*2b360*/  LDL.LU.64 R14, [R1+0x14e8] ;  /* 0x0014e800010e7983 */ /* 0x000ea80000300a00 */
[----:B------:R-:W-:Y:S04]  /*2b370*/  STL.64 [R1+0x2ef0], R24 ;  /* 0x002ef01801007387 */ /* 0x000fe80000100a00 */
[----:B------:R1:W-:Y:S01]  /*2b380*/  STL.64 [R1+0x2ee8], R22 ;  /* 0x002ee81601007387 */ /* 0x0003e20000100a00 */
[----:B------:R-:W-:-:S03]  /*2b390*/  IMAD.WIDE R20, R252, 0x4, R8 ;  /* 0x00000004fc147825 */ /* 0x000fc600078e0208 */
        /* <DEDUP_REMOVED lines=13> */
[----:B------:R-:W-:-:S02]  /*2b470*/  VIADD R4, R7, 0xffffff76 ;  /* 0xffffff7607047836 */ /* 0x000fc40000000000 */
[C---:B---3--:R-:W-:Y:S01]  /*2b480*/  IMAD.WIDE R12, R252.reuse, 0x4, R12 ;  /* 0x00000004fc0c7825 */ /* 0x048fe200078e020c */
[----:B------:R-:W3:Y:S01]  /*2b490*/  LDC R7, c[0x0][0x230] ;  /* 0x00008c00ff077b82 */ /* 0x000ee20000000800 */
[----:B-1----:R-:W3:Y:S02]  /*2b4a0*/  LDL.LU.64 R22, [R1+0x1458] ;  /* 0x0014580001167983 */ /* 0x002ee40000300a00 */
[----:B------:R-:W-:Y:S02]  /*2b4b0*/  IMAD.WIDE R36, R252, 0x4, R10 ;  /* 0x00000004fc247825 */ /* 0x000fe400078e020a */
[----:B------:R-:W3:Y:S04]  /*2b4c0*/  LDL.LU.64 R26, [R1+0x1450] ;  /* 0x00145000011a7983 */ /* 0x000ee80000300a00 */
[----:B------:R-:W3:Y:S04]  /*2b4d0*/  LDL.LU.64 R20, [R1+0x1448] ;  /* 0x0014480001147983 */ /* 0x000ee80000300a00 */
[----:B------:R-:W3:Y:S04]  /*2b4e0*/  LDL.LU.64 R24, [R1+0x1440] ;  /* 0x0014400001187983 */ /* 0x000ee80000300a00 */
[----:B------:R-:W3:Y:S01]  /*2b4f0*/  LDL.LU.64 R10, [R1+0x1438] ;  /* 0x00143800010a7983 */ /* 0x000ee20000300a00 */
[----:B------:R-:W-:Y:S01]  /*2b500*/  ISETP.GE.U32.AND P5, PT, R4, 0x7ffffef7, PT ;  /* 0x7ffffef70400780c */ /* 0x000fe20003fa6070 */
[----:B------:R-:W-:-:S02]  /*2b510*/  IMAD.WIDE R34, R252, 0x4, R30 ;  /* 0x00000004fc227825 */ /* 0x000fc400078e021e */
[----:B------:R1:W-:Y:S02]  /*2b520*/  STL.64 [R1+0x2ed8], R12 ;  /* 0x002ed80c01007387 */ /* 0x0003e40000100a00 */
[C---:B------:R-:W-:Y:S02]  /*2b530*/  IMAD.WIDE R32, R252.reuse, 0x4, R18 ;  /* 0x00000004fc207825 */ /* 0x040fe400078e0212 */
[----:B------:R-:W-:Y:S02]  /*2b540*/  STL.64 [R1+0x2ed0], R36 ;  /* 0x002ed02401007387 */ /* 0x000fe40000100a00 */
[C---:B------:R-:W-:Y:S02]  /*2b550*/  IMAD.WIDE R30, R252.reuse, 0x4, R16 ;  /* 0x00000004fc1e7825 */ /* 0x040fe400078e0210 */
[----:B------:R-:W3:Y:S04]  /*2b560*/  LDL.LU.64 R18, [R1+0x1430] ;  /* 0x0014300001127983 */ /* 0x000ee80000300a00 */
[----:B------:R-:W-:Y:S04]  /*2b570*/  STL.64 [R1+0x2ec8], R34 ;  /* 0x002ec82201007387 */ /* 0x000fe80000100a00 */
[----:B------:R-:W3:Y:S01]  /*2b580*/  LDL.LU.64 R16, [R1+0x1428] ;  /* 0x0014280001107983 */ /* 0x000ee20000300a00 */
[----:B------:R-:W-:-:S03]  /*2b590*/  IMAD.WIDE R28, R252, 0x4, R28 ;  /* 0x00000004fc1c7825 */ /* 0x000fc600078e021c */
[----:B------:R-:W-:Y:S04]  /*2b5a0*/  STL.64 [R1+0x2ec0], R32 ;  /* 0x002ec02001007387 */ /* 0x000fe80000100a00 */
[----:B------:R-:W-:Y:S04]  /*2b5b0*/  STL.64 [R1+0x2eb8], R30 ;  /* 0x002eb81e01007387 */ /* 0x000fe80000100a00 */
[----:B------:R-:W-:Y:S04]  /*2b5c0*/  LDGSTS.E [R248+0x44800], desc[UR32][R12.64], !P5 ;  /* 0x448000000cf87fae */ /* 0x000fe8000e921860 */
[----:B------:R-:W-:Y:S04]  /*2b5d0*/  STL.64 [R1+0x2eb0], R28 ;  /* 0x002eb01c01007387 */ /* 0x000fe80000100a00 */
[----:B------:R3:W-:Y:S04]  /*2b5e0*/  LDGSTS.E [R248+0x44900], desc[UR32][R36.64], !P5 ;  /* 0x4490000024f87fae */ /* 0x0007e8000e921860 */
[----:B-1----:R-:W3:Y:S04]  /*2b5f0*/  LDL.LU.64 R12, [R1+0x1420] ;  /* 0x00142000010c7983 */ /* 0x002ee80000300a00 */
[----:B------:R1:W-:Y:S04]  /*2b600*/  LDGSTS.E [R248+0x44a00], desc[UR32][R34.64], !P5 ;  /* 0x44a0000022f87fae */ /* 0x0003e8000e921860 */
[----:B------:R1:W-:Y:S04]  /*2b610*/  LDGSTS.E [R248+0x44b00], desc[UR32][R32.64], !P5 ;  /* 0x44b0000020f87fae */ /* 0x0003e8000e921860 */
[----:B------:R1:W-:Y:S04]  /*2b620*/  LDGSTS.E [R248+0x44c00], desc[UR32][R30.64], !P5 ;  /* 0x44c000001ef87fae */ /* 0x0003e8000e921860 */
[----:B------:R-:W-:Y:S01]  /*2b630*/  LDGSTS.E [R248+0x44d00], desc[UR32][R28.64], !P5 ;  /* 0x44d000001cf87fae */ /* 0x000fe2000e921860 */
[----:B--2---:R-:W-:-:S05]  /*2b640*/  IMAD.WIDE R14, R252, 0x4, R14 ;  /* 0x00000004fc0e7825 */ /* 0x004fca00078e020e */
[----:B------:R-:W-:Y:S04]  /*2b650*/  STL.64 [R1+0x2ea8], R14 ;  /* 0x002ea80e01007387 */ /* 0x000fe80000100a00 */
[----:B------:R-:W-:Y:S01]  /*2b660*/  LDGSTS.E [R248+0x44e00], desc[UR32][R14.64], !P5 ;  /* 0x44e000000ef87fae */ /* 0x000fe2000e921860 */
[----:B----4-:R-:W-:-:S05]  /*2b670*/  IMAD.WIDE R8, R252, 0x4, R8 ;  /* 0x00000004fc087825 */ /* 0x010fca00078e0208 */
[----:B------:R2:W-:Y:S04]  /*2b680*/  STL.64 [R1+0x2ea0], R8 ;  /* 0x002ea00801007387 */ /* 0x0005e80000100a00 */
[----:B------:R-:W-:Y:S04]  /*2b690*/  LDGSTS.E [R248+0x44f00], desc[UR32][R8.64], !P5 ;  /* 0x44f0000008f87fae */ /* 0x000fe8000e921860 */
[----:B--2---:R-:W2:Y:S04]  /*2b6a0*/  LDL.LU.64 R8, [R1+0x1398] ;  /* 0x0013980001087983 */ /* 0x004ea80000300a00 */
[----:B------:R-:W4:Y:S01]  /*2b6b0*/  LDL.LU.64 R14, [R1+0x1390] ;  /* 0x00139000010e7983 */ /* 0x000f220000300a00 */
[----:B------:R-:W-:-:S02]  /*2b6c0*/  IADD3 R4, R5, -0x8e, RZ ;  /* 0xffffff7205047810 */ /* 0x000fc40007ffe0ff */
[----:B------:R-:W2:Y:S02]  /*2b6d0*/  LDC R5, c[0x0][0x230] ;  /* 0x00008c00ff057b82 */ /* 0x000ea40000000800 */
[----:B------:R-:W-:Y:S01]  /*2b6e0*/  ISETP.GE.U32.AND P6, PT, R4, 0x7ffffef3, PT ;  /* 0x7ffffef30400780c */ /* 0x000fe20003fc6070 */
[C---:B---3--:R-:W-:Y:S02]  /*2b6f0*/  IMAD.WIDE R38, R252.reuse, 0x4, R22 ;  /* 0x00000004fc267825 */ /* 0x048fe400078e0216 */
[----:B------:R-:W3:Y:S02]  /*2b700*/  LDL.LU.64 R22, [R1+0x1388] ;  /* 0x0013880001167983 */ /* 0x000ee40000300a00 */
[C---:B------:R-:W-:Y:S02]  /*2b710*/  IMAD.WIDE R36, R252.reuse, 0x4, R26 ;  /* 0x00000004fc247825 */ /* 0x040fe400078e021a */
[----:B------:R-:W-:Y:S02]  /*2b720*/  STL.64 [R1+0x2e98], R38 ;  /* 0x002e982601007387 */ /* 0x000fe40000100a00 */
[----:B-1----:R-:W-:-:S02]  /*2b730*/  IMAD.WIDE R34, R252, 0x4, R20 ;  /* 0x00000004fc227825 */ /* 0x002fc400078e0214 */
[----:B------:R-:W3:Y:S02]  /*2b740*/  LDL.LU.64 R20, [R1+0x1380] ;  /* 0x0013800001147983 */ /* 0x000ee40000300a00 */
[C---:B------:R-:W-:Y:S02]  /*2b750*/  IMAD.WIDE R32, R252.reuse, 0x4, R24 ;  /* 0x00000004fc207825 */ /* 0x040fe400078e0218 */
[----:B------:R-:W-:Y:S02]  /*2b760*/  STL.64 [R1+0x2e90], R36 ;  /* 0x002e902401007387 */ /* 0x000fe40000100a00 */
[C---:B------:R-:W-:Y:S02]  /*2b770*/  IMAD.WIDE R30, R252.reuse, 0x4, R10 ;  /* 0x00000004fc1e7825 */ /* 0x040fe400078e020a */
[----:B------:R-:W-:Y:S04]  /*2b780*/  STL.64 [R1+0x2e88], R34 ;  /* 0x002e882201007387 */ /* 0x000fe80000100a00 */
[----:B------:R-:W3:Y:S04]  /*2b790*/  LDL.LU.64 R10, [R1+0x1378] ;  /* 0x00137800010a7983 */ /* 0x000ee80000300a00 */
[----:B------:R-:W-:Y:S04]  /*2b7a0*/  STL.64 [R1+0x2e80], R32 ;  /* 0x002e802001007387 */ /* 0x000fe80000100a00 */
[----:B------:R-:W-:Y:S04]  /*2b7b0*/  STL.64 [R1+0x2e78], R30 ;  /* 0x002e781e01007387 */ /* 0x000fe80000100a00 */
[----:B------:R-:W3:Y:S01]  /*2b7c0*/  LDL.LU.64 R28, [R1+0x1370] ;  /* 0x00137000011c7983 */ /* 0x000ee20000300a00 */
[----:B------:R-:W-:-:S03]  /*2b7d0*/  IMAD.WIDE R26, R252, 0x4, R18 ;  /* 0x00000004fc1a7825 */ /* 0x000fc600078e0212 */
[----:B------:R-:W3:Y:S01]  /*2b7e0*/  LDL.LU.64 R18, [R1+0x1368] ;  /* 0x0013680001127983 */ /* 0x000ee20000300a00 */
[----:B------:R-:W-:-:S03]  /*2b7f0*/  IMAD.WIDE R24, R252, 0x4, R16 ;  /* 0x00000004fc187825 */ /* 0x000fc600078e0210 */
[----:B------:R1:W-:Y:S04]  /*2b800*/  STL.64 [R1+0x2e70], R26 ;  /* 0x002e701a01007387 */ /* 0x0003e80000100a00 */
[----:B------:R-:W-:Y:S04]  /*2b810*/  STL.64 [R1+0x2e68], R24 ;  /* 0x002e681801007387 */ /* 0x000fe80000100a00 */
[----:B------:R-:W-:Y:S04]  /*2b820*/  LDGSTS.E [R248+0x46800], desc[UR32][R38.64], !P6 ;  /* 0x4680000026f87fae */ /* 0x000fe8000f121860 */
[----:B------:R4:W-:Y:S04]  /*2b830*/  LDGSTS.E [R248+0x46900], desc[UR32][R36.64], !P6 ;  /* 0x4690000024f87fae */ /* 0x0009e8000f121860 */
[----:B------:R3:W-:Y:S01]  /*2b840*/  LDGSTS.E [R248+0x46a00], desc[UR32][R34.64], !P6 ;  /* 0x46a0000022f87fae */ /* 0x0007e2000f121860 */
[----:B------:R-:W-:-:S03]  /*2b850*/  IMAD.WIDE R16, R252, 0x4, R12 ;  /* 0x00000004fc107825 */ /* 0x000fc600078e020c */
[----:B------:R-:W3:Y:S04]  /*2b860*/  LDL.LU.64 R12, [R1+0x1360] ;  /* 0x00136000010c7983 */ /* 0x000ee80000300a00 */
[----:B------:R3:W-:Y:S04]  /*2b870*/  LDGSTS.E [R248+0x46b00], desc[UR32][R32.64], !P6 ;  /* 0x46b0000020f87fae */ /* 0x0007e8000f121860 */
[----:B------:R3:W-:Y:S04]  /*2b880*/  LDGSTS.E [R248+0x46c00], desc[UR32][R30.64], !P6 ;  /* 0x46c000001ef87fae */ /* 0x0007e8000f121860 */
[----:B------:R-:W-:Y:S04]  /*2b890*/  LDGSTS.E [R248+0x46d00], desc[UR32][R26.64], !P6 ;  /* 0x46d000001af87fae */ /* 0x000fe8000f121860 */
[----:B------:R1:W-:Y:S04]  /*2b8a0*/  STL.64 [R1+0x2e60], R16 ;  /* 0x002e601001007387 */ /* 0x0003e80000100a00 */
[----:B------:R-:W-:Y:S04]  /*2b8b0*/  LDGSTS.E [R248+0x46e00], desc[UR32][R24.64], !P6 ;  /* 0x46e0000018f87fae */ /* 0x000fe8000f121860 */
[----:B------:R-:W-:Y:S04]  /*2b8c0*/  LDGSTS.E [R248+0x46f00], desc[UR32][R16.64], !P6 ;  /* 0x46f0000010f87fae */ /* 0x000fe8000f121860 */
[----:B-1----:R-:W3:Y:S04]  /*2b8d0*/  LDL.LU.64 R26, [R1+0x12d8] ;  /* 0x0012d800011a7983 */ /* 0x002ee80000300a00 */
[----:B------:R-:W3:Y:S04]  /*2b8e0*/  LDL.LU.64 R16, [R1+0x12d0] ;  /* 0x0012d00001107983 */ /* 0x000ee80000300a00 */
[----:B------:R-:W3:Y:S01]  /*2b8f0*/  LDL.LU.64 R24, [R1+0x12c8] ;  /* 0x0012c80001187983 */ /* 0x000ee20000300a00 */
[----:B----4-:R-:W-:-:S03]  /*2b900*/  IMAD.WIDE R36, R252, 0x4, R14 ;  /* 0x00000004fc247825 */ /* 0x010fc600078e020e */
[----:B------:R-:W4:Y:S01]  /*2b910*/  LDL.LU.64 R14, [R1+0x12c0] ;  /* 0x0012c000010e7983 */ /* 0x000f220000300a00 */
[----:B------:R-:W-:Y:S02]  /*2b920*/  VIADD R4, R6, 0xffffff6e ;  /* 0xffffff6e06047836 */ /* 0x000fe40000000000 */
[----:B--2---:R-:W-:Y:S01]  /*2b930*/  IMAD.WIDE R8, R252, 0x4, R8 ;  /* 0x00000004fc087825 */ /* 0x004fe200078e0208 */
[----:B------:R-:W1:Y:S02]  /*2b940*/  LDC R6, c[0x0][0x230] ;  /* 0x00008c00ff067b82 */ /* 0x000e640000000800 */
[----:B------:R-:W-:Y:S02]  /*2b950*/  ISETP.GE.U32.AND P2, PT, R4, 0x7ffffeef, PT ;  /* 0x7ffffeef0400780c */ /* 0x000fe40003f46070 */
[----:B------:R2:W-:Y:S11]  /*2b960*/  STL.64 [R1+0x2e58], R8 ;  /* 0x002e580801007387 */ /* 0x0005f60000100a00 */
[----:B------:R-:W-:Y:S04]  /*2b970*/  LDGSTS.E [R248+0x48800], desc[UR32][R8.64], !P2 ;  /* 0x4880000008f87fae */ /* 0x000fe8000d121860 */
[----:B------:R1:W-:Y:S01]  /*2b980*/  LDGSTS.E [R248+0x48900], desc[UR32][R36.64], !P2 ;  /* 0x4890000024f87fae */ /* 0x0003e2000d121860 */
[----:B---3--:R-:W-:-:S03]  /*2b990*/  IMAD.WIDE R34, R252, 0x4, R22 ;  /* 0x00000004fc227825 */ /* 0x008fc600078e0216 */
[----:B------:R-:W3:Y:S04]  /*2b9a0*/  LDL.LU.64 R22, [R1+0x12b8] ;  /* 0x0012b80001167983 */ /* 0x000ee80000300a00 */
[----:B------:R-:W-:Y:S01]  /*2b9b0*/  STL.64 [R1+0x2e50], R36 ;  /* 0x002e502401007387 */ /* 0x000fe20000100a00 */
[----:B------:R-:W-:-:S03]  /*2b9c0*/  IMAD.WIDE R32, R252, 0x4, R20 ;  /* 0x00000004fc207825 */ /* 0x000fc600078e0214 */
[----:B------:R-:W3:Y:S04]  /*2b9d0*/  LDL.LU.64 R20, [R1+0x12b0] ;  /* 0x0012b00001147983 */ /* 0x000ee80000300a00 */
[----:B------:R-:W-:Y:S04]  /*2b9e0*/  STL.64 [R1+0x2e48], R34 ;  /* 0x002e482201007387 */ /* 0x000fe80000100a00 */
[----:B------:R-:W-:Y:S01]  /*2b9f0*/  LDGSTS.E [R248+0x48a00], desc[UR32][R34.64], !P2 ;  /* 0x48a0000022f87fae */ /* 0x000fe2000d121860 */
[----:B------:R-:W-:-:S03]  /*2ba00*/  IMAD.WIDE R30, R252, 0x4, R10 ;  /* 0x00000004fc1e7825 */ /* 0x000fc600078e020a */
[----:B------:R-:W3:Y:S04]  /*2ba10*/  LDL.LU.64 R10, [R1+0x12a8] ;  /* 0x0012a800010a7983 */ /* 0x000ee80000300a00 */
[----:B------:R-:W-:Y:S01]  /*2ba20*/  STL.64 [R1+0x2e40], R32 ;  /* 0x002e402001007387 */ /* 0x000fe20000100a00 */
[----:B------:R-:W-:-:S03]  /*2ba30*/  IMAD.WIDE R28, R252, 0x4, R28 ;  /* 0x00000004fc1c7825 */ /* 0x000fc600078e021c */
[----:B------:R-:W-:Y:S04]  /*2ba40*/  STL.64 [R1+0x2e38], R30 ;  /* 0x002e381e01007387 */ /* 0x000fe80000100a00 */
[----:B------:R-:W-:Y:S04]  /*2ba50*/  STL.64 [R1+0x2e30], R28 ;  /* 0x002e301c01007387 */ /* 0x000fe80000100a00 */
[----:B--2---:R-:W2:Y:S01]  /*2ba60*/  LDL.LU.64 R8, [R1+0x12a0] ;  /* 0x0012a00001087983 */ /* 0x004ea20000300a00 */
[----:B------:R-:W-:-:S03]  /*2ba70*/  IMAD.WIDE R18, R252, 0x4, R18 ;  /* 0x00000004fc127825 */ /* 0x000fc600078e0212 */
[----:B------:R4:W-:Y:S04]  /*2ba80*/  LDGSTS.E [R248+0x48b00], desc[UR32][R32.64], !P2 ;  /* 0x48b0000020f87fae */ /* 0x0009e8000d121860 */
[----:B------:R-:W-:Y:S04]  /*2ba90*/  LDGSTS.E [R248+0x48c00], desc[UR32][R30.64], !P2 ;  /* 0x48c000001ef87fae */ /* 0x000fe8000d121860 */
[----:B------:R-:W-:Y:S01]  /*2baa0*/  LDGSTS.E [R248+0x48d00], desc[UR32][R28.64], !P2 ;  /* 0x48d000001cf87fae */ /* 0x000fe2000d121860 */
[----:B------:R-:W-:-:S03]  /*2bab0*/  IMAD.WIDE R12, R252, 0x4, R12 ;  /* 0x00000004fc0c7825 */ /* 0x000fc600078e020c */
[----:B------:R-:W-:Y:S04]  /*2bac0*/  STL.64 [R1+0x2e28], R18 ;  /* 0x002e281201007387 */ /* 0x000fe80000100a00 */
[----:B------:R-:W-:Y:S04]  /*2bad0*/  LDGSTS.E [R248+0x48e00], desc[UR32][R18.64], !P2 ;  /* 0x48e0000012f87fae */ /* 0x000fe8000d121860 */
[----:B------:R1:W-:Y:S04]  /*2bae0*/  STL.64 [R1+0x2e20], R12 ;  /* 0x002e200c01007387 */ /* 0x0003e80000100a00 */
[----:B------:R2:W-:Y:S04]  /*2baf0*/  LDGSTS.E [R248+0x48f00], desc[UR32][R12.64], !P2 ;  /* 0x48f000000cf87fae */ /* 0x0005e8000d121860 */
[----:B-1----:R-:W2:Y:S04]  /*2bb00*/  LDL.LU.64 R12, [R1+0x1218] ;  /* 0x00121800010c7983 */ /* 0x002ea80000300a00 */
[----:B------:R-:W2:Y:S01]  /*2bb10*/  LDL.LU.64 R18, [R1+0x1210] ;  /* 0x0012100001127983 */ /* 0x000ea20000300a00 */
[----:B------:R-:W-:-:S03]  /*2bb20*/  IMAD.WIDE R38, R252, 0x4, R26 ;  /* 0x00000004fc267825 */ /* 0x000fc600078e021a */
[----:B------:R-:W2:Y:S01]  /*2bb30*/  LDL.LU.64 R30, [R1+0x1208] ;  /* 0x00120800011e7983 */ /* 0x000ea20000300a00 */
[----:B------:R-:W-:-:S03]  /*2bb40*/  IMAD.WIDE R36, R252, 0x4, R16 ;  /* 0x00000004fc247825 */ /* 0x000fc600078e0210 */
[----:B------:R-:W2:Y:S04]  /*2bb50*/  LDL.LU.64 R16, [R1+0x1200] ;  /* 0x0012000001107983 */ /* 0x000ea80000300a00 */
[----:B------:R-:W-:Y:S04]  /*2bb60*/  STL.64 [R1+0x2e18], R38 ;  /* 0x002e182601007387 */ /* 0x000fe80000100a00 */
[----:B------:R-:W-:Y:S01]  /*2bb70*/  STL.64 [R1+0x2e10], R36 ;  /* 0x002e102401007387 */ /* 0x000fe20000100a00 */
[----:B----4-:R-:W-:-:S03]  /*2bb80*/  IMAD.WIDE R32, R252, 0x4, R14 ;  /* 0x00000004fc207825 */ /* 0x010fc600078e020e */
[----:B------:R-:W4:Y:S01]  /*2bb90*/  LDL.LU.64 R14, [R1+0x11f8] ;  /* 0x0011f800010e7983 */ /* 0x000f220000300a00 */
[----:B------:R-:W-:-:S04]  /*2bba0*/  IMAD.WIDE R34, R252, 0x4, R24 ;  /* 0x00000004fc227825 */ /* 0x000fc800078e0218 */
[----:B------:R-:W-:Y:S01]  /*2bbb0*/  VIADD R4, R7, 0xffffff6a ;  /* 0xffffff6a07047836 */ /* 0x000fe20000000000 */
[----:B------:R-:W-:Y:S01]  /*2bbc0*/  STL.64 [R1+0x2e08], R34 ;  /* 0x002e082201007387 */ /* 0x000fe20000100a00 */
[----:B------:R-:W1:Y:S03]  /*2bbd0*/  LDC R7, c[0x0][0x230] ;  /* 0x00008c00ff077b82 */ /* 0x000e660000000800 */
[----:B------:R-:W-:Y:S01]  /*2bbe0*/  STL.64 [R1+0x2e00], R32 ;  /* 0x002e002001007387 */ /* 0x000fe20000100a00 */
[----:B------:R-:W-:-:S03]  /*2bbf0*/  ISETP.GE.U32.AND P0, PT, R4, 0x7ffffeeb, PT ;  /* 0x7ffffeeb0400780c */ /* 0x000fc60003f06070 */
[----:B------:R-:W4:Y:S10]  /*2bc00*/  LDL.LU.64 R28, [R1+0x11f0] ;  /* 0x0011f000011c7983 */ /* 0x000f340000300a00 */
[----:B------:R-:W-:Y:S04]  /*2bc10*/  LDGSTS.E [R248+0x4a800], desc[UR32][R38.64], !P0 ;  /* 0x4a80000026f87fae */ /* 0x000fe8000c121860 */
[----:B------:R1:W-:Y:S01]  /*2bc20*/  LDGSTS.E [R248+0x4a900], desc[UR32][R36.64], !P0 ;  /* 0x4a90000024f87fae */ /* 0x0003e2000c121860 */
[----:B---3--:R-:W-:-:S03]  /*2bc30*/  IMAD.WIDE R26, R252, 0x4, R22 ;  /* 0x00000004fc1a7825 */ /* 0x008fc600078e0216 */
[----:B------:R3:W-:Y:S01]  /*2bc40*/  LDGSTS.E [R248+0x4aa00], desc[UR32][R34.64], !P0 ;  /* 0x4aa0000022f87fae */ /* 0x0007e2000c121860 */
[----:B------:R-:W-:-:S03]  /*2bc50*/  IMAD.WIDE R24, R252, 0x4, R20 ;  /* 0x00000004fc187825 */ /* 0x000fc600078e0214 */
[----:B------:R-:W-:Y:S04]  /*2bc60*/  STL.64 [R1+0x2df8], R26 ;  /* 0x002df81a01007387 */ /* 0x000fe80000100a00 */
[----:B------:R3:W-:Y:S04]  /*2bc70*/  LDGSTS.E [R248+0x4ab00], desc[UR32][R32.64], !P0 ;  /* 0x4ab0000020f87fae */ /* 0x0007e8000c121860 */
[----:B------:R-:W-:Y:S01]  /*2bc80*/  LDGSTS.E [R248+0x4ac00], desc[UR32][R26.64], !P0 ;  /* 0x4ac000001af87fae */ /* 0x000fe2000c121860 */
[----:B------:R-:W-:-:S03]  /*2bc90*/  IMAD.WIDE R22, R252, 0x4, R10 ;  /* 0x00000004fc167825 */ /* 0x000fc600078e020a */
[----:B------:R-:W-:Y:S04]  /*2bca0*/  LDGSTS.E [R248+0x4ad00], desc[UR32][R24.64], !P0 ;  /* 0x4ad0000018f87fae */ /* 0x000fe8000c121860 */
[----:B------:R-:W4:Y:S04]  /*2bcb0*/  LDL.LU.64 R10, [R1+0x11e8] ;  /* 0x0011e800010a7983 */ /* 0x000f280000300a00 */
[----:B------:R-:W-:Y:S04]  /*2bcc0*/  STL.64 [R1+0x2df0], R24 ;  /* 0x002df01801007387 */ /* 0x000fe80000100a00 */
[----:B------:R1:W-:Y:S04]  /*2bcd0*/  STL.64 [R1+0x2de8], R22 ;  /* 0x002de81601007387 */ /* 0x0003e80000100a00 */
[----:B------:R-:W-:Y:S01]  /*2bce0*/  LDGSTS.E [R248+0x4ae00], desc[UR32][R22.64], !P0 ;  /* 0x4ae0000016f87fae */ /* 0x000fe2000c121860 */
[----:B--2---:R-:W-:-:S03]  /*2bcf0*/  IMAD.WIDE R20, R252, 0x4, R8 ;  /* 0x00000004fc147825 */ /* 0x004fc600078e0208 */
[----:B------:R-:W2:Y:S04]  /*2bd00*/  LDL.LU.64 R8, [R1+0x11e0] ;  /* 0x0011e00001087983 */ /* 0x000ea80000300a00 */
[----:B------:R3:W-:Y:S04]  /*2bd10*/  STL.64 [R1+0x2de0], R20 ;  /* 0x002de01401007387 */ /* 0x0007e80000100a00 */
[----:B-1----:R-:W2:Y:S04]  /*2bd20*/  LDL.LU.64 R22, [R1+0x1158] ;  /* 0x0011580001167983 */ /* 0x002ea80000300a00 */
[----:B------:R-:W-:Y:S04]  /*2bd30*/  LDGSTS.E [R248+0x4af00], desc[UR32][R20.64], !P0 ;  /* 0x4af0000014f87fae */ /* 0x000fe8000c121860 */
[----:B------:R-:W2:Y:S04]  /*2bd40*/  LDL.LU.64 R26, [R1+0x1150] ;  /* 0x00115000011a7983 */ /* 0x000ea80000300a00 */
[----:B---3--:R-:W3:Y:S04]  /*2bd50*/  LDL.LU.64 R20, [R1+0x1148] ;  /* 0x0011480001147983 */ /* 0x008ee80000300a00 */
[----:B------:R-:W3:Y:S01]  /*2bd60*/  LDL.LU.64 R24, [R1+0x1140] ;  /* 0x0011400001187983 */ /* 0x000ee20000300a00 */
[----:B------:R-:W-:-:S04]  /*2bd70*/  IMAD.WIDE R12, R252, 0x4, R12 ;  /* 0x00000004fc0c7825 */ /* 0x000fc800078e020c */
[C---:B------:R-:W-:Y:S02]  /*2bd80*/  IMAD.WIDE R36, R252.reuse, 0x4, R18 ;  /* 0x00000004fc247825 */ /* 0x040fe400078e0212 */
[----:B------:R-:W3:Y:S02]  /*2bd90*/  LDL.LU.64 R18, [R1+0x1138] ;  /* 0x0011380001127983 */ /* 0x000ee40000300a00 */
[C---:B------:R-:W-:Y:S02]  /*2bda0*/  IMAD.WIDE R34, R252.reuse, 0x4, R30 ;  /* 0x00000004fc227825 */ /* 0x040fe400078e021e */
[----:B------:R1:W-:Y:S02]  /*2bdb0*/  STL.64 [R1+0x2dd8], R12 ;  /* 0x002dd80c01007387 */ /* 0x0003e40000100a00 */
[C---:B------:R-:W-:Y:S02]  /*2bdc0*/  IMAD.WIDE R32, R252.reuse, 0x4, R16 ;  /* 0x00000004fc207825 */ /* 0x040fe400078e0210 */
[----:B------:R-:W-:Y:S04]  /*2bdd0*/  STL.64 [R1+0x2dd0], R36 ;  /* 0x002dd02401007387 */ /* 0x000fe80000100a00 */
[----:B------:R-:W3:Y:S04]  /*2bde0*/  LDL.LU.64 R16, [R1+0x1130] ;  /* 0x0011300001107983 */ /* 0x000ee80000300a00 */
[----:B------:R-:W-:Y:S01]  /*2bdf0*/  STL.64 [R1+0x2dc8], R34 ;  /* 0x002dc82201007387 */ /* 0x000fe20000100a00 */
[----:B----4-:R-:W-:-:S03]  /*2be00*/  IMAD.WIDE R30, R252, 0x4, R14 ;  /* 0x00000004fc1e7825 */ /* 0x010fc600078e020e */
[----:B------:R-:W4:Y:S01]  /*2be10*/  LDL.LU.64 R14, [R1+0x1128] ;  /* 0x00112800010e7983 */ /* 0x000f220000300a00 */
[----:B------:R-:W-:-:S03]  /*2be20*/  VIADD R4, R5, 0xffffff66 ;  /* 0xffffff6605047836 */ /* 0x000fc60000000000 */
[----:B------:R-:W-:Y:S01]  /*2be30*/  STL.64 [R1+0x2dc0], R32 ;  /* 0x002dc02001007387 */ /* 0x000fe20000100a00 */
[----:B------:R-:W4:Y:S01]  /*2be40*/  LDC R5, c[0x0][0x230] ;  /* 0x00008c00ff057b82 */ /* 0x000f220000000800 */
[----:B------:R-:W-:Y:S02]  /*2be50*/  ISETP.GE.U32.AND P3, PT, R4, 0x7ffffee7, PT ;  /* 0x7ffffee70400780c */ /* 0x000fe40003f66070 */
[----:B------:R-:W-:Y:S01]  /*2be60*/  STL.64 [R1+0x2db8], R30 ;  /* 0x002db81e01007387 */ /* 0x000fe20000100a00 */
[----:B------:R-:W-:-:S05]  /*2be70*/  IMAD.WIDE R28, R252, 0x4, R28 ;  /* 0x00000004fc1c7825 */ /* 0x000fca00078e021c */
[----:B------:R-:W-:Y:S05]  /*2be80*/  STL.64 [R1+0x2db0], R28 ;  /* 0x002db01c01007387 */ /* 0x000fea0000100a00 */
[----:B------:R-:W-:Y:S04]  /*2be90*/  LDGSTS.E [R248+0x4c800], desc[UR32][R12.64], !P3 ;  /* 0x4c8000000cf87fae */ /* 0x000fe8000d921860 */
[----:B------:R2:W-:Y:S04]  /*2bea0*/  LDGSTS.E [R248+0x4c900], desc[UR32][R36.64], !P3 ;  /* 0x4c90000024f87fae */ /* 0x0005e8000d921860 */
[----:B------:R3:W-:Y:S04]  /*2beb0*/  LDGSTS.E [R248+0x4ca00], desc[UR32][R34.64], !P3 ;  /* 0x4ca0000022f87fae */ /* 0x0007e8000d921860 */
[----:B-1----:R-:W4:Y:S04]  /*2bec0*/  LDL.LU.64 R12, [R1+0x1120] ;  /* 0x00112000010c7983 */ /* 0x002f280000300a00 */
[----:B------:R1:W-:Y:S04]  /*2bed0*/  LDGSTS.E [R248+0x4cb00], desc[UR32][R32.64], !P3 ;  /* 0x4cb0000020f87fae */ /* 0x0003e8000d921860 */
[----:B------:R1:W-:Y:S04]  /*2bee0*/  LDGSTS.E [R248+0x4cc00], desc[UR32][R30.64], !P3 ;  /* 0x4cc000001ef87fae */ /* 0x0003e8000d921860 */
[----:B------:R-:W-:Y:S01]  /*2bef0*/  LDGSTS.E [R248+0x4cd00], desc[UR32][R28.64], !P3 ;  /* 0x4cd000001cf87fae */ /* 0x000fe2000d921860 */
[----:B------:R-:W-:-:S05]  /*2bf00*/  IMAD.WIDE R10, R252, 0x4, R10 ;  /* 0x00000004fc0a7825 */ /* 0x000fca00078e020a */
[----:B------:R-:W-:Y:S04]  /*2bf10*/  STL.64 [R1+0x2da8], R10 ;  /* 0x002da80a01007387 */ /* 0x000fe80000100a00 */
[----:B------:R-:W-:Y:S01]  /*2bf20*/  LDGSTS.E [R248+0x4ce00], desc[UR32][R10.64], !P3 ;  /* 0x4ce000000af87fae */ /* 0x000fe2000d921860 */
[----:B--2---:R-:W-:-:S05]  /*2bf30*/  IMAD.WIDE R8, R252, 0x4, R8 ;  /* 0x00000004fc087825 */ /* 0x004fca00078e0208 */
[----:B------:R2:W-:Y:S04]  /*2bf40*/  STL.64 [R1+0x2da0], R8 ;  /* 0x002da00801007387 */ /* 0x0005e80000100a00 */
[----:B------:R4:W-:Y:S01]  /*2bf50*/  LDGSTS.E [R248+0x4cf00], desc[UR32][R8.64], !P3 ;  /* 0x4cf0000008f87fae */ /* 0x0009e2000d921860 */
[----:B------:R-:W-:-:S03]  /*2bf60*/  IMAD.WIDE R38, R252, 0x4, R22 ;  /* 0x00000004fc267825 */ /* 0x000fc600078e0216 */
[----:B--2---:R-:W2:Y:S04]  /*2bf70*/  LDL.LU.64 R8, [R1+0x1098] ;  /* 0x0010980001087983 */ /* 0x004ea80000300a00 */
[----:B------:R-:W2:Y:S01]  /*2bf80*/  LDL.LU.64 R10, [R1+0x1090] ;  /* 0x00109000010a7983 */ /* 0x000ea20000300a00 */
[----:B------:R-:W-:-:S03]  /*2bf90*/  IMAD.WIDE R36, R252, 0x4, R26 ;  /* 0x00000004fc247825 */ /* 0x000fc600078e021a */
[----:B------:R-:W2:Y:S01]  /*2bfa0*/  LDL.LU.64 R22, [R1+0x1088] ;  /* 0x0010880001167983 */ /* 0x000ea20000300a00 */
[----:B---3--:R-:W-:-:S03]  /*2bfb0*/  IMAD.WIDE R34, R252, 0x4, R20 ;  /* 0x00000004fc227825 */ /* 0x008fc600078e0214 */
[----:B------:R-:W-:Y:S01]  /*2bfc0*/  STL.64 [R1+0x2d98], R38 ;  /* 0x002d982601007387 */ /* 0x000fe20000100a00 */
[----:B-1----:R-:W-:-:S03]  /*2bfd0*/  IMAD.WIDE R32, R252, 0x4, R24 ;  /* 0x00000004fc207825 */ /* 0x002fc600078e0218 */
[----:B------:R-:W3:Y:S04]  /*2bfe0*/  LDL.LU.64 R20, [R1+0x1080] ;  /* 0x0010800001147983 */ /* 0x000ee80000300a00 */
[----:B------:R-:W-:Y:S04]  /*2bff0*/  STL.64 [R1+0x2d90], R36 ;  /* 0x002d902401007387 */ /* 0x000fe80000100a00 */
[----:B------:R-:W-:Y:S01]  /*2c000*/  STL.64 [R1+0x2d88], R34 ;  /* 0x002d882201007387 */ /* 0x000fe20000100a00 */
[----:B------:R-:W-:-:S03]  /*2c010*/  IMAD.WIDE R30, R252, 0x4, R18 ;  /* 0x00000004fc1e7825 */ /* 0x000fc600078e0212 */
[----:B------:R-:W3:Y:S04]  /*2c020*/  LDL.LU.64 R18, [R1+0x1078] ;  /* 0x0010780001127983 */ /* 0x000ee80000300a00 */
[----:B------:R-:W-:Y:S04]  /*2c030*/  STL.64 [R1+0x2d80], R32 ;  /* 0x002d802001007387 */ /* 0x000fe80000100a00 */
[----:B------:R-:W-:Y:S04]  /*2c040*/  STL.64 [R1+0x2d78], R30 ;  /* 0x002d781e01007387 */ /* 0x000fe80000100a00 */
[----:B------:R-:W3:Y:S01]  /*2c050*/  LDL.LU.64 R28, [R1+0x1070] ;  /* 0x00107000011c7983 */ /* 0x000ee20000300a00 */
[----:B------:R-:W-:-:S03]  /*2c060*/  IMAD.WIDE R26, R252, 0x4, R16 ;  /* 0x00000004fc1a7825 */ /* 0x000fc600078e0210 */
[----:B------:R-:W3:Y:S04]  /*2c070*/  LDL.LU.64 R16, [R1+0x1068] ;  /* 0x0010680001107983 */ /* 0x000ee80000300a00 */
[----:B------:R1:W-:Y:S01]  /*2c080*/  STL.64 [R1+0x2d70], R26 ;  /* 0x002d701a01007387 */ /* 0x0003e20000100a00 */
[----:B----4-:R-:W-:-:S05]  /*2c090*/  IMAD.WIDE R24, R252, 0x4, R14 ;  /* 0x00000004fc187825 */ /* 0x010fca00078e020e */
[----:B------:R-:W-:Y:S04]  /*2c0a0*/  STL.64 [R1+0x2d68], R24 ;  /* 0x002d681801007387 */ /* 0x000fe80000100a00 */
[----:B------:R-:W4:Y:S01]  /*2c0b0*/  LDL.LU.64 R14, [R1+0x1060] ;  /* 0x00106000010e7983 */ /* 0x000f220000300a00 */
[----:B------:R-:W-:Y:S02]  /*2c0c0*/  VIADD R4, R6, 0xffffff62 ;  /* 0xffffff6206047836 */ /* 0x000fe40000000000 */
[----:B------:R-:W4:Y:S03]  /*2c0d0*/  LDC R6, c[0x0][0x230] ;  /* 0x00008c00ff067b82 */ /* 0x000f260000000800 */
[----:B------:R-:W-:-:S13]  /*2c0e0*/  ISETP.GE.U32.AND P5, PT, R4, 0x7ffffee3, PT ;  /* 0x7ffffee30400780c */ /* 0x000fda0003fa6070 */
[----:B------:R-:W-:Y:S04]  /*2c0f0*/  LDGSTS.E [R248+0x4e800], desc[UR32][R38.64], !P5 ;  /* 0x4e80000026f87fae */ /* 0x000fe8000e921860 */
[----:B------:R2:W-:Y:S01]  /*2c100*/  LDGSTS.E [R248+0x4e900], desc[UR32][R36.64], !P5 ;  /* 0x4e90000024f87fae */ /* 0x0005e2000e921860 */
[----:B------:R-:W-:-:S03]  /*2c110*/  IMAD.WIDE R12, R252, 0x4, R12 ;  /* 0x00000004fc0c7825 */ /* 0x000fc600078e020c */
[----:B------:R2:W-:Y:S04]  /*2c120*/  LDGSTS.E [R248+0x4ea00], desc[UR32][R34.64], !P5 ;  /* 0x4ea0000022f87fae */ /* 0x0005e8000e921860 */
[----:B------:R3:W-:Y:S04]  /*2c130*/  LDGSTS.E [R248+0x4eb00], desc[UR32][R32.64], !P5 ;  /* 0x4eb0000020f87fae */ /* 0x0007e8000e921860 */
[----:B------:R3:W-:Y:S04]  /*2c140*/  LDGSTS.E [R248+0x4ec00], desc[UR32][R30.64], !P5 ;  /* 0x4ec000001ef87fae */ /* 0x0007e8000e921860 */
[----:B------:R-:W-:Y:S04]  /*2c150*/  LDGSTS.E [R248+0x4ed00], desc[UR32][R26.64], !P5 ;  /* 0x4ed000001af87fae */ /* 0x000fe8000e921860 */
[----:B------:R1:W-:Y:S04]  /*2c160*/  STL.64 [R1+0x2d60], R12 ;  /* 0x002d600c01007387 */ /* 0x0003e80000100a00 */
[----:B------:R-:W-:Y:S04]  /*2c170*/  LDGSTS.E [R248+0x4ee00], desc[UR32][R24.64], !P5 ;  /* 0x4ee0000018f87fae */ /* 0x000fe8000e921860 */
[----:B------:R-:W-:Y:S04]  /*2c180*/  LDGSTS.E [R248+0x4ef00], desc[UR32][R12.64], !P5 ;  /* 0x4ef000000cf87fae */ /* 0x000fe8000e921860 */
[----:B-1----:R-:W4:Y:S01]  /*2c190*/  LDL.LU.64 R26, [R1+0xfd8] ;  /* 0x000fd800011a7983 */ /* 0x002f220000300a00 */
[----:B------:R-:W-:-:S02]  /*2c1a0*/  VIADD R4, R7, 0xffffff5e ;  /* 0xffffff5e07047836 */ /* 0x000fc40000000000 */
[----:B------:R-:W1:Y:S01]  /*2c1b0*/  LDC R7, c[0x0][0x230] ;  /* 0x00008c00ff077b82 */ /* 0x000e620000000800 */
[----:B------:R-:W4:Y:S04]  /*2c1c0*/  LDL.LU.64 R12, [R1+0xfd0] ;  /* 0x000fd000010c7983 */ /* 0x000f280000300a00 */
[----:B------:R-:W4:Y:S01]  /*2c1d0*/  LDL.LU.64 R24, [R1+0xfc8] ;  /* 0x000fc80001187983 */ /* 0x000f220000300a00 */
[----:B------:R-:W-:Y:S01]  /*2c1e0*/  ISETP.GE.U32.AND P6, PT, R4, 0x7ffffedf, PT ;  /* 0x7ffffedf0400780c */ /* 0x000fe20003fc6070 */
[----:B--2---:R-:W-:-:S04]  /*2c1f0*/  IMAD.WIDE R8, R252, 0x4, R8 ;  /* 0x00000004fc087825 */ /* 0x004fc800078e0208 */
[----:B------:R-:W-:-:S08]  /*2c200*/  IMAD.WIDE R36, R252, 0x4, R10 ;  /* 0x00000004fc247825 */ /* 0x000fd000078e020a */
[----:B------:R-:W-:Y:S04]  /*2c210*/  LDGSTS.E [R248+0x50800], desc[UR32][R8.64], !P6 ;  /* 0x5080000008f87fae */ /* 0x000fe8000f121860 */
[----:B------:R-:W2:Y:S01]  /*2c220*/  LDL.LU.64 R10, [R1+0xfc0] ;  /* 0x000fc000010a7983 */ /* 0x000ea20000300a00 */
[----:B------:R-:W-:-:S03]  /*2c230*/  IMAD.WIDE R34, R252, 0x4, R22 ;  /* 0x00000004fc227825 */ /* 0x000fc600078e0216 */
[----:B------:R1:W-:Y:S01]  /*2c240*/  STL.64 [R1+0x2d58], R8 ;  /* 0x002d580801007387 */ /* 0x0003e20000100a00 */
[----:B---3--:R-:W-:-:S03]  /*2c250*/  IMAD.WIDE R32, R252, 0x4, R20 ;  /* 0x00000004fc207825 */ /* 0x008fc600078e0214 */
[----:B------:R-:W3:Y:S04]  /*2c260*/  LDL.LU.64 R22, [R1+0xfb8] ;  /* 0x000fb80001167983 */ /* 0x000ee80000300a00 */
[----:B------:R-:W-:Y:S04]  /*2c270*/  STL.64 [R1+0x2d50], R36 ;  /* 0x002d502401007387 */ /* 0x000fe80000100a00 */
[----:B------:R-:W3:Y:S04]  /*2c280*/  LDL.LU.64 R20, [R1+0xfb0] ;  /* 0x000fb00001147983 */ /* 0x000ee80000300a00 */
[----:B------:R-:W-:Y:S01]  /*2c290*/  STL.64 [R1+0x2d48], R34 ;  /* 0x002d482201007387 */ /* 0x000fe20000100a00 */
        /* <DEDUP_REMOVED lines=8> */
[----:B------:R1:W-:Y:S04]  /*2c320*/  LDGSTS.E [R248+0x50900], desc[UR32][R36.64], !P6 ;  /* 0x5090000024f87fae */ /* 0x0003e8000f121860 */
[----:B------:R1:W-:Y:S04]  /*2c330*/  LDGSTS.E [R248+0x50a00], desc[UR32][R34.64], !P6 ;  /* 0x50a0000022f87fae */ /* 0x0003e8000f121860 */
[----:B------:R2:W-:Y:S04]  /*2c340*/  LDGSTS.E [R248+0x50b00], desc[UR32][R32.64], !P6 ;  /* 0x50b0000020f87fae */ /* 0x0005e8000f121860 */
[----:B------:R-:W-:Y:S04]  /*2c350*/  LDGSTS.E [R248+0x50c00], desc[UR32][R30.64], !P6 ;  /* 0x50c000001ef87fae */ /* 0x000fe8000f121860 */
[----:B------:R1:W-:Y:S04]  /*2c360*/  STL.64 [R1+0x2d28], R16 ;  /* 0x002d281001007387 */ /* 0x0003e80000100a00 */
[----:B------:R3:W-:Y:S04]  /*2c370*/  LDGSTS.E [R248+0x50d00], desc[UR32][R28.64], !P6 ;  /* 0x50d000001cf87fae */ /* 0x0007e8000f121860 */
[----:B------:R-:W-:Y:S01]  /*2c380*/  LDGSTS.E [R248+0x50e00], desc[UR32][R16.64], !P6 ;  /* 0x50e0000010f87fae */ /* 0x000fe2000f121860 */
[----:B----4-:R-:W-:-:S05]  /*2c390*/  IMAD.WIDE R14, R252, 0x4, R14 ;  /* 0x00000004fc0e7825 */ /* 0x010fca00078e020e */
[----:B------:R4:W-:Y:S04]  /*2c3a0*/  STL.64 [R1+0x2d20], R14 ;  /* 0x002d200e01007387 */ /* 0x0009e80000100a00 */
[----:B------:R-:W-:Y:S04]  /*2c3b0*/  LDGSTS.E [R248+0x50f00], desc[UR32][R14.64], !P6 ;  /* 0x50f000000ef87fae */ /* 0x000fe8000f121860 */
[----:B-1----:R-:W3:Y:S04]  /*2c3c0*/  LDL.LU.64 R16, [R1+0xf18] ;  /* 0x000f180001107983 */ /* 0x002ee80000300a00 */
[----:B----4-:R-:W4:Y:S04]  /*2c3d0*/  LDL.LU.64 R14, [R1+0xf10] ;  /* 0x000f1000010e7983 */ /* 0x010f280000300a00 */
[----:B------:R-:W4:Y:S01]  /*2c3e0*/  LDL.LU.64 R30, [R1+0xf08] ;  /* 0x000f0800011e7983 */ /* 0x000f220000300a00 */
[----:B------:R-:W-:-:S02]  /*2c3f0*/  VIADD R4, R5, 0xffffff5a ;  /* 0xffffff5a05047836 */ /* 0x000fc40000000000 */
[----:B------:R-:W1:Y:S03]  /*2c400*/  LDC R5, c[0x0][0x230] ;  /* 0x00008c00ff057b82 */ /* 0x000e660000000800 */
[----:B------:R-:W-:Y:S01]  /*2c410*/  ISETP.GE.U32.AND P2, PT, R4, 0x7ffffedb, PT ;  /* 0x7ffffedb0400780c */ /* 0x000fe20003f46070 */
[----:B------:R-:W-:-:S12]  /*2c420*/  IMAD.WIDE R38, R252, 0x4, R26 ;  /* 0x00000004fc267825 */ /* 0x000fd800078e021a */
[----:B------:R1:W-:Y:S01]  /*2c430*/  LDGSTS.E [R248+0x52800], desc[UR32][R38.64], !P2 ;  /* 0x5280000026f87fae */ /* 0x0003e2000d121860 */
[----:B------:R-:W-:-:S03]  /*2c440*/  IMAD.WIDE R36, R252, 0x4, R12 ;  /* 0x00000004fc247825 */ /* 0x000fc600078e020c */
[----:B------:R-:W4:Y:S01]  /*2c450*/  LDL.LU.64 R12, [R1+0xf00] ;  /* 0x000f0000010c7983 */ /* 0x000f220000300a00 */
[----:B------:R-:W-:-:S03]  /*2c460*/  IMAD.WIDE R34, R252, 0x4, R24 ;  /* 0x00000004fc227825 */ /* 0x000fc600078e0218 */
[----:B------:R-:W-:Y:S04]  /*2c470*/  STL.64 [R1+0x2d18], R38 ;  /* 0x002d182601007387 */ /* 0x000fe80000100a00 */
[----:B------:R-:W-:Y:S04]  /*2c480*/  STL.64 [R1+0x2d10], R36 ;  /* 0x002d102401007387 */ /* 0x000fe80000100a00 */
[----:B------:R4:W-:Y:S04]  /*2c490*/  LDGSTS.E [R248+0x52900], desc[UR32][R36.64], !P2 ;  /* 0x5290000024f87fae */ /* 0x0009e8000d121860 */
[----:B------:R-:W-:Y:S01]  /*2c4a0*/  LDGSTS.E [R248+0x52a00], desc[UR32][R34.64], !P2 ;  /* 0x52a0000022f87fae */ /* 0x000fe2000d121860 */
[----:B--2---:R-:W-:-:S03]  /*2c4b0*/  IMAD.WIDE R32, R252, 0x4, R10 ;  /* 0x00000004fc207825 */ /* 0x004fc600078e020a */
[----:B------:R-:W2:Y:S04]  /*2c4c0*/  LDL.LU.64 R10, [R1+0xef8] ;  /* 0x000ef800010a7983 */ /* 0x000ea80000300a00 */
[----:B------:R-:W-:Y:S04]  /*2c4d0*/  STL.64 [R1+0x2d08], R34 ;  /* 0x002d082201007387 */ /* 0x000fe80000100a00 */
[----:B------:R-:W-:Y:S04]  /*2c4e0*/  STL.64 [R1+0x2d00], R32 ;  /* 0x002d002001007387 */ /* 0x000fe80000100a00 */
[----:B------:R-:W2:Y:S01]  /*2c4f0*/  LDL.LU.64 R24, [R1+0xef0] ;  /* 0x000ef00001187983 */ /* 0x000ea20000300a00 */
[----:B---3--:R-:W-:-:S03]  /*2c500*/  IMAD.WIDE R28, R252, 0x4, R22 ;  /* 0x00000004fc1c7825 */ /* 0x008fc600078e0216 */
[----:B------:R-:W-:Y:S01]  /*2c510*/  LDGSTS.E [R248+0x52b00], desc[UR32][R32.64], !P2 ;  /* 0x52b0000020f87fae */ /* 0x000fe2000d121860 */
[----:B------:R-:W-:-:S03]  /*2c520*/  IMAD.WIDE R26, R252, 0x4, R20 ;  /* 0x00000004fc1a7825 */ /* 0x000fc600078e0214 */
[----:B------:R3:W-:Y:S01]  /*2c530*/  STL.64 [R1+0x2cf8], R28 ;  /* 0x002cf81c01007387 */ /* 0x0007e20000100a00 */
[----:B------:R-:W-:-:S03]  /*2c540*/  IMAD.WIDE R18, R252, 0x4, R18 ;  /* 0x00000004fc127825 */ /* 0x000fc600078e0212 */
[----:B------:R-:W2:Y:S04]  /*2c550*/  LDL.LU.64 R22, [R1+0xee8] ;  /* 0x000ee80001167983 */ /* 0x000ea80000300a00 */
[----:B------:R-:W-:Y:S04]  /*2c560*/  STL.64 [R1+0x2cf0], R26 ;  /* 0x002cf01a01007387 */ /* 0x000fe80000100a00 */
[----:B------:R1:W-:Y:S04]  /*2c570*/  STL.64 [R1+0x2ce8], R18 ;  /* 0x002ce81201007387 */ /* 0x0003e80000100a00 */
[----:B------:R-:W2:Y:S01]  /*2c580*/  LDL.LU.64 R20, [R1+0xee0] ;  /* 0x000ee00001147983 */ /* 0x000ea20000300a00 */
[----:B------:R-:W-:-:S03]  /*2c590*/  IMAD.WIDE R8, R252, 0x4, R8 ;  /* 0x00000004fc087825 */ /* 0x000fc600078e0208 */
[----:B------:R-:W-:Y:S04]  /*2c5a0*/  LDGSTS.E [R248+0x52c00], desc[UR32][R28.64], !P2 ;  /* 0x52c000001cf87fae */ /* 0x000fe8000d121860 */
[----:B------:R4:W-:Y:S04]  /*2c5b0*/  STL.64 [R1+0x2ce0], R8 ;  /* 0x002ce00801007387 */ /* 0x0009e80000100a00 */
[----:B------:R-:W-:Y:S04]  /*2c5c0*/  LDGSTS.E [R248+0x52d00], desc[UR32][R26.64], !P2 ;  /* 0x52d000001af87fae */ /* 0x000fe8000d121860 */
[----:B------:R-:W-:Y:S04]  /*2c5d0*/  LDGSTS.E [R248+0x52e00], desc[UR32][R18.64], !P2 ;  /* 0x52e0000012f87fae */ /* 0x000fe8000d121860 */
[----:B---3--:R-:W3:Y:S01]  /*2c5e0*/  LDL.LU.64 R28, [R1+0xe58] ;  /* 0x000e5800011c7983 */ /* 0x008ee20000300a00 */
[----:B------:R-:W-:-:S02]  /*2c5f0*/  VIADD R4, R6, 0xffffff56 ;  /* 0xffffff5606047836 */ /* 0x000fc40000000000 */
[----:B------:R-:W3:Y:S01]  /*2c600*/  LDC R6, c[0x0][0x230] ;  /* 0x00008c00ff067b82 */ /* 0x000ee20000000800 */
[----:B------:R4:W-:Y:S04]  /*2c610*/  LDGSTS.E [R248+0x52f00], desc[UR32][R8.64], !P2 ;  /* 0x52f0000008f87fae */ /* 0x0009e8000d121860 */
[----:B-1----:R-:W3:Y:S04]  /*2c620*/  LDL.LU.64 R18, [R1+0xe50] ;  /* 0x000e500001127983 */ /* 0x002ee80000300a00 */
[----:B------:R-:W3:Y:S01]  /*2c630*/  LDL.LU.64 R26, [R1+0xe48] ;  /* 0x000e4800011a7983 */ /* 0x000ee20000300a00 */
[----:B------:R-:W-:-:S04]  /*2c640*/  IMAD.WIDE R38, R252, 0x4, R16 ;  /* 0x00000004fc267825 */ /* 0x000fc800078e0210 */
[----:B----4-:R-:W-:Y:S01]  /*2c650*/  IMAD.WIDE R36, R252, 0x4, R14 ;  /* 0x00000004fc247825 */ /* 0x010fe200078e020e */
[----:B------:R-:W4:Y:S01]  /*2c660*/  LDL.LU.64 R16, [R1+0xe40] ;  /* 0x000e400001107983 */ /* 0x000f220000300a00 */
[----:B------:R-:W-:Y:S01]  /*2c670*/  ISETP.GE.U32.AND P0, PT, R4, 0x7ffffed7, PT ;  /* 0x7ffffed70400780c */ /* 0x000fe20003f06070 */
[----:B------:R-:W1:Y:S02]  /*2c680*/  LDC R8, c[0x0][0x230] ;  /* 0x00008c00ff087b82 */ /* 0x000e640000000800 */
[----:B------:R-:W4:Y:S01]  /*2c690*/  LDL.LU.64 R14, [R1+0xe38] ;  /* 0x000e3800010e7983 */ /* 0x000f220000300a00 */
[----:B------:R-:W-:-:S03]  /*2c6a0*/  IMAD.WIDE R34, R252, 0x4, R30 ;  /* 0x00000004fc227825 */ /* 0x000fc600078e021e */
[----:B------:R2:W-:Y:S04]  /*2c6b0*/  STL.64 [R1+0x2cd8], R38 ;  /* 0x002cd82601007387 */ /* 0x0005e80000100a00 */
[----:B------:R-:W-:Y:S04]  /*2c6c0*/  STL.64 [R1+0x2cd0], R36 ;  /* 0x002cd02401007387 */ /* 0x000fe80000100a00 */
[----:B------:R-:W-:Y:S04]  /*2c6d0*/  LDGSTS.E [R248+0x54800], desc[UR32][R38.64], !P0 ;  /* 0x5480000026f87fae */ /* 0x000fe8000c121860 */
[----:B------:R3:W-:Y:S04]  /*2c6e0*/  LDGSTS.E [R248+0x54900], desc[UR32][R36.64], !P0 ;  /* 0x5490000024f87fae */ /* 0x0007e8000c121860 */
[----:B------:R3:W-:Y:S01]  /*2c6f0*/  LDGSTS.E [R248+0x54a00], desc[UR32][R34.64], !P0 ;  /* 0x54a0000022f87fae */ /* 0x0007e2000c121860 */
[----:B------:R-:W-:-:S03]  /*2c700*/  IMAD.WIDE R32, R252, 0x4, R12 ;  /* 0x00000004fc207825 */ /* 0x000fc600078e020c */
[----:B------:R-:W4:Y:S04]  /*2c710*/  LDL.LU.64 R12, [R1+0xe30] ;  /* 0x000e3000010c7983 */ /* 0x000f280000300a00 */
[----:B------:R-:W-:Y:S04]  /*2c720*/  STL.64 [R1+0x2cc8], R34 ;  /* 0x002cc82201007387 */ /* 0x000fe80000100a00 */
[----:B------:R1:W-:Y:S01]  /*2c730*/  LDGSTS.E [R248+0x54b00], desc[UR32][R32.64], !P0 ;  /* 0x54b0000020f87fae */ /* 0x0003e2000c121860 */
[----:B--2---:R-:W-:-:S03]  /*2c740*/  IMAD.WIDE R30, R252, 0x4, R10 ;  /* 0x00000004fc1e7825 */ /* 0x004fc600078e020a */
[----:B------:R-:W2:Y:S04]  /*2c750*/  LDL.LU.64 R10, [R1+0xe28] ;  /* 0x000e2800010a7983 */ /* 0x000ea80000300a00 */
[----:B------:R-:W-:Y:S01]  /*2c760*/  STL.64 [R1+0x2cc0], R32 ;  /* 0x002cc02001007387 */ /* 0x000fe20000100a00 */
[----:B------:R-:W-:-:S03]  /*2c770*/  IMAD.WIDE R24, R252, 0x4, R24 ;  /* 0x00000004fc187825 */ /* 0x000fc600078e0218 */
[----:B------:R-:W-:Y:S04]  /*2c780*/  STL.64 [R1+0x2cb8], R30 ;  /* 0x002cb81e01007387 */ /* 0x000fe80000100a00 */
[----:B------:R1:W-:Y:S04]  /*2c790*/  STL.64 [R1+0x2cb0], R24 ;  /* 0x002cb01801007387 */ /* 0x0003e80000100a00 */
[----:B------:R-:W2:Y:S01]  /*2c7a0*/  LDL.LU.64 R38, [R1+0xe20] ;  /* 0x000e200001267983 */ /* 0x000ea20000300a00 */
[----:B------:R-:W-:-:S03]  /*2c7b0*/  IMAD.WIDE R22, R252, 0x4, R22 ;  /* 0x00000004fc167825 */ /* 0x000fc600078e0216 */
[----:B------:R4:W-:Y:S04]  /*2c7c0*/  LDGSTS.E [R248+0x54c00], desc[UR32][R30.64], !P0 ;  /* 0x54c000001ef87fae */ /* 0x0009e8000c121860 */
[----:B------:R1:W-:Y:S04]  /*2c7d0*/  STL.64 [R1+0x2ca8], R22 ;  /* 0x002ca81601007387 */ /* 0x0003e80000100a00 */
[----:B------:R-:W-:Y:S01]  /*2c7e0*/  LDGSTS.E [R248+0x54d00], desc[UR32][R24.64], !P0 ;  /* 0x54d0000018f87fae */ /* 0x000fe2000c121860 */
[----:B------:R-:W-:-:S03]  /*2c7f0*/  IMAD.WIDE R20, R252, 0x4, R20 ;  /* 0x00000004fc147825 */ /* 0x000fc600078e0214 */
[----:B------:R-:W-:Y:S04]  /*2c800*/  LDGSTS.E [R248+0x54e00], desc[UR32][R22.64], !P0 ;  /* 0x54e0000016f87fae */ /* 0x000fe8000c121860 */
[----:B------:R3:W-:Y:S04]  /*2c810*/  STL.64 [R1+0x2ca0], R20 ;  /* 0x002ca01401007387 */ /* 0x0007e80000100a00 */
[----:B-1----:R-:W2:Y:S04]  /*2c820*/  LDL.LU.64 R24, [R1+0xd98] ;  /* 0x000d980001187983 */ /* 0x002ea80000300a00 */
[----:B------:R-:W2:Y:S04]  /*2c830*/  LDL.LU.64 R22, [R1+0xd90] ;  /* 0x000d900001167983 */ /* 0x000ea80000300a00 */
[----:B------:R-:W-:Y:S01]  /*2c840*/  LDGSTS.E [R248+0x54f00], desc[UR32][R20.64], !P0 ;  /* 0x54f0000014f87fae */ /* 0x000fe2000c121860 */
[----:B---3--:R-:W-:-:S04]  /*2c850*/  IMAD.WIDE R36, R252, 0x4, R28 ;  /* 0x00000004fc247825 */ /* 0x008fc800078e021c */
[C---:B------:R-:W-:Y:S01]  /*2c860*/  IMAD.WIDE R34, R252.reuse, 0x4, R18 ;  /* 0x00000004fc227825 */ /* 0x040fe200078e0212 */
[----:B------:R-:W3:Y:S03]  /*2c870*/  LDL.LU.64 R20, [R1+0xd88] ;  /* 0x000d880001147983 */ /* 0x000ee60000300a00 */
[C---:B------:R-:W-:Y:S01]  /*2c880*/  IMAD.WIDE R32, R252.reuse, 0x4, R26 ;  /* 0x00000004fc207825 */ /* 0x040fe200078e021a */
[----:B------:R-:W3:Y:S04]  /*2c890*/  LDL.LU.64 R18, [R1+0xd80] ;  /* 0x000d800001127983 */ /* 0x000ee80000300a00 */
[----:B------:R-:W-:Y:S04]  /*2c8a0*/  STL.64 [R1+0x2c98], R36 ;  /* 0x002c982401007387 */ /* 0x000fe80000100a00 */
[----:B------:R-:W-:Y:S01]  /*2c8b0*/  STL.64 [R1+0x2c90], R34 ;  /* 0x002c902201007387 */ /* 0x000fe20000100a00 */
[----:B----4-:R-:W-:-:S03]  /*2c8c0*/  IMAD.WIDE R30, R252, 0x4, R16 ;  /* 0x00000004fc1e7825 */ /* 0x010fc600078e0210 */
[----:B------:R-:W4:Y:S01]  /*2c8d0*/  LDL.LU.64 R16, [R1+0xd78] ;  /* 0x000d780001107983 */ /* 0x000f220000300a00 */
[----:B------:R-:W-:-:S03]  /*2c8e0*/  IMAD.WIDE R28, R252, 0x4, R14 ;  /* 0x00000004fc1c7825 */ /* 0x000fc600078e020e */
[----:B------:R1:W-:Y:S04]  /*2c8f0*/  STL.64 [R1+0x2638], R32 ;  /* 0x0026382001007387 */ /* 0x0003e80000100a00 */
[----:B------:R1:W-:Y:S04]  /*2c900*/  STL.64 [R1+0x2630], R30 ;  /* 0x0026301e01007387 */ /* 0x0003e80000100a00 */
[----:B------:R1:W-:Y:S04]  /*2c910*/  STL.64 [R1+0x2628], R28 ;  /* 0x0026281c01007387 */ /* 0x0003e80000100a00 */
[----:B------:R-:W4:Y:S01]  /*2c920*/  LDL.LU.64 R14, [R1+0xd70] ;  /* 0x000d7000010e7983 */ /* 0x000f220000300a00 */
[----:B------:R-:W-:-:S02]  /*2c930*/  VIADD R4, R7, 0xffffff52 ;  /* 0xffffff5207047836 */ /* 0x000fc40000000000 */
[----:B------:R-:W1:Y:S03]  /*2c940*/  LDC R7, c[0x0][0x230] ;  /* 0x00008c00ff077b82 */ /* 0x000e660000000800 */
[----:B------:R-:W-:Y:S01]  /*2c950*/  ISETP.GE.U32.AND P3, PT, R4, 0x7ffffed3, PT ;  /* 0x7ffffed30400780c */ /* 0x000fe20003f66070 */
[----:B------:R-:W-:-:S04]  /*2c960*/  VIADD R4, R5, 0xffffff4e ;  /* 0xffffff4e05047836 */ /* 0x000fc80000000000 */
[----:B------:R-:W1:Y:S01]  /*2c970*/  LDC R5, c[0x0][0x230] ;  /* 0x00008c00ff057b82 */ /* 0x000e620000000800 */
[----:B------:R-:W-:Y:S01]  /*2c980*/  ISETP.GE.U32.AND P5, PT, R4, 0x7ffffecf, PT ;  /* 0x7ffffecf0400780c */ /* 0x000fe20003fa6070 */
[----:B------:R-:W-:-:S06]  /*2c990*/  VIADD R4, R6, 0xffffff4a ;  /* 0xffffff4a06047836 */ /* 0x000fcc0000000000 */
[----:B------:R-:W2:Y:S01]  /*2c9a0*/  LDC R6, c[0x0][0x230] ;  /* 0x00008c00ff067b82 */ /* 0x000ea20000000800 */
[----:B------:R-:W-:Y:S01]  /*2c9b0*/  ISETP.GE.U32.AND P6, PT, R4, 0x7ffffecb, PT ;  /* 0x7ffffecb0400780c */ /* 0x000fe20003fc6070 */
[----:B------:R2:W-:Y:S04]  /*2c9c0*/  LDGSTS.E [R248+0x56800], desc[UR32][R36.64], !P3 ;  /* 0x5680000024f87fae */ /* 0x0005e8000d921860 */
[----:B------:R3:W-:Y:S01]  /*2c9d0*/  LDGSTS.E [R248+0x56900], desc[UR32][R34.64], !P3 ;  /* 0x5690000022f87fae */ /* 0x0007e2000d921860 */
[----:B-1----:R-:W-:Y:S01]  /*2c9e0*/  IADD3 R4, R7, -0xba, RZ ;  /* 0xffffff4607047810 */ /* 0x002fe20007ffe0ff */
[----:B------:R-:W-:Y:S02]  /*2c9f0*/  IMAD.WIDE R26, R252, 0x4, R12 ;  /* 0x00000004fc1a7825 */ /* 0x000fe400078e020c */
[----:B------:R-:W-:Y:S01]  /*2ca00*/  LDGSTS.E [R248+0x56a00], desc[UR32][R32.64], !P3 ;  /* 0x56a0000020f87fae */ /* 0x000fe2000d921860 */
[----:B------:R-:W-:-:S03]  /*2ca10*/  ISETP.GE.U32.AND P2, PT, R4, 0x7ffffec7, PT ;  /* 0x7ffffec70400780c */ /* 0x000fc60003f46070 */
[----:B------:R-:W4:Y:S01]  /*2ca20*/  LDL.LU.64 R12, [R1+0xd68] ;  /* 0x000d6800010c7983 */ /* 0x000f220000300a00 */
[----:B------:R-:W-:-:S03]  /*2ca30*/  VIADD R4, R5, 0xffffff42 ;  /* 0xffffff4205047836 */ /* 0x000fc60000000000 */
[----:B------:R-:W-:Y:S01]  /*2ca40*/  STL.64 [R1+0x2620], R26 ;  /* 0x0026201a01007387 */ /* 0x000fe20000100a00 */
[----:B------:R-:W1:Y:S01]  /*2ca50*/  LDC R5, c[0x0][0x230] ;  /* 0x00008c00ff057b82 */ /* 0x000e620000000800 */
[----:B------:R-:W-:Y:S02]  /*2ca60*/  ISETP.GE.U32.AND P0, PT, R4, 0x7ffffec3, PT ;  /* 0x7ffffec30400780c */ /* 0x000fe40003f06070 */
[----:B------:R-:W-:Y:S01]  /*2ca70*/  LDGSTS.E [R248+0x56b00], desc[UR32][R30.64], !P3 ;  /* 0x56b000001ef87fae */ /* 0x000fe2000d921860 */
[----:B--2---:R-:W-:-:S03]  /*2ca80*/  VIADD R4, R6, 0xffffff3e ;  /* 0xffffff3e06047836 */ /* 0x004fc60000000000 */
[----:B------:R-:W-:Y:S04]  /*2ca90*/  LDGSTS.E [R248+0x56c00], desc[UR32][R28.64], !P3 ;  /* 0x56c000001cf87fae */ /* 0x000fe8000d921860 */
[----:B------:R2:W-:Y:S01]  /*2caa0*/  LDGSTS.E [R248+0x56d00], desc[UR32][R26.64], !P3 ;  /* 0x56d000001af87fae */ /* 0x0005e2000d921860 */
[----:B------:R-:W-:-:S05]  /*2cab0*/  IMAD.WIDE R10, R252, 0x4, R10 ;  /* 0x00000004fc0a7825 */ /* 0x000fca00078e020a */
[----:B------:R2:W-:Y:S04]  /*2cac0*/  STL.64 [R1+0x2618], R10 ;  /* 0x0026180a01007387 */ /* 0x0005e80000100a00 */
[----:B------:R-:W4:Y:S04]  /*2cad0*/  LDL.LU.64 R40, [R1+0xd60] ;  /* 0x000d600001287983 */ /* 0x000f280000300a00 */
[----:B------:R-:W-:Y:S01]  /*2cae0*/  LDGSTS.E [R248+0x56e00], desc[UR32][R10.64], !P3 ;  /* 0x56e000000af87fae */ /* 0x000fe2000d921860 */
[----:B------:R-:W-:-:S05]  /*2caf0*/  IMAD.WIDE R6, R252, 0x4, R38 ;  /* 0x00000004fc067825 */ /* 0x000fca00078e0226 */
[----:B------:R1:W-:Y:S04]  /*2cb00*/  STL.64 [R1+0x2610], R6 ;  /* 0x0026100601007387 */ /* 0x0003e80000100a00 */
[----:B------:R-:W4:Y:S04]  /*2cb10*/  LDL.LU.64 R32, [R1+0xcd8] ;  /* 0x000cd80001207983 */ /* 0x000f280000300a00 */
[----:B------:R-:W4:Y:S04]  /*2cb20*/  LDL.LU.64 R30, [R1+0xcb8] ;  /* 0x000cb800011e7983 */ /* 0x000f280000300a00 */
[----:B------:R-:W4:Y:S04]  /*2cb30*/  LDL.LU.64 R28, [R1+0xc90] ;  /* 0x000c9000011c7983 */ /* 0x000f280000300a00 */
[----:B--2---:R-:W2:Y:S01]  /*2cb40*/  LDL.LU.64 R10, [R1+0xc68] ;  /* 0x000c6800010a7983 */ /* 0x004ea20000300a00 */
[----:B------:R-:W-:-:S03]  /*2cb50*/  IMAD.WIDE R38, R252, 0x4, R24 ;  /* 0x00000004fc267825 */ /* 0x000fc600078e0218 */
[----:B------:R1:W-:Y:S01]  /*2cb60*/  LDGSTS.E [R248+0x56f00], desc[UR32][R6.64], !P3 ;  /* 0x56f0000006f87fae */ /* 0x0003e2000d921860 */
[----:B------:R-:W-:-:S03]  /*2cb70*/  IMAD.WIDE R36, R252, 0x4, R22 ;  /* 0x00000004fc247825 */ /* 0x000fc600078e0216 */
[----:B------:R-:W2:Y:S04]  /*2cb80*/  LDL.LU.64 R24, [R1+0xc40] ;  /* 0x000c400001187983 */ /* 0x000ea80000300a00 */
[----:B------:R-:W-:Y:S04]  /*2cb90*/  STL.64 [R1+0x2608], R38 ;  /* 0x0026082601007387 */ /* 0x000fe80000100a00 */
[----:B------:R-:W-:Y:S01]  /*2cba0*/  STL.64 [R1+0x2600], R36 ;  /* 0x0026002401007387 */ /* 0x000fe20000100a00 */
[----:B---3--:R-:W-:-:S04]  /*2cbb0*/  IMAD.WIDE R34, R252, 0x4, R20 ;  /* 0x00000004fc227825 */ /* 0x008fc800078e0214 */
[----:B------:R-:W-:Y:S01]  /*2cbc0*/  IMAD.WIDE R26, R252, 0x4, R18 ;  /* 0x00000004fc1a7825 */ /* 0x000fe200078e0212 */
[----:B------:R-:W-:Y:S01]  /*2cbd0*/  ISETP.GE.U32.AND P3, PT, R4, 0x7ffffebf, PT ;  /* 0x7ffffebf0400780c */ /* 0x000fe20003f66070 */
[----:B------:R-:W3:Y:S01]  /*2cbe0*/  LDL.LU.64 R18, [R1+0xc18] ;  /* 0x000c180001127983 */ /* 0x000ee20000300a00 */
[----:B-1----:R-:W1:Y:S03]  /*2cbf0*/  LDC R7, c[0x0][0x230] ;  /* 0x00008c00ff077b82 */ /* 0x002e660000000800 */
[----:B------:R-:W-:Y:S04]  /*2cc00*/  STL.64 [R1+0x25f8], R34 ;  /* 0x0025f82201007387 */ /* 0x000fe80000100a00 */
[----:B------:R1:W-:Y:S01]  /*2cc10*/  LDGSTS.E [R248+0x58800], desc[UR32][R38.64], !P5 ;  /* 0x5880000026f87fae */ /* 0x0003e2000e921860 */
[----:B------:R-:W3:Y:S01]  /*2cc20*/  LDC R6, c[0x0][0x230] ;  /* 0x00008c00ff067b82 */ /* 0x000ee20000000800 */
[----:B----4-:R-:W-:-:S02]  /*2cc30*/  IMAD.WIDE R22, R252, 0x4, R16 ;  /* 0x00000004fc167825 */ /* 0x010fc400078e0210 */
[----:B------:R-:W-:Y:S04]  /*2cc40*/  LDGSTS.E [R248+0x58900], desc[UR32][R36.64], !P5 ;  /* 0x5890000024f87fae */ /* 0x000fe8000e921860 */
[----:B------:R-:W4:Y:S04]  /*2cc50*/  LDL.LU.64 R16, [R1+0xbf0] ;  /* 0x000bf00001107983 */ /* 0x000f280000300a00 */
[----:B------:R-:W-:Y:S04]  /*2cc60*/  STL.64 [R1+0x25f0], R26 ;  /* 0x0025f01a01007387 */ /* 0x000fe80000100a00 */
[----:B------:R-:W-:Y:S01]  /*2cc70*/  STL.64 [R1+0x25e8], R22 ;  /* 0x0025e81601007387 */ /* 0x000fe20000100a00 */
[----:B------:R-:W-:-:S03]  /*2cc80*/  IMAD.WIDE R20, R252, 0x4, R14 ;  /* 0x00000004fc147825 */ /* 0x000fc600078e020e */
[----:B------:R2:W-:Y:S04]  /*2cc90*/  LDGSTS.E [R248+0x58a00], desc[UR32][R34.64], !P5 ;  /* 0x58a0000022f87fae */ /* 0x0005e8000e921860 */
[----:B------:R-:W4:Y:S01]  /*2cca0*/  LDL.LU.64 R14, [R1+0xbc8] ;  /* 0x000bc800010e7983 */ /* 0x000f220000300a00 */
[----:B------:R-:W-:-:S03]  /*2ccb0*/  VIADD R4, R8, 0xffffff3a ;  /* 0xffffff3a08047836 */ /* 0x000fc60000000000 */
[----:B------:R-:W-:Y:S04]  /*2ccc0*/  LDGSTS.E [R248+0x58b00], desc[UR32][R26.64], !P5 ;  /* 0x58b000001af87fae */ /* 0x000fe8000e921860 */
[----:B------:R-:W-:Y:S04]  /*2ccd0*/  STL.64 [R1+0x25e0], R20 ;  /* 0x0025e01401007387 */ /* 0x000fe80000100a00 */
[----:B------:R-:W-:Y:S04]  /*2cce0*/  LDGSTS.E [R248+0x58c00], desc[UR32][R22.64], !P5 ;  /* 0x58c0000016f87fae */ /* 0x000fe8000e921860 */
[----:B------:R-:W-:Y:S01]  /*2ccf0*/  LDGSTS.E [R248+0x58d00], desc[UR32][R20.64], !P5 ;  /* 0x58d0000014f87fae */ /* 0x000fe2000e921860 */
[----:B------:R-:W-:-:S05]  /*2cd00*/  IMAD.WIDE R12, R252, 0x4, R12 ;  /* 0x00000004fc0c7825 */ /* 0x000fca00078e020c */
[----:B------:R1:W-:Y:S04]  /*2cd10*/  STL.64 [R1+0x25d8], R12 ;  /* 0x0025d80c01007387 */ /* 0x0003e80000100a00 */
[----:B------:R-:W-:Y:S01]  /*2cd20*/  LDGSTS.E [R248+0x58e00], desc[UR32][R12.64], !P5 ;  /* 0x58e000000cf87fae */ /* 0x000fe2000e921860 */
[----:B------:R-:W-:-:S05]  /*2cd30*/  IMAD.WIDE R8, R252, 0x4, R40 ;  /* 0x00000004fc087825 */ /* 0x000fca00078e0228 */
[----:B------:R2:W-:Y:S04]  /*2cd40*/  STL.64 [R1+0x25d0], R8 ;  /* 0x0025d00801007387 */ /* 0x0005e80000100a00 */
[----:B-1----:R-:W4:Y:S04]  /*2cd50*/  LDL.LU.64 R12, [R1+0x9d8] ;  /* 0x0009d800010c7983 */ /* 0x002f280000300a00 */
[----:B------:R-:W4:Y:S04]  /*2cd60*/  LDL.LU.64 R26, [R1+0x9d0] ;  /* 0x0009d000011a7983 */ /* 0x000f280000300a00 */
[----:B------:R-:W4:Y:S01]  /*2cd70*/  LDL.LU.64 R22, [R1+0x9c8] ;  /* 0x0009c80001167983 */ /* 0x000f220000300a00 */
[----:B------:R-:W-:-:S03]  /*2cd80*/  IMAD.WIDE R40, R252, 0x4, R32 ;  /* 0x00000004fc287825 */ /* 0x000fc600078e0220 */
[----:B------:R-:W4:Y:S04]  /*2cd90*/  LDL.LU.64 R20, [R1+0x9c0] ;  /* 0x0009c00001147983 */ /* 0x000f280000300a00 */
[----:B------:R-:W-:Y:S01]  /*2cda0*/  STL.64 [R1+0x25c8], R40 ;  /* 0x0025c82801007387 */ /* 0x000fe20000100a00 */
[----:B------:R-:W-:-:S03]  /*2cdb0*/  IMAD.WIDE R38, R252, 0x4, R30 ;  /* 0x00000004fc267825 */ /* 0x000fc600078e021e */
[----:B------:R1:W-:Y:S01]  /*2cdc0*/  LDGSTS.E [R248+0x58f00], desc[UR32][R8.64], !P5 ;  /* 0x58f0000008f87fae */ /* 0x0003e2000e921860 */
[----:B--2---:R-:W-:-:S03]  /*2cdd0*/  IMAD.WIDE R34, R252, 0x4, R10 ;  /* 0x00000004fc227825 */ /* 0x004fc600078e020a */
[----:B------:R-:W2:Y:S01]  /*2cde0*/  LDL.LU.64 R10, [R1+0x9b8] ;  /* 0x0009b800010a7983 */ /* 0x000ea20000300a00 */
[----:B------:R-:W-:-:S03]  /*2cdf0*/  IMAD.WIDE R36, R252, 0x4, R28 ;  /* 0x00000004fc247825 */ /* 0x000fc600078e021c */
[----:B------:R-:W-:Y:S01]  /*2ce00*/  STL.64 [R1+0x25c0], R38 ;  /* 0x0025c02601007387 */ /* 0x000fe20000100a00 */
[----:B------:R-:W-:-:S03]  /*2ce10*/  IMAD.WIDE R32, R252, 0x4, R24 ;  /* 0x00000004fc207825 */ /* 0x000fc600078e0218 */
[----:B------:R-:W-:Y:S01]  /*2ce20*/  STL.64 [R1+0x25b8], R36 ;  /* 0x0025b82401007387 */ /* 0x000fe20000100a00 */
[----:B-1----:R-:W1:Y:S03]  /*2ce30*/  LDC R8, c[0x0][0x230] ;  /* 0x00008c00ff087b82 */ /* 0x002e660000000800 */
[----:B------:R-:W-:Y:S04]  /*2ce40*/  STL.64 [R1+0x25b0], R34 ;  /* 0x0025b02201007387 */ /* 0x000fe80000100a00 */
[----:B------:R-:W2:Y:S04]  /*2ce50*/  LDL.LU.64 R24, [R1+0x9b0] ;  /* 0x0009b00001187983 */ /* 0x000ea80000300a00 */
[----:B------:R1:W-:Y:S04]  /*2ce60*/  STL.64 [R1+0x25a8], R32 ;  /* 0x0025a82001007387 */ /* 0x0003e80000100a00 */
[----:B------:R1:W-:Y:S01]  /*2ce70*/  LDGSTS.E [R248+0x5a800], desc[UR32][R40.64], !P6 ;  /* 0x5a80000028f87fae */ /* 0x0003e2000f121860 */
[----:B---3--:R-:W-:-:S03]  /*2ce80*/  IMAD.WIDE R30, R252, 0x4, R18 ;  /* 0x00000004fc1e7825 */ /* 0x008fc600078e0212 */
[----:B------:R3:W-:Y:S04]  /*2ce90*/  LDGSTS.E [R248+0x5a900], desc[UR32][R38.64], !P6 ;  /* 0x5a90000026f87fae */ /* 0x0007e8000f121860 */
[----:B------:R-:W-:Y:S04]  /*2cea0*/  STL.64 [R1+0x25a0], R30 ;  /* 0x0025a01e01007387 */ /* 0x000fe80000100a00 */
[----:B------:R3:W-:Y:S04]  /*2ceb0*/  LDGSTS.E [R248+0x5aa00], desc[UR32][R36.64], !P6 ;  /* 0x5aa0000024f87fae */ /* 0x0007e8000f121860 */
[----:B------:R3:W-:Y:S04]  /*2cec0*/  LDGSTS.E [R248+0x5ab00], desc[UR32][R34.64], !P6 ;  /* 0x5ab0000022f87fae */ /* 0x0007e8000f121860 */
[----:B------:R-:W-:Y:S04]  /*2ced0*/  LDGSTS.E [R248+0x5ac00], desc[UR32][R32.64], !P6 ;  /* 0x5ac0000020f87fae */ /* 0x000fe8000f121860 */
[----:B------:R-:W-:Y:S01]  /*2cee0*/  LDGSTS.E [R248+0x5ad00], desc[UR32][R30.64], !P6 ;  /* 0x5ad000001ef87fae */ /* 0x000fe2000f121860 */
[----:B----4-:R-:W-:-:S03]  /*2cef0*/  IMAD.WIDE R28, R252, 0x4, R16 ;  /* 0x00000004fc1c7825 */ /* 0x010fc600078e0210 */
[----:B------:R-:W4:Y:S04]  /*2cf00*/  LDL.LU.64 R16, [R1+0x9a8] ;  /* 0x0009a80001107983 */ /* 0x000f280000300a00 */
[----:B------:R-:W-:Y:S04]  /*2cf10*/  STL.64 [R1+0x2598], R28 ;  /* 0x0025981c01007387 */ /* 0x000fe80000100a00 */
[----:B------:R-:W-:Y:S01]  /*2cf20*/  LDGSTS.E [R248+0x5ae00], desc[UR32][R28.64], !P6 ;  /* 0x5ae000001cf87fae */ /* 0x000fe2000f121860 */
[----:B------:R-:W-:-:S03]  /*2cf30*/  IMAD.WIDE R18, R252, 0x4, R14 ;  /* 0x00000004fc127825 */ /* 0x000fc600078e020e */
[----:B------:R-:W4:Y:S04]  /*2cf40*/  LDL.LU.64 R14, [R1+0x9a0] ;  /* 0x0009a000010e7983 */ /* 0x000f280000300a00 */
[----:B------:R3:W-:Y:S04]  /*2cf50*/  STL.64 [R1+0x2590], R18 ;  /* 0x0025901201007387 */ /* 0x0007e80000100a00 */
[----:B------:R-:W-:Y:S04]  /*2cf60*/  LDGSTS.E [R248+0x5af00], desc[UR32][R18.64], !P6 ;  /* 0x5af0000012f87fae */ /* 0x000fe8000f121860 */
[----:B-1----:R-:W4:Y:S04]  /*2cf70*/  LDL.LU.64 R32, [R1+0x938] ;  /* 0x0009380001207983 */ /* 0x002f280000300a00 */
[----:B---3--:R-:W3:Y:S01]  /*2cf80*/  LDL.LU.64 R18, [R1+0x930] ;  /* 0x0009300001127983 */ /* 0x008ee20000300a00 */
[----:B------:R-:W-:-:S03]  /*2cf90*/  IMAD.WIDE R40, R252, 0x4, R12 ;  /* 0x00000004fc287825 */ /* 0x000fc600078e020c */
[----:B------:R-:W3:Y:S01]  /*2cfa0*/  LDL.LU.64 R12, [R1+0x928] ;  /* 0x00092800010c7983 */ /* 0x000ee20000300a00 */
[----:B------:R-:W-:-:S03]  /*2cfb0*/  IMAD.WIDE R38, R252, 0x4, R26 ;  /* 0x00000004fc267825 */ /* 0x000fc600078e021a */
[----:B------:R-:W-:Y:S01]  /*2cfc0*/  STL.64 [R1+0x2588], R40 ;  /* 0x0025882801007387 */ /* 0x000fe20000100a00 */
[----:B------:R-:W-:-:S03]  /*2cfd0*/  IMAD.WIDE R36, R252, 0x4, R22 ;  /* 0x00000004fc247825 */ /* 0x000fc600078e0216 */
[----:B------:R-:W3:Y:S01]  /*2cfe0*/  LDL.LU.64 R30, [R1+0x920] ;  /* 0x00092000011e7983 */ /* 0x000ee20000300a00 */
[----:B------:R-:W-:-:S03]  /*2cff0*/  IMAD.WIDE R34, R252, 0x4, R20 ;  /* 0x00000004fc227825 */ /* 0x000fc600078e0214 */
[----:B------:R-:W-:Y:S04]  /*2d000*/  STL.64 [R1+0x2580], R38 ;  /* 0x0025802601007387 */ /* 0x000fe80000100a00 */
[----:B------:R-:W3:Y:S04]  /*2d010*/  LDL.LU.64 R22, [R1+0x918] ;  /* 0x0009180001167983 */ /* 0x000ee80000300a00 */
[----:B------:R-:W-:Y:S01]  /*2d020*/  STL.64 [R1+0x2578], R36 ;  /* 0x0025782401007387 */ /* 0x000fe20000100a00 */
[----:B--2---:R-:W-:-:S03]  /*2d030*/  IMAD.WIDE R26, R252, 0x4, R10 ;  /* 0x00000004fc1a7825 */ /* 0x004fc600078e020a */
[----:B------:R-:W-:Y:S04]  /*2d040*/  STL.64 [R1+0x2570], R34 ;  /* 0x0025702201007387 */ /* 0x000fe80000100a00 */
[----:B------:R-:W2:Y:S04]  /*2d050*/  LDL.LU.64 R20, [R1+0x910] ;  /* 0x0009100001147983 */ /* 0x000ea80000300a00 */
[----:B------:R-:W2:Y:S04]  /*2d060*/  LDL.LU.64 R10, [R1+0x908] ;  /* 0x00090800010a7983 */ /* 0x000ea80000300a00 */
[----:B------:R-:W-:Y:S04]  /*2d070*/  STL.64 [R1+0x2568], R26 ;  /* 0x0025681a01007387 */ /* 0x000fe80000100a00 */
[----:B------:R-:W2:Y:S01]  /*2d080*/  LDL.LU.64 R28, [R1+0x900] ;  /* 0x00090000011c7983 */ /* 0x000ea20000300a00 */
[----:B------:R-:W-:-:S03]  /*2d090*/  IMAD.WIDE R24, R252, 0x4, R24 ;  /* 0x00000004fc187825 */ /* 0x000fc600078e0218 */
[----:B------:R-:W-:Y:S04]  /*2d0a0*/  LDGSTS.E [R248+0x5c800], desc[UR32][R40.64], !P2 ;  /* 0x5c80000028f87fae */ /* 0x000fe8000d121860 */
[----:B------:R-:W-:Y:S04]  /*2d0b0*/  LDGSTS.E [R248+0x5c900], desc[UR32][R38.64], !P2 ;  /* 0x5c90000026f87fae */ /* 0x000fe8000d121860 */
[----:B------:R3:W-:Y:S04]  /*2d0c0*/  LDGSTS.E [R248+0x5ca00], desc[UR32][R36.64], !P2 ;  /* 0x5ca0000024f87fae */ /* 0x0007e8000d121860 */
[----:B------:R1:W-:Y:S04]  /*2d0d0*/  LDGSTS.E [R248+0x5cb00], desc[UR32][R34.64], !P2 ;  /* 0x5cb0000022f87fae */ /* 0x0003e8000d121860 */
[----:B------:R-:W-:Y:S04]  /*2d0e0*/  STL.64 [R1+0x2560], R24 ;  /* 0x0025601801007387 */ /* 0x000fe80000100a00 */
[----:B------:R-:W-:Y:S04]  /*2d0f0*/  LDGSTS.E [R248+0x5cc00], desc[UR32][R26.64], !P2 ;  /* 0x5cc000001af87fae */ /* 0x000fe8000d121860 */
[----:B------:R-:W-:Y:S01]  /*2d100*/  LDGSTS.E [R248+0x5cd00], desc[UR32][R24.64], !P2 ;  /* 0x5cd0000018f87fae */ /* 0x000fe2000d121860 */
[----:B----4-:R-:W-:-:S05]  /*2d110*/  IMAD.WIDE R16, R252, 0x4, R16 ;  /* 0x00000004fc107825 */ /* 0x010fca00078e0210 */
[----:B------:R4:W-:Y:S04]  /*2d120*/  STL.64 [R1+0x2558], R16 ;  /* 0x0025581001007387 */ /* 0x0009e80000100a00 */
[----:B------:R-:W-:Y:S01]  /*2d130*/  LDGSTS.E [R248+0x5ce00], desc[UR32][R16.64], !P2 ;  /* 0x5ce0000010f87fae */ /* 0x000fe2000d121860 */
[----:B------:R-:W-:-:S05]  /*2d140*/  IMAD.WIDE R14, R252, 0x4, R14 ;  /* 0x00000004fc0e7825 */ /* 0x000fca00078e020e */
[----:B------:R1:W-:Y:S04]  /*2d150*/  STL.64 [R1+0x2550], R14 ;  /* 0x0025500e01007387 */ /* 0x0003e80000100a00 */
[----:B----4-:R-:W4:Y:S04]  /*2d160*/  LDL.LU.64 R16, [R1+0x7f8] ;  /* 0x0007f80001107983 */ /* 0x010f280000300a00 */
[----:B------:R-:W4:Y:S04]  /*2d170*/  LDL.LU.64 R26, [R1+0x7d0] ;  /* 0x0007d000011a7983 */ /* 0x000f280000300a00 */
[----:B------:R-:W-:Y:S04]  /*2d180*/  LDGSTS.E [R248+0x5cf00], desc[UR32][R14.64], !P2 ;  /* 0x5cf000000ef87fae */ /* 0x000fe8000d121860 */
[----:B------:R-:W4:Y:S01]  /*2d190*/  LDL.LU.64 R24, [R1+0x7a8] ;  /* 0x0007a80001187983 */ /* 0x000f220000300a00 */
[----:B---3--:R-:W-:-:S03]  /*2d1a0*/  IMAD.WIDE R36, R252, 0x4, R18 ;  /* 0x00000004fc247825 */ /* 0x008fc600078e0212 */
[----:B-1----:R-:W3:Y:S04]  /*2d1b0*/  LDL.LU.64 R14, [R1+0x780] ;  /* 0x00078000010e7983 */ /* 0x002ee80000300a00 */
[----:B------:R-:W3:Y:S01]  /*2d1c0*/  LDL.LU.64 R18, [R1+0x758] ;  /* 0x0007580001127983 */ /* 0x000ee20000300a00 */
[----:B------:R-:W-:Y:S01]  /*2d1d0*/  ISETP.GE.U32.AND P5, PT, R4, 0x7ffffebb, PT ;  /* 0x7ffffebb0400780c */ /* 0x000fe20003fa6070 */
[----:B------:R-:W-:Y:S02]  /*2d1e0*/  VIADD R4, R5, 0xffffff36 ;  /* 0xffffff3605047836 */ /* 0x000fe40000000000 */
[----:B------:R-:W-:Y:S01]  /*2d1f0*/  IMAD.WIDE R38, R252, 0x4, R32 ;  /* 0x00000004fc267825 */ /* 0x000fe200078e0220 */
[----:B------:R-:W1:Y:S02]  /*2d200*/  LDC R5, c[0x0][0x230] ;  /* 0x00008c00ff057b82 */ /* 0x000e640000000800 */
[----:B------:R-:W-:Y:S01]  /*2d210*/  ISETP.GE.U32.AND P6, PT, R4, 0x7ffffeb7, PT ;  /* 0x7ffffeb70400780c */ /* 0x000fe20003fc6070 */
[----:B------:R-:W-:Y:S01]  /*2d220*/  VIADD R4, R7, 0xffffff32 ;  /* 0xffffff3207047836 */ /* 0x000fe20000000000 */
[----:B------:R-:W-:Y:S04]  /*2d230*/  STL.64 [R1+0x1698], R38 ;  /* 0x0016982601007387 */ /* 0x000fe80000100a00 */
[----:B------:R-:W-:Y:S01]  /*2d240*/  ISETP.GE.U32.AND P2, PT, R4, 0x7ffffeb3, PT ;  /* 0x7ffffeb30400780c */ /* 0x000fe20003f46070 */
[----:B------:R-:W-:Y:S01]  /*2d250*/  VIADD R4, R8, 0xffffff2e ;  /* 0xffffff2e08047836 */ /* 0x000fe20000000000 */
[----:B------:R-:W-:Y:S04]  /*2d260*/  LDGSTS.E [R248+0x5e800], desc[UR32][R38.64], !P0 ;  /* 0x5e80000026f87fae */ /* 0x000fe8000c121860 */
[----:B------:R-:W-:Y:S01]  /*2d270*/  LDGSTS.E [R248+0x5e900], desc[UR32][R36.64], !P0 ;  /* 0x5e90000024f87fae */ /* 0x000fe2000c121860 */
[----:B------:R-:W-:-:S03]  /*2d280*/  IMAD.WIDE R34, R252, 0x4, R12 ;  /* 0x00000004fc227825 */ /* 0x000fc600078e020c */
[----:B------:R-:W3:Y:S01]  /*2d290*/  LDL.LU.64 R12, [R1+0x730] ;  /* 0x00073000010c7983 */ /* 0x000ee20000300a00 */
[----:B------:R-:W-:-:S03]  /*2d2a0*/  IMAD.WIDE R32, R252, 0x4, R30 ;  /* 0x00000004fc207825 */ /* 0x000fc600078e021e */
[----:B------:R-:W-:Y:S04]  /*2d2b0*/  STL.64 [R1+0x1690], R36 ;  /* 0x0016902401007387 */ /* 0x000fe80000100a00 */
[----:B------:R-:W-:Y:S01]  /*2d2c0*/  STL.64 [R1+0x1688], R34 ;  /* 0x0016882201007387 */ /* 0x000fe20000100a00 */
[----:B------:R-:W-:-:S03]  /*2d2d0*/  IMAD.WIDE R30, R252, 0x4, R22 ;  /* 0x00000004fc1e7825 */ /* 0x000fc600078e0216 */
[----:B------:R1:W-:Y:S04]  /*2d2e0*/  STL.64 [R1+0x1680], R32 ;  /* 0x0016802001007387 */ /* 0x0003e80000100a00 */
[----:B------:R-:W-:Y:S04]  /*2d2f0*/  LDGSTS.E [R248+0x5ea00], desc[UR32][R34.64], !P0 ;  /* 0x5ea0000022f87fae */ /* 0x000fe8000c121860 */
[----:B------:R-:W-:Y:S01]  /*2d300*/  LDGSTS.E [R248+0x5eb00], desc[UR32][R32.64], !P0 ;  /* 0x5eb0000020f87fae */ /* 0x000fe2000c121860 */
[----:B--2---:R-:W-:-:S03]  /*2d310*/  IMAD.WIDE R22, R252, 0x4, R20 ;  /* 0x00000004fc167825 */ /* 0x004fc600078e0214 */
[----:B------:R-:W-:Y:S01]  /*2d320*/  LDGSTS.E [R248+0x5ec00], desc[UR32][R30.64], !P0 ;  /* 0x5ec000001ef87fae */ /* 0x000fe2000c121860 */
[----:B------:R-:W-:-:S03]  /*2d330*/  IMAD.WIDE R20, R252, 0x4, R10 ;  /* 0x00000004fc147825 */ /* 0x000fc600078e020a */
[----:B------:R4:W-:Y:S04]  /*2d340*/  LDGSTS.E [R248+0x5ed00], desc[UR32][R22.64], !P0 ;  /* 0x5ed0000016f87fae */ /* 0x0009e8000c121860 */
[----:B------:R-:W2:Y:S01]  /*2d350*/  LDL.LU.64 R10, [R1+0x708] ;  /* 0x00070800010a7983 */ /* 0x000ea20000300a00 */
[----:B------:R-:W-:-:S03]  /*2d360*/  IMAD.WIDE R8, R252, 0x4, R28 ;  /* 0x00000004fc087825 */ /* 0x000fc600078e021c */
[----:B------:R-:W-:Y:S04]  /*2d370*/  STL.64 [R1+0x1678], R30 ;  /* 0x0016781e01007387 */ /* 0x000fe80000100a00 */
[----:B------:R-:W-:Y:S04]  /*2d380*/  STL.64 [R1+0x1670], R22 ;  /* 0x0016701601007387 */ /* 0x000fe80000100a00 */
[----:B------:R-:W2:Y:S04]  /*2d390*/  LDL.LU.64 R28, [R1+0x6e0] ;  /* 0x0006e000011c7983 */ /* 0x000ea80000300a00 */
[----:B------:R1:W-:Y:S04]  /*2d3a0*/  STL.64 [R1+0x1668], R20 ;  /* 0x0016681401007387 */ /* 0x0003e80000100a00 */
[----:B------:R4:W-:Y:S04]  /*2d3b0*/  STL.64 [R1+0x1660], R8 ;  /* 0x0016600801007387 */ /* 0x0009e80000100a00 */
[----:B-1----:R-:W2:Y:S04]  /*2d3c0*/  LDL.LU.64 R32, [R1+0x618] ;  /* 0x0006180001207983 */ /* 0x002ea80000300a00 */
[----:B------:R-:W-:Y:S04]  /*2d3d0*/  LDGSTS.E [R248+0x5ee00], desc[UR32][R20.64], !P0 ;  /* 0x5ee0000014f87fae */ /* 0x000fe8000c121860 */
[----:B------:R1:W-:Y:S04]  /*2d3e0*/  LDGSTS.E [R248+0x5ef00], desc[UR32][R8.64], !P0 ;  /* 0x5ef0000008f87fae */ /* 0x0003e8000c121860 */
[----:B------:R-:W2:Y:S01]  /*2d3f0*/  LDL.LU.64 R20, [R1+0x670] ;  /* 0x0006700001147983 */ /* 0x000ea20000300a00 */
[C---:B----4-:R-:W-:Y:S01]  /*2d400*/  IMAD.WIDE R22, R252.reuse, 0x4, R16 ;  /* 0x00000004fc167825 */ /* 0x050fe200078e0210 */
[----:B-1----:R-:W1:Y:S02]  /*2d410*/  LDC R8, c[0x0][0x230] ;  /* 0x00008c00ff087b82 */ /* 0x002e640000000800 */
[----:B------:R-:W4:Y:S01]  /*2d420*/  LDL.LU.64 R16, [R1+0x610] ;  /* 0x0006100001107983 */ /* 0x000f220000300a00 */
[----:B------:R-:W-:-:S03]  /*2d430*/  IMAD.WIDE R36, R252, 0x4, R26 ;  /* 0x00000004fc247825 */ /* 0x000fc600078e021a */
[----:B------:R2:W-:Y:S01]  /*2d440*/  STL.64 [R1+0x3220], R22 ;  /* 0x0032201601007387 */ /* 0x0005e20000100a00 */
[----:B------:R-:W-:Y:S01]  /*2d450*/  IMAD.WIDE R34, R252, 0x4, R24 ;  /* 0x00000004fc227825 */ /* 0x000fe200078e0218 */
[----:B------:R-:W-:Y:S02]  /*2d460*/  ISETP.GE.U32.AND P0, PT, R4, 0x7ffffeaf, PT ;  /* 0x7ffffeaf0400780c */ /* 0x000fe40003f06070 */
[----:B------:R-:W-:Y:S01]  /*2d470*/  LDGSTS.E [R248+0x60800], desc[UR32][R22.64], !P3 ;  /* 0x6080000016f87fae */ /* 0x000fe2000d921860 */
[----:B---3--:R-:W-:-:S03]  /*2d480*/  IMAD.WIDE R26, R252, 0x4, R14 ;  /* 0x00000004fc1a7825 */ /* 0x008fc600078e020e */
[----:B------:R4:W-:Y:S04]  /*2d490*/  LDGSTS.E [R248+0x60900], desc[UR32][R36.64], !P3 ;  /* 0x6090000024f87fae */ /* 0x0009e8000d921860 */
[----:B------:R-:W3:Y:S01]  /*2d4a0*/  LDL.LU.64 R14, [R1+0x678] ;  /* 0x00067800010e7983 */ /* 0x000ee20000300a00 */
[----:B------:R-:W-:-:S03]  /*2d4b0*/  IMAD.WIDE R24, R252, 0x4, R18 ;  /* 0x00000004fc187825 */ /* 0x000fc600078e0212 */
[----:B------:R-:W-:Y:S04]  /*2d4c0*/  STL.64 [R1+0x3228], R36 ;  /* 0x0032282401007387 */ /* 0x000fe80000100a00 */
[----:B------:R-:W-:Y:S04]  /*2d4d0*/  STL.64 [R1+0x3230], R34 ;  /* 0x0032302201007387 */ /* 0x000fe80000100a00 */
[----:B------:R-:W-:Y:S04]  /*2d4e0*/  STL.64 [R1+0x3238], R26 ;  /* 0x0032381a01007387 */ /* 0x000fe80000100a00 */
[----:B------:R-:W3:Y:S04]  /*2d4f0*/  LDL.LU.64 R30, [R1+0x608] ;  /* 0x00060800011e7983 */ /* 0x000ee80000300a00 */
[----:B------:R-:W3:Y:S01]  /*2d500*/  LDL.LU.64 R18, [R1+0x680] ;  /* 0x0006800001127983 */ /* 0x000ee20000300a00 */
[----:B------:R-:W-:-:S03]  /*2d510*/  VIADD R4, R6, 0xffffff2a ;  /* 0xffffff2a06047836 */ /* 0x000fc60000000000 */
[----:B------:R-:W-:Y:S04]  /*2d520*/  STL.64 [R1+0x3240], R24 ;  /* 0x0032401801007387 */ /* 0x000fe80000100a00 */
[----:B------:R-:W-:Y:S04]  /*2d530*/  LDGSTS.E [R248+0x60a00], desc[UR32][R34.64], !P3 ;  /* 0x60a0000022f87fae */ /* 0x000fe8000d921860 */
[----:B------:R-:W-:Y:S01]  /*2d540*/  LDGSTS.E [R248+0x60b00], desc[UR32][R26.64], !P3 ;  /* 0x60b000001af87fae */ /* 0x000fe2000d921860 */
[----:B------:R-:W-:-:S03]  /*2d550*/  IMAD.WIDE R12, R252, 0x4, R12 ;  /* 0x00000004fc0c7825 */ /* 0x000fc600078e020c */
[----:B------:R-:W-:Y:S04]  /*2d560*/  LDGSTS.E [R248+0x60c00], desc[UR32][R24.64], !P3 ;  /* 0x60c0000018f87fae */ /* 0x000fe8000d921860 */
[----:B------:R1:W-:Y:S04]  /*2d570*/  STL.64 [R1+0x3248], R12 ;  /* 0x0032480c01007387 */ /* 0x0003e80000100a00 */
[----:B------:R-:W-:Y:S01]  /*2d580*/  LDGSTS.E [R248+0x60d00], desc[UR32][R12.64], !P3 ;  /* 0x60d000000cf87fae */ /* 0x000fe2000d921860 */
[----:B--2---:R-:W-:-:S05]  /*2d590*/  IMAD.WIDE R10, R252, 0x4, R10 ;  /* 0x00000004fc0a7825 */ /* 0x004fca00078e020a */
[----:B------:R-:W-:Y:S01]  /*2d5a0*/  LDGSTS.E [R248+0x60e00], desc[UR32][R10.64], !P3 ;  /* 0x60e000000af87fae */ /* 0x000fe2000d921860 */
[----:B------:R-:W-:-:S03]  /*2d5b0*/  IMAD.WIDE R6, R252, 0x4, R28 ;  /* 0x00000004fc067825 */ /* 0x000fc600078e021c */
[----:B------:R-:W2:Y:S04]  /*2d5c0*/  LDL.LU.64 R28, [R1+0x600] ;  /* 0x00060000011c7983 */ /* 0x000ea80000300a00 */
[----:B------:R1:W-:Y:S04]  /*2d5d0*/  STL.64 [R1+0x3250], R10 ;  /* 0x0032500a01007387 */ /* 0x0003e80000100a00 */
[----:B------:R-:W2:Y:S04]  /*2d5e0*/  LDL.LU.64 R22, [R1+0x688] ;  /* 0x0006880001167983 */ /* 0x000ea80000300a00 */
[----:B------:R4:W-:Y:S04]  /*2d5f0*/  STL.64 [R1+0x3258], R6 ;  /* 0x0032580601007387 */ /* 0x0009e80000100a00 */
[----:B-1----:R-:W2:Y:S01]  /*2d600*/  LDL.LU.64 R12, [R1+0x598] ;  /* 0x00059800010c7983 */ /* 0x002ea20000300a00 */
[----:B------:R-:W-:-:S03]  /*2d610*/  IMAD.WIDE R40, R252, 0x4, R32 ;  /* 0x00000004fc287825 */ /* 0x000fc600078e0220 */
[----:B------:R-:W2:Y:S04]  /*2d620*/  LDL.LU.64 R26, [R1+0x698] ;  /* 0x00069800011a7983 */ /* 0x000ea80000300a00 */
[----:B------:R-:W2:Y:S01]  /*2d630*/  LDL.LU.64 R24, [R1+0x590] ;  /* 0x0005900001187983 */ /* 0x000ea20000300a00 */
[----:B------:R-:W-:-:S03]  /*2d640*/  IMAD.WIDE R38, R252, 0x4, R20 ;  /* 0x00000004fc267825 */ /* 0x000fc600078e0214 */
[----:B------:R-:W2:Y:S04]  /*2d650*/  LDL.LU.64 R10, [R1+0x6a0] ;  /* 0x0006a000010a7983 */ /* 0x000ea80000300a00 */
[----:B------:R-:W2:Y:S04]  /*2d660*/  LDL.LU.64 R20, [R1+0x588] ;  /* 0x0005880001147983 */ /* 0x000ea80000300a00 */
[----:B------:R-:W-:Y:S04]  /*2d670*/  STL.64 [R1+0x32a0], R40 ;  /* 0x0032a02801007387 */ /* 0x000fe80000100a00 */
[----:B------:R1:W-:Y:S04]  /*2d680*/  LDGSTS.E [R248+0x60f00], desc[UR32][R6.64], !P3 ;  /* 0x60f0000006f87fae */ /* 0x0003e8000d921860 */
[----:B------:R-:W-:Y:S04]  /*2d690*/  LDGSTS.E [R248+0x62800], desc[UR32][R40.64], !P5 ;  /* 0x6280000028f87fae */ /* 0x000fe8000e921860 */
[----:B------:R-:W-:Y:S01]  /*2d6a0*/  LDGSTS.E [R248+0x62900], desc[UR32][R38.64], !P5 ;  /* 0x6290000026f87fae */ /* 0x000fe2000e921860 */
[C---:B----4-:R-:W-:Y:S01]  /*2d6b0*/  IMAD.WIDE R36, R252.reuse, 0x4, R16 ;  /* 0x00000004fc247825 */ /* 0x050fe200078e0210 */
[----:B-1----:R-:W1:Y:S02]  /*2d6c0*/  LDC R7, c[0x0][0x230] ;  /* 0x00008c00ff077b82 */ /* 0x002e640000000800 */
[----:B------:R-:W4:Y:S04]  /*2d6d0*/  LDL.LU.64 R16, [R1+0x6a8] ;  /* 0x0006a80001107983 */ /* 0x000f280000300a00 */
[----:B------:R-:W-:Y:S02]  /*2d6e0*/  STL.64 [R1+0x32a8], R38 ;  /* 0x0032a82601007387 */ /* 0x000fe40000100a00 */
[----:B------:R-:W1:Y:S02]  /*2d6f0*/  LDC R6, c[0x0][0x230] ;  /* 0x00008c00ff067b82 */ /* 0x000e640000000800 */
[----:B------:R2:W-:Y:S01]  /*2d700*/  LDGSTS.E [R248+0x62a00], desc[UR32][R36.64], !P5 ;  /* 0x62a0000024f87fae */ /* 0x0005e2000e921860 */
[----:B---3--:R-:W-:-:S03]  /*2d710*/  IMAD.WIDE R34, R252, 0x4, R14 ;  /* 0x00000004fc227825 */ /* 0x008fc600078e020e */
[----:B------:R-:W3:Y:S04]  /*2d720*/  LDL.LU.64 R14, [R1+0x580] ;  /* 0x00058000010e7983 */ /* 0x000ee80000300a00 */
[----:B------:R1:W-:Y:S04]  /*2d730*/  STL.64 [R1+0x32b0], R36 ;  /* 0x0032b02401007387 */ /* 0x0003e80000100a00 */
[----:B------:R-:W-:Y:S04]  /*2d740*/  STL.64 [R1+0x32b8], R34 ;  /* 0x0032b82201007387 */ /* 0x000fe80000100a00 */
[----:B------:R1:W-:Y:S01]  /*2d750*/  LDGSTS.E [R248+0x62b00], desc[UR32][R34.64], !P5 ;  /* 0x62b0000022f87fae */ /* 0x0003e2000e921860 */
[----:B------:R-:W-:-:S04]  /*2d760*/  IMAD.WIDE R32, R252, 0x4, R30 ;  /* 0x00000004fc207825 */ /* 0x000fc800078e021e */
[----:B------:R-:W-:Y:S01]  /*2d770*/  IMAD.WIDE R30, R252, 0x4, R18 ;  /* 0x00000004fc1e7825 */ /* 0x000fe200078e0212 */
[----:B------:R1:W-:Y:S04]  /*2d780*/  LDGSTS.E [R248+0x62c00], desc[UR32][R32.64], !P5 ;  /* 0x62c0000020f87fae */ /* 0x0003e8000e921860 */
[----:B------:R-:W3:Y:S04]  /*2d790*/  LDL.LU.64 R18, [R1+0x6b0] ;  /* 0x0006b00001127983 */ /* 0x000ee80000300a00 */
[----:B------:R-:W-:Y:S04]  /*2d7a0*/  STL.64 [R1+0x32c0], R32 ;  /* 0x0032c02001007387 */ /* 0x000fe80000100a00 */
[----:B------:R1:W-:Y:S04]  /*2d7b0*/  STL.64 [R1+0x32c8], R30 ;  /* 0x0032c81e01007387 */ /* 0x0003e80000100a00 */
[----:B------:R-:W-:Y:S01]  /*2d7c0*/  LDGSTS.E [R248+0x62d00], desc[UR32][R30.64], !P5 ;  /* 0x62d000001ef87fae */ /* 0x000fe2000e921860 */
[----:B------:R-:W-:Y:S01]  /*2d7d0*/  ISETP.GE.U32.AND P3, PT, R4, 0x7ffffeab, PT ;  /* 0x7ffffeab0400780c */ /* 0x000fe20003f66070 */
[----:B------:R-:W-:-:S02]  /*2d7e0*/  VIADD R4, R5, 0xffffff26 ;  /* 0xffffff2605047836 */ /* 0x000fc40000000000 */
[----:B------:R-:W3:Y:S01]  /*2d7f0*/  LDC R5, c[0x0][0x230] ;  /* 0x00008c00ff057b82 */ /* 0x000ee20000000800 */
[----:B--2---:R-:W-:-:S04]  /*2d800*/  IMAD.WIDE R28, R252, 0x4, R28 ;  /* 0x00000004fc1c7825 */ /* 0x004fc800078e021c */
[C---:B------:R-:W-:Y:S01]  /*2d810*/  IMAD.WIDE R22, R252.reuse, 0x4, R22 ;  /* 0x00000004fc167825 */ /* 0x040fe200078e0216 */
[----:B------:R-:W-:Y:S04]  /*2d820*/  STL.64 [R1+0x32d0], R28 ;  /* 0x0032d01c01007387 */ /* 0x000fe80000100a00 */
[----:B------:R2:W-:Y:S01]  /*2d830*/  STL.64 [R1+0x32d8], R22 ;  /* 0x0032d81601007387 */ /* 0x0005e20000100a00 */
[----:B-1----:R-:W-:-:S03]  /*2d840*/  IMAD.WIDE R36, R252, 0x4, R12 ;  /* 0x00000004fc247825 */ /* 0x002fc600078e020c */
[----:B------:R-:W-:Y:S04]  /*2d850*/  LDGSTS.E [R248+0x62e00], desc[UR32][R28.64], !P5 ;  /* 0x62e000001cf87fae */ /* 0x000fe8000e921860 */
[----:B------:R-:W3:Y:S04]  /*2d860*/  LDL.LU.64 R30, [R1+0x518] ;  /* 0x00051800011e7983 */ /* 0x000ee80000300a00 */
[----:B------:R-:W-:Y:S01]  /*2d870*/  LDGSTS.E [R248+0x62f00], desc[UR32][R22.64], !P5 ;  /* 0x62f0000016f87fae */ /* 0x000fe2000e921860 */
[----:B------:R-:W-:-:S04]  /*2d880*/  IMAD.WIDE R34, R252, 0x4, R26 ;  /* 0x00000004fc227825 */ /* 0x000fc800078e021a */
[C---:B------:R-:W-:Y:S01]  /*2d890*/  IMAD.WIDE R32, R252.reuse, 0x4, R24 ;  /* 0x00000004fc207825 */ /* 0x040fe200078e0218 */
[----:B--2---:R-:W2:Y:S03]  /*2d8a0*/  LDL.LU.64 R22, [R1+0x6c0] ;  /* 0x0006c00001167983 */ /* 0x004ea60000300a00 */
[C---:B------:R-:W-:Y:S01]  /*2d8b0*/  IMAD.WIDE R26, R252.reuse, 0x4, R10 ;  /* 0x00000004fc1a7825 */ /* 0x040fe200078e020a */
[----:B------:R-:W2:Y:S04]  /*2d8c0*/  LDL.LU.64 R12, [R1+0x510] ;  /* 0x00051000010c7983 */ /* 0x000ea80000300a00 */
[----:B------:R-:W-:Y:S01]  /*2d8d0*/  STL.64 [R1+0x3320], R36 ;  /* 0x0033202401007387 */ /* 0x000fe20000100a00 */
[----:B------:R-:W-:-:S03]  /*2d8e0*/  IMAD.WIDE R24, R252, 0x4, R20 ;  /* 0x00000004fc187825 */ /* 0x000fc600078e0214 */
[----:B------:R-:W2:Y:S04]  /*2d8f0*/  LDL.LU.64 R10, [R1+0x6c8] ;  /* 0x0006c800010a7983 */ /* 0x000ea80000300a00 */
[----:B------:R-:W-:Y:S04]  /*2d900*/  STL.64 [R1+0x3328], R34 ;  /* 0x0033282201007387 */ /* 0x000fe80000100a00 */
[----:B------:R-:W-:Y:S01]  /*2d910*/  STL.64 [R1+0x3330], R32 ;  /* 0x0033302001007387 */ /* 0x000fe20000100a00 */
[----:B------:R-:W-:-:S03]  /*2d920*/  ISETP.GE.U32.AND P5, PT, R4, 0x7ffffea7, PT ;  /* 0x7ffffea70400780c */ /* 0x000fc60003fa6070 */
[----:B------:R-:W-:Y:S01]  /*2d930*/  STL.64 [R1+0x3338], R26 ;  /* 0x0033381a01007387 */ /* 0x000fe20000100a00 */
[----:B------:R-:W-:-:S03]  /*2d940*/  VIADD R4, R8, 0xffffff22 ;  /* 0xffffff2208047836 */ /* 0x000fc60000000000 */
[----:B------:R-:W2:Y:S04]  /*2d950*/  LDL.LU.64 R28, [R1+0x508] ;  /* 0x00050800011c7983 */ /* 0x000ea80000300a00 */
[----:B------:R-:W-:Y:S04]  /*2d960*/  STL.64 [R1+0x3340], R24 ;  /* 0x0033401801007387 */ /* 0x000fe80000100a00 */
[----:B------:R2:W-:Y:S04]  /*2d970*/  LDGSTS.E [R248+0x64800], desc[UR32][R36.64], !P6 ;  /* 0x6480000024f87fae */ /* 0x0005e8000f121860 */
[----:B------:R1:W-:Y:S04]  /*2d980*/  LDGSTS.E [R248+0x64900], desc[UR32][R34.64], !P6 ;  /* 0x6490000022f87fae */ /* 0x0003e8000f121860 */
[----:B------:R-:W-:Y:S04]  /*2d990*/  LDGSTS.E [R248+0x64a00], desc[UR32][R32.64], !P6 ;  /* 0x64a0000020f87fae */ /* 0x000fe8000f121860 */
[----:B------:R-:W-:Y:S04]  /*2d9a0*/  LDGSTS.E [R248+0x64b00], desc[UR32][R26.64], !P6 ;  /* 0x64b000001af87fae */ /* 0x000fe8000f121860 */
[----:B------:R-:W-:Y:S01]  /*2d9b0*/  LDGSTS.E [R248+0x64c00], desc[UR32][R24.64], !P6 ;  /* 0x64c0000018f87fae */ /* 0x000fe2000f121860 */
[----:B----4-:R-:W-:-:S05]  /*2d9c0*/  IMAD.WIDE R16, R252, 0x4, R16 ;  /* 0x00000004fc107825 */ /* 0x010fca00078e0210 */
[----:B------:R-:W-:Y:S04]  /*2d9d0*/  STL.64 [R1+0x3348], R16 ;  /* 0x0033481001007387 */ /* 0x000fe80000100a00 */
[----:B------:R-:W4:Y:S04]  /*2d9e0*/  LDL.LU.64 R20, [R1+0x6d0] ;  /* 0x0006d00001147983 */ /* 0x000f280000300a00 */
[----:B------:R-:W-:Y:S01]  /*2d9f0*/  LDGSTS.E [R248+0x64d00], desc[UR32][R16.64], !P6 ;  /* 0x64d0000010f87fae */ /* 0x000fe2000f121860 */
[----:B---3--:R-:W-:-:S05]  /*2da00*/  IMAD.WIDE R14, R252, 0x4, R14 ;  /* 0x00000004fc0e7825 */ /* 0x008fca00078e020e */
[----:B------:R3:W-:Y:S04]  /*2da10*/  STL.64 [R1+0x3350], R14 ;  /* 0x0033500e01007387 */ /* 0x0007e80000100a00 */
[----:B------:R-:W-:Y:S01]  /*2da20*/  LDGSTS.E [R248+0x64e00], desc[UR32][R14.64], !P6 ;  /* 0x64e000000ef87fae */ /* 0x000fe2000f121860 */
[----:B------:R-:W-:-:S03]  /*2da30*/  IMAD.WIDE R8, R252, 0x4, R18 ;  /* 0x00000004fc087825 */ /* 0x000fc600078e0212 */
[----:B------:R-:W4:Y:S04]  /*2da40*/  LDL.LU.64 R18, [R1+0x500] ;  /* 0x0005000001127983 */ /* 0x000f280000300a00 */
[----:B------:R-:W4:Y:S04]  /*2da50*/  LDL.LU.64 R40, [R1+0x6d8] ;  /* 0x0006d80001287983 */ /* 0x000f280000300a00 */
[----:B------:R4:W-:Y:S04]  /*2da60*/  STL.64 [R1+0x3358], R8 ;  /* 0x0033580801007387 */ /* 0x0009e80000100a00 */
[----:B---3--:R-:W3:Y:S04]  /*2da70*/  LDL.LU.64 R14, [R1+0x498] ;  /* 0x00049800010e7983 */ /* 0x008ee80000300a00 */
[----:B------:R-:W3:Y:S04]  /*2da80*/  LDL.LU.64 R26, [R1+0x6e8] ;  /* 0x0006e800011a7983 */ /* 0x000ee80000300a00 */
[----:B------:R-:W3:Y:S04]  /*2da90*/  LDL.LU.64 R24, [R1+0x490] ;  /* 0x0004900001187983 */ /* 0x000ee80000300a00 */
[----:B------:R-:W3:Y:S04]  /*2daa0*/  LDL.LU.64 R16, [R1+0x6f0] ;  /* 0x0006f00001107983 */ /* 0x000ee80000300a00 */
[----:B------:R4:W-:Y:S01]  /*2dab0*/  LDGSTS.E [R248+0x64f00], desc[UR32][R8.64], !P6 ;  /* 0x64f0000008f87fae */ /* 0x0009e2000f121860 */
[----:B------:R-:W-:-:S05]  /*2dac0*/  IMAD.WIDE R38, R252, 0x4, R30 ;  /* 0x00000004fc267825 */ /* 0x000fca00078e021e */
[----:B------:R-:W-:Y:S01]  /*2dad0*/  LDGSTS.E [R248+0x66800], desc[UR32][R38.64], !P2 ;  /* 0x6680000026f87fae */ /* 0x000fe2000d121860 */
[----:B--2---:R-:W-:-:S03]  /*2dae0*/  IMAD.WIDE R36, R252, 0x4, R22 ;  /* 0x00000004fc247825 */ /* 0x004fc600078e0216 */
[----:B------:R-:W2:Y:S01]  /*2daf0*/  LDL.LU.64 R22, [R1+0x488] ;  /* 0x0004880001167983 */ /* 0x000ea20000300a00 */
[----:B-1----:R-:W-:-:S03]  /*2db00*/  IMAD.WIDE R34, R252, 0x4, R12 ;  /* 0x00000004fc227825 */ /* 0x002fc600078e020c */
[----:B------:R-:W-:Y:S04]  /*2db10*/  STL.64 [R1+0x33a0], R38 ;  /* 0x0033a02601007387 */ /* 0x000fe80000100a00 */
[----:B------:R-:W2:Y:S01]  /*2db20*/  LDL.LU.64 R12, [R1+0x6f8] ;  /* 0x0006f800010c7983 */ /* 0x000ea20000300a00 */
[----:B------:R-:W-:-:S03]  /*2db30*/  IMAD.WIDE R30, R252, 0x4, R10 ;  /* 0x00000004fc1e7825 */ /* 0x000fc600078e020a */
[----:B------:R-:W-:Y:S04]  /*2db40*/  STL.64 [R1+0x33a8], R36 ;  /* 0x0033a82401007387 */ /* 0x000fe80000100a00 */
[----:B------:R-:W2:Y:S04]  /*2db50*/  LDL.LU.64 R10, [R1+0x480] ;  /* 0x00048000010a7983 */ /* 0x000ea80000300a00 */
[----:B------:R-:W-:Y:S04]  /*2db60*/  STL.64 [R1+0x33b0], R34 ;  /* 0x0033b02201007387 */ /* 0x000fe80000100a00 */
[----:B------:R-:W2:Y:S01]  /*2db70*/  LDL.LU.64 R32, [R1+0x700] ;  /* 0x0007000001207983 */ /* 0x000ea20000300a00 */
[----:B------:R-:W-:-:S03]  /*2db80*/  IMAD.WIDE R28, R252, 0x4, R28 ;  /* 0x00000004fc1c7825 */ /* 0x000fc600078e021c */
[----:B------:R-:W-:Y:S04]  /*2db90*/  STL.64 [R1+0x33b8], R30 ;  /* 0x0033b81e01007387 */ /* 0x000fe80000100a00 */
[----:B------:R-:W-:Y:S04]  /*2dba0*/  LDGSTS.E [R248+0x66900], desc[UR32][R36.64], !P2 ;  /* 0x6690000024f87fae */ /* 0x000fe8000d121860 */
[----:B------:R-:W-:Y:S04]  /*2dbb0*/  STL.64 [R1+0x33c0], R28 ;  /* 0x0033c01c01007387 */ /* 0x000fe80000100a00 */
[----:B------:R-:W-:Y:S04]  /*2dbc0*/  LDGSTS.E [R248+0x66a00], desc[UR32][R34.64], !P2 ;  /* 0x66a0000022f87fae */ /* 0x000fe8000d121860 */
[----:B------:R3:W-:Y:S04]  /*2dbd0*/  LDGSTS.E [R248+0x66b00], desc[UR32][R30.64], !P2 ;  /* 0x66b000001ef87fae */ /* 0x0007e8000d121860 */
[----:B------:R1:W-:Y:S01]  /*2dbe0*/  LDGSTS.E [R248+0x66c00], desc[UR32][R28.64], !P2 ;  /* 0x66c000001cf87fae */ /* 0x0003e2000d121860 */
[----:B----4-:R-:W-:-:S05]  /*2dbf0*/  IMAD.WIDE R20, R252, 0x4, R20 ;  /* 0x00000004fc147825 */ /* 0x010fca00078e0214 */
[----:B------:R4:W-:Y:S04]  /*2dc00*/  STL.64 [R1+0x33c8], R20 ;  /* 0x0033c81401007387 */ /* 0x0009e80000100a00 */
[----:B------:R-:W-:Y:S01]  /*2dc10*/  LDGSTS.E [R248+0x66d00], desc[UR32][R20.64], !P2 ;  /* 0x66d0000014f87fae */ /* 0x000fe2000d121860 */
[----:B------:R-:W-:-:S04]  /*2dc20*/  IMAD.WIDE R18, R252, 0x4, R18 ;  /* 0x00000004fc127825 */ /* 0x000fc800078e0212 */
[C---:B------:R-:W-:Y:S01]  /*2dc30*/  IMAD.WIDE R8, R252.reuse, 0x4, R40 ;  /* 0x00000004fc087825 */ /* 0x040fe200078e0228 */
[----:B------:R1:W-:Y:S04]  /*2dc40*/  STL.64 [R1+0x33d8], R18 ;  /* 0x0033d81201007387 */ /* 0x0003e80000100a00 */
[----:B------:R2:W-:Y:S04]  /*2dc50*/  STL.64 [R1+0x33e8], R8 ;  /* 0x0033e80801007387 */ /* 0x0005e80000100a00 */
[----:B----4-:R-:W4:Y:S01]  /*2dc60*/  LDL.LU.64 R20, [R1+0x710] ;  /* 0x0007100001147983 */ /* 0x010f220000300a00 */
[----:B---3--:R-:W-:-:S03]  /*2dc70*/  IMAD.WIDE R30, R252, 0x4, R14 ;  /* 0x00000004fc1e7825 */ /* 0x008fc600078e020e */
[----:B------:R-:W-:Y:S01]  /*2dc80*/  LDGSTS.E [R248+0x66e00], desc[UR32][R18.64], !P2 ;  /* 0x66e0000012f87fae */ /* 0x000fe2000d121860 */
[----:B-1----:R-:W-:-:S03]  /*2dc90*/  IMAD.WIDE R28, R252, 0x4, R26 ;  /* 0x00000004fc1c7825 */ /* 0x002fc600078e021a */
[----:B------:R1:W-:Y:S01]  /*2dca0*/  LDGSTS.E [R248+0x66f00], desc[UR32][R8.64], !P2 ;  /* 0x66f0000008f87fae */ /* 0x0003e2000d121860 */
[----:B------:R-:W-:-:S03]  /*2dcb0*/  IMAD.WIDE R26, R252, 0x4, R24 ;  /* 0x00000004fc1a7825 */ /* 0x000fc600078e0218 */
[----:B------:R4:W-:Y:S01]  /*2dcc0*/  LDGSTS.E [R248+0x68800], desc[UR32][R30.64], !P0 ;  /* 0x688000001ef87fae */ /* 0x0009e2000c121860 */
[----:B------:R-:W-:-:S03]  /*2dcd0*/  IMAD.WIDE R24, R252, 0x4, R16 ;  /* 0x00000004fc187825 */ /* 0x000fc600078e0210 */
[----:B------:R-:W3:Y:S04]  /*2dce0*/  LDL.LU.64 R18, [R1+0x718] ;  /* 0x0007180001127983 */ /* 0x000ee80000300a00 */
[----:B------:R-:W3:Y:S04]  /*2dcf0*/  LDL.LU.64 R14, [R1+0x720] ;  /* 0x00072000010e7983 */ /* 0x000ee80000300a00 */
[----:B------:R4:W-:Y:S04]  /*2dd00*/  STL.64 [R1+0x34a0], R30 ;  /* 0x0034a01e01007387 */ /* 0x0009e80000100a00 */
[----:B------:R-:W3:Y:S04]  /*2dd10*/  LDL.LU.64 R16, [R1+0x728] ;  /* 0x0007280001107983 */ /* 0x000ee80000300a00 */
[----:B------:R-:W-:Y:S04]  /*2dd20*/  STL.64 [R1+0x34a8], R28 ;  /* 0x0034a81c01007387 */ /* 0x000fe80000100a00 */
[----:B------:R-:W-:Y:S04]  /*2dd30*/  STL.64 [R1+0x34b0], R26 ;  /* 0x0034b01a01007387 */ /* 0x000fe80000100a00 */
[----:B------:R-:W-:Y:S04]  /*2dd40*/  STL.64 [R1+0x34b8], R24 ;  /* 0x0034b81801007387 */ /* 0x000fe80000100a00 */
[----:B------:R4:W-:Y:S04]  /*2dd50*/  LDGSTS.E [R248+0x68900], desc[UR32][R28.64], !P0 ;  /* 0x689000001cf87fae */ /* 0x0009e8000c121860 */
[----:B------:R3:W-:Y:S04]  /*2dd60*/  LDGSTS.E [R248+0x68a00], desc[UR32][R26.64], !P0 ;  /* 0x68a000001af87fae */ /* 0x0007e8000c121860 */
[----:B------:R-:W-:Y:S01]  /*2dd70*/  LDGSTS.E [R248+0x68b00], desc[UR32][R24.64], !P0 ;  /* 0x68b0000018f87fae */ /* 0x000fe2000c121860 */
[----:B--2---:R-:W-:-:S04]  /*2dd80*/  IMAD.WIDE R22, R252, 0x4, R22 ;  /* 0x00000004fc167825 */ /* 0x004fc800078e0216 */
[C---:B------:R-:W-:Y:S01]  /*2dd90*/  IMAD.WIDE R12, R252.reuse, 0x4, R12 ;  /* 0x00000004fc0c7825 */ /* 0x040fe200078e020c */
[----:B------:R-:W-:Y:S03]  /*2dda0*/  STL.64 [R1+0x34c0], R22 ;  /* 0x0034c01601007387 */ /* 0x000fe60000100a00 */
[C---:B------:R-:W-:Y:S01]  /*2ddb0*/  IMAD.WIDE R10, R252.reuse, 0x4, R10 ;  /* 0x00000004fc0a7825 */ /* 0x040fe200078e020a */
[----:B------:R2:W-:Y:S03]  /*2ddc0*/  STL.64 [R1+0x34c8], R12 ;  /* 0x0034c80c01007387 */ /* 0x0005e60000100a00 */
[C---:B-1----:R-:W-:Y:S01]  /*2ddd0*/  IMAD.WIDE R8, R252.reuse, 0x4, R32 ;  /* 0x00000004fc087825 */ /* 0x042fe200078e0220 */
[----:B------:R1:W-:Y:S04]  /*2dde0*/  STL.64 [R1+0x34d0], R10 ;  /* 0x0034d00a01007387 */ /* 0x0003e80000100a00 */
[----:B------:R-:W-:Y:S04]  /*2ddf0*/  LDGSTS.E [R248+0x68c00], desc[UR32][R22.64], !P0 ;  /* 0x68c0000016f87fae */ /* 0x000fe8000c121860 */
[----:B------:R3:W-:Y:S04]  /*2de00*/  STL.64 [R1+0x34d8], R8 ;  /* 0x0034d80801007387 */ /* 0x0007e80000100a00 */
[----:B------:R-:W-:Y:S04]  /*2de10*/  LDGSTS.E [R248+0x68d00], desc[UR32][R12.64], !P0 ;  /* 0x68d000000cf87fae */ /* 0x000fe8000c121860 */
[----:B------:R-:W-:Y:S01]  /*2de20*/  LDGSTS.E [R248+0x68e00], desc[UR32][R10.64], !P0 ;  /* 0x68e000000af87fae */ /* 0x000fe2000c121860 */
[----:B----4-:R-:W-:-:S03]  /*2de30*/  IMAD.WIDE R30, R252, 0x4, R20 ;  /* 0x00000004fc1e7825 */ /* 0x010fc600078e0214 */
[----:B--2---:R-:W2:Y:S04]  /*2de40*/  LDL.LU.64 R12, [R1+0x738] ;  /* 0x00073800010c7983 */ /* 0x004ea80000300a00 */
[----:B-1----:R-:W4:Y:S04]  /*2de50*/  LDL.LU.64 R10, [R1+0x748] ;  /* 0x00074800010a7983 */ /* 0x002f280000300a00 */
[----:B------:R-:W4:Y:S04]  /*2de60*/  LDL.LU.64 R22, [R1+0x750] ;  /* 0x0007500001167983 */ /* 0x000f280000300a00 */
[----:B------:R-:W4:Y:S01]  /*2de70*/  LDL.LU.64 R20, [R1+0x740] ;  /* 0x0007400001147983 */ /* 0x000f220000300a00 */
[----:B------:R-:W-:Y:S01]  /*2de80*/  ISETP.GE.U32.AND P6, PT, R4, 0x7ffffea3, PT ;  /* 0x7ffffea30400780c */ /* 0x000fe20003fc6070 */
[----:B------:R-:W-:-:S02]  /*2de90*/  IMAD.WIDE R32, R252, 0x4, R70 ;  /* 0x00000004fc207825 */ /* 0x000fc400078e0246 */
[----:B------:R1:W-:Y:S02]  /*2dea0*/  LDGSTS.E [R248+0x68f00], desc[UR32][R8.64], !P0 ;  /* 0x68f0000008f87fae */ /* 0x0003e4000c121860 */
[----:B------:R-:W-:Y:S02]  /*2deb0*/  VIADD R4, R7, 0xffffff1e ;  /* 0xffffff1e07047836 */ /* 0x000fe40000000000 */
[----:B------:R-:W1:Y:S01]  /*2dec0*/  LDC R7, c[0x0][0x230] ;  /* 0x00008c00ff077b82 */ /* 0x000e620000000800 */
[C---:B------:R-:W-:Y:S01]  /*2ded0*/  IMAD.WIDE R28, R252.reuse, 0x4, R72 ;  /* 0x00000004fc1c7825 */ /* 0x040fe200078e0248 */
[----:B------:R-:W-:Y:S03]  /*2dee0*/  STL.64 [R1+0x3560], R32 ;  /* 0x0035602001007387 */ /* 0x000fe60000100a00 */
[C---:B---3--:R-:W-:Y:S01]  /*2def0*/  IMAD.WIDE R26, R252.reuse, 0x4, R18 ;  /* 0x00000004fc1a7825 */ /* 0x048fe200078e0212 */
[----:B------:R-:W-:Y:S02]  /*2df00*/  STL.64 [R1+0x3568], R30 ;  /* 0x0035681e01007387 */ /* 0x000fe40000100a00 */
[----:B-1----:R-:W1:Y:S01]  /*2df10*/  LDC R8, c[0x0][0x230] ;  /* 0x00008c00ff087b82 */ /* 0x002e620000000800 */
[C---:B------:R-:W-:Y:S01]  /*2df20*/  IMAD.WIDE R24, R252.reuse, 0x4, R74 ;  /* 0x00000004fc187825 */ /* 0x040fe200078e024a */
[----:B------:R3:W-:Y:S03]  /*2df30*/  STL.64 [R1+0x3570], R28 ;  /* 0x0035701c01007387 */ /* 0x0007e60000100a00 */
[C---:B------:R-:W-:Y:S01]  /*2df40*/  IMAD.WIDE R14, R252.reuse, 0x4, R14 ;  /* 0x00000004fc0e7825 */ /* 0x040fe200078e020e */
[----:B------:R-:W-:Y:S03]  /*2df50*/  LDGSTS.E [R248+0x6a800], desc[UR32][R32.64], !P3 ;  /* 0x6a80000020f87fae */ /* 0x000fe6000d921860 */
[C---:B------:R-:W-:Y:S01]  /*2df60*/  IMAD.WIDE R18, R252.reuse, 0x4, R76 ;  /* 0x00000004fc127825 */ /* 0x040fe200078e024c */
[----:B------:R-:W-:Y:S03]  /*2df70*/  STL.64 [R1+0x3578], R26 ;  /* 0x0035781a01007387 */ /* 0x000fe60000100a00 */
[----:B------:R-:W-:Y:S01]  /*2df80*/  IMAD.WIDE R16, R252, 0x4, R16 ;  /* 0x00000004fc107825 */ /* 0x000fe200078e0210 */
[----:B------:R-:W-:Y:S04]  /*2df90*/  LDGSTS.E [R248+0x6a900], desc[UR32][R30.64], !P3 ;  /* 0x6a9000001ef87fae */ /* 0x000fe8000d921860 */
[----:B------:R-:W-:Y:S04]  /*2dfa0*/  STL.64 [R1+0x3580], R24 ;  /* 0x0035801801007387 */ /* 0x000fe80000100a00 */
[----:B------:R3:W-:Y:S04]  /*2dfb0*/  LDGSTS.E [R248+0x6aa00], desc[UR32][R28.64], !P3 ;  /* 0x6aa000001cf87fae */ /* 0x0007e8000d921860 */
[----:B------:R1:W-:Y:S04]  /*2dfc0*/  STL.64 [R1+0x3588], R14 ;  /* 0x0035880e01007387 */ /* 0x0003e80000100a00 */
[----:B------:R-:W-:Y:S01]  /*2dfd0*/  LDGSTS.E [R248+0x6ab00], desc[UR32][R26.64], !P3 ;  /* 0x6ab000001af87fae */ /* 0x000fe2000d921860 */
[----:B------:R-:W-:-:S03]  /*2dfe0*/  ISETP.GE.U32.AND P2, PT, R4, 0x7ffffe9f, PT ;  /* 0x7ffffe9f0400780c */ /* 0x000fc60003f46070 */
[----:B------:R1:W-:Y:S01]  /*2dff0*/  STL.64 [R1+0x3590], R18 ;  /* 0x0035901201007387 */ /* 0x0003e20000100a00 */
[----:B---3--:R-:W-:-:S03]  /*2e000*/  IMAD.WIDE R28, R252, 0x4, R78 ;  /* 0x00000004fc1c7825 */ /* 0x008fc600078e024e */
[----:B------:R-:W-:Y:S01]  /*2e010*/  LDGSTS.E [R248+0x6ac00], desc[UR32][R24.64], !P3 ;  /* 0x6ac0000018f87fae */ /* 0x000fe2000d921860 */
[----:B------:R-:W-:-:S03]  /*2e020*/  IADD3 R4, R6, -0xe6, RZ ;  /* 0xffffff1a06047810 */ /* 0x000fc60007ffe0ff */
[----:B------:R3:W-:Y:S04]  /*2e030*/  STL.64 [R1+0x3598], R16 ;  /* 0x0035981001007387 */ /* 0x0007e80000100a00 */
[----:B------:R-:W-:Y:S04]  /*2e040*/  LDGSTS.E [R248+0x6ad00], desc[UR32][R14.64], !P3 ;  /* 0x6ad000000ef87fae */ /* 0x000fe8000d921860 */
[----:B------:R3:W-:Y:S04]  /*2e050*/  LDGSTS.E [R248+0x6ae00], desc[UR32][R18.64], !P3 ;  /* 0x6ae0000012f87fae */ /* 0x0007e8000d921860 */
[----:B------:R-:W-:Y:S04]  /*2e060*/  LDGSTS.E [R248+0x6af00], desc[UR32][R16.64], !P3 ;  /* 0x6af0000010f87fae */ /* 0x000fe8000d921860 */
[----:B-1----:R-:W4:Y:S01]  /*2e070*/  LDL.LU.64 R14, [R1+0x760] ;  /* 0x00076000010e7983 */ /* 0x002f220000300a00 */
[----:B------:R-:W-:Y:S01]  /*2e080*/  ISETP.GE.U32.AND P0, PT, R4, 0x7ffffe9b, PT ;  /* 0x7ffffe9b0400780c */ /* 0x000fe20003f06070 */
[----:B------:R-:W-:-:S02]  /*2e090*/  VIADD R4, R5, 0xffffff16 ;  /* 0xffffff1605047836 */ /* 0x000fc40000000000 */
[----:B---3--:R-:W-:Y:S01]  /*2e0a0*/  IMAD.WIDE R18, R252, 0x4, R84 ;  /* 0x00000004fc127825 */ /* 0x008fe200078e0254 */
[----:B------:R1:W-:Y:S01]  /*2e0b0*/  LDGSTS.E [R248+0x6c800], desc[UR32][R28.64], !P5 ;  /* 0x6c8000001cf87fae */ /* 0x0003e2000e921860 */
[----:B------:R-:W3:Y:S03]  /*2e0c0*/  LDC R5, c[0x0][0x230] ;  /* 0x00008c00ff057b82 */ /* 0x000ee60000000800 */
[----:B------:R-:W3:Y:S01]  /*2e0d0*/  LDL.LU.64 R16, [R1+0x768] ;  /* 0x0007680001107983 */ /* 0x000ee20000300a00 */
[----:B------:R-:W-:Y:S01]  /*2e0e0*/  ISETP.GE.U32.AND P3, PT, R4, 0x7ffffe97, PT ;  /* 0x7ffffe970400780c */ /* 0x000fe20003f66070 */
[----:B------:R-:W-:Y:S02]  /*2e0f0*/  VIADD R4, R7, 0xffffff12 ;  /* 0xffffff1207047836 */ /* 0x000fe40000000000 */
[----:B------:R-:W-:-:S04]  /*2e100*/  IMAD.WIDE R24, R252, 0x4, R80 ;  /* 0x00000004fc187825 */ /* 0x000fc800078e0250 */
[C---:B--2---:R-:W-:Y:S02]  /*2e110*/  IMAD.WIDE R26, R252.reuse, 0x4, R12 ;  /* 0x00000004fc1a7825 */ /* 0x044fe400078e020c */
[----:B------:R-:W2:Y:S04]  /*2e120*/  LDL.LU.64 R12, [R1+0x770] ;  /* 0x00077000010c7983 */ /* 0x000ea80000300a00 */
[----:B------:R1:W-:Y:S04]  /*2e130*/  STL.64 [R1+0x3620], R28 ;  /* 0x0036201c01007387 */ /* 0x0003e80000100a00 */
[----:B------:R-:W2:Y:S01]  /*2e140*/  LDL.LU.64 R30, [R1+0x778] ;  /* 0x00077800011e7983 */ /* 0x000ea20000300a00 */
[----:B----4-:R-:W-:-:S04]  /*2e150*/  IMAD.WIDE R10, R252, 0x4, R10 ;  /* 0x00000004fc0a7825 */ /* 0x010fc800078e020a */
[C---:B------:R-:W-:Y:S01]  /*2e160*/  IMAD.WIDE R6, R252.reuse, 0x4, R22 ;  /* 0x00000004fc067825 */ /* 0x040fe200078e0216 */
[----:B------:R-:W-:Y:S03]  /*2e170*/  STL.64 [R1+0x3628], R26 ;  /* 0x0036281a01007387 */ /* 0x000fe60000100a00 */
[C---:B------:R-:W-:Y:S01]  /*2e180*/  IMAD.WIDE R22, R252.reuse, 0x4, R20 ;  /* 0x00000004fc167825 */ /* 0x040fe200078e0214 */
[----:B------:R-:W-:Y:S03]  /*2e190*/  STL.64 [R1+0x3780], R10 ;  /* 0x0037800a01007387 */ /* 0x000fe60000100a00 */
[C---:B------:R-:W-:Y:S01]  /*2e1a0*/  IMAD.WIDE R20, R252.reuse, 0x4, R82 ;  /* 0x00000004fc147825 */ /* 0x040fe200078e0252 */
[----:B------:R-:W-:Y:S04]  /*2e1b0*/  STL.64 [R1+0x3788], R18 ;  /* 0x0037881201007387 */ /* 0x000fe80000100a00 */
[----:B------:R-:W-:Y:S04]  /*2e1c0*/  LDGSTS.E [R248+0x6c900], desc[UR32][R26.64], !P5 ;  /* 0x6c9000001af87fae */ /* 0x000fe8000e921860 */
[----:B------:R4:W-:Y:S04]  /*2e1d0*/  STL.64 [R1+0x3928], R24 ;  /* 0x0039281801007387 */ /* 0x0009e80000100a00 */
[----:B------:R4:W-:Y:S04]  /*2e1e0*/  LDGSTS.E [R248+0x6ca00], desc[UR32][R24.64], !P5 ;  /* 0x6ca0000018f87fae */ /* 0x0009e8000e921860 */
[----:B------:R-:W-:Y:S04]  /*2e1f0*/  STL.64 [R1+0x3790], R6 ;  /* 0x0037900601007387 */ /* 0x000fe80000100a00 */
[----:B------:R-:W-:Y:S04]  /*2e200*/  LDGSTS.E [R248+0x6cb00], desc[UR32][R22.64], !P5 ;  /* 0x6cb0000016f87fae */ /* 0x000fe8000e921860 */
[----:B------:R-:W-:Y:S04]  /*2e210*/  STL.64 [R1+0x3938], R22 ;  /* 0x0039381601007387 */ /* 0x000fe80000100a00 */
[----:B------:R4:W-:Y:S04]  /*2e220*/  LDGSTS.E [R248+0x6cc00], desc[UR32][R20.64], !P5 ;  /* 0x6cc0000014f87fae */ /* 0x0009e8000e921860 */
[----:B------:R4:W-:Y:S04]  /*2e230*/  STL.64 [R1+0x3948], R20 ;  /* 0x0039481401007387 */ /* 0x0009e80000100a00 */
[----:B------:R-:W-:Y:S01]  /*2e240*/  LDGSTS.E [R248+0x6cd00], desc[UR32][R10.64], !P5 ;  /* 0x6cd000000af87fae */ /* 0x000fe2000e921860 */
[----:B-1----:R-:W-:-:S03]  /*2e250*/  IMAD.WIDE R28, R252, 0x4, R86 ;  /* 0x00000004fc1c7825 */ /* 0x002fc600078e0256 */
[----:B------:R-:W-:Y:S01]  /*2e260*/  LDGSTS.E [R248+0x6ce00], desc[UR32][R18.64], !P5 ;  /* 0x6ce0000012f87fae */ /* 0x000fe2000e921860 */
[----:B----4-:R-:W-:-:S03]  /*2e270*/  IMAD.WIDE R24, R252, 0x4, R88 ;  /* 0x00000004fc187825 */ /* 0x010fc600078e0258 */
[----:B------:R1:W-:Y:S04]  /*2e280*/  LDGSTS.E [R248+0x6cf00], desc[UR32][R6.64], !P5 ;  /* 0x6cf0000006f87fae */ /* 0x0003e8000e921860 */
[----:B------:R-:W4:Y:S01]  /*2e290*/  LDL.LU.64 R10, [R1+0x788] ;  /* 0x00078800010a7983 */ /* 0x000f220000300a00 */
[----:B------:R-:W-:-:S03]  /*2e2a0*/  IMAD.WIDE R20, R252, 0x4, R90 ;  /* 0x00000004fc147825 */ /* 0x000fc600078e025a */
[----:B------:R-:W4:Y:S01]  /*2e2b0*/  LDL.LU.64 R18, [R1+0x790] ;  /* 0x0007900001127983 */ /* 0x000f220000300a00 */
[----:B------:R-:W-:Y:S01]  /*2e2c0*/  ISETP.GE.U32.AND P5, PT, R4, 0x7ffffe93, PT ;  /* 0x7ffffe930400780c */ /* 0x000fe20003fa6070 */
[----:B------:R-:W-:Y:S02]  /*2e2d0*/  VIADD R4, R8, 0xffffff0e ;  /* 0xffffff0e08047836 */ /* 0x000fe40000000000 */
[----:B------:R3:W-:Y:S01]  /*2e2e0*/  LDGSTS.E [R248+0x6e800], desc[UR32][R28.64], !P6 ;  /* 0x6e8000001cf87fae */ /* 0x0007e2000f121860 */
[----:B-1----:R-:W1:Y:S01]  /*2e2f0*/  LDC R6, c[0x0][0x230] ;  /* 0x00008c00ff067b82 */ /* 0x002e620000000800 */
[C---:B------:R-:W-:Y:S02]  /*2e300*/  IMAD.WIDE R26, R252.reuse, 0x4, R14 ;  /* 0x00000004fc1a7825 */ /* 0x040fe400078e020e */
[----:B------:R-:W4:Y:S05]  /*2e310*/  LDL.LU.64 R14, [R1+0x798] ;  /* 0x00079800010e7983 */ /* 0x000f2a0000300a00 */
[----:B------:R-:W1:Y:S01]  /*2e320*/  LDC R7, c[0x0][0x230] ;  /* 0x00008c00ff077b82 */ /* 0x000e620000000800 */
[----:B------:R1:W-:Y:S01]  /*2e330*/  STL.64 [R1+0x3798], R28 ;  /* 0x0037981c01007387 */ /* 0x0003e20000100a00 */
[----:B---3--:R-:W-:-:S03]  /*2e340*/  IMAD.WIDE R22, R252, 0x4, R16 ;  /* 0x00000004fc167825 */ /* 0x008fc600078e0210 */
[----:B------:R4:W-:Y:S01]  /*2e350*/  STL.64 [R1+0x37a0], R26 ;  /* 0x0037a01a01007387 */ /* 0x0009e20000100a00 */
[----:B------:R-:W-:-:S03]  /*2e360*/  IMAD.WIDE R16, R252, 0x4, R92 ;  /* 0x00000004fc107825 */ /* 0x000fc600078e025c */
[----:B------:R-:W3:Y:S04]  /*2e370*/  LDL.LU.64 R32, [R1+0x7a0] ;  /* 0x0007a00001207983 */ /* 0x000ee80000300a00 */
[----:B------:R-:W-:Y:S04]  /*2e380*/  STL.64 [R1+0x37a8], R24 ;  /* 0x0037a81801007387 */ /* 0x000fe80000100a00 */
[----:B------:R-:W-:Y:S04]  /*2e390*/  STL.64 [R1+0x37b0], R22 ;  /* 0x0037b01601007387 */ /* 0x000fe80000100a00 */
[----:B------:R4:W-:Y:S04]  /*2e3a0*/  LDGSTS.E [R248+0x6e900], desc[UR32][R26.64], !P6 ;  /* 0x6e9000001af87fae */ /* 0x0009e8000f121860 */
[----:B------:R-:W-:Y:S04]  /*2e3b0*/  STL.64 [R1+0x37b8], R20 ;  /* 0x0037b81401007387 */ /* 0x000fe80000100a00 */
[----:B------:R4:W-:Y:S04]  /*2e3c0*/  LDGSTS.E [R248+0x6ea00], desc[UR32][R24.64], !P6 ;  /* 0x6ea0000018f87fae */ /* 0x0009e8000f121860 */
[----:B------:R4:W-:Y:S04]  /*2e3d0*/  LDGSTS.E [R248+0x6eb00], desc[UR32][R22.64], !P6 ;  /* 0x6eb0000016f87fae */ /* 0x0009e8000f121860 */
[----:B------:R4:W-:Y:S01]  /*2e3e0*/  LDGSTS.E [R248+0x6ec00], desc[UR32][R20.64], !P6 ;  /* 0x6ec0000014f87fae */ /* 0x0009e2000f121860 */
[----:B-1----:R-:W-:-:S04]  /*2e3f0*/  IMAD.WIDE R28, R252, 0x4, R94 ;  /* 0x00000004fc1c7825 */ /* 0x002fc800078e025e */
[----:B--2---:R-:W-:-:S05]  /*2e400*/  IMAD.WIDE R12, R252, 0x4, R12 ;  /* 0x00000004fc0c7825 */ /* 0x004fca00078e020c */
[----:B------:R1:W-:Y:S01]  /*2e410*/  STL.64 [R1+0x37c0], R12 ;  /* 0x0037c00c01007387 */ /* 0x0003e20000100a00 */
[----:B------:R-:W-:-:S03]  /*2e420*/  IMAD.WIDE R8, R252, 0x4, R30 ;  /* 0x00000004fc087825 */ /* 0x000fc600078e021e */
[----:B------:R2:W-:Y:S04]  /*2e430*/  STL.64 [R1+0x37c8], R16 ;  /* 0x0037c81001007387 */ /* 0x0005e80000100a00 */
[----:B------:R3:W-:Y:S04]  /*2e440*/  STL.64 [R1+0x37d0], R8 ;  /* 0x0037d00801007387 */ /* 0x0007e80000100a00 */
[----:B------:R-:W-:Y:S04]  /*2e450*/  LDGSTS.E [R248+0x6ed00], desc[UR32][R12.64], !P6 ;  /* 0x6ed000000cf87fae */ /* 0x000fe8000f121860 */
[----:B------:R-:W-:Y:S01]  /*2e460*/  LDGSTS.E [R248+0x6ee00], desc[UR32][R16.64], !P6 ;  /* 0x6ee0000010f87fae */ /* 0x000fe2000f121860 */
[----:B----4-:R-:W-:-:S03]  /*2e470*/  IMAD.WIDE R26, R252, 0x4, R10 ;  /* 0x00000004fc1a7825 */ /* 0x010fc600078e020a */
[----:B-1----:R-:W4:Y:S04]  /*2e480*/  LDL.LU.64 R12, [R1+0x7b0] ;  /* 0x0007b000010c7983 */ /* 0x002f280000300a00 */
[----:B--2---:R-:W2:Y:S04]  /*2e490*/  LDL.LU.64 R16, [R1+0x7b8] ;  /* 0x0007b80001107983 */ /* 0x004ea80000300a00 */
[----:B------:R-:W2:Y:S04]  /*2e4a0*/  LDL.LU.64 R10, [R1+0x7c0] ;  /* 0x0007c000010a7983 */ /* 0x000ea80000300a00 */
[----:B------:R1:W-:Y:S04]  /*2e4b0*/  STL.64 [R1+0x3818], R28 ;  /* 0x0038181c01007387 */ /* 0x0003e80000100a00 */
[----:B------:R-:W-:Y:S04]  /*2e4c0*/  STL.64 [R1+0x3820], R26 ;  /* 0x0038201a01007387 */ /* 0x000fe80000100a00 */
[----:B------:R-:W2:Y:S01]  /*2e4d0*/  LDL.LU.64 R30, [R1+0x7c8] ;  /* 0x0007c800011e7983 */ /* 0x000ea20000300a00 */
[----:B------:R-:W-:-:S02]  /*2e4e0*/  IMAD.WIDE R24, R252, 0x4, R96 ;  /* 0x00000004fc187825 */ /* 0x000fc400078e0260 */
[----:B------:R-:W2:Y:S01]  /*2e4f0*/  LDC R96, c[0x0][0x23c] ;  /* 0x00008f00ff607b82 */ /* 0x000ea20000000800 */
[----:B------:R3:W-:Y:S01]  /*2e500*/  LDGSTS.E [R248+0x6ef00], desc[UR32][R8.64], !P6 ;  /* 0x6ef0000008f87fae */ /* 0x0007e2000f121860 */
[----:B------:R-:W-:-:S04]  /*2e510*/  IMAD.WIDE R22, R252, 0x4, R18 ;  /* 0x00000004fc167825 */ /* 0x000fc800078e0212 */
[C---:B------:R-:W-:Y:S01]  /*2e520*/  IMAD.WIDE R20, R252.reuse, 0x4, R98 ;  /* 0x00000004fc147825 */ /* 0x040fe200078e0262 */
[----:B------:R1:W-:Y:S03]  /*2e530*/  STL.64 [R1+0x3828], R24 ;  /* 0x0038281801007387 */ /* 0x0003e60000100a00 */
[C---:B------:R-:W-:Y:S01]  /*2e540*/  IMAD.WIDE R14, R252.reuse, 0x4, R14 ;  /* 0x00000004fc0e7825 */ /* 0x040fe200078e020e */
[----:B------:R1:W-:Y:S03]  /*2e550*/  LDGSTS.E [R248+0x70800], desc[UR32][R28.64], !P2 ;  /* 0x708000001cf87fae */ /* 0x0003e6000d121860 */
[C---:B------:R-:W-:Y:S01]  /*2e560*/  IMAD.WIDE R18, R252.reuse, 0x4, R100 ;  /* 0x00000004fc127825 */ /* 0x040fe200078e0264 */
[----:B------:R-:W-:Y:S03]  /*2e570*/  STL.64 [R1+0x3830], R22 ;  /* 0x0038301601007387 */ /* 0x000fe60000100a00 */
[C---:B---3--:R-:W-:Y:S01]  /*2e580*/  IMAD.WIDE R8, R252.reuse, 0x4, R32 ;  /* 0x00000004fc087825 */ /* 0x048fe200078e0220 */
[----:B------:R-:W-:Y:S04]  /*2e590*/  LDGSTS.E [R248+0x70900], desc[UR32][R26.64], !P2 ;  /* 0x709000001af87fae */ /* 0x000fe8000d121860 */
[----:B------:R-:W-:Y:S04]  /*2e5a0*/  STL.64 [R1+0x3838], R20 ;  /* 0x0038381401007387 */ /* 0x000fe80000100a00 */
[----:B------:R3:W-:Y:S01]  /*2e5b0*/  LDGSTS.E [R248+0x70a00], desc[UR32][R24.64], !P2 ;  /* 0x70a0000018f87fae */ /* 0x0007e2000d121860 */
[----:B-1----:R-:W-:-:S03]  /*2e5c0*/  IMAD.WIDE R28, R252, 0x4, R102 ;  /* 0x00000004fc1c7825 */ /* 0x002fc600078e0266 */
[----:B------:R1:W-:Y:S04]  /*2e5d0*/  STL.64 [R1+0x3840], R14 ;  /* 0x0038400e01007387 */ /* 0x0003e80000100a00 */
[----:B------:R-:W-:Y:S04]  /*2e5e0*/  LDGSTS.E [R248+0x70b00], desc[UR32][R22.64], !P2 ;  /* 0x70b0000016f87fae */ /* 0x000fe8000d121860 */
[----:B------:R1:W-:Y:S04]  /*2e5f0*/  STL.64 [R1+0x3848], R18 ;  /* 0x0038481201007387 */ /* 0x0003e80000100a00 */
[----:B------:R1:W-:Y:S04]  /*2e600*/  LDGSTS.E [R248+0x70c00], desc[UR32][R20.64], !P2 ;  /* 0x70c0000014f87fae */ /* 0x0003e8000d121860 */
[----:B------:R2:W-:Y:S04]  /*2e610*/  STL.64 [R1+0x3850], R8 ;  /* 0x0038500801007387 */ /* 0x0005e80000100a00 */
[----:B------:R-:W-:Y:S04]  /*2e620*/  LDGSTS.E [R248+0x70d00], desc[UR32][R14.64], !P2 ;  /* 0x70d000000ef87fae */ /* 0x000fe8000d121860 */
[----:B------:R-:W-:Y:S01]  /*2e630*/  LDGSTS.E [R248+0x70e00], desc[UR32][R18.64], !P2 ;  /* 0x70e0000012f87fae */ /* 0x000fe2000d121860 */
[----:B---3--:R-:W-:-:S03]  /*2e640*/  IMAD.WIDE R24, R252, 0x4, R104 ;  /* 0x00000004fc187825 */ /* 0x008fc600078e0268 */
[----:B------:R3:W-:Y:S04]  /*2e650*/  LDGSTS.E [R248+0x70f00], desc[UR32][R8.64], !P2 ;  /* 0x70f0000008f87fae */ /* 0x0007e8000d121860 */
[----:B-1----:R-:W3:Y:S04]  /*2e660*/  LDL.LU.64 R14, [R1+0x7d8] ;  /* 0x0007d800010e7983 */ /* 0x002ee80000300a00 */
[----:B------:R-:W3:Y:S01]  /*2e670*/  LDL.LU.64 R18, [R1+0x7e0] ;  /* 0x0007e00001127983 */ /* 0x000ee20000300a00 */
[----:B------:R-:W-:-:S03]  /*2e680*/  IMAD.WIDE R20, R252, 0x4, R106 ;  /* 0x00000004fc147825 */ /* 0x000fc600078e026a */
[----:B------:R1:W-:Y:S01]  /*2e690*/  LDGSTS.E [R248+0x72800], desc[UR32][R28.64], !P0 ;  /* 0x728000001cf87fae */ /* 0x0003e2000c121860 */
[----:B----4-:R-:W-:-:S03]  /*2e6a0*/  IMAD.WIDE R26, R252, 0x4, R12 ;  /* 0x00000004fc1a7825 */ /* 0x010fc600078e020c */
[----:B------:R-:W4:Y:S04]  /*2e6b0*/  LDL.LU.64 R12, [R1+0x7e8] ;  /* 0x0007e800010c7983 */ /* 0x000f280000300a00 */
[----:B------:R1:W-:Y:S04]  /*2e6c0*/  STL.64 [R1+0x38b8], R28 ;  /* 0x0038b81c01007387 */ /* 0x0003e80000100a00 */
[----:B------:R-:W-:Y:S04]  /*2e6d0*/  STL.64 [R1+0x38c0], R26 ;  /* 0x0038c01a01007387 */ /* 0x000fe80000100a00 */
[----:B------:R-:W4:Y:S01]  /*2e6e0*/  LDL.LU.64 R32, [R1+0x7f0] ;  /* 0x0007f00001207983 */ /* 0x000f220000300a00 */
[----:B--2---:R-:W-:-:S04]  /*2e6f0*/  IMAD.WIDE R22, R252, 0x4, R16 ;  /* 0x00000004fc167825 */ /* 0x004fc800078e0210 */
[C---:B------:R-:W-:Y:S01]  /*2e700*/  IMAD.WIDE R10, R252.reuse, 0x4, R10 ;  /* 0x00000004fc0a7825 */ /* 0x040fe200078e020a */
[----:B------:R2:W-:Y:S03]  /*2e710*/  STL.64 [R1+0x38c8], R24 ;  /* 0x0038c81801007387 */ /* 0x0005e60000100a00 */
[C---:B------:R-:W-:Y:S01]  /*2e720*/  IMAD.WIDE R16, R252.reuse, 0x4, R108 ;  /* 0x00000004fc107825 */ /* 0x040fe200078e026c */
[----:B------:R-:W-:Y:S03]  /*2e730*/  STL.64 [R1+0x38d0], R22 ;  /* 0x0038d01601007387 */ /* 0x000fe60000100a00 */
[C---:B---3--:R-:W-:Y:S01]  /*2e740*/  IMAD.WIDE R8, R252.reuse, 0x4, R30 ;  /* 0x00000004fc087825 */ /* 0x048fe200078e021e */
[----:B------:R-:W-:Y:S04]  /*2e750*/  LDGSTS.E [R248+0x72900], desc[UR32][R26.64], !P0 ;  /* 0x729000001af87fae */ /* 0x000fe8000c121860 */
[----:B------:R-:W-:Y:S04]  /*2e760*/  STL.64 [R1+0x38d8], R20 ;  /* 0x0038d81401007387 */ /* 0x000fe80000100a00 */
[----:B------:R2:W-:Y:S04]  /*2e770*/  LDGSTS.E [R248+0x72a00], desc[UR32][R24.64], !P0 ;  /* 0x72a0000018f87fae */ /* 0x0005e8000c121860 */
[----:B------:R3:W-:Y:S04]  /*2e780*/  STL.64 [R1+0x38e0], R10 ;  /* 0x0038e00a01007387 */ /* 0x0007e80000100a00 */
[----:B------:R-:W-:Y:S04]  /*2e790*/  LDGSTS.E [R248+0x72b00], desc[UR32][R22.64], !P0 ;  /* 0x72b0000016f87fae */ /* 0x000fe8000c121860 */
[----:B------:R3:W-:Y:S04]  /*2e7a0*/  STL.64 [R1+0x38e8], R16 ;  /* 0x0038e81001007387 */ /* 0x0007e80000100a00 */
[----:B------:R3:W-:Y:S04]  /*2e7b0*/  LDGSTS.E [R248+0x72c00], desc[UR32][R20.64], !P0 ;  /* 0x72c0000014f87fae */ /* 0x0007e8000c121860 */
[----:B------:R-:W-:Y:S04]  /*2e7c0*/  STL.64 [R1+0x38f0], R8 ;  /* 0x0038f00801007387 */ /* 0x000fe80000100a00 */
[----:B------:R-:W-:Y:S01]  /*2e7d0*/  LDGSTS.E [R248+0x72d00], desc[UR32][R10.64], !P0 ;  /* 0x72d000000af87fae */ /* 0x000fe2000c121860 */
[----:B-1----:R-:W-:-:S03]  /*2e7e0*/  IMAD.WIDE R28, R252, 0x4, R110 ;  /* 0x00000004fc1c7825 */ /* 0x002fc600078e026e */
[----:B------:R-:W-:Y:S01]  /*2e7f0*/  LDGSTS.E [R248+0x72e00], desc[UR32][R16.64], !P0 ;  /* 0x72e0000010f87fae */ /* 0x000fe2000c121860 */
[----:B--2---:R-:W-:-:S03]  /*2e800*/  IMAD.WIDE R24, R252, 0x4, R112 ;  /* 0x00000004fc187825 */ /* 0x004fc600078e0270 */
[----:B------:R-:W-:Y:S04]  /*2e810*/  LDGSTS.E [R248+0x72f00], desc[UR32][R8.64], !P0 ;  /* 0x72f0000008f87fae */ /* 0x000fe8000c121860 */
[----:B---3--:R-:W2:Y:S01]  /*2e820*/  LDL.LU.64 R10, [R1+0x800] ;  /* 0x00080000010a7983 */ /* 0x008ea20000300a00 */
[----:B------:R-:W-:-:S03]  /*2e830*/  IMAD.WIDE R20, R252, 0x4, R114 ;  /* 0x00000004fc147825 */ /* 0x000fc600078e0272 */
[----:B------:R-:W3:Y:S04]  /*2e840*/  LDL.LU.64 R16, [R1+0x810] ;  /* 0x0008100001107983 */ /* 0x000ee80000300a00 */
[----:B------:R1:W-:Y:S01]  /*2e850*/  LDGSTS.E [R248+0x74800], desc[UR32][R28.64], !P3 ;  /* 0x748000001cf87fae */ /* 0x0003e2000d921860 */
[----:B------:R-:W-:-:S03]  /*2e860*/  IMAD.WIDE R26, R252, 0x4, R14 ;  /* 0x00000004fc1a7825 */ /* 0x000fc600078e020e */
[----:B------:R-:W3:Y:S01]  /*2e870*/  LDL.LU.64 R14, [R1+0x818] ;  /* 0x00081800010e7983 */ /* 0x000ee20000300a00 */
[----:B------:R-:W-:-:S03]  /*2e880*/  IMAD.WIDE R22, R252, 0x4, R18 ;  /* 0x00000004fc167825 */ /* 0x000fc600078e0212 */
[----:B------:R1:W-:Y:S01]  /*2e890*/  STL.64 [R1+0x38f8], R28 ;  /* 0x0038f81c01007387 */ /* 0x0003e20000100a00 */
[----:B------:R-:W-:-:S03]  /*2e8a0*/  IMAD.WIDE R18, R252, 0x4, R116 ;  /* 0x00000004fc127825 */ /* 0x000fc600078e0274 */
[----:B------:R2:W-:Y:S04]  /*2e8b0*/  STL.64 [R1+0x3900], R26 ;  /* 0x0039001a01007387 */ /* 0x0005e80000100a00 */
        /* <DEDUP_REMOVED lines=9> */
[----:B----4-:R-:W-:-:S05]  /*2e950*/  IMAD.WIDE R12, R252, 0x4, R12 ;  /* 0x00000004fc0c7825 */ /* 0x010fca00078e020c */
[----:B------:R1:W-:Y:S01]  /*2e960*/  STL.64 [R1+0x3920], R12 ;  /* 0x0039200c01007387 */ /* 0x0003e20000100a00 */
[----:B------:R-:W-:-:S03]  /*2e970*/  IMAD.WIDE R8, R252, 0x4, R32 ;  /* 0x00000004fc087825 */ /* 0x000fc600078e0220 */
[----:B------:R4:W-:Y:S04]  /*2e980*/  STL.64 [R1+0x3930], R18 ;  /* 0x0039301201007387 */ /* 0x0009e80000100a00 */
[----:B------:R3:W-:Y:S04]  /*2e990*/  STL.64 [R1+0x3940], R8 ;  /* 0x0039400801007387 */ /* 0x0007e80000100a00 */
[----:B------:R-:W-:Y:S04]  /*2e9a0*/  LDGSTS.E [R248+0x74d00], desc[UR32][R12.64], !P3 ;  /* 0x74d000000cf87fae */ /* 0x000fe8000d921860 */
[----:B------:R-:W-:Y:S01]  /*2e9b0*/  LDGSTS.E [R248+0x74e00], desc[UR32][R18.64], !P3 ;  /* 0x74e0000012f87fae */ /* 0x000fe2000d921860 */
[----:B--2---:R-:W-:-:S03]  /*2e9c0*/  IMAD.WIDE R26, R252, 0x4, R10 ;  /* 0x00000004fc1a7825 */ /* 0x004fc600078e020a */
[----:B-1----:R-:W2:Y:S04]  /*2e9d0*/  LDL.LU.64 R12, [R1+0x830] ;  /* 0x00083000010c7983 */ /* 0x002ea80000300a00 */
[----:B----4-:R-:W4:Y:S04]  /*2e9e0*/  LDL.LU.64 R18, [R1+0x838] ;  /* 0x0008380001127983 */ /* 0x010f280000300a00 */
[----:B------:R-:W4:Y:S04]  /*2e9f0*/  LDL.LU.64 R10, [R1+0x840] ;  /* 0x00084000010a7983 */ /* 0x000f280000300a00 */
[----:B------:R1:W-:Y:S04]  /*2ea00*/  STL.64 [R1+0x3950], R28 ;  /* 0x0039501c01007387 */ /* 0x0003e80000100a00 */
[----:B------:R-:W-:Y:S04]  /*2ea10*/  STL.64 [R1+0x3958], R26 ;  /* 0x0039581a01007387 */ /* 0x000fe80000100a00 */
[----:B------:R-:W4:Y:S01]  /*2ea20*/  LDL.LU.64 R32, [R1+0x848] ;  /* 0x0008480001207983 */ /* 0x000f220000300a00 */
[----:B------:R-:W-:-:S03]  /*2ea30*/  IMAD.WIDE R24, R252, 0x4, R120 ;  /* 0x00000004fc187825 */ /* 0x000fc600078e0278 */
[----:B------:R1:W-:Y:S01]  /*2ea40*/  LDGSTS.E [R248+0x74f00], desc[UR32][R8.64], !P3 ;  /* 0x74f0000008f87fae */ /* 0x0003e2000d921860 */
[----:B---3--:R-:W-:-:S04]  /*2ea50*/  IMAD.WIDE R22, R252, 0x4, R16 ;  /* 0x00000004fc167825 */ /* 0x008fc800078e0210 */
[C---:B------:R-:W-:Y:S01]  /*2ea60*/  IMAD.WIDE R20, R252.reuse, 0x4, R122 ;  /* 0x00000004fc147825 */ /* 0x040fe200078e027a */
[----:B------:R3:W-:Y:S03]  /*2ea70*/  STL.64 [R1+0x3960], R24 ;  /* 0x0039601801007387 */ /* 0x0007e60000100a00 */
[C---:B------:R-:W-:Y:S01]  /*2ea80*/  IMAD.WIDE R14, R252.reuse, 0x4, R14 ;  /* 0x00000004fc0e7825 */ /* 0x040fe200078e020e */
[----:B------:R3:W-:Y:S03]  /*2ea90*/  LDGSTS.E [R248+0x76800], desc[UR32][R28.64], !P5 ;  /* 0x768000001cf87fae */ /* 0x0007e6000e921860 */
[C---:B------:R-:W-:Y:S01]  /*2eaa0*/  IMAD.WIDE R16, R252.reuse, 0x4, R124 ;  /* 0x00000004fc107825 */ /* 0x040fe200078e027c */
[----:B------:R-:W-:Y:S03]  /*2eab0*/  STL.64 [R1+0x3968], R22 ;  /* 0x0039681601007387 */ /* 0x000fe60000100a00 */
[C---:B-1----:R-:W-:Y:S01]  /*2eac0*/  IMAD.WIDE R8, R252.reuse, 0x4, R30 ;  /* 0x00000004fc087825 */ /* 0x042fe200078e021e */
[----:B------:R-:W-:Y:S04]  /*2ead0*/  LDGSTS.E [R248+0x76900], desc[UR32][R26.64], !P5 ;  /* 0x769000001af87fae */ /* 0x000fe8000e921860 */
[----:B------:R-:W-:Y:S04]  /*2eae0*/  STL.64 [R1+0x3970], R20 ;  /* 0x0039701401007387 */ /* 0x000fe80000100a00 */
[----:B------:R1:W-:Y:S01]  /*2eaf0*/  LDGSTS.E [R248+0x76a00], desc[UR32][R24.64], !P5 ;  /* 0x76a0000018f87fae */ /* 0x0003e2000e921860 */
[----:B---3--:R-:W-:-:S03]  /*2eb00*/  IMAD.WIDE R28, R252, 0x4, R126 ;  /* 0x00000004fc1c7825 */ /* 0x008fc600078e027e */
[----:B------:R3:W-:Y:S04]  /*2eb10*/  STL.64 [R1+0x3980], R14 ;  /* 0x0039800e01007387 */ /* 0x0007e80000100a00 */
[----:B------:R-:W-:Y:S04]  /*2eb20*/  LDGSTS.E [R248+0x76b00], desc[UR32][R22.64], !P5 ;  /* 0x76b0000016f87fae */ /* 0x000fe8000e921860 */
[----:B------:R3:W-:Y:S04]  /*2eb30*/  STL.64 [R1+0x3990], R16 ;  /* 0x0039901001007387 */ /* 0x0007e80000100a00 */
[----:B------:R3:W-:Y:S04]  /*2eb40*/  LDGSTS.E [R248+0x76c00], desc[UR32][R20.64], !P5 ;  /* 0x76c0000014f87fae */ /* 0x0007e8000e921860 */
[----:B------:R4:W-:Y:S04]  /*2eb50*/  STL.64 [R1+0x39a0], R8 ;  /* 0x0039a00801007387 */ /* 0x0009e80000100a00 */
[----:B------:R-:W-:Y:S01]  /*2eb60*/  LDGSTS.E [R248+0x76d00], desc[UR32][R14.64], !P5 ;  /* 0x76d000000ef87fae */ /* 0x000fe2000e921860 */
[----:B------:R-:W-:-:S03]  /*2eb70*/  ISETP.GE.U32.AND P6, PT, R4, 0x7ffffe8f, PT ;  /* 0x7ffffe8f0400780c */ /* 0x000fc60003fc6070 */
[----:B------:R-:W-:Y:S01]  /*2eb80*/  LDGSTS.E [R248+0x76e00], desc[UR32][R16.64], !P5 ;  /* 0x76e0000010f87fae */ /* 0x000fe2000e921860 */
[----:B-1----:R-:W-:-:S03]  /*2eb90*/  IMAD.WIDE R24, R252, 0x4, R128 ;  /* 0x00000004fc187825 */ /* 0x002fc600078e0280 */
[----:B------:R1:W-:Y:S04]  /*2eba0*/  LDGSTS.E [R248+0x76f00], desc[UR32][R8.64], !P5 ;  /* 0x76f0000008f87fae */ /* 0x0003e8000e921860 */
[----:B---3--:R-:W3:Y:S04]  /*2ebb0*/  LDL.LU.64 R14, [R1+0x858] ;  /* 0x00085800010e7983 */ /* 0x008ee80000300a00 */
[----:B------:R-:W3:Y:S01]  /*2ebc0*/  LDL.LU.64 R16, [R1+0x860] ;  /* 0x0008600001107983 */ /* 0x000ee20000300a00 */
[----:B------:R-:W-:-:S03]  /*2ebd0*/  IMAD.WIDE R20, R252, 0x4, R130 ;  /* 0x00000004fc147825 */ /* 0x000fc600078e0282 */
[----:B------:R1:W-:Y:S01]  /*2ebe0*/  LDGSTS.E [R248+0x78800], desc[UR32][R28.64], !P6 ;  /* 0x788000001cf87fae */ /* 0x0003e2000f121860 */
[----:B--2---:R-:W-:-:S03]  /*2ebf0*/  IMAD.WIDE R26, R252, 0x4, R12 ;  /* 0x00000004fc1a7825 */ /* 0x004fc600078e020c */
[----:B------:R-:W2:Y:S04]  /*2ec00*/  LDL.LU.64 R12, [R1+0x868] ;  /* 0x00086800010c7983 */ /* 0x000ea80000300a00 */
[----:B------:R-:W-:Y:S04]  /*2ec10*/  STL.64 [R1+0x3e90], R28 ;  /* 0x003e901c01007387 */ /* 0x000fe80000100a00 */
[----:B------:R-:W-:Y:S04]  /*2ec20*/  STL.64 [R1+0x3e88], R26 ;  /* 0x003e881a01007387 */ /* 0x000fe80000100a00 */
[----:B------:R-:W2:Y:S01]  /*2ec30*/  LDL.LU.64 R30, [R1+0x870] ;  /* 0x00087000011e7983 */ /* 0x000ea20000300a00 */
[----:B----4-:R-:W-:-:S03]  /*2ec40*/  IMAD.WIDE R22, R252, 0x4, R18 ;  /* 0x00000004fc167825 */ /* 0x010fc600078e0212 */
[----:B------:R-:W-:Y:S01]  /*2ec50*/  LDGSTS.E [R248+0x78900], desc[UR32][R26.64], !P6 ;  /* 0x789000001af87fae */ /* 0x000fe2000f121860 */
[----:B------:R-:W-:-:S03]  /*2ec60*/  IMAD.WIDE R18, R252, 0x4, R10 ;  /* 0x00000004fc127825 */ /* 0x000fc600078e020a */
[----:B------:R-:W-:Y:S01]  /*2ec70*/  STL.64 [R1+0x3e80], R24 ;  /* 0x003e801801007387 */ /* 0x000fe20000100a00 */
[----:B------:R-:W-:-:S03]  /*2ec80*/  IMAD.WIDE R10, R252, 0x4, R132 ;  /* 0x00000004fc0a7825 */ /* 0x000fc600078e0284 */
[----:B------:R-:W-:Y:S01]  /*2ec90*/  STL.64 [R1+0x3e78], R22 ;  /* 0x003e781601007387 */ /* 0x000fe20000100a00 */
[----:B-1----:R-:W-:-:S03]  /*2eca0*/  IMAD.WIDE R8, R252, 0x4, R32 ;  /* 0x00000004fc087825 */ /* 0x002fc600078e0220 */
[----:B------:R1:W-:Y:S04]  /*2ecb0*/  STL.64 [R1+0x3e70], R20 ;  /* 0x003e701401007387 */ /* 0x0003e80000100a00 */
[----:B------:R4:W-:Y:S04]  /*2ecc0*/  LDGSTS.E [R248+0x78a00], desc[UR32][R24.64], !P6 ;  /* 0x78a0000018f87fae */ /* 0x0009e8000f121860 */
[----:B------:R-:W-:Y:S04]  /*2ecd0*/  STL.64 [R1+0x3e68], R18 ;  /* 0x003e681201007387 */ /* 0x000fe80000100a00 */
[----:B------:R-:W-:Y:S04]  /*2ece0*/  LDGSTS.E [R248+0x78b00], desc[UR32][R22.64], !P6 ;  /* 0x78b0000016f87fae */ /* 0x000fe8000f121860 */
[----:B------:R4:W-:Y:S04]  /*2ecf0*/  STL.64 [R1+0x3e60], R10 ;  /* 0x003e600a01007387 */ /* 0x0009e80000100a00 */
[----:B------:R-:W-:Y:S04]  /*2ed00*/  LDGSTS.E [R248+0x78c00], desc[UR32][R20.64], !P6 ;  /* 0x78c0000014f87fae */ /* 0x000fe8000f121860 */
[----:B------:R2:W-:Y:S04]  /*2ed10*/  STL.64 [R1+0x3e58], R8 ;  /* 0x003e580801007387 */ /* 0x0005e80000100a00 */
[----:B------:R4:W-:Y:S04]  /*2ed20*/  LDGSTS.E [R248+0x78d00], desc[UR32][R18.64], !P6 ;  /* 0x78d0000012f87fae */ /* 0x0009e8000f121860 */
[----:B------:R-:W-:Y:S04]  /*2ed30*/  LDGSTS.E [R248+0x78e00], desc[UR32][R10.64], !P6 ;  /* 0x78e000000af87fae */ /* 0x000fe8000f121860 */
[----:B-1----:R-:W2:Y:S01]  /*2ed40*/  LDL.LU.64 R20, [R1+0x880] ;  /* 0x0008800001147983 */ /* 0x002ea20000300a00 */
[----:B------:R-:W-:-:S02]  /*2ed50*/  VIADD R4, R5, 0xffffff0a ;  /* 0xffffff0a05047836 */ /* 0x000fc40000000000 */
[----:B------:R-:W-:Y:S01]  /*2ed60*/  IMAD.WIDE R28, R252, 0x4, R134 ;  /* 0x00000004fc1c7825 */ /* 0x000fe200078e0286 */
[----:B------:R1:W-:Y:S01]  /*2ed70*/  LDGSTS.E [R248+0x78f00], desc[UR32][R8.64], !P6 ;  /* 0x78f0000008f87fae */ /* 0x0003e2000f121860 */
[----:B------:R-:W1:Y:S03]  /*2ed80*/  LDC R5, c[0x0][0x230] ;  /* 0x00008c00ff057b82 */ /* 0x000e660000000800 */
[----:B----4-:R-:W4:Y:S01]  /*2ed90*/  LDL.LU.64 R10, [R1+0x888] ;  /* 0x00088800010a7983 */ /* 0x010f220000300a00 */
[----:B------:R-:W-:Y:S01]  /*2eda0*/  ISETP.GE.U32.AND P2, PT, R4, 0x7ffffe8b, PT ;  /* 0x7ffffe8b0400780c */ /* 0x000fe20003f46070 */
[----:B------:R-:W-:-:S04]  /*2edb0*/  IMAD.WIDE R24, R252, 0x4, R136 ;  /* 0x00000004fc187825 */ /* 0x000fc800078e0288 */
[----:B------:R-:W-:-:S04]  /*2edc0*/  IMAD.WIDE R18, R252, 0x4, R138 ;  /* 0x00000004fc127825 */ /* 0x000fc800078e028a */
[C---:B---3--:R-:W-:Y:S02]  /*2edd0*/  IMAD.WIDE R26, R252.reuse, 0x4, R14 ;  /* 0x00000004fc1a7825 */ /* 0x048fe400078e020e */
[----:B------:R-:W3:Y:S02]  /*2ede0*/  LDL.LU.64 R14, [R1+0x890] ;  /* 0x00089000010e7983 */ /* 0x000ee40000300a00 */
[C---:B------:R-:W-:Y:S02]  /*2edf0*/  IMAD.WIDE R22, R252.reuse, 0x4, R16 ;  /* 0x00000004fc167825 */ /* 0x040fe400078e0210 */
[----:B------:R-:W-:Y:S04]  /*2ee00*/  STL.64 [R1+0x3e50], R28 ;  /* 0x003e501c01007387 */ /* 0x000fe80000100a00 */
[----:B------:R-:W-:Y:S04]  /*2ee10*/  STL.64 [R1+0x3e48], R26 ;  /* 0x003e481a01007387 */ /* 0x000fe80000100a00 */
[----:B------:R-:W3:Y:S04]  /*2ee20*/  LDL.LU.64 R32, [R1+0x898] ;  /* 0x0008980001207983 */ /* 0x000ee80000300a00 */
[----:B------:R-:W-:Y:S04]  /*2ee30*/  STL.64 [R1+0x3e40], R24 ;  /* 0x003e401801007387 */ /* 0x000fe80000100a00 */
[----:B------:R-:W-:Y:S04]  /*2ee40*/  STL.64 [R1+0x3e38], R22 ;  /* 0x003e381601007387 */ /* 0x000fe80000100a00 */
[----:B------:R-:W-:Y:S04]  /*2ee50*/  LDGSTS.E [R248+0x7a800], desc[UR32][R28.64], !P2 ;  /* 0x7a8000001cf87fae */ /* 0x000fe8000d121860 */
[----:B------:R1:W-:Y:S04]  /*2ee60*/  STL.64 [R1+0x3e30], R18 ;  /* 0x003e301201007387 */ /* 0x0003e80000100a00 */
[----:B------:R-:W-:Y:S04]  /*2ee70*/  LDGSTS.E [R248+0x7a900], desc[UR32][R26.64], !P2 ;  /* 0x7a9000001af87fae */ /* 0x000fe8000d121860 */
[----:B------:R4:W-:Y:S04]  /*2ee80*/  LDGSTS.E [R248+0x7aa00], desc[UR32][R24.64], !P2 ;  /* 0x7aa0000018f87fae */ /* 0x0009e8000d121860 */
[----:B------:R4:W-:Y:S04]  /*2ee90*/  LDGSTS.E [R248+0x7ab00], desc[UR32][R22.64], !P2 ;  /* 0x7ab0000016f87fae */ /* 0x0009e8000d121860 */
[----:B------:R-:W-:Y:S01]  /*2eea0*/  LDGSTS.E [R248+0x7ac00], desc[UR32][R18.64], !P2 ;  /* 0x7ac0000012f87fae */ /* 0x000fe2000d121860 */
[----:B--2---:R-:W-:-:S04]  /*2eeb0*/  IMAD.WIDE R16, R252, 0x4, R12 ;  /* 0x00000004fc107825 */ /* 0x004fc800078e020c */
[C---:B------:R-:W-:Y:S01]  /*2eec0*/  IMAD.WIDE R12, R252.reuse, 0x4, R140 ;  /* 0x00000004fc0c7825 */ /* 0x040fe200078e028c */
[----:B------:R2:W-:Y:S03]  /*2eed0*/  STL.64 [R1+0x3e28], R16 ;  /* 0x003e281001007387 */ /* 0x0005e60000100a00 */
[C---:B-1----:R-:W-:Y:S01]  /*2eee0*/  IMAD.WIDE R8, R252.reuse, 0x4, R30 ;  /* 0x00000004fc087825 */ /* 0x042fe200078e021e */
[----:B------:R1:W-:Y:S04]  /*2eef0*/  STL.64 [R1+0x3e20], R12 ;  /* 0x003e200c01007387 */ /* 0x0003e80000100a00 */
[----:B------:R3:W-:Y:S04]  /*2ef00*/  STL.64 [R1+0x3e18], R8 ;  /* 0x003e180801007387 */ /* 0x0007e80000100a00 */
[----:B------:R-:W-:Y:S04]  /*2ef10*/  LDGSTS.E [R248+0x7ad00], desc[UR32][R16.64], !P2 ;  /* 0x7ad0000010f87fae */ /* 0x000fe8000d121860 */
[----:B------:R-:W3:Y:S01]  /*2ef20*/  LDL.LU.64 R18, [R1+0x8a8] ;  /* 0x0008a80001127983 */ /* 0x000ee20000300a00 */
[----:B------:R-:W-:-:S03]  /*2ef30*/  IMAD.WIDE R30, R252, 0x4, R142 ;  /* 0x00000004fc1e7825 */ /* 0x000fc600078e028e */
[----:B------:R-:W-:Y:S04]  /*2ef40*/  LDGSTS.E [R248+0x7ae00], desc[UR32][R12.64], !P2 ;  /* 0x7ae000000cf87fae */ /* 0x000fe8000d121860 */
[----:B--2---:R-:W2:Y:S01]  /*2ef50*/  LDL.LU.64 R16, [R1+0x8c0] ;  /* 0x0008c00001107983 */ /* 0x004ea20000300a00 */
[----:B----4-:R-:W-:-:S03]  /*2ef60*/  IMAD.WIDE R24, R252, 0x4, R10 ;  /* 0x00000004fc187825 */ /* 0x010fc600078e020a */
[----:B-1----:R-:W4:Y:S04]  /*2ef70*/  LDL.LU.64 R12, [R1+0x8b0] ;  /* 0x0008b000010c7983 */ /* 0x002f280000300a00 */
[----:B------:R-:W-:Y:S04]  /*2ef80*/  STL.64 [R1+0x3e10], R30 ;  /* 0x003e101e01007387 */ /* 0x000fe80000100a00 */
[----:B------:R-:W4:Y:S01]  /*2ef90*/  LDL.LU.64 R10, [R1+0x8b8] ;  /* 0x0008b800010a7983 */ /* 0x000f220000300a00 */
[----:B------:R-:W-:Y:S02]  /*2efa0*/  VIADD R4, R6, 0xffffff06 ;  /* 0xffffff0606047836 */ /* 0x000fe40000000000 */
[----:B------:R-:W-:Y:S01]  /*2efb0*/  IMAD.WIDE R28, R252, 0x4, R20 ;  /* 0x00000004fc1c7825 */ /* 0x000fe200078e0214 */
[----:B------:R1:W-:Y:S01]  /*2efc0*/  LDGSTS.E [R248+0x7af00], desc[UR32][R8.64], !P2 ;  /* 0x7af0000008f87fae */ /* 0x0003e2000d121860 */
[----:B------:R-:W4:Y:S01]  /*2efd0*/  LDC R6, c[0x0][0x230] ;  /* 0x00008c00ff067b82 */ /* 0x000f220000000800 */
[----:B------:R-:W-:Y:S01]  /*2efe0*/  ISETP.GE.U32.AND P0, PT, R4, 0x7ffffe87, PT ;  /* 0x7ffffe870400780c */ /* 0x000fe20003f06070 */
[C---:B------:R-:W-:Y:S01]  /*2eff0*/  IMAD.WIDE R26, R252.reuse, 0x4, R144 ;  /* 0x00000004fc1a7825 */ /* 0x040fe200078e0290 */
[----:B------:R-:W-:Y:S03]  /*2f000*/  STL.64 [R1+0x3e08], R28 ;  /* 0x003e081c01007387 */ /* 0x000fe60000100a00 */
[C---:B------:R-:W-:Y:S01]  /*2f010*/  IMAD.WIDE R22, R252.reuse, 0x4, R146 ;  /* 0x00000004fc167825 */ /* 0x040fe200078e0292 */
[----:B------:R-:W-:Y:S03]  /*2f020*/  STL.64 [R1+0x3e00], R26 ;  /* 0x003e001a01007387 */ /* 0x000fe60000100a00 */
[C---:B---3--:R-:W-:Y:S01]  /*2f030*/  IMAD.WIDE R20, R252.reuse, 0x4, R14 ;  /* 0x00000004fc147825 */ /* 0x048fe200078e020e */
[----:B------:R3:W-:Y:S03]  /*2f040*/  STL.64 [R1+0x3df8], R24 ;  /* 0x003df81801007387 */ /* 0x0007e60000100a00 */
[C---:B------:R-:W-:Y:S01]  /*2f050*/  IMAD.WIDE R14, R252.reuse, 0x4, R148 ;  /* 0x00000004fc0e7825 */ /* 0x040fe200078e0294 */
[----:B------:R-:W-:Y:S03]  /*2f060*/  LDGSTS.E [R248+0x7c800], desc[UR32][R30.64], !P0 ;  /* 0x7c8000001ef87fae */ /* 0x000fe6000c121860 */
[C---:B-1----:R-:W-:Y:S01]  /*2f070*/  IMAD.WIDE R8, R252.reuse, 0x4, R32 ;  /* 0x00000004fc087825 */ /* 0x042fe200078e0220 */
[----:B------:R1:W-:Y:S04]  /*2f080*/  LDGSTS.E [R248+0x7c900], desc[UR32][R28.64], !P0 ;  /* 0x7c9000001cf87fae */ /* 0x0003e8000c121860 */
[----:B------:R-:W-:Y:S01]  /*2f090*/  LDGSTS.E [R248+0x7ca00], desc[UR32][R26.64], !P0 ;  /* 0x7ca000001af87fae */ /* 0x000fe2000c121860 */
[----:B------:R-:W-:-:S03]  /*2f0a0*/  IMAD.WIDE R36, R252, 0x4, R150 ;  /* 0x00000004fc247825 */ /* 0x000fc600078e0296 */
[----:B------:R-:W-:Y:S04]  /*2f0b0*/  STL.64 [R1+0x3df0], R22 ;  /* 0x003df01601007387 */ /* 0x000fe80000100a00 */
[----:B------:R-:W-:Y:S04]  /*2f0c0*/  LDGSTS.E [R248+0x7cb00], desc[UR32][R24.64], !P0 ;  /* 0x7cb0000018f87fae */ /* 0x000fe8000c121860 */
[----:B------:R-:W-:Y:S04]  /*2f0d0*/  STL.64 [R1+0x3de8], R20 ;  /* 0x003de81401007387 */ /* 0x000fe80000100a00 */
[----:B------:R-:W-:Y:S04]  /*2f0e0*/  LDGSTS.E [R248+0x7cc00], desc[UR32][R22.64], !P0 ;  /* 0x7cc0000016f87fae */ /* 0x000fe8000c121860 */
[----:B------:R1:W-:Y:S04]  /*2f0f0*/  STL.64 [R1+0x3de0], R14 ;  /* 0x003de00e01007387 */ /* 0x0003e80000100a00 */
[----:B------:R-:W-:Y:S04]  /*2f100*/  LDGSTS.E [R248+0x7cd00], desc[UR32][R20.64], !P0 ;  /* 0x7cd0000014f87fae */ /* 0x000fe8000c121860 */
[----:B------:R2:W-:Y:S04]  /*2f110*/  STL.64 [R1+0x3dd8], R8 ;  /* 0x003dd80801007387 */ /* 0x0005e80000100a00 */
[----:B------:R-:W-:Y:S01]  /*2f120*/  LDGSTS.E [R248+0x7ce00], desc[UR32][R14.64], !P0 ;  /* 0x7ce000000ef87fae */ /* 0x000fe2000c121860 */
[----:B------:R-:W-:-:S03]  /*2f130*/  IMAD.WIDE R32, R252, 0x4, R152 ;  /* 0x00000004fc207825 */ /* 0x000fc600078e0298 */
[----:B------:R2:W-:Y:S04]  /*2f140*/  LDGSTS.E [R248+0x7cf00], desc[UR32][R8.64], !P0 ;  /* 0x7cf0000008f87fae */ /* 0x0005e8000c121860 */
[----:B---3--:R-:W3:Y:S04]  /*2f150*/  LDL.LU.64 R24, [R1+0x1658] ;  /* 0x0016580001187983 */ /* 0x008ee80000300a00 */
[----:B-1----:R-:W3:Y:S04]  /*2f160*/  LDL.LU.64 R14, [R1+0x1650] ;  /* 0x00165000010e7983 */ /* 0x002ee80000300a00 */
[----:B------:R-:W3:Y:S04]  /*2f170*/  LDL.LU.64 R22, [R1+0x1648] ;  /* 0x0016480001167983 */ /* 0x000ee80000300a00 */
[----:B------:R-:W3:Y:S04]  /*2f180*/  LDL.LU.64 R20, [R1+0x1640] ;  /* 0x0016400001147983 */ /* 0x000ee80000300a00 */
[----:B------:R3:W-:Y:S01]  /*2f190*/  STL.64 [R1+0x3dd0], R36 ;  /* 0x003dd02401007387 */ /* 0x0007e20000100a00 */
[----:B------:R-:W-:-:S04]  /*2f1a0*/  IMAD.WIDE R28, R252, 0x4, R154 ;  /* 0x00000004fc1c7825 */ /* 0x000fc800078e029a */
[----:B------:R-:W-:-:S04]  /*2f1b0*/  IMAD.WIDE R34, R252, 0x4, R18 ;  /* 0x00000004fc227825 */ /* 0x000fc800078e0212 */
[C---:B--2---:R-:W-:Y:S01]  /*2f1c0*/  IMAD.WIDE R8, R252.reuse, 0x4, R16 ;  /* 0x00000004fc087825 */ /* 0x044fe200078e0210 */
[----:B------:R-:W-:Y:S04]  /*2f1d0*/  STL.64 [R1+0x3dc8], R34 ;  /* 0x003dc82201007387 */ /* 0x000fe80000100a00 */
[----:B------:R-:W-:Y:S01]  /*2f1e0*/  STL.64 [R1+0x3d48], R8 ;  /* 0x003d480801007387 */ /* 0x000fe20000100a00 */
[----:B----4-:R-:W-:-:S03]  /*2f1f0*/  IMAD.WIDE R30, R252, 0x4, R12 ;  /* 0x00000004fc1e7825 */ /* 0x010fc600078e020c */
[----:B------:R-:W2:Y:S04]  /*2f200*/  LDL.LU.64 R12, [R1+0x1638] ;  /* 0x00163800010c7983 */ /* 0x000ea80000300a00 */
[----:B------:R-:W-:Y:S04]  /*2f210*/  STL.64 [R1+0x3dc0], R32 ;  /* 0x003dc02001007387 */ /* 0x000fe80000100a00 */
[----:B------:R-:W-:Y:S01]  /*2f220*/  STL.64 [R1+0x3db8], R30 ;  /* 0x003db81e01007387 */ /* 0x000fe20000100a00 */
[----:B------:R-:W-:-:S03]  /*2f230*/  IMAD.WIDE R26, R252, 0x4, R10 ;  /* 0x00000004fc1a7825 */ /* 0x000fc600078e020a */
[----:B------:R-:W4:Y:S04]  /*2f240*/  LDL.LU.64 R18, [R1+0x1630] ;  /* 0x0016300001127983 */ /* 0x000f280000300a00 */
[----:B------:R-:W4:Y:S04]  /*2f250*/  LDL.LU.64 R10, [R1+0x1628] ;  /* 0x00162800010a7983 */ /* 0x000f280000300a00 */
[----:B------:R-:W-:Y:S04]  /*2f260*/  STL.64 [R1+0x3db0], R28 ;  /* 0x003db01c01007387 */ /* 0x000fe80000100a00 */
[----:B------:R-:W4:Y:S01]  /*2f270*/  LDL.LU.64 R38, [R1+0x1620] ;  /* 0x0016200001267983 */ /* 0x000f220000300a00 */
[----:B------:R-:W-:-:S02]  /*2f280*/  VIADD R4, R7, 0xffffff02 ;  /* 0xffffff0207047836 */ /* 0x000fc40000000000 */
[----:B------:R-:W-:Y:S01]  /*2f290*/  IMAD.WIDE R16, R252, 0x4, R156 ;  /* 0x00000004fc107825 */ /* 0x000fe200078e029c */
[----:B------:R1:W-:Y:S01]  /*2f2a0*/  STL.64 [R1+0x3da8], R26 ;  /* 0x003da81a01007387 */ /* 0x0003e20000100a00 */
[----:B------:R-:W4:Y:S01]  /*2f2b0*/  LDC R7, c[0x0][0x230] ;  /* 0x00008c00ff077b82 */ /* 0x000f220000000800 */
[----:B------:R-:W-:Y:S02]  /*2f2c0*/  ISETP.GE.U32.AND P3, PT, R4, 0x7ffffe83, PT ;  /* 0x7ffffe830400780c */ /* 0x000fe40003f66070 */
[----:B------:R1:W-:Y:S11]  /*2f2d0*/  STL.64 [R1+0x3da0], R16 ;  /* 0x003da01001007387 */ /* 0x0003f60000100a00 */
[----:B------:R3:W-:Y:S04]  /*2f2e0*/  LDGSTS.E [R248+0x7e800], desc[UR32][R36.64], !P3 ;  /* 0x7e80000024f87fae */ /* 0x0007e8000d921860 */
[----:B------:R1:W-:Y:S04]  /*2f2f0*/  LDGSTS.E [R248+0x7e900], desc[UR32][R34.64], !P3 ;  /* 0x7e90000022f87fae */ /* 0x0003e8000d921860 */
[----:B------:R1:W-:Y:S04]  /*2f300*/  LDGSTS.E [R248+0x7ea00], desc[UR32][R32.64], !P3 ;  /* 0x7ea0000020f87fae */ /* 0x0003e8000d921860 */
[----:B------:R1:W-:Y:S04]  /*2f310*/  LDGSTS.E [R248+0x7eb00], desc[UR32][R30.64], !P3 ;  /* 0x7eb000001ef87fae */ /* 0x0003e8000d921860 */
[----:B------:R2:W-:Y:S04]  /*2f320*/  LDGSTS.E [R248+0x7ec00], desc[UR32][R28.64], !P3 ;  /* 0x7ec000001cf87fae */ /* 0x0005e8000d921860 */
[----:B------:R-:W-:Y:S04]  /*2f330*/  LDGSTS.E [R248+0x7ed00], desc[UR32][R26.64], !P3 ;  /* 0x7ed000001af87fae */ /* 0x000fe8000d921860 */
[----:B------:R-:W-:Y:S04]  /*2f340*/  LDGSTS.E [R248+0x7ee00], desc[UR32][R16.64], !P3 ;  /* 0x7ee0000010f87fae */ /* 0x000fe8000d921860 */
[----:B------:R4:W-:Y:S01]  /*2f350*/  LDGSTS.E [R248+0x7ef00], desc[UR32][R8.64], !P3 ;  /* 0x7ef0000008f87fae */ /* 0x0009e2000d921860 */
[----:B---3--:R-:W-:-:S03]  /*2f360*/  IMAD.WIDE R36, R252, 0x4, R24 ;  /* 0x00000004fc247825 */ /* 0x008fc600078e0218 */
[----:B-1----:R-:W3:Y:S01]  /*2f370*/  LDL.LU.64 R26, [R1+0x1598] ;  /* 0x00159800011a7983 */ /* 0x002ee20000300a00 */
[----:B------:R-:W-:-:S03]  /*2f380*/  IMAD.WIDE R34, R252, 0x4, R14 ;  /* 0x00000004fc227825 */ /* 0x000fc600078e020e */
[----:B------:R-:W3:Y:S01]  /*2f390*/  LDL.LU.64 R16, [R1+0x1590] ;  /* 0x0015900001107983 */ /* 0x000ee20000300a00 */
[----:B------:R-:W-:-:S03]  /*2f3a0*/  IMAD.WIDE R32, R252, 0x4, R22 ;  /* 0x00000004fc207825 */ /* 0x000fc600078e0216 */
[----:B------:R-:W3:Y:S04]  /*2f3b0*/  LDL.LU.64 R24, [R1+0x1588] ;  /* 0x0015880001187983 */ /* 0x000ee80000300a00 */
[----:B------:R-:W3:Y:S01]  /*2f3c0*/  LDL.LU.64 R14, [R1+0x1580] ;  /* 0x00158000010e7983 */ /* 0x000ee20000300a00 */
[----:B------:R-:W-:-:S03]  /*2f3d0*/  IMAD.WIDE R30, R252, 0x4, R20 ;  /* 0x00000004fc1e7825 */ /* 0x000fc600078e0214 */
[----:B------:R3:W-:Y:S04]  /*2f3e0*/  STL.64 [R1+0x1618], R36 ;  /* 0x0016182401007387 */ /* 0x0007e80000100a00 */
[----:B------:R-:W3:Y:S04]  /*2f3f0*/  LDL.LU.64 R22, [R1+0x1578] ;  /* 0x0015780001167983 */ /* 0x000ee80000300a00 */
[----:B------:R-:W-:Y:S04]  /*2f400*/  STL.64 [R1+0x1610], R34 ;  /* 0x0016102201007387 */ /* 0x000fe80000100a00 */
[----:B------:R-:W3:Y:S04]  /*2f410*/  LDL.LU.64 R20, [R1+0x1570] ;  /* 0x0015700001147983 */ /* 0x000ee80000300a00 */
[----:B------:R-:W-:Y:S01]  /*2f420*/  STL.64 [R1+0x1608], R32 ;  /* 0x0016082001007387 */ /* 0x000fe20000100a00 */
[----:B--2---:R-:W-:-:S03]  /*2f430*/  IMAD.WIDE R28, R252, 0x4, R12 ;  /* 0x00000004fc1c7825 */ /* 0x004fc600078e020c */
[----:B------:R-:W2:Y:S04]  /*2f440*/  LDL.LU.64 R12, [R1+0x1568] ;  /* 0x00156800010c7983 */ /* 0x000ea80000300a00 */
[----:B------:R-:W-:Y:S01]  /*2f450*/  STL.64 [R1+0x1600], R30 ;  /* 0x0016001e01007387 */ /* 0x000fe20000100a00 */
[----:B----4-:R-:W-:-:S03]  /*2f460*/  IMAD.WIDE R18, R252, 0x4, R18 ;  /* 0x00000004fc127825 */ /* 0x010fc600078e0212 */
[----:B------:R-:W-:Y:S04]  /*2f470*/  STL.64 [R1+0x1498], R28 ;  /* 0x0014981c01007387 */ /* 0x000fe80000100a00 */
[----:B------:R1:W-:Y:S01]  /*2f480*/  STL.64 [R1+0x1490], R18 ;  /* 0x0014901201007387 */ /* 0x0003e20000100a00 */
[----:B------:R-:W-:-:S03]  /*2f490*/  IMAD.WIDE R8, R252, 0x4, R38 ;  /* 0x00000004fc087825 */ /* 0x000fc600078e0226 */
[----:B------:R-:W4:Y:S01]  /*2f4a0*/  LDL.LU.64 R38, [R1+0x1560] ;  /* 0x0015600001267983 */ /* 0x000f220000300a00 */
[----:B------:R-:W-:Y:S02]  /*2f4b0*/  VIADD R4, R5, 0xffffff7d ;  /* 0xffffff7d05047836 */ /* 0x000fe40000000000 */
[----:B------:R-:W-:Y:S01]  /*2f4c0*/  IMAD.WIDE R10, R252, 0x4, R10 ;  /* 0x00000004fc0a7825 */ /* 0x000fe200078e020a */
[----:B------:R-:W4:Y:S02]  /*2f4d0*/  LDC R5, c[0x0][0x230] ;  /* 0x00008c00ff057b82 */ /* 0x000f240000000800 */
[----:B------:R-:W-:Y:S02]  /*2f4e0*/  ISETP.GE.U32.AND P5, PT, R4, 0x7ffffefe, PT ;  /* 0x7ffffefe0400780c */ /* 0x000fe40003fa6070 */
[----:B------:R1:W-:Y:S04]  /*2f4f0*/  STL.64 [R1+0x1478], R10 ;  /* 0x0014780a01007387 */ /* 0x0003e80000100a00 */
[----:B------:R4:W-:Y:S07]  /*2f500*/  STL.64 [R1+0x1470], R8 ;  /* 0x0014700801007387 */ /* 0x0009ee0000100a00 */
[----:B------:R3:W-:Y:S04]  /*2f510*/  LDGSTS.E [R249+0x41000], desc[UR32][R36.64], !P5 ;  /* 0x4100000024f97fae */ /* 0x0007e8000e921860 */
[----:B------:R1:W-:Y:S04]  /*2f520*/  LDGSTS.E [R249+0x41100], desc[UR32][R34.64], !P5 ;  /* 0x4110000022f97fae */ /* 0x0003e8000e921860 */
[----:B------:R1:W-:Y:S04]  /*2f530*/  LDGSTS.E [R249+0x41200], desc[UR32][R32.64], !P5 ;  /* 0x4120000020f97fae */ /* 0x0003e8000e921860 */
[----:B------:R1:W-:Y:S04]  /*2f540*/  LDGSTS.E [R249+0x41300], desc[UR32][R30.64], !P5 ;  /* 0x413000001ef97fae */ /* 0x0003e8000e921860 */
[----:B------:R-:W-:Y:S04]  /*2f550*/  LDGSTS.E [R249+0x41400], desc[UR32][R28.64], !P5 ;  /* 0x414000001cf97fae */ /* 0x000fe8000e921860 */
        /* <DEDUP_REMOVED lines=8> */
[----:B------:R-:W3:Y:S01]  /*2f5e0*/  LDL.LU.64 R28, [R1+0x14c8] ;  /* 0x0014c800011c7983 */ /* 0x000ee20000300a00 */
[----:B------:R-:W-:-:S03]  /*2f5f0*/  IMAD.WIDE R30, R252, 0x4, R14 ;  /* 0x00000004fc1e7825 */ /* 0x000fc600078e020e */
[----:B------:R-:W3:Y:S04]  /*2f600*/  LDL.LU.64 R16, [R1+0x14c0] ;  /* 0x0014c00001107983 */ /* 0x000ee80000300a00 */
[----:B------:R3:W-:Y:S01]  /*2f610*/  STL.64 [R1+0x1458], R36 ;  /* 0x0014582401007387 */ /* 0x0007e20000100a00 */
[----:B------:R-:W-:-:S03]  /*2f620*/  IMAD.WIDE R26, R252, 0x4, R22 ;  /* 0x00000004fc1a7825 */ /* 0x000fc600078e0216 */
[----:B------:R-:W-:Y:S04]  /*2f630*/  STL.64 [R1+0x1450], R34 ;  /* 0x0014502201007387 */ /* 0x000fe80000100a00 */
[----:B------:R-:W3:Y:S01]  /*2f640*/  LDL.LU.64 R14, [R1+0x14b8] ;  /* 0x0014b800010e7983 */ /* 0x000ee20000300a00 */
[----:B------:R-:W-:-:S03]  /*2f650*/  IMAD.WIDE R22, R252, 0x4, R20 ;  /* 0x00000004fc167825 */ /* 0x000fc600078e0214 */
[----:B------:R-:W-:Y:S04]  /*2f660*/  STL.64 [R1+0x1438], R32 ;  /* 0x0014382001007387 */ /* 0x000fe80000100a00 */
[----:B------:R-:W-:Y:S04]  /*2f670*/  STL.64 [R1+0x1430], R30 ;  /* 0x0014301e01007387 */ /* 0x000fe80000100a00 */
[----:B------:R-:W3:Y:S04]  /*2f680*/  LDL.LU.64 R24, [R1+0x14b0] ;  /* 0x0014b00001187983 */ /* 0x000ee80000300a00 */
[----:B------:R-:W-:Y:S01]  /*2f690*/  STL.64 [R1+0x1428], R26 ;  /* 0x0014281a01007387 */ /* 0x000fe20000100a00 */
[----:B--2---:R-:W-:-:S03]  /*2f6a0*/  IMAD.WIDE R20, R252, 0x4, R12 ;  /* 0x00000004fc147825 */ /* 0x004fc600078e020c */
[----:B------:R-:W2:Y:S04]  /*2f6b0*/  LDL.LU.64 R12, [R1+0x14a8] ;  /* 0x0014a800010c7983 */ /* 0x000ea80000300a00 */
[----:B------:R1:W-:Y:S04]  /*2f6c0*/  STL.64 [R1+0x1420], R22 ;  /* 0x0014201601007387 */ /* 0x0003e80000100a00 */
[----:B------:R1:W-:Y:S01]  /*2f6d0*/  STL.64 [R1+0x13d8], R20 ;  /* 0x0013d81401007387 */ /* 0x0003e20000100a00 */
[----:B----4-:R-:W-:-:S03]  /*2f6e0*/  IMAD.WIDE R8, R252, 0x4, R38 ;  /* 0x00000004fc087825 */ /* 0x010fc600078e0226 */
[----:B------:R-:W4:Y:S01]  /*2f6f0*/  LDL.LU.64 R38, [R1+0x14a0] ;  /* 0x0014a00001267983 */ /* 0x000f220000300a00 */
[----:B------:R-:W-:-:S03]  /*2f700*/  VIADD R4, R6, 0xffffff79 ;  /* 0xffffff7906047836 */ /* 0x000fc60000000000 */
[----:B------:R4:W-:Y:S01]  /*2f710*/  STL.64 [R1+0x13d0], R8 ;  /* 0x0013d00801007387 */ /* 0x0009e20000100a00 */
[----:B------:R-:W2:Y:S01]  /*2f720*/  LDC R6, c[0x0][0x230] ;  /* 0x00008c00ff067b82 */ /* 0x000ea20000000800 */
[----:B------:R-:W-:-:S13]  /*2f730*/  ISETP.GE.U32.AND P6, PT, R4, 0x7ffffefa, PT ;  /* 0x7ffffefa0400780c */ /* 0x000fda0003fc6070 */
        /* <DEDUP_REMOVED lines=16> */
[----:B------:R-:W3:Y:S04]  /*2f840*/  LDL.LU.64 R10, [R1+0x13f8] ;  /* 0x0013f800010a7983 */ /* 0x000ee80000300a00 */
[----:B------:R3:W-:Y:S01]  /*2f850*/  STL.64 [R1+0x13c8], R36 ;  /* 0x0013c82401007387 */ /* 0x0007e20000100a00 */
[----:B------:R-:W-:-:S03]  /*2f860*/  IMAD.WIDE R28, R252, 0x4, R14 ;  /* 0x00000004fc1c7825 */ /* 0x000fc600078e020e */
[----:B------:R-:W-:Y:S04]  /*2f870*/  STL.64 [R1+0x13c0], R34 ;  /* 0x0013c02201007387 */ /* 0x000fe80000100a00 */
[----:B------:R-:W3:Y:S04]  /*2f880*/  LDL.LU.64 R16, [R1+0x13f0] ;  /* 0x0013f00001107983 */ /* 0x000ee80000300a00 */
[----:B------:R-:W-:Y:S01]  /*2f890*/  STL.64 [R1+0x13b8], R32 ;  /* 0x0013b82001007387 */ /* 0x000fe20000100a00 */
[----:B------:R-:W-:-:S03]  /*2f8a0*/  IMAD.WIDE R24, R252, 0x4, R24 ;  /* 0x00000004fc187825 */ /* 0x000fc600078e0218 */
[----:B------:R-:W3:Y:S04]  /*2f8b0*/  LDL.LU.64 R14, [R1+0x13e8] ;  /* 0x0013e800010e7983 */ /* 0x000ee80000300a00 */
[----:B------:R-:W-:Y:S04]  /*2f8c0*/  STL.64 [R1+0x13b0], R30 ;  /* 0x0013b01e01007387 */ /* 0x000fe80000100a00 */
[----:B------:R-:W-:Y:S04]  /*2f8d0*/  STL.64 [R1+0x13a8], R28 ;  /* 0x0013a81c01007387 */ /* 0x000fe80000100a00 */
[----:B------:R1:W-:Y:S01]  /*2f8e0*/  STL.64 [R1+0x13a0], R24 ;  /* 0x0013a01801007387 */ /* 0x0003e20000100a00 */
[----:B----4-:R-:W-:-:S03]  /*2f8f0*/  IMAD.WIDE R8, R252, 0x4, R38 ;  /* 0x00000004fc087825 */ /* 0x010fc600078e0226 */
[----:B------:R-:W4:Y:S01]  /*2f900*/  LDL.LU.64 R38, [R1+0x13e0] ;  /* 0x0013e00001267983 */ /* 0x000f220000300a00 */
[----:B------:R-:W-:Y:S02]  /*2f910*/  VIADD R4, R7, 0xffffff75 ;  /* 0xffffff7507047836 */ /* 0x000fe40000000000 */
[----:B--2---:R-:W-:Y:S01]  /*2f920*/  IMAD.WIDE R12, R252, 0x4, R12 ;  /* 0x00000004fc0c7825 */ /* 0x004fe200078e020c */
[----:B------:R-:W2:Y:S02]  /*2f930*/  LDC R7, c[0x0][0x230] ;  /* 0x00008c00ff077b82 */ /* 0x000ea40000000800 */
[----:B------:R-:W-:Y:S02]  /*2f940*/  ISETP.GE.U32.AND P2, PT, R4, 0x7ffffef6, PT ;  /* 0x7ffffef60400780c */ /* 0x000fe40003f46070 */
[----:B------:R1:W-:Y:S04]  /*2f950*/  STL.64 [R1+0x1398], R12 ;  /* 0x0013980c01007387 */ /* 0x0003e80000100a00 */
[----:B------:R4:W-:Y:S07]  /*2f960*/  STL.64 [R1+0x1390], R8 ;  /* 0x0013900801007387 */ /* 0x0009ee0000100a00 */
        /* <DEDUP_REMOVED lines=15> */
[----:B------:R3:W-:Y:S01]  /*2fa60*/  STL.64 [R1+0x1388], R36 ;  /* 0x0013882401007387 */ /* 0x0007e20000100a00 */
[----:B--2---:R-:W-:-:S03]  /*2fa70*/  IMAD.WIDE R28, R252, 0x4, R10 ;  /* 0x00000004fc1c7825 */ /* 0x004fc600078e020a */
[----:B------:R-:W2:Y:S04]  /*2fa80*/  LDL.LU.64 R20, [R1+0x1340] ;  /* 0x0013400001147983 */ /* 0x000ea80000300a00 */
[----:B------:R-:W-:Y:S04]  /*2fa90*/  STL.64 [R1+0x1380], R34 ;  /* 0x0013802201007387 */ /* 0x000fe80000100a00 */
[----:B------:R-:W-:Y:S01]  /*2faa0*/  STL.64 [R1+0x1378], R32 ;  /* 0x0013782001007387 */ /* 0x000fe20000100a00 */
[----:B------:R-:W-:-:S03]  /*2fab0*/  IMAD.WIDE R26, R252, 0x4, R16 ;  /* 0x00000004fc1a7825 */ /* 0x000fc600078e0210 */
[----:B------:R-:W2:Y:S04]  /*2fac0*/  LDL.LU.64 R10, [R1+0x1338] ;  /* 0x00133800010a7983 */ /* 0x000ea80000300a00 */
[----:B------:R-:W-:Y:S01]  /*2fad0*/  STL.64 [R1+0x1370], R30 ;  /* 0x0013701e01007387 */ /* 0x000fe20000100a00 */
[----:B------:R-:W-:-:S03]  /*2fae0*/  IMAD.WIDE R14, R252, 0x4, R14 ;  /* 0x00000004fc0e7825 */ /* 0x000fc600078e020e */
[----:B------:R-:W-:Y:S04]  /*2faf0*/  STL.64 [R1+0x1368], R28 ;  /* 0x0013681c01007387 */ /* 0x000fe80000100a00 */
[----:B------:R-:W2:Y:S04]  /*2fb00*/  LDL.LU.64 R18, [R1+0x1330] ;  /* 0x0013300001127983 */ /* 0x000ea80000300a00 */
[----:B------:R-:W2:Y:S04]  /*2fb10*/  LDL.LU.64 R16, [R1+0x1328] ;  /* 0x0013280001107983 */ /* 0x000ea80000300a00 */
[----:B------:R1:W-:Y:S04]  /*2fb20*/  STL.64 [R1+0x1360], R26 ;  /* 0x0013601a01007387 */ /* 0x0003e80000100a00 */
[----:B------:R1:W-:Y:S01]  /*2fb30*/  STL.64 [R1+0x1318], R14 ;  /* 0x0013180e01007387 */ /* 0x0003e20000100a00 */
[----:B----4-:R-:W-:-:S03]  /*2fb40*/  IMAD.WIDE R8, R252, 0x4, R38 ;  /* 0x00000004fc087825 */ /* 0x010fc600078e0226 */
[----:B------:R-:W4:Y:S01]  /*2fb50*/  LDL.LU.64 R38, [R1+0x1320] ;  /* 0x0013200001267983 */ /* 0x000f220000300a00 */
[----:B------:R-:W-:-:S03]  /*2fb60*/  VIADD R4, R5, 0xffffff71 ;  /* 0xffffff7105047836 */ /* 0x000fc60000000000 */
[----:B------:R4:W-:Y:S01]  /*2fb70*/  STL.64 [R1+0x1310], R8 ;  /* 0x0013100801007387 */ /* 0x0009e20000100a00 */
[----:B------:R-:W4:Y:S01]  /*2fb80*/  LDC R5, c[0x0][0x230] ;  /* 0x00008c00ff057b82 */ /* 0x000f220000000800 */
[----:B------:R-:W-:-:S13]  /*2fb90*/  ISETP.GE.U32.AND P0, PT, R4, 0x7ffffef2, PT ;  /* 0x7ffffef20400780c */ /* 0x000fda0003f06070 */
        /* <DEDUP_REMOVED lines=15> */
[----:B--2---:R-:W-:-:S03]  /*2fc90*/  IMAD.WIDE R30, R252, 0x4, R20 ;  /* 0x00000004fc1e7825 */ /* 0x004fc600078e0214 */
[----:B------:R3:W-:Y:S04]  /*2fca0*/  STL.64 [R1+0x1308], R36 ;  /* 0x0013082401007387 */ /* 0x0007e80000100a00 */
[----:B------:R-:W2:Y:S04]  /*2fcb0*/  LDL.LU.64 R22, [R1+0x1278] ;  /* 0x0012780001167983 */ /* 0x000ea80000300a00 */
[----:B------:R-:W-:Y:S01]  /*2fcc0*/  STL.64 [R1+0x1300], R34 ;  /* 0x0013002201007387 */ /* 0x000fe20000100a00 */
[----:B------:R-:W-:-:S03]  /*2fcd0*/  IMAD.WIDE R28, R252, 0x4, R10 ;  /* 0x00000004fc1c7825 */ /* 0x000fc600078e020a */
[----:B------:R-:W2:Y:S04]  /*2fce0*/  LDL.LU.64 R20, [R1+0x1270] ;  /* 0x0012700001147983 */ /* 0x000ea80000300a00 */
[----:B------:R-:W-:Y:S04]  /*2fcf0*/  STL.64 [R1+0x12f8], R32 ;  /* 0x0012f82001007387 */ /* 0x000fe80000100a00 */
[----:B------:R-:W2:Y:S01]  /*2fd00*/  LDL.LU.64 R10, [R1+0x1268] ;  /* 0x00126800010a7983 */ /* 0x000ea20000300a00 */
[----:B------:R-:W-:-:S03]  /*2fd10*/  IMAD.WIDE R18, R252, 0x4, R18 ;  /* 0x00000004fc127825 */ /* 0x000fc600078e0212 */
[----:B------:R-:W-:Y:S04]  /*2fd20*/  STL.64 [R1+0x12f0], R30 ;  /* 0x0012f01e01007387 */ /* 0x000fe80000100a00 */
[----:B------:R-:W-:Y:S04]  /*2fd30*/  STL.64 [R1+0x12e8], R28 ;  /* 0x0012e81c01007387 */ /* 0x000fe80000100a00 */
[----:B------:R1:W-:Y:S01]  /*2fd40*/  STL.64 [R1+0x12e0], R18 ;  /* 0x0012e01201007387 */ /* 0x0003e20000100a00 */
[----:B----4-:R-:W-:-:S03]  /*2fd50*/  IMAD.WIDE R8, R252, 0x4, R38 ;  /* 0x00000004fc087825 */ /* 0x010fc600078e0226 */
[----:B------:R-:W4:Y:S01]  /*2fd60*/  LDL.LU.64 R38, [R1+0x1260] ;  /* 0x0012600001267983 */ /* 0x000f220000300a00 */
[----:B------:R-:W-:Y:S01]  /*2fd70*/  IADD3 R4, R6, -0x93, RZ ;  /* 0xffffff6d06047810 */ /* 0x000fe20007ffe0ff */
        /* <DEDUP_REMOVED lines=22> */
[----:B--2---:R-:W-:-:S03]  /*2fee0*/  IMAD.WIDE R24, R252, 0x4, R22 ;  /* 0x00000004fc187825 */ /* 0x004fc600078e0216 */
[----:B------:R-:W-:Y:S04]  /*2fef0*/  STL.64 [R1+0x12c0], R34 ;  /* 0x0012c02201007387 */ /* 0x000fe80000100a00 */
[----:B------:R-:W2:Y:S01]  /*2ff00*/  LDL.LU.64 R12, [R1+0x11b8] ;  /* 0x0011b800010c7983 */ /* 0x000ea20000300a00 */
[----:B------:R-:W-:-:S03]  /*2ff10*/  IMAD.WIDE R22, R252, 0x4, R20 ;  /* 0x00000004fc167825 */ /* 0x000fc600078e0214 */
[----:B------:R-:W-:Y:S04]  /*2ff20*/  STL.64 [R1+0x12b8], R32 ;  /* 0x0012b82001007387 */ /* 0x000fe80000100a00 */
[----:B------:R-:W-:Y:S01]  /*2ff30*/  STL.64 [R1+0x12b0], R30 ;  /* 0x0012b01e01007387 */ /* 0x000fe20000100a00 */
[----:B------:R-:W-:-:S03]  /*2ff40*/  IMAD.WIDE R20, R252, 0x4, R10 ;  /* 0x00000004fc147825 */ /* 0x000fc600078e020a */
[----:B------:R-:W2:Y:S04]  /*2ff50*/  LDL.LU.64 R26, [R1+0x11b0] ;  /* 0x0011b000011a7983 */ /* 0x000ea80000300a00 */
[----:B------:R-:W-:Y:S04]  /*2ff60*/  STL.64 [R1+0x12a8], R24 ;  /* 0x0012a81801007387 */ /* 0x000fe80000100a00 */
        /* <DEDUP_REMOVED lines=25> */
[----:B------:R-:W3:Y:S04]  /*30100*/  LDL.LU.64 R16, [R1+0x10f8] ;  /* 0x0010f80001107983 */ /* 0x000ee80000300a00 */
[----:B------:R3:W-:Y:S01]  /*30110*/  STL.64 [R1+0x1288], R36 ;  /* 0x0012882401007387 */ /* 0x0007e20000100a00 */
[----:B--2---:R-:W-:-:S03]  /*30120*/  IMAD.WIDE R28, R252, 0x4, R12 ;  /* 0x00000004fc1c7825 */ /* 0x004fc600078e020c */
[----:B------:R-:W-:Y:S04]  /*30130*/  STL.64 [R1+0x1280], R34 ;  /* 0x0012802201007387 */ /* 0x000fe80000100a00 */
[----:B------:R-:W2:Y:S04]  /*30140*/  LDL.LU.64 R14, [R1+0x10f0] ;  /* 0x0010f000010e7983 */ /* 0x000ea80000300a00 */
[----:B------:R-:W-:Y:S01]  /*30150*/  STL.64 [R1+0x1278], R32 ;  /* 0x0012782001007387 */ /* 0x000fe20000100a00 */
[----:B------:R-:W-:-:S03]  /*30160*/  IMAD.WIDE R26, R252, 0x4, R26 ;  /* 0x00000004fc1a7825 */ /* 0x000fc600078e021a */
[----:B------:R-:W2:Y:S04]  /*30170*/  LDL.LU.64 R12, [R1+0x10e8] ;  /* 0x0010e800010c7983 */ /* 0x000ea80000300a00 */
[----:B------:R-:W-:Y:S04]  /*30180*/  STL.64 [R1+0x1270], R30 ;  /* 0x0012701e01007387 */ /* 0x000fe80000100a00 */
[----:B------:R-:W-:Y:S04]  /*30190*/  STL.64 [R1+0x1268], R28 ;  /* 0x0012681c01007387 */ /* 0x000fe80000100a00 */
[----:B------:R1:W-:Y:S01]  /*301a0*/  STL.64 [R1+0x1260], R26 ;  /* 0x0012601a01007387 */ /* 0x0003e20000100a00 */
[----:B----4-:R-:W-:-:S03]  /*301b0*/  IMAD.WIDE R8, R252, 0x4, R38 ;  /* 0x00000004fc087825 */ /* 0x010fc600078e0226 */
        /* <DEDUP_REMOVED lines=23> */
[----:B------:R-:W-:-:S03]  /*30330*/  IMAD.WIDE R28, R252, 0x4, R16 ;  /* 0x00000004fc1c7825 */ /* 0x000fc600078e0210 */
[----:B------:R-:W3:Y:S04]  /*30340*/  LDL.LU.64 R20, [R1+0x1040] ;  /* 0x0010400001147983 */ /* 0x000ee80000300a00 */
[----:B------:R-:W-:Y:S04]  /*30350*/  STL.64 [R1+0x1240], R34 ;  /* 0x0012402201007387 */ /* 0x000fe80000100a00 */
[----:B------:R-:W-:Y:S01]  /*30360*/  STL.64 [R1+0x1238], R32 ;  /* 0x0012382001007387 */ /* 0x000fe20000100a00 */
[----:B--2---:R-:W-:-:S03]  /*30370*/  IMAD.WIDE R24, R252, 0x4, R14 ;  /* 0x00000004fc187825 */ /* 0x004fc600078e020e */
        /* <DEDUP_REMOVED lines=23> */
[----:B-1----:R-:W3:Y:S04]  /*304f0*/  LDL.LU.64 R24, [R1+0xf98] ;  /* 0x000f980001187983 */ /* 0x002ee80000300a00 */
[----:B------:R-:W3:Y:S01]  /*30500*/  LDL.LU.64 R12, [R1+0xf90] ;  /* 0x000f9000010c7983 */ /* 0x000ee20000300a00 */
[----:B------:R-:W-:-:S03]  /*30510*/  IMAD.WIDE R34, R252, 0x4, R10 ;  /* 0x00000004fc227825 */ /* 0x000fc600078e020a */
[----:B------:R-:W3:Y:S01]  /*30520*/  LDL.LU.64 R26, [R1+0xf88] ;  /* 0x000f8800011a7983 */ /* 0x000ee20000300a00 */
[----:B------:R-:W-:-:S03]  /*30530*/  IMAD.WIDE R32, R252, 0x4, R22 ;  /* 0x00000004fc207825 */ /* 0x000fc600078e0216 */
[----:B------:R-:W3:Y:S01]  /*30540*/  LDL.LU.64 R10, [R1+0xf80] ;  /* 0x000f8000010a7983 */ /* 0x000ee20000300a00 */
[----:B------:R-:W-:-:S03]  /*30550*/  IMAD.WIDE R30, R252, 0x4, R20 ;  /* 0x00000004fc1e7825 */ /* 0x000fc600078e0214 */
[----:B------:R3:W-:Y:S04]  /*30560*/  STL.64 [R1+0x1208], R36 ;  /* 0x0012082401007387 */ /* 0x0007e80000100a00 */
[----:B------:R-:W3:Y:S04]  /*30570*/  LDL.LU.64 R22, [R1+0xf78] ;  /* 0x000f780001167983 */ /* 0x000ee80000300a00 */
[----:B------:R-:W-:Y:S01]  /*30580*/  STL.64 [R1+0x1200], R34 ;  /* 0x0012002201007387 */ /* 0x000fe20000100a00 */
[----:B--2---:R-:W-:-:S03]  /*30590*/  IMAD.WIDE R28, R252, 0x4, R18 ;  /* 0x00000004fc1c7825 */ /* 0x004fc600078e0212 */
        /* <DEDUP_REMOVED lines=26> */
[----:B------:R-:W3:Y:S04]  /*30740*/  LDL.LU.64 R14, [R1+0xed0] ;  /* 0x000ed000010e7983 */ /* 0x000ee80000300a00 */
[----:B------:R-:W3:Y:S01]  /*30750*/  LDL.LU.64 R24, [R1+0xec8] ;  /* 0x000ec80001187983 */ /* 0x000ee20000300a00 */
[----:B------:R-:W-:-:S03]  /*30760*/  IMAD.WIDE R32, R252, 0x4, R26 ;  /* 0x00000004fc207825 */ /* 0x000fc600078e021a */
[----:B------:R-:W3:Y:S01]  /*30770*/  LDL.LU.64 R12, [R1+0xec0] ;  /* 0x000ec000010c7983 */ /* 0x000ee20000300a00 */
[----:B------:R-:W-:-:S03]  /*30780*/  IMAD.WIDE R30, R252, 0x4, R10 ;  /* 0x00000004fc1e7825 */ /* 0x000fc600078e020a */
[----:B------:R-:W-:Y:S04]  /*30790*/  STL.64 [R1+0x11c8], R36 ;  /* 0x0011c82401007387 */ /* 0x000fe80000100a00 */
[----:B------:R-:W-:Y:S01]  /*307a0*/  STL.64 [R1+0x11c0], R34 ;  /* 0x0011c02201007387 */ /* 0x000fe20000100a00 */
[----:B------:R-:W-:-:S03]  /*307b0*/  IMAD.WIDE R28, R252, 0x4, R22 ;  /* 0x00000004fc1c7825 */ /* 0x000fc600078e0216 */
[----:B------:R-:W3:Y:S01]  /*307c0*/  LDL.LU.64 R10, [R1+0xeb8] ;  /* 0x000eb800010a7983 */ /* 0x000ee20000300a00 */
[----:B--2---:R-:W-:-:S03]  /*307d0*/  IMAD.WIDE R26, R252, 0x4, R20 ;  /* 0x00000004fc1a7825 */ /* 0x004fc600078e0214 */
[----:B------:R-:W-:Y:S04]  /*307e0*/  STL.64 [R1+0x11b8], R32 ;  /* 0x0011b82001007387 */ /* 0x000fe80000100a00 */
[----:B------:R-:W-:Y:S01]  /*307f0*/  STL.64 [R1+0x11b0], R30 ;  /* 0x0011b01e01007387 */ /* 0x000fe20000100a00 */
[----:B------:R-:W-:-:S03]  /*30800*/  IMAD.WIDE R18, R252, 0x4, R18 ;  /* 0x00000004fc127825 */ /* 0x000fc600078e0212 */
[----:B------:R-:W2:Y:S04]  /*30810*/  LDL.LU.64 R22, [R1+0xeb0] ;  /* 0x000eb00001167983 */ /* 0x000ea80000300a00 */
[----:B------:R1:W-:Y:S04]  /*30820*/  STL.64 [R1+0x11a8], R28 ;  /* 0x0011a81c01007387 */ /* 0x0003e80000100a00 */
[----:B------:R-:W2:Y:S04]  /*30830*/  LDL.LU.64 R20, [R1+0xea8] ;  /* 0x000ea80001147983 */ /* 0x000ea80000300a00 */
        /* <DEDUP_REMOVED lines=15> */
[----:B-1----:R-:W4:Y:S01]  /*30930*/  LDL.LU.64 R28, [R1+0xe18] ;  /* 0x000e1800011c7983 */ /* 0x002f220000300a00 */
[----:B---3--:R-:W-:-:S03]  /*30940*/  IMAD.WIDE R36, R252, 0x4, R16 ;  /* 0x00000004fc247825 */ /* 0x008fc600078e0210 */
[----:B------:R4:W-:Y:S01]  /*30950*/  LDGSTS.E [R249+0x53700], desc[UR32][R8.64], !P3 ;  /* 0x5370000008f97fae */ /* 0x0009e2000d921860 */
        /* <DEDUP_REMOVED lines=11> */
[----:B------:R-:W-:Y:S04]  /*30a10*/  STL.64 [R1+0x1178], R32 ;  /* 0x0011782001007387 */ /* 0x000fe80000100a00 */
[----:B------:R-:W3:Y:S01]  /*30a20*/  LDL.LU.64 R10, [R1+0xde8] ;  /* 0x000de800010a7983 */ /* 0x000ee20000300a00 */
[----:B--2---:R-:W-:-:S03]  /*30a30*/  IMAD.WIDE R22, R252, 0x4, R22 ;  /* 0x00000004fc167825 */ /* 0x004fc600078e0216 */
[----:B------:R-:W-:Y:S04]  /*30a40*/  STL.64 [R1+0x1170], R30 ;  /* 0x0011701e01007387 */ /* 0x000fe80000100a00 */
[----:B------:R2:W-:Y:S04]  /*30a50*/  STL.64 [R1+0x1168], R24 ;  /* 0x0011681801007387 */ /* 0x0005e80000100a00 */
        /* <DEDUP_REMOVED lines=15> */
[----:B------:R-:W-:Y:S01]  /*30b50*/  LDGSTS.E [R249+0x55600], desc[UR32][R20.64], !P5 ;  /* 0x5560000014f97fae */ /* 0x000fe2000e921860 */
[----:B-1----:R-:W-:-:S03]  /*30b60*/  IMAD.WIDE R36, R252, 0x4, R28 ;  /* 0x00000004fc247825 */ /* 0x002fc600078e021c */
        /* <DEDUP_REMOVED lines=9> */
[----:B------:R-:W-:Y:S01]  /*30c00*/  STL.64 [R1+0x1140], R34 ;  /* 0x0011402201007387 */ /* 0x000fe20000100a00 */
[----:B------:R-:W-:-:S03]  /*30c10*/  VIADD R4, R7, 0xffffff51 ;  /* 0xffffff5107047836 */ /* 0x000fc60000000000 */
[----:B------:R-:W3:Y:S01]  /*30c20*/  LDL.LU.64 R14, [R1+0xd38] ;  /* 0x000d3800010e7983 */ /* 0x000ee20000300a00 */
[----:B------:R-:W1:Y:S03]  /*30c30*/  LDC R7, c[0x0][0x230] ;  /* 0x00008c00ff077b82 */ /* 0x000e660000000800 */
[----:B------:R4:W-:Y:S01]  /*30c40*/  STL.64 [R1+0x1128], R32 ;  /* 0x0011282001007387 */ /* 0x0009e20000100a00 */
[----:B------:R-:W-:-:S03]  /*30c50*/  IMAD.WIDE R26, R252, 0x4, R12 ;  /* 0x00000004fc1a7825 */ /* 0x000fc600078e020c */
[----:B------:R4:W-:Y:S01]  /*30c60*/  STL.64 [R1+0x1120], R30 ;  /* 0x0011201e01007387 */ /* 0x0009e20000100a00 */
[----:B------:R-:W-:-:S03]  /*30c70*/  ISETP.GE.U32.AND P6, PT, R4, 0x7ffffed2, PT ;  /* 0x7ffffed20400780c */ /* 0x000fc60003fc6070 */
[----:B------:R4:W-:Y:S01]  /*30c80*/  STL.64 [R1+0x10f8], R28 ;  /* 0x0010f81c01007387 */ /* 0x0009e20000100a00 */
[----:B------:R-:W-:-:S03]  /*30c90*/  IMAD.WIDE R12, R252, 0x4, R10 ;  /* 0x00000004fc0c7825 */ /* 0x000fc600078e020a */
[----:B------:R-:W3:Y:S04]  /*30ca0*/  LDL.LU.64 R16, [R1+0xd30] ;  /* 0x000d300001107983 */ /* 0x000ee80000300a00 */
[----:B------:R-:W3:Y:S04]  /*30cb0*/  LDL.LU.64 R10, [R1+0xd28] ;  /* 0x000d2800010a7983 */ /* 0x000ee80000300a00 */
[----:B------:R-:W-:Y:S04]  /*30cc0*/  STL.64 [R1+0x10f0], R26 ;  /* 0x0010f01a01007387 */ /* 0x000fe80000100a00 */
[----:B------:R1:W-:Y:S04]  /*30cd0*/  STL.64 [R1+0x10d8], R12 ;  /* 0x0010d80c01007387 */ /* 0x0003e80000100a00 */
[----:B------:R-:W3:Y:S04]  /*30ce0*/  LDL.LU.64 R40, [R1+0xd20] ;  /* 0x000d200001287983 */ /* 0x000ee80000300a00 */
[----:B------:R4:W-:Y:S04]  /*30cf0*/  LDGSTS.E [R249+0x55700], desc[UR32][R8.64], !P5 ;  /* 0x5570000008f97fae */ /* 0x0009e8000e921860 */
[----:B------:R2:W-:Y:S04]  /*30d00*/  LDGSTS.E [R249+0x57000], desc[UR32][R36.64], !P6 ;  /* 0x5700000024f97fae */ /* 0x0005e8000f121860 */
[----:B------:R3:W-:Y:S04]  /*30d10*/  LDGSTS.E [R249+0x57100], desc[UR32][R34.64], !P6 ;  /* 0x5710000022f97fae */ /* 0x0007e8000f121860 */
[----:B------:R-:W-:Y:S04]  /*30d20*/  LDGSTS.E [R249+0x57200], desc[UR32][R32.64], !P6 ;  /* 0x5720000020f97fae */ /* 0x000fe8000f121860 */
[----:B------:R-:W-:Y:S04]  /*30d30*/  LDGSTS.E [R249+0x57300], desc[UR32][R30.64], !P6 ;  /* 0x573000001ef97fae */ /* 0x000fe8000f121860 */
[----:B------:R-:W-:Y:S04]  /*30d40*/  LDGSTS.E [R249+0x57400], desc[UR32][R28.64], !P6 ;  /* 0x574000001cf97fae */ /* 0x000fe8000f121860 */
[----:B------:R3:W-:Y:S04]  /*30d50*/  LDGSTS.E [R249+0x57500], desc[UR32][R26.64], !P6 ;  /* 0x575000001af97fae */ /* 0x0007e8000f121860 */
[----:B------:R-:W-:Y:S01]  /*30d60*/  LDGSTS.E [R249+0x57600], desc[UR32][R12.64], !P6 ;  /* 0x576000000cf97fae */ /* 0x000fe2000f121860 */
[----:B----4-:R-:W-:-:S05]  /*30d70*/  IMAD.WIDE R8, R252, 0x4, R38 ;  /* 0x00000004fc087825 */ /* 0x010fca00078e0226 */
[----:B------:R4:W-:Y:S04]  /*30d80*/  STL.64 [R1+0x10d0], R8 ;  /* 0x0010d00801007387 */ /* 0x0009e80000100a00 */
[----:B------:R-:W4:Y:S04]  /*30d90*/  LDL.LU.64 R32, [R1+0xbc0] ;  /* 0x000bc00001207983 */ /* 0x000f280000300a00 */
[----:B------:R-:W4:Y:S04]  /*30da0*/  LDL.LU.64 R30, [R1+0xb98] ;  /* 0x000b9800011e7983 */ /* 0x000f280000300a00 */
[----:B------:R-:W4:Y:S04]  /*30db0*/  LDL.LU.64 R28, [R1+0xb70] ;  /* 0x000b7000011c7983 */ /* 0x000f280000300a00 */
[----:B-1----:R-:W4:Y:S01]  /*30dc0*/  LDL.LU.64 R12, [R1+0xb48] ;  /* 0x000b4800010c7983 */ /* 0x002f220000300a00 */
[----:B------:R-:W-:-:S02]  /*30dd0*/  VIADD R4, R5, 0xffffff4d ;  /* 0xffffff4d05047836 */ /* 0x000fc40000000000 */
[----:B------:R-:W1:Y:S01]  /*30de0*/  LDC R5, c[0x0][0x230] ;  /* 0x00008c00ff057b82 */ /* 0x000e620000000800 */
[----:B------:R4:W-:Y:S02]  /*30df0*/  LDGSTS.E [R249+0x57700], desc[UR32][R8.64], !P6 ;  /* 0x5770000008f97fae */ /* 0x0009e4000f121860 */
[----:B------:R-:W-:Y:S01]  /*30e00*/  ISETP.GE.U32.AND P2, PT, R4, 0x7ffffece, PT ;  /* 0x7ffffece0400780c */ /* 0x000fe20003f46070 */
[----:B--2---:R-:W-:-:S04]  /*30e10*/  IMAD.WIDE R38, R252, 0x4, R24 ;  /* 0x00000004fc267825 */ /* 0x004fc800078e0218 */
[----:B------:R-:W-:-:S08]  /*30e20*/  IMAD.WIDE R36, R252, 0x4, R22 ;  /* 0x00000004fc247825 */ /* 0x000fd000078e0216 */
[----:B------:R-:W-:Y:S01]  /*30e30*/  LDGSTS.E [R249+0x59000], desc[UR32][R38.64], !P2 ;  /* 0x5900000026f97fae */ /* 0x000fe2000d121860 */
[----:B---3--:R-:W-:-:S03]  /*30e40*/  IMAD.WIDE R34, R252, 0x4, R20 ;  /* 0x00000004fc227825 */ /* 0x008fc600078e0214 */
[----:B------:R2:W-:Y:S01]  /*30e50*/  LDGSTS.E [R249+0x59100], desc[UR32][R36.64], !P2 ;  /* 0x5910000024f97fae */ /* 0x0005e2000d121860 */
[----:B------:R-:W-:-:S03]  /*30e60*/  IMAD.WIDE R26, R252, 0x4, R18 ;  /* 0x00000004fc1a7825 */ /* 0x000fc600078e0212 */
[----:B------:R-:W3:Y:S04]  /*30e70*/  LDL.LU.64 R20, [R1+0xb20] ;  /* 0x000b200001147983 */ /* 0x000ee80000300a00 */
[----:B------:R-:W-:Y:S04]  /*30e80*/  STL.64 [R1+0x10b8], R38 ;  /* 0x0010b82601007387 */ /* 0x000fe80000100a00 */
[----:B------:R-:W-:Y:S01]  /*30e90*/  STL.64 [R1+0x10b0], R36 ;  /* 0x0010b02401007387 */ /* 0x000fe20000100a00 */
[----:B------:R-:W-:-:S03]  /*30ea0*/  IMAD.WIDE R24, R252, 0x4, R14 ;  /* 0x00000004fc187825 */ /* 0x000fc600078e020e */
[----:B------:R-:W3:Y:S04]  /*30eb0*/  LDL.LU.64 R18, [R1+0xaf8] ;  /* 0x000af80001127983 */ /* 0x000ee80000300a00 */
[----:B------:R-:W-:Y:S04]  /*30ec0*/  STL.64 [R1+0x1098], R34 ;  /* 0x0010982201007387 */ /* 0x000fe80000100a00 */
[----:B------:R-:W3:Y:S04]  /*30ed0*/  LDL.LU.64 R14, [R1+0xad0] ;  /* 0x000ad000010e7983 */ /* 0x000ee80000300a00 */
[----:B------:R2:W-:Y:S01]  /*30ee0*/  STL.64 [R1+0x1090], R26 ;  /* 0x0010901a01007387 */ /* 0x0005e20000100a00 */
[----:B------:R-:W-:-:S03]  /*30ef0*/  IMAD.WIDE R22, R252, 0x4, R16 ;  /* 0x00000004fc167825 */ /* 0x000fc600078e0210 */
[----:B------:R-:W-:Y:S01]  /*30f00*/  STL.64 [R1+0x1078], R24 ;  /* 0x0010781801007387 */ /* 0x000fe20000100a00 */
[----:B------:R-:W-:-:S03]  /*30f10*/  IMAD.WIDE R16, R252, 0x4, R10 ;  /* 0x00000004fc107825 */ /* 0x000fc600078e020a */
[----:B------:R1:W-:Y:S04]  /*30f20*/  LDGSTS.E [R249+0x59200], desc[UR32][R34.64], !P2 ;  /* 0x5920000022f97fae */ /* 0x0003e8000d121860 */
[----:B------:R-:W3:Y:S04]  /*30f30*/  LDL.LU.64 R10, [R1+0xaa8] ;  /* 0x000aa800010a7983 */ /* 0x000ee80000300a00 */
[----:B------:R-:W-:Y:S01]  /*30f40*/  STL.64 [R1+0x1070], R22 ;  /* 0x0010701601007387 */ /* 0x000fe20000100a00 */
[----:B----4-:R-:W-:-:S03]  /*30f50*/  IMAD.WIDE R8, R252, 0x4, R40 ;  /* 0x00000004fc087825 */ /* 0x010fc600078e0228 */
[----:B------:R-:W-:Y:S04]  /*30f60*/  LDGSTS.E [R249+0x59300], desc[UR32][R26.64], !P2 ;  /* 0x593000001af97fae */ /* 0x000fe8000d121860 */
[----:B------:R4:W-:Y:S04]  /*30f70*/  STL.64 [R1+0x1058], R16 ;  /* 0x0010581001007387 */ /* 0x0009e80000100a00 */
[----:B------:R-:W-:Y:S04]  /*30f80*/  LDGSTS.E [R249+0x59400], desc[UR32][R24.64], !P2 ;  /* 0x5940000018f97fae */ /* 0x000fe8000d121860 */
[----:B------:R3:W-:Y:S04]  /*30f90*/  STL.64 [R1+0x1050], R8 ;  /* 0x0010500801007387 */ /* 0x0007e80000100a00 */
[----:B------:R-:W-:Y:S04]  /*30fa0*/  LDGSTS.E [R249+0x59500], desc[UR32][R22.64], !P2 ;  /* 0x5950000016f97fae */ /* 0x000fe8000d121860 */
[----:B------:R-:W-:Y:S04]  /*30fb0*/  LDGSTS.E [R249+0x59600], desc[UR32][R16.64], !P2 ;  /* 0x5960000010f97fae */ /* 0x000fe8000d121860 */
[----:B--2---:R-:W2:Y:S01]  /*30fc0*/  LDL.LU.64 R26, [R1+0xa20] ;  /* 0x000a2000011a7983 */ /* 0x004ea20000300a00 */
[----:B------:R-:W-:-:S02]  /*30fd0*/  VIADD R4, R6, 0xffffff49 ;  /* 0xffffff4906047836 */ /* 0x000fc40000000000 */
[----:B------:R-:W2:Y:S01]  /*30fe0*/  LDC R6, c[0x0][0x230] ;  /* 0x00008c00ff067b82 */ /* 0x000ea20000000800 */
[----:B------:R3:W-:Y:S04]  /*30ff0*/  LDGSTS.E [R249+0x59700], desc[UR32][R8.64], !P2 ;  /* 0x5970000008f97fae */ /* 0x0007e8000d121860 */
[----:B----4-:R-:W4:Y:S04]  /*31000*/  LDL.LU.64 R16, [R1+0x998] ;  /* 0x0009980001107983 */ /* 0x010f280000300a00 */
[----:B------:R-:W4:Y:S04]  /*31010*/  LDL.LU.64 R24, [R1+0xa28] ;  /* 0x000a280001187983 */ /* 0x000f280000300a00 */
[----:B------:R-:W4:Y:S01]  /*31020*/  LDL.LU.64 R22, [R1+0x990] ;  /* 0x0009900001167983 */ /* 0x000f220000300a00 */
[----:B------:R-:W-:-:S04]  /*31030*/  IMAD.WIDE R36, R252, 0x4, R32 ;  /* 0x00000004fc247825 */ /* 0x000fc800078e0220 */
[C---:B-1----:R-:W-:Y:S01]  /*31040*/  IMAD.WIDE R34, R252.reuse, 0x4, R30 ;  /* 0x00000004fc227825 */ /* 0x042fe200078e021e */
[----:B------:R-:W-:Y:S03]  /*31050*/  STL.64 [R1+0x1038], R36 ;  /* 0x0010382401007387 */ /* 0x000fe60000100a00 */
[----:B------:R-:W-:Y:S02]  /*31060*/  IMAD.WIDE R30, R252, 0x4, R12 ;  /* 0x00000004fc1e7825 */ /* 0x000fe400078e020c */
[----:B------:R-:W4:Y:S01]  /*31070*/  LDL.LU.64 R12, [R1+0xa30] ;  /* 0x000a3000010c7983 */ /* 0x000f220000300a00 */
[----:B------:R-:W-:Y:S01]  /*31080*/  ISETP.GE.U32.AND P0, PT, R4, 0x7ffffeca, PT ;  /* 0x7ffffeca0400780c */ /* 0x000fe20003f06070 */
[C---:B------:R-:W-:Y:S02]  /*31090*/  IMAD.WIDE R32, R252.reuse, 0x4, R28 ;  /* 0x00000004fc207825 */ /* 0x040fe400078e021c */
[----:B------:R-:W-:Y:S04]  /*310a0*/  STL.64 [R1+0x1030], R34 ;  /* 0x0010302201007387 */ /* 0x000fe80000100a00 */
[----:B------:R-:W-:Y:S04]  /*310b0*/  STL.64 [R1+0x1028], R32 ;  /* 0x0010282001007387 */ /* 0x000fe80000100a00 */
[----:B------:R-:W-:Y:S04]  /*310c0*/  STL.64 [R1+0x1020], R30 ;  /* 0x0010201e01007387 */ /* 0x000fe80000100a00 */
[----:B------:R2:W-:Y:S04]  /*310d0*/  LDGSTS.E [R249+0x5b000], desc[UR32][R36.64], !P0 ;  /* 0x5b00000024f97fae */ /* 0x0005e8000c121860 */
[----:B------:R4:W-:Y:S04]  /*310e0*/  LDGSTS.E [R249+0x5b100], desc[UR32][R34.64], !P0 ;  /* 0x5b10000022f97fae */ /* 0x0009e8000c121860 */
[----:B------:R1:W-:Y:S04]  /*310f0*/  LDGSTS.E [R249+0x5b200], desc[UR32][R32.64], !P0 ;  /* 0x5b20000020f97fae */ /* 0x0003e8000c121860 */
[----:B------:R1:W-:Y:S01]  /*31100*/  LDGSTS.E [R249+0x5b300], desc[UR32][R30.64], !P0 ;  /* 0x5b3000001ef97fae */ /* 0x0003e2000c121860 */
[----:B---3--:R-:W-:-:S05]  /*31110*/  IMAD.WIDE R28, R252, 0x4, R20 ;  /* 0x00000004fc1c7825 */ /* 0x008fca00078e0214 */
[----:B------:R-:W-:Y:S01]  /*31120*/  LDGSTS.E [R249+0x5b400], desc[UR32][R28.64], !P0 ;  /* 0x5b4000001cf97fae */ /* 0x000fe2000c121860 */
[----:B------:R-:W-:-:S05]  /*31130*/  IMAD.WIDE R20, R252, 0x4, R18 ;  /* 0x00000004fc147825 */ /* 0x000fca00078e0212 */
[----:B------:R-:W-:Y:S01]  /*31140*/  LDGSTS.E [R249+0x5b500], desc[UR32][R20.64], !P0 ;  /* 0x5b50000014f97fae */ /* 0x000fe2000c121860 */
[----:B------:R-:W-:-:S03]  /*31150*/  IMAD.WIDE R18, R252, 0x4, R14 ;  /* 0x00000004fc127825 */ /* 0x000fc600078e020e */
[----:B------:R-:W3:Y:S04]  /*31160*/  LDL.LU.64 R14, [R1+0x988] ;  /* 0x00098800010e7983 */ /* 0x000ee80000300a00 */
[----:B------:R-:W-:Y:S04]  /*31170*/  STL.64 [R1+0x1008], R28 ;  /* 0x0010081c01007387 */ /* 0x000fe80000100a00 */
[----:B------:R1:W-:Y:S04]  /*31180*/  STL.64 [R1+0x1000], R20 ;  /* 0x0010001401007387 */ /* 0x0003e80000100a00 */
[----:B------:R-:W-:Y:S01]  /*31190*/  LDGSTS.E [R249+0x5b600], desc[UR32][R18.64], !P0 ;  /* 0x5b60000012f97fae */ /* 0x000fe2000c121860 */
[----:B------:R-:W-:-:S03]  /*311a0*/  IMAD.WIDE R8, R252, 0x4, R10 ;  /* 0x00000004fc087825 */ /* 0x000fc600078e020a */
[----:B------:R-:W3:Y:S04]  /*311b0*/  LDL.LU.64 R10, [R1+0xa38] ;  /* 0x000a3800010a7983 */ /* 0x000ee80000300a00 */
[----:B------:R1:W-:Y:S04]  /*311c0*/  STL.64 [R1+0xfe8], R18 ;  /* 0x000fe81201007387 */ /* 0x0003e80000100a00 */
[----:B------:R-:W3:Y:S04]  /*311d0*/  LDL.LU.64 R38, [R1+0x980] ;  /* 0x0009800001267983 */ /* 0x000ee80000300a00 */
[----:B------:R3:W-:Y:S04]  /*311e0*/  STL.64 [R1+0xfe0], R8 ;  /* 0x000fe00801007387 */ /* 0x0007e80000100a00 */
[----:B-1----:R-:W3:Y:S04]  /*311f0*/  LDL.LU.64 R20, [R1+0xa40] ;  /* 0x000a400001147983 */ /* 0x002ee80000300a00 */
[----:B------:R-:W3:Y:S01]  /*31200*/  LDL.LU.64 R18, [R1+0x8f8] ;  /* 0x0008f80001127983 */ /* 0x000ee20000300a00 */
[----:B------:R-:W-:-:S02]  /*31210*/  VIADD R4, R7, 0xffffff45 ;  /* 0xffffff4507047836 */ /* 0x000fc40000000000 */
[----:B------:R-:W1:Y:S01]  /*31220*/  LDC R7, c[0x0][0x230] ;  /* 0x00008c00ff077b82 */ /* 0x000e620000000800 */
[----:B------:R3:W-:Y:S01]  /*31230*/  LDGSTS.E [R249+0x5b700], desc[UR32][R8.64], !P0 ;  /* 0x5b70000008f97fae */ /* 0x0007e2000c121860 */
[----:B--2---:R-:W-:-:S04]  /*31240*/  IMAD.WIDE R36, R252, 0x4, R26 ;  /* 0x00000004fc247825 */ /* 0x004fc800078e021a */
[C---:B----4-:R-:W-:Y:S02]  /*31250*/  IMAD.WIDE R34, R252.reuse, 0x4, R16 ;  /* 0x00000004fc227825 */ /* 0x050fe400078e0210 */
[----:B------:R-:W2:Y:S02]  /*31260*/  LDL.LU.64 R16, [R1+0xa48] ;  /* 0x000a480001107983 */ /* 0x000ea40000300a00 */
[C---:B------:R-:W-:Y:S02]  /*31270*/  IMAD.WIDE R32, R252.reuse, 0x4, R24 ;  /* 0x00000004fc207825 */ /* 0x040fe400078e0218 */
[----:B------:R4:W-:Y:S02]  /*31280*/  STL.64 [R1+0xfc8], R36 ;  /* 0x000fc82401007387 */ /* 0x0009e40000100a00 */
[C---:B------:R-:W-:Y:S02]  /*31290*/  IMAD.WIDE R30, R252.reuse, 0x4, R22 ;  /* 0x00000004fc1e7825 */ /* 0x040fe400078e0216 */
[----:B------:R-:W-:Y:S04]  /*312a0*/  STL.64 [R1+0xfc0], R34 ;  /* 0x000fc02201007387 */ /* 0x000fe80000100a00 */
[----:B------:R-:W2:Y:S04]  /*312b0*/  LDL.LU.64 R28, [R1+0x8f0] ;  /* 0x0008f000011c7983 */ /* 0x000ea80000300a00 */
[----:B------:R-:W2:Y:S04]  /*312c0*/  LDL.LU.64 R26, [R1+0xa50] ;  /* 0x000a5000011a7983 */ /* 0x000ea80000300a00 */
[----:B------:R-:W-:Y:S04]  /*312d0*/  STL.64 [R1+0xfa8], R32 ;  /* 0x000fa82001007387 */ /* 0x000fe80000100a00 */
[----:B------:R-:W-:Y:S04]  /*312e0*/  STL.64 [R1+0xfa0], R30 ;  /* 0x000fa01e01007387 */ /* 0x000fe80000100a00 */
[----:B------:R-:W2:Y:S01]  /*312f0*/  LDL.LU.64 R22, [R1+0x8e8] ;  /* 0x0008e80001167983 */ /* 0x000ea20000300a00 */
[----:B------:R-:W-:-:S03]  /*31300*/  IMAD.WIDE R24, R252, 0x4, R12 ;  /* 0x00000004fc187825 */ /* 0x000fc600078e020c */
[----:B------:R-:W2:Y:S01]  /*31310*/  LDL.LU.64 R12, [R1+0xa58] ;  /* 0x000a5800010c7983 */ /* 0x000ea20000300a00 */
[----:B------:R-:W-:-:S03]  /*31320*/  ISETP.GE.U32.AND P3, PT, R4, 0x7ffffec6, PT ;  /* 0x7ffffec60400780c */ /* 0x000fc60003f66070 */
[----:B------:R-:W-:Y:S10]  /*31330*/  STL.64 [R1+0xf78], R24 ;  /* 0x000f781801007387 */ /* 0x000ff40000100a00 */
[----:B------:R4:W-:Y:S04]  /*31340*/  LDGSTS.E [R249+0x5d000], desc[UR32][R36.64], !P3 ;  /* 0x5d00000024f97fae */ /* 0x0009e8000d921860 */
[----:B------:R1:W-:Y:S04]  /*31350*/  LDGSTS.E [R249+0x5d100], desc[UR32][R34.64], !P3 ;  /* 0x5d10000022f97fae */ /* 0x0003e8000d921860 */
[----:B------:R2:W-:Y:S04]  /*31360*/  LDGSTS.E [R249+0x5d200], desc[UR32][R32.64], !P3 ;  /* 0x5d20000020f97fae */ /* 0x0005e8000d921860 */
[----:B------:R2:W-:Y:S04]  /*31370*/  LDGSTS.E [R249+0x5d300], desc[UR32][R30.64], !P3 ;  /* 0x5d3000001ef97fae */ /* 0x0005e8000d921860 */
[----:B------:R-:W-:Y:S01]  /*31380*/  LDGSTS.E [R249+0x5d400], desc[UR32][R24.64], !P3 ;  /* 0x5d40000018f97fae */ /* 0x000fe2000d921860 */
[----:B---3--:R-:W-:-:S05]  /*31390*/  IMAD.WIDE R14, R252, 0x4, R14 ;  /* 0x00000004fc0e7825 */ /* 0x008fca00078e020e */
[----:B------:R-:W-:Y:S01]  /*313a0*/  LDGSTS.E [R249+0x5d500], desc[UR32][R14.64], !P3 ;  /* 0x5d5000000ef97fae */ /* 0x000fe2000d921860 */
[----:B------:R-:W-:-:S05]  /*313b0*/  IMAD.WIDE R10, R252, 0x4, R10 ;  /* 0x00000004fc0a7825 */ /* 0x000fca00078e020a */
[----:B------:R-:W-:Y:S01]  /*313c0*/  LDGSTS.E [R249+0x5d600], desc[UR32][R10.64], !P3 ;  /* 0x5d6000000af97fae */ /* 0x000fe2000d921860 */
[----:B------:R-:W-:-:S03]  /*313d0*/  IMAD.WIDE R8, R252, 0x4, R38 ;  /* 0x00000004fc087825 */ /* 0x000fc600078e0226 */
[----:B------:R-:W3:Y:S04]  /*313e0*/  LDL.LU.64 R38, [R1+0x8e0] ;  /* 0x0008e00001267983 */ /* 0x000ee80000300a00 */
[----:B------:R1:W-:Y:S04]  /*313f0*/  STL.64 [R1+0xf70], R14 ;  /* 0x000f700e01007387 */ /* 0x0003e80000100a00 */
[----:B------:R1:W-:Y:S01]  /*31400*/  STL.64 [R1+0xf58], R10 ;  /* 0x000f580a01007387 */ /* 0x0003e20000100a00 */
[----:B----4-:R-:W-:-:S03]  /*31410*/  IMAD.WIDE R36, R252, 0x4, R20 ;  /* 0x00000004fc247825 */ /* 0x010fc600078e0214 */
[----:B------:R3:W-:Y:S04]  /*31420*/  STL.64 [R1+0xf50], R8 ;  /* 0x000f500801007387 */ /* 0x0007e80000100a00 */
[----:B-1----:R-:W4:Y:S01]  /*31430*/  LDL.LU.64 R14, [R1+0xa60] ;  /* 0x000a6000010e7983 */ /* 0x002f220000300a00 */
[----:B------:R-:W-:-:S03]  /*31440*/  IMAD.WIDE R34, R252, 0x4, R18 ;  /* 0x00000004fc227825 */ /* 0x000fc600078e0212 */
[----:B------:R-:W4:Y:S04]  /*31450*/  LDL.LU.64 R24, [R1+0x6b8] ;  /* 0x0006b80001187983 */ /* 0x000f280000300a00 */
[----:B------:R-:W4:Y:S04]  /*31460*/  LDL.LU.64 R10, [R1+0xa68] ;  /* 0x000a6800010a7983 */ /* 0x000f280000300a00 */
[----:B------:R-:W4:Y:S01]  /*31470*/  LDL.LU.64 R20, [R1+0x690] ;  /* 0x0006900001147983 */ /* 0x000f220000300a00 */
[----:B--2---:R-:W-:-:S03]  /*31480*/  IMAD.WIDE R32, R252, 0x4, R16 ;  /* 0x00000004fc207825 */ /* 0x004fc600078e0210 */
[----:B------:R-:W2:Y:S04]  /*31490*/  LDL.LU.64 R18, [R1+0xa70] ;  /* 0x000a700001127983 */ /* 0x000ea80000300a00 */
[----:B------:R-:W-:Y:S04]  /*314a0*/  STL.64 [R1+0xf38], R36 ;  /* 0x000f382401007387 */ /* 0x000fe80000100a00 */
[----:B------:R-:W2:Y:S01]  /*314b0*/  LDL.LU.64 R16, [R1+0x668] ;  /* 0x0006680001107983 */ /* 0x000ea20000300a00 */
[----:B------:R-:W-:-:S03]  /*314c0*/  IMAD.WIDE R30, R252, 0x4, R28 ;  /* 0x00000004fc1e7825 */ /* 0x000fc600078e021c */
[----:B------:R-:W-:Y:S01]  /*314d0*/  STL.64 [R1+0xf30], R34 ;  /* 0x000f302201007387 */ /* 0x000fe20000100a00 */
[----:B------:R-:W-:-:S03]  /*314e0*/  IMAD.WIDE R28, R252, 0x4, R26 ;  /* 0x00000004fc1c7825 */ /* 0x000fc600078e021a */
[----:B------:R-:W-:Y:S04]  /*314f0*/  STL.64 [R1+0xf18], R32 ;  /* 0x000f182001007387 */ /* 0x000fe80000100a00 */
[----:B------:R-:W-:Y:S01]  /*31500*/  STL.64 [R1+0xf10], R30 ;  /* 0x000f101e01007387 */ /* 0x000fe20000100a00 */
[----:B------:R-:W-:Y:S02]  /*31510*/  IADD3 R4, R5, -0xbf, RZ ;  /* 0xffffff4105047810 */ /* 0x000fe40007ffe0ff */
[----:B------:R-:W1:Y:S01]  /*31520*/  LDC R5, c[0x0][0x230] ;  /* 0x00008c00ff057b82 */ /* 0x000e620000000800 */
[----:B------:R3:W-:Y:S01]  /*31530*/  LDGSTS.E [R249+0x5d700], desc[UR32][R8.64], !P3 ;  /* 0x5d70000008f97fae */ /* 0x0007e2000d921860 */
[----:B------:R-:W-:-:S04]  /*31540*/  IMAD.WIDE R26, R252, 0x4, R22 ;  /* 0x00000004fc1a7825 */ /* 0x000fc800078e0216 */
[----:B------:R-:W-:Y:S02]  /*31550*/  IMAD.WIDE R22, R252, 0x4, R12 ;  /* 0x00000004fc167825 */ /* 0x000fe400078e020c */
[----:B------:R-:W2:Y:S01]  /*31560*/  LDL.LU.64 R12, [R1+0xa78] ;  /* 0x000a7800010c7983 */ /* 0x000ea20000300a00 */
[----:B------:R-:W-:-:S03]  /*31570*/  ISETP.GE.U32.AND P5, PT, R4, 0x7ffffec2, PT ;  /* 0x7ffffec20400780c */ /* 0x000fc60003fa6070 */
[----:B------:R-:W-:Y:S04]  /*31580*/  STL.64 [R1+0xef8], R28 ;  /* 0x000ef81c01007387 */ /* 0x000fe80000100a00 */
[----:B------:R-:W-:Y:S04]  /*31590*/  STL.64 [R1+0xef0], R26 ;  /* 0x000ef01a01007387 */ /* 0x000fe80000100a00 */
[----:B------:R1:W-:Y:S04]  /*315a0*/  STL.64 [R1+0xed8], R22 ;  /* 0x000ed81601007387 */ /* 0x0003e80000100a00 */
[----:B------:R4:W-:Y:S04]  /*315b0*/  LDGSTS.E [R249+0x5f000], desc[UR32][R36.64], !P5 ;  /* 0x5f00000024f97fae */ /* 0x0009e8000e921860 */
[----:B------:R4:W-:Y:S04]  /*315c0*/  LDGSTS.E [R249+0x5f100], desc[UR32][R34.64], !P5 ;  /* 0x5f10000022f97fae */ /* 0x0009e8000e921860 */
[----:B------:R-:W2:Y:S04]  /*315d0*/  LDL.LU.64 R40, [R1+0x660] ;  /* 0x0006600001287983 */ /* 0x000ea80000300a00 */
[----:B------:R-:W-:Y:S04]  /*315e0*/  LDGSTS.E [R249+0x5f200], desc[UR32][R32.64], !P5 ;  /* 0x5f20000020f97fae */ /* 0x000fe8000e921860 */
[----:B------:R-:W-:Y:S04]  /*315f0*/  LDGSTS.E [R249+0x5f300], desc[UR32][R30.64], !P5 ;  /* 0x5f3000001ef97fae */ /* 0x000fe8000e921860 */
[----:B------:R4:W-:Y:S04]  /*31600*/  LDGSTS.E [R249+0x5f400], desc[UR32][R28.64], !P5 ;  /* 0x5f4000001cf97fae */ /* 0x0009e8000e921860 */
[----:B------:R2:W-:Y:S04]  /*31610*/  LDGSTS.E [R249+0x5f500], desc[UR32][R26.64], !P5 ;  /* 0x5f5000001af97fae */ /* 0x0005e8000e921860 */
[----:B------:R-:W-:Y:S01]  /*31620*/  LDGSTS.E [R249+0x5f600], desc[UR32][R22.64], !P5 ;  /* 0x5f60000016f97fae */ /* 0x000fe2000e921860 */
[----:B---3--:R-:W-:-:S05]  /*31630*/  IMAD.WIDE R8, R252, 0x4, R38 ;  /* 0x00000004fc087825 */ /* 0x008fca00078e0226 */
[----:B------:R3:W-:Y:S04]  /*31640*/  STL.64 [R1+0xed0], R8 ;  /* 0x000ed00801007387 */ /* 0x0007e80000100a00 */
[----:B-1----:R-:W3:Y:S04]  /*31650*/  LDL.LU.64 R22, [R1+0xa80] ;  /* 0x000a800001167983 */ /* 0x002ee80000300a00 */
[----:B------:R-:W3:Y:S01]  /*31660*/  LDL.LU.64 R32, [R1+0x5f8] ;  /* 0x0005f80001207983 */ /* 0x000ee20000300a00 */
[----:B----4-:R-:W-:-:S03]  /*31670*/  IMAD.WIDE R38, R252, 0x4, R14 ;  /* 0x00000004fc267825 */ /* 0x010fc600078e020e */
[----:B------:R3:W-:Y:S01]  /*31680*/  LDGSTS.E [R249+0x5f700], desc[UR32][R8.64], !P5 ;  /* 0x5f70000008f97fae */ /* 0x0007e2000e921860 */
[----:B------:R-:W-:-:S03]  /*31690*/  IMAD.WIDE R36, R252, 0x4, R24 ;  /* 0x00000004fc247825 */ /* 0x000fc600078e0218 */
[----:B------:R-:W4:Y:S01]  /*316a0*/  LDL.LU.64 R14, [R1+0xa88] ;  /* 0x000a8800010e7983 */ /* 0x000f220000300a00 */
[----:B------:R-:W-:-:S03]  /*316b0*/  IMAD.WIDE R34, R252, 0x4, R10 ;  /* 0x00000004fc227825 */ /* 0x000fc600078e020a */
[----:B------:R-:W-:Y:S01]  /*316c0*/  STL.64 [R1+0xeb8], R38 ;  /* 0x000eb82601007387 */ /* 0x000fe20000100a00 */
[----:B------:R-:W-:-:S03]  /*316d0*/  IMAD.WIDE R28, R252, 0x4, R20 ;  /* 0x00000004fc1c7825 */ /* 0x000fc600078e0214 */
[----:B------:R-:W4:Y:S01]  /*316e0*/  LDL.LU.64 R10, [R1+0x5f0] ;  /* 0x0005f000010a7983 */ /* 0x000f220000300a00 */
[----:B--2---:R-:W-:-:S03]  /*316f0*/  IMAD.WIDE R26, R252, 0x4, R18 ;  /* 0x00000004fc1a7825 */ /* 0x004fc600078e0212 */
[----:B------:R-:W-:Y:S04]  /*31700*/  STL.64 [R1+0xeb0], R36 ;  /* 0x000eb02401007387 */ /* 0x000fe80000100a00 */
[----:B------:R-:W-:Y:S01]  /*31710*/  STL.64 [R1+0xe98], R34 ;  /* 0x000e982201007387 */ /* 0x000fe20000100a00 */
[----:B------:R-:W-:-:S03]  /*31720*/  IMAD.WIDE R24, R252, 0x4, R16 ;  /* 0x00000004fc187825 */ /* 0x000fc600078e0210 */
[----:B------:R-:W2:Y:S04]  /*31730*/  LDL.LU.64 R30, [R1+0xa90] ;  /* 0x000a9000011e7983 */ /* 0x000ea80000300a00 */
[----:B------:R1:W-:Y:S04]  /*31740*/  STL.64 [R1+0xe90], R28 ;  /* 0x000e901c01007387 */ /* 0x0003e80000100a00 */
[----:B------:R-:W2:Y:S04]  /*31750*/  LDL.LU.64 R20, [R1+0x5e8] ;  /* 0x0005e80001147983 */ /* 0x000ea80000300a00 */
[----:B------:R1:W-:Y:S04]  /*31760*/  STL.64 [R1+0xe78], R26 ;  /* 0x000e781a01007387 */ /* 0x0003e80000100a00 */
[----:B------:R-:W-:Y:S04]  /*31770*/  STL.64 [R1+0xe70], R24 ;  /* 0x000e701801007387 */ /* 0x000fe80000100a00 */
[----:B------:R-:W2:Y:S01]  /*31780*/  LDL.LU.64 R18, [R1+0xa98] ;  /* 0x000a980001127983 */ /* 0x000ea20000300a00 */
[----:B------:R-:W-:-:S03]  /*31790*/  IMAD.WIDE R16, R252, 0x4, R12 ;  /* 0x00000004fc107825 */ /* 0x000fc600078e020c */
[----:B------:R-:W2:Y:S01]  /*317a0*/  LDL.LU.64 R12, [R1+0x5e0] ;  /* 0x0005e000010c7983 */ /* 0x000ea20000300a00 */
[----:B------:R-:W-:-:S03]  /*317b0*/  VIADD R4, R6, 0xffffff3d ;  /* 0xffffff3d06047836 */ /* 0x000fc60000000000 */
[----:B------:R1:W-:Y:S01]  /*317c0*/  STL.64 [R1+0xe58], R16 ;  /* 0x000e581001007387 */ /* 0x0003e20000100a00 */
[----:B------:R-:W2:Y:S01]  /*317d0*/  LDC R6, c[0x0][0x230] ;  /* 0x00008c00ff067b82 */ /* 0x000ea20000000800 */
[----:B------:R-:W-:-:S13]  /*317e0*/  ISETP.GE.U32.AND P6, PT, R4, 0x7ffffebe, PT ;  /* 0x7ffffebe0400780c */ /* 0x000fda0003fc6070 */
[----:B------:R1:W-:Y:S01]  /*317f0*/  LDGSTS.E [R249+0x61000], desc[UR32][R38.64], !P6 ;  /* 0x6100000026f97fae */ /* 0x0003e2000f121860 */
[----:B---3--:R-:W-:-:S03]  /*31800*/  IMAD.WIDE R8, R252, 0x4, R40 ;  /* 0x00000004fc087825 */ /* 0x008fc600078e0228 */
[----:B------:R3:W-:Y:S04]  /*31810*/  LDGSTS.E [R249+0x61100], desc[UR32][R36.64], !P6 ;  /* 0x6110000024f97fae */ /* 0x0007e8000f121860 */
[----:B------:R4:W-:Y:S04]  /*31820*/  LDGSTS.E [R249+0x61200], desc[UR32][R34.64], !P6 ;  /* 0x6120000022f97fae */ /* 0x0009e8000f121860 */
[----:B------:R-:W-:Y:S04]  /*31830*/  LDGSTS.E [R249+0x61300], desc[UR32][R28.64], !P6 ;  /* 0x613000001cf97fae */ /* 0x000fe8000f121860 */
[----:B------:R2:W-:Y:S04]  /*31840*/  STL.64 [R1+0xe50], R8 ;  /* 0x000e500801007387 */ /* 0x0005e80000100a00 */
[----:B------:R-:W-:Y:S04]  /*31850*/  LDGSTS.E [R249+0x61400], desc[UR32][R26.64], !P6 ;  /* 0x614000001af97fae */ /* 0x000fe8000f121860 */
[----:B------:R-:W-:Y:S04]  /*31860*/  LDGSTS.E [R249+0x61500], desc[UR32][R24.64], !P6 ;  /* 0x6150000018f97fae */ /* 0x000fe8000f121860 */
[----:B-1----:R-:W2:Y:S04]  /*31870*/  LDL.LU.64 R28, [R1+0xaa0] ;  /* 0x000aa000011c7983 */ /* 0x002ea80000300a00 */
[----:B------:R-:W-:Y:S04]  /*31880*/  LDGSTS.E [R249+0x61600], desc[UR32][R16.64], !P6 ;  /* 0x6160000010f97fae */ /* 0x000fe8000f121860 */
[----:B------:R-:W2:Y:S04]  /*31890*/  LDL.LU.64 R26, [R1+0x578] ;  /* 0x00057800011a7983 */ /* 0x000ea80000300a00 */
[----:B------:R1:W-:Y:S04]  /*318a0*/  LDGSTS.E [R249+0x61700], desc[UR32][R8.64], !P6 ;  /* 0x6170000008f97fae */ /* 0x0003e8000f121860 */
[----:B------:R-:W2:Y:S04]  /*318b0*/  LDL.LU.64 R16, [R1+0xab0] ;  /* 0x000ab00001107983 */ /* 0x000ea80000300a00 */
[----:B------:R-:W2:Y:S01]  /*318c0*/  LDL.LU.64 R24, [R1+0x570] ;  /* 0x0005700001187983 */ /* 0x000ea20000300a00 */
[----:B------:R-:W-:-:S03]  /*318d0*/  IMAD.WIDE R38, R252, 0x4, R22 ;  /* 0x00000004fc267825 */ /* 0x000fc600078e0216 */
[----:B------:R-:W2:Y:S01]  /*318e0*/  LDL.LU.64 R22, [R1+0xab8] ;  /* 0x000ab80001167983 */ /* 0x000ea20000300a00 */
[----:B---3--:R-:W-:-:S03]  /*318f0*/  IMAD.WIDE R36, R252, 0x4, R32 ;  /* 0x00000004fc247825 */ /* 0x008fc600078e0220 */
[----:B------:R-:W-:Y:S01]  /*31900*/  STL.64 [R1+0xe38], R38 ;  /* 0x000e382601007387 */ /* 0x000fe20000100a00 */
[----:B----4-:R-:W-:-:S03]  /*31910*/  IMAD.WIDE R34, R252, 0x4, R14 ;  /* 0x00000004fc227825 */ /* 0x010fc600078e020e */
[----:B------:R-:W3:Y:S04]  /*31920*/  LDL.LU.64 R14, [R1+0x568] ;  /* 0x00056800010e7983 */ /* 0x000ee80000300a00 */
[----:B------:R4:W-:Y:S01]  /*31930*/  STL.64 [R1+0xe30], R36 ;  /* 0x000e302401007387 */ /* 0x0009e20000100a00 */
[----:B------:R-:W-:-:S03]  /*31940*/  IMAD.WIDE R32, R252, 0x4, R10 ;  /* 0x00000004fc207825 */ /* 0x000fc600078e020a */
[----:B------:R-:W3:Y:S04]  /*31950*/  LDL.LU.64 R10, [R1+0xac0] ;  /* 0x000ac000010a7983 */ /* 0x000ee80000300a00 */
[----:B------:R4:W-:Y:S01]  /*31960*/  STL.64 [R1+0xe18], R34 ;  /* 0x000e182201007387 */ /* 0x0009e20000100a00 */
[----:B--2---:R-:W-:-:S03]  /*31970*/  IMAD.WIDE R30, R252, 0x4, R30 ;  /* 0x00000004fc1e7825 */ /* 0x004fc600078e021e */
[----:B------:R-:W-:Y:S04]  /*31980*/  STL.64 [R1+0xe10], R32 ;  /* 0x000e102001007387 */ /* 0x000fe80000100a00 */
[----:B------:R-:W-:Y:S01]  /*31990*/  STL.64 [R1+0xdf8], R30 ;  /* 0x000df81e01007387 */ /* 0x000fe20000100a00 */
[----:B-1----:R-:W-:-:S03]  /*319a0*/  IMAD.WIDE R8, R252, 0x4, R12 ;  /* 0x00000004fc087825 */ /* 0x002fc600078e020c */
[----:B------:R-:W2:Y:S01]  /*319b0*/  LDL.LU.64 R12, [R1+0x560] ;  /* 0x00056000010c7983 */ /* 0x000ea20000300a00 */
[----:B------:R-:W-:Y:S02]  /*319c0*/  VIADD R4, R7, 0xffffff39 ;  /* 0xffffff3907047836 */ /* 0x000fe40000000000 */
[----:B------:R-:W-:Y:S01]  /*319d0*/  IMAD.WIDE R20, R252, 0x4, R20 ;  /* 0x00000004fc147825 */ /* 0x000fe200078e0214 */
[----:B------:R-:W1:Y:S02]  /*319e0*/  LDC R7, c[0x0][0x230] ;  /* 0x00008c00ff077b82 */ /* 0x000e640000000800 */
[----:B------:R-:W-:Y:S01]  /*319f0*/  ISETP.GE.U32.AND P2, PT, R4, 0x7ffffeba, PT ;  /* 0x7ffffeba0400780c */ /* 0x000fe20003f46070 */
[C---:B------:R-:W-:Y:S01]  /*31a00*/  IMAD.WIDE R18, R252.reuse, 0x4, R18 ;  /* 0x00000004fc127825 */ /* 0x040fe200078e0212 */
[----:B------:R4:W-:Y:S04]  /*31a10*/  STL.64 [R1+0xdf0], R20 ;  /* 0x000df01401007387 */ /* 0x0009e80000100a00 */
[----:B------:R4:W-:Y:S07]  /*31a20*/  STL.64 [R1+0xdd8], R18 ;  /* 0x000dd81201007387 */ /* 0x0009ee0000100a00 */
[----:B------:R-:W-:Y:S04]  /*31a30*/  LDGSTS.E [R249+0x63000], desc[UR32][R38.64], !P2 ;  /* 0x6300000026f97fae */ /* 0x000fe8000d121860 */
[----:B------:R4:W-:Y:S04]  /*31a40*/  LDGSTS.E [R249+0x63100], desc[UR32][R36.64], !P2 ;  /* 0x6310000024f97fae */ /* 0x0009e8000d121860 */
[----:B------:R4:W-:Y:S04]  /*31a50*/  LDGSTS.E [R249+0x63200], desc[UR32][R34.64], !P2 ;  /* 0x6320000022f97fae */ /* 0x0009e8000d121860 */
[----:B------:R1:W-:Y:S04]  /*31a60*/  LDGSTS.E [R249+0x63300], desc[UR32][R32.64], !P2 ;  /* 0x6330000020f97fae */ /* 0x0003e8000d121860 */
[----:B------:R-:W-:Y:S04]  /*31a70*/  LDGSTS.E [R249+0x63400], desc[UR32][R30.64], !P2 ;  /* 0x634000001ef97fae */ /* 0x000fe8000d121860 */
[----:B------:R2:W-:Y:S04]  /*31a80*/  STL.64 [R1+0xdd0], R8 ;  /* 0x000dd00801007387 */ /* 0x0005e80000100a00 */
[----:B------:R-:W-:Y:S01]  /*31a90*/  LDGSTS.E [R249+0x63500], desc[UR32][R20.64], !P2 ;  /* 0x6350000014f97fae */ /* 0x000fe2000d121860 */
[----:B----4-:R-:W-:-:S03]  /*31aa0*/  IMAD.WIDE R36, R252, 0x4, R28 ;  /* 0x00000004fc247825 */ /* 0x010fc600078e021c */
[----:B------:R-:W-:Y:S04]  /*31ab0*/  LDGSTS.E [R249+0x63600], desc[UR32][R18.64], !P2 ;  /* 0x6360000012f97fae */ /* 0x000fe8000d121860 */
[----:B------:R2:W-:Y:S01]  /*31ac0*/  LDGSTS.E [R249+0x63700], desc[UR32][R8.64], !P2 ;  /* 0x6370000008f97fae */ /* 0x0005e2000d121860 */
[----:B------:R-:W-:-:S03]  /*31ad0*/  IMAD.WIDE R34, R252, 0x4, R26 ;  /* 0x00000004fc227825 */ /* 0x000fc600078e021a */
[----:B------:R-:W4:Y:S04]  /*31ae0*/  LDL.LU.64 R20, [R1+0xac8] ;  /* 0x000ac80001147983 */ /* 0x000f280000300a00 */
[----:B------:R-:W4:Y:S01]  /*31af0*/  LDL.LU.64 R18, [R1+0x4f8] ;  /* 0x0004f80001127983 */ /* 0x000f220000300a00 */
[----:B-1----:R-:W-:-:S03]  /*31b00*/  IMAD.WIDE R32, R252, 0x4, R16 ;  /* 0x00000004fc207825 */ /* 0x002fc600078e0210 */
[----:B------:R-:W4:Y:S01]  /*31b10*/  LDL.LU.64 R16, [R1+0xad8] ;  /* 0x000ad80001107983 */ /* 0x000f220000300a00 */
[----:B------:R-:W-:-:S03]  /*31b20*/  IMAD.WIDE R28, R252, 0x4, R24 ;  /* 0x00000004fc1c7825 */ /* 0x000fc600078e0218 */
[----:B------:R-:W-:Y:S04]  /*31b30*/  STL.64 [R1+0xdb8], R36 ;  /* 0x000db82401007387 */ /* 0x000fe80000100a00 */
[----:B------:R-:W-:Y:S04]  /*31b40*/  STL.64 [R1+0xdb0], R34 ;  /* 0x000db02201007387 */ /* 0x000fe80000100a00 */
[----:B------:R-:W-:Y:S04]  /*31b50*/  STL.64 [R1+0xd98], R32 ;  /* 0x000d982001007387 */ /* 0x000fe80000100a00 */
[----:B------:R-:W4:Y:S04]  /*31b60*/  LDL.LU.64 R30, [R1+0x4f0] ;  /* 0x0004f000011e7983 */ /* 0x000f280000300a00 */
[----:B------:R1:W-:Y:S01]  /*31b70*/  STL.64 [R1+0xd90], R28 ;  /* 0x000d901c01007387 */ /* 0x0003e20000100a00 */
[----:B------:R-:W-:-:S05]  /*31b80*/  IMAD.WIDE R26, R252, 0x4, R22 ;  /* 0x00000004fc1a7825 */ /* 0x000fca00078e0216 */
[----:B------:R-:W-:Y:S04]  /*31b90*/  STL.64 [R1+0xd78], R26 ;  /* 0x000d781a01007387 */ /* 0x000fe80000100a00 */
[----:B------:R-:W4:Y:S01]  /*31ba0*/  LDL.LU.64 R22, [R1+0xae0] ;  /* 0x000ae00001167983 */ /* 0x000f220000300a00 */
[----:B---3--:R-:W-:-:S03]  /*31bb0*/  IMAD.WIDE R24, R252, 0x4, R14 ;  /* 0x00000004fc187825 */ /* 0x008fc600078e020e */
[----:B------:R-:W3:Y:S01]  /*31bc0*/  LDL.LU.64 R14, [R1+0x4e8] ;  /* 0x0004e800010e7983 */ /* 0x000ee20000300a00 */
[----:B------:R-:W-:-:S03]  /*31bd0*/  IMAD.WIDE R10, R252, 0x4, R10 ;  /* 0x00000004fc0a7825 */ /* 0x000fc600078e020a */
[----:B------:R-:W-:Y:S04]  /*31be0*/  STL.64 [R1+0xd70], R24 ;  /* 0x000d701801007387 */ /* 0x000fe80000100a00 */
[----:B------:R1:W-:Y:S01]  /*31bf0*/  STL.64 [R1+0xd58], R10 ;  /* 0x000d580a01007387 */ /* 0x0003e20000100a00 */
[----:B------:R-:W-:Y:S02]  /*31c00*/  VIADD R4, R5, 0xffffff35 ;  /* 0xffffff3505047836 */ /* 0x000fe40000000000 */
[----:B------:R-:W3:Y:S03]  /*31c10*/  LDC R5, c[0x0][0x230] ;  /* 0x00008c00ff057b82 */ /* 0x000ee60000000800 */
[----:B------:R-:W-:-:S13]  /*31c20*/  ISETP.GE.U32.AND P0, PT, R4, 0x7ffffeb6, PT ;  /* 0x7ffffeb60400780c */ /* 0x000fda0003f06070 */
[----:B------:R4:W-:Y:S04]  /*31c30*/  LDGSTS.E [R249+0x65000], desc[UR32][R36.64], !P0 ;  /* 0x6500000024f97fae */ /* 0x0009e8000c121860 */
[----:B------:R4:W-:Y:S04]  /*31c40*/  LDGSTS.E [R249+0x65100], desc[UR32][R34.64], !P0 ;  /* 0x6510000022f97fae */ /* 0x0009e8000c121860 */
[----:B------:R-:W-:Y:S04]  /*31c50*/  LDGSTS.E [R249+0x65200], desc[UR32][R32.64], !P0 ;  /* 0x6520000020f97fae */ /* 0x000fe8000c121860 */
[----:B------:R-:W-:Y:S04]  /*31c60*/  LDGSTS.E [R249+0x65300], desc[UR32][R28.64], !P0 ;  /* 0x653000001cf97fae */ /* 0x000fe8000c121860 */
[----:B------:R-:W-:Y:S04]  /*31c70*/  LDGSTS.E [R249+0x65400], desc[UR32][R26.64], !P0 ;  /* 0x654000001af97fae */ /* 0x000fe8000c121860 */
[----:B------:R-:W-:Y:S04]  /*31c80*/  LDGSTS.E [R249+0x65500], desc[UR32][R24.64], !P0 ;  /* 0x6550000018f97fae */ /* 0x000fe8000c121860 */
[----:B------:R-:W-:Y:S01]  /*31c90*/  LDGSTS.E [R249+0x65600], desc[UR32][R10.64], !P0 ;  /* 0x656000000af97fae */ /* 0x000fe2000c121860 */
[----:B--2---:R-:W-:-:S03]  /*31ca0*/  IMAD.WIDE R8, R252, 0x4, R12 ;  /* 0x00000004fc087825 */ /* 0x004fc600078e020c */
[----:B------:R-:W2:Y:S04]  /*31cb0*/  LDL.LU.64 R12, [R1+0xae8] ;  /* 0x000ae800010c7983 */ /* 0x000ea80000300a00 */
[----:B------:R-:W2:Y:S04]  /*31cc0*/  LDL.LU.64 R40, [R1+0x4e0] ;  /* 0x0004e00001287983 */ /* 0x000ea80000300a00 */
[----:B------:R2:W-:Y:S04]  /*31cd0*/  STL.64 [R1+0xd50], R8 ;  /* 0x000d500801007387 */ /* 0x0005e80000100a00 */
[----:B-1----:R-:W2:Y:S04]  /*31ce0*/  LDL.LU.64 R28, [R1+0xaf0] ;  /* 0x000af000011c7983 */ /* 0x002ea80000300a00 */
[----:B------:R-:W2:Y:S01]  /*31cf0*/  LDL.LU.64 R10, [R1+0x478] ;  /* 0x00047800010a7983 */ /* 0x000ea20000300a00 */
[----:B------:R-:W-:-:S02]  /*31d00*/  VIADD R4, R6, 0xffffff31 ;  /* 0xffffff3106047836 */ /* 0x000fc40000000000 */
[----:B------:R-:W1:Y:S01]  /*31d10*/  LDC R6, c[0x0][0x230] ;  /* 0x00008c00ff067b82 */ /* 0x000e620000000800 */
[----:B------:R-:W2:Y:S02]  /*31d20*/  LDL.LU.64 R26, [R1+0xb00] ;  /* 0x000b0000011a7983 */ /* 0x000ea40000300a00 */
[----:B------:R-:W-:Y:S02]  /*31d30*/  ISETP.GE.U32.AND P3, PT, R4, 0x7ffffeb2, PT ;  /* 0x7ffffeb20400780c */ /* 0x000fe40003f66070 */
[----:B------:R-:W2:Y:S04]  /*31d40*/  LDL.LU.64 R24, [R1+0x470] ;  /* 0x0004700001187983 */ /* 0x000ea80000300a00 */
[----:B------:R2:W-:Y:S01]  /*31d50*/  LDGSTS.E [R249+0x65700], desc[UR32][R8.64], !P0 ;  /* 0x6570000008f97fae */ /* 0x0005e2000c121860 */
[----:B----4-:R-:W-:-:S03]  /*31d60*/  IMAD.WIDE R38, R252, 0x4, R20 ;  /* 0x00000004fc267825 */ /* 0x010fc600078e0214 */
[----:B------:R-:W4:Y:S01]  /*31d70*/  LDL.LU.64 R20, [R1+0xb08] ;  /* 0x000b080001147983 */ /* 0x000f220000300a00 */
[----:B------:R-:W-:-:S03]  /*31d80*/  IMAD.WIDE R36, R252, 0x4, R18 ;  /* 0x00000004fc247825 */ /* 0x000fc600078e0212 */
[----:B------:R-:W-:Y:S01]  /*31d90*/  STL.64 [R1+0xd38], R38 ;  /* 0x000d382601007387 */ /* 0x000fe20000100a00 */
[----:B------:R-:W-:-:S03]  /*31da0*/  IMAD.WIDE R34, R252, 0x4, R16 ;  /* 0x00000004fc227825 */ /* 0x000fc600078e0210 */
[----:B------:R-:W4:Y:S04]  /*31db0*/  LDL.LU.64 R18, [R1+0x468] ;  /* 0x0004680001127983 */ /* 0x000f280000300a00 */
[----:B------:R-:W-:Y:S04]  /*31dc0*/  STL.64 [R1+0xd30], R36 ;  /* 0x000d302401007387 */ /* 0x000fe80000100a00 */
[----:B------:R-:W4:Y:S04]  /*31dd0*/  LDL.LU.64 R16, [R1+0xb10] ;  /* 0x000b100001107983 */ /* 0x000f280000300a00 */
[----:B------:R-:W4:Y:S01]  /*31de0*/  LDL.LU.64 R32, [R1+0x460] ;  /* 0x0004600001207983 */ /* 0x000f220000300a00 */
[----:B------:R-:W-:-:S03]  /*31df0*/  IMAD.WIDE R30, R252, 0x4, R30 ;  /* 0x00000004fc1e7825 */ /* 0x000fc600078e021e */
[----:B------:R-:W-:Y:S04]  /*31e00*/  STL.64 [R1+0xd18], R34 ;  /* 0x000d182201007387 */ /* 0x000fe80000100a00 */
[----:B------:R-:W-:Y:S04]  /*31e10*/  LDGSTS.E [R249+0x67000], desc[UR32][R38.64], !P3 ;  /* 0x6700000026f97fae */ /* 0x000fe8000d921860 */
[----:B------:R-:W-:Y:S04]  /*31e20*/  STL.64 [R1+0xd10], R30 ;  /* 0x000d101e01007387 */ /* 0x000fe80000100a00 */
[----:B------:R-:W-:Y:S01]  /*31e30*/  LDGSTS.E [R249+0x67100], desc[UR32][R36.64], !P3 ;  /* 0x6710000024f97fae */ /* 0x000fe2000d921860 */
[----:B------:R-:W-:-:S03]  /*31e40*/  IMAD.WIDE R22, R252, 0x4, R22 ;  /* 0x00000004fc167825 */ /* 0x000fc600078e0216 */
[----:B------:R-:W-:Y:S01]  /*31e50*/  LDGSTS.E [R249+0x67200], desc[UR32][R34.64], !P3 ;  /* 0x6720000022f97fae */ /* 0x000fe2000d921860 */
[----:B---3--:R-:W-:-:S03]  /*31e60*/  IMAD.WIDE R14, R252, 0x4, R14 ;  /* 0x00000004fc0e7825 */ /* 0x008fc600078e020e */
[----:B------:R-:W-:Y:S04]  /*31e70*/  STL.64 [R1+0xcf8], R22 ;  /* 0x000cf81601007387 */ /* 0x000fe80000100a00 */
[----:B------:R3:W-:Y:S04]  /*31e80*/  STL.64 [R1+0xcf0], R14 ;  /* 0x000cf00e01007387 */ /* 0x0007e80000100a00 */
[----:B------:R1:W-:Y:S04]  /*31e90*/  LDGSTS.E [R249+0x67300], desc[UR32][R30.64], !P3 ;  /* 0x673000001ef97fae */ /* 0x0003e8000d921860 */
[----:B------:R-:W-:Y:S04]  /*31ea0*/  LDGSTS.E [R249+0x67400], desc[UR32][R22.64], !P3 ;  /* 0x6740000016f97fae */ /* 0x000fe8000d921860 */
[----:B------:R-:W-:Y:S01]  /*31eb0*/  LDGSTS.E [R249+0x67500], desc[UR32][R14.64], !P3 ;  /* 0x675000000ef97fae */ /* 0x000fe2000d921860 */
[----:B--2---:R-:W-:-:S04]  /*31ec0*/  IMAD.WIDE R12, R252, 0x4, R12 ;  /* 0x00000004fc0c7825 */ /* 0x004fc800078e020c */
[C---:B------:R-:W-:Y:S01]  /*31ed0*/  IMAD.WIDE R8, R252.reuse, 0x4, R40 ;  /* 0x00000004fc087825 */ /* 0x040fe200078e0228 */
[----:B------:R2:W-:Y:S04]  /*31ee0*/  STL.64 [R1+0xc68], R12 ;  /* 0x000c680c01007387 */ /* 0x0005e80000100a00 */
[----:B------:R4:W-:Y:S04]  /*31ef0*/  STL.64 [R1+0xc40], R8 ;  /* 0x000c400801007387 */ /* 0x0009e80000100a00 */
[----:B---3--:R-:W3:Y:S01]  /*31f00*/  LDL.LU.64 R14, [R1+0xb18] ;  /* 0x000b1800010e7983 */ /* 0x008ee20000300a00 */
[----:B-1----:R-:W-:-:S03]  /*31f10*/  IMAD.WIDE R30, R252, 0x4, R28 ;  /* 0x00000004fc1e7825 */ /* 0x002fc600078e021c */
[----:B------:R-:W3:Y:S01]  /*31f20*/  LDL.LU.64 R22, [R1+0xb28] ;  /* 0x000b280001167983 */ /* 0x000ee20000300a00 */
[----:B------:R-:W-:-:S03]  /*31f30*/  IMAD.WIDE R28, R252, 0x4, R10 ;  /* 0x00000004fc1c7825 */ /* 0x000fc600078e020a */
[----:B------:R-:W-:Y:S01]  /*31f40*/  LDGSTS.E [R249+0x67600], desc[UR32][R12.64], !P3 ;  /* 0x676000000cf97fae */ /* 0x000fe2000d921860 */
[----:B------:R-:W-:Y:S02]  /*31f50*/  VIADD R4, R7, 0xffffff2d ;  /* 0xffffff2d07047836 */ /* 0x000fe40000000000 */
[----:B------:R-:W-:Y:S01]  /*31f60*/  IMAD.WIDE R26, R252, 0x4, R26 ;  /* 0x00000004fc1a7825 */ /* 0x000fe200078e021a */
[----:B------:R1:W-:Y:S01]  /*31f70*/  LDGSTS.E [R249+0x67700], desc[UR32][R8.64], !P3 ;  /* 0x6770000008f97fae */ /* 0x0003e2000d921860 */
[----:B------:R-:W3:Y:S03]  /*31f80*/  LDC R7, c[0x0][0x230] ;  /* 0x00008c00ff077b82 */ /* 0x000ee60000000800 */
[----:B--2---:R-:W2:Y:S04]  /*31f90*/  LDL.LU.64 R12, [R1+0xb30] ;  /* 0x000b3000010c7983 */ /* 0x004ea80000300a00 */
[----:B------:R-:W2:Y:S01]  /*31fa0*/  LDL.LU.64 R10, [R1+0xb38] ;  /* 0x000b3800010a7983 */ /* 0x000ea20000300a00 */
[----:B------:R-:W-:Y:S01]  /*31fb0*/  ISETP.GE.U32.AND P5, PT, R4, 0x7ffffeae, PT ;  /* 0x7ffffeae0400780c */ /* 0x000fe20003fa6070 */
[----:B------:R-:W-:-:S02]  /*31fc0*/  IMAD.WIDE R24, R252, 0x4, R24 ;  /* 0x00000004fc187825 */ /* 0x000fc400078e0218 */
[----:B------:R-:W-:Y:S04]  /*31fd0*/  STL.64 [R1+0x1320], R30 ;  /* 0x0013201e01007387 */ /* 0x000fe80000100a00 */
[----:B------:R1:W-:Y:S04]  /*31fe0*/  STL.64 [R1+0x1328], R28 ;  /* 0x0013281c01007387 */ /* 0x0003e80000100a00 */
[----:B------:R-:W-:Y:S04]  /*31ff0*/  STL.64 [R1+0x1330], R26 ;  /* 0x0013301a01007387 */ /* 0x000fe80000100a00 */
[----:B------:R-:W-:Y:S01]  /*32000*/  LDGSTS.E [R249+0x69000], desc[UR32][R30.64], !P5 ;  /* 0x690000001ef97fae */ /* 0x000fe2000e921860 */
[----:B----4-:R-:W-:-:S03]  /*32010*/  IMAD.WIDE R20, R252, 0x4, R20 ;  /* 0x00000004fc147825 */ /* 0x010fc600078e0214 */
[----:B------:R-:W-:Y:S04]  /*32020*/  STL.64 [R1+0x1338], R24 ;  /* 0x0013381801007387 */ /* 0x000fe80000100a00 */
[----:B------:R4:W-:Y:S01]  /*32030*/  LDGSTS.E [R249+0x69100], desc[UR32][R28.64], !P5 ;  /* 0x691000001cf97fae */ /* 0x0009e2000e921860 */
[----:B------:R-:W-:-:S03]  /*32040*/  IMAD.WIDE R18, R252, 0x4, R18 ;  /* 0x00000004fc127825 */ /* 0x000fc600078e0212 */
[----:B------:R-:W-:Y:S04]  /*32050*/  STL.64 [R1+0x1340], R20 ;  /* 0x0013401401007387 */ /* 0x000fe80000100a00 */
[----:B------:R-:W-:Y:S01]  /*32060*/  LDGSTS.E [R249+0x69200], desc[UR32][R26.64], !P5 ;  /* 0x692000001af97fae */ /* 0x000fe2000e921860 */
[----:B------:R-:W-:-:S03]  /*32070*/  IMAD.WIDE R16, R252, 0x4, R16 ;  /* 0x00000004fc107825 */ /* 0x000fc600078e0210 */
[----:B------:R4:W-:Y:S01]  /*32080*/  STL.64 [R1+0x1348], R18 ;  /* 0x0013481201007387 */ /* 0x0009e20000100a00 */
[----:B-1----:R-:W-:-:S03]  /*32090*/  IMAD.WIDE R8, R252, 0x4, R32 ;  /* 0x00000004fc087825 */ /* 0x002fc600078e0220 */
[----:B------:R1:W-:Y:S04]  /*320a0*/  LDGSTS.E [R249+0x69300], desc[UR32][R24.64], !P5 ;  /* 0x6930000018f97fae */ /* 0x0003e8000e921860 */
[----:B------:R1:W-:Y:S04]  /*320b0*/  STL.64 [R1+0x1350], R16 ;  /* 0x0013501001007387 */ /* 0x0003e80000100a00 */
[----:B------:R-:W-:Y:S04]  /*320c0*/  LDGSTS.E [R249+0x69400], desc[UR32][R20.64], !P5 ;  /* 0x6940000014f97fae */ /* 0x000fe8000e921860 */
[----:B------:R1:W-:Y:S04]  /*320d0*/  STL.64 [R1+0x1358], R8 ;  /* 0x0013580801007387 */ /* 0x0003e80000100a00 */
[----:B------:R-:W-:Y:S04]  /*320e0*/  LDGSTS.E [R249+0x69500], desc[UR32][R18.64], !P5 ;  /* 0x6950000012f97fae */ /* 0x000fe8000e921860 */
[----:B------:R-:W-:Y:S01]  /*320f0*/  LDGSTS.E [R249+0x69600], desc[UR32][R16.64], !P5 ;  /* 0x6960000010f97fae */ /* 0x000fe2000e921860 */
[----:B------:R-:W-:-:S02]  /*32100*/  VIADD R4, R5, 0xffffff29 ;  /* 0xffffff2905047836 */ /* 0x000fc40000000000 */
[----:B----4-:R-:W-:Y:S01]  /*32110*/  IMAD.WIDE R28, R252, 0x4, R158 ;  /* 0x00000004fc1c7825 */ /* 0x010fe200078e029e */
[----:B------:R4:W-:Y:S01]  /*32120*/  LDGSTS.E [R249+0x69700], desc[UR32][R8.64], !P5 ;  /* 0x6970000008f97fae */ /* 0x0009e2000e921860 */
[----:B------:R-:W2:Y:S03]  /*32130*/  LDC R5, c[0x0][0x230] ;  /* 0x00008c00ff057b82 */ /* 0x000ea60000000800 */
[----:B------:R-:W2:Y:S04]  /*32140*/  LDL.LU.64 R18, [R1+0xb40] ;  /* 0x000b400001127983 */ /* 0x000ea80000300a00 */
[----:B------:R-:W2:Y:S04]  /*32150*/  LDL.LU.64 R20, [R1+0xb50] ;  /* 0x000b500001147983 */ /* 0x000ea80000300a00 */
[----:B-1----:R-:W2:Y:S01]  /*32160*/  LDL.LU.64 R16, [R1+0xb58] ;  /* 0x000b580001107983 */ /* 0x002ea20000300a00 */
[----:B------:R-:W-:Y:S01]  /*32170*/  ISETP.GE.U32.AND P6, PT, R4, 0x7ffffeaa, PT ;  /* 0x7ffffeaa0400780c */ /* 0x000fe20003fc6070 */
[----:B------:R-:W-:-:S04]  /*32180*/  IMAD.WIDE R24, R252, 0x4, R160 ;  /* 0x00000004fc187825 */ /* 0x000fc800078e02a0 */
[----:B----4-:R-:W-:-:S04]  /*32190*/  IMAD.WIDE R8, R252, 0x4, R164 ;  /* 0x00000004fc087825 */ /* 0x010fc800078e02a4 */
[C---:B---3--:R-:W-:Y:S02]  /*321a0*/  IMAD.WIDE R30, R252.reuse, 0x4, R14 ;  /* 0x00000004fc1e7825 */ /* 0x048fe400078e020e */
[----:B------:R-:W3:Y:S02]  /*321b0*/  LDL.LU.64 R14, [R1+0xb60] ;  /* 0x000b6000010e7983 */ /* 0x000ee40000300a00 */
[C---:B------:R-:W-:Y:S02]  /*321c0*/  IMAD.WIDE R26, R252.reuse, 0x4, R22 ;  /* 0x00000004fc1a7825 */ /* 0x040fe400078e0216 */
[----:B------:R-:W-:Y:S04]  /*321d0*/  STL.64 [R1+0x14d0], R30 ;  /* 0x0014d01e01007387 */ /* 0x000fe80000100a00 */
[----:B------:R1:W-:Y:S04]  /*321e0*/  STL.64 [R1+0x14d8], R28 ;  /* 0x0014d81c01007387 */ /* 0x0003e80000100a00 */
[----:B------:R-:W-:Y:S04]  /*321f0*/  STL.64 [R1+0x1620], R26 ;  /* 0x0016201a01007387 */ /* 0x000fe80000100a00 */
[----:B------:R-:W-:Y:S01]  /*32200*/  LDGSTS.E [R249+0x6b000], desc[UR32][R30.64], !P6 ;  /* 0x6b0000001ef97fae */ /* 0x000fe2000f121860 */
[----:B--2---:R-:W-:-:S03]  /*32210*/  IMAD.WIDE R22, R252, 0x4, R12 ;  /* 0x00000004fc167825 */ /* 0x004fc600078e020c */
[----:B------:R-:W-:Y:S01]  /*32220*/  STL.64 [R1+0x1628], R24 ;  /* 0x0016281801007387 */ /* 0x000fe20000100a00 */
[----:B------:R-:W-:-:S03]  /*32230*/  IMAD.WIDE R12, R252, 0x4, R162 ;  /* 0x00000004fc0c7825 */ /* 0x000fc600078e02a2 */
[----:B------:R1:W-:Y:S01]  /*32240*/  LDGSTS.E [R249+0x6b100], desc[UR32][R28.64], !P6 ;  /* 0x6b1000001cf97fae */ /* 0x0003e2000f121860 */
[----:B------:R-:W-:-:S03]  /*32250*/  IMAD.WIDE R10, R252, 0x4, R10 ;  /* 0x00000004fc0a7825 */ /* 0x000fc600078e020a */
[----:B------:R-:W-:Y:S04]  /*32260*/  STL.64 [R1+0x1630], R22 ;  /* 0x0016301601007387 */ /* 0x000fe80000100a00 */
[----:B------:R-:W-:Y:S04]  /*32270*/  LDGSTS.E [R249+0x6b200], desc[UR32][R26.64], !P6 ;  /* 0x6b2000001af97fae */ /* 0x000fe8000f121860 */
[----:B------:R2:W-:Y:S04]  /*32280*/  STL.64 [R1+0x1638], R12 ;  /* 0x0016380c01007387 */ /* 0x0005e80000100a00 */
[----:B------:R4:W-:Y:S04]  /*32290*/  LDGSTS.E [R249+0x6b300], desc[UR32][R24.64], !P6 ;  /* 0x6b30000018f97fae */ /* 0x0009e8000f121860 */
[----:B------:R4:W-:Y:S04]  /*322a0*/  STL.64 [R1+0x1640], R10 ;  /* 0x0016400a01007387 */ /* 0x0009e80000100a00 */
[----:B------:R-:W-:Y:S04]  /*322b0*/  LDGSTS.E [R249+0x6b400], desc[UR32][R22.64], !P6 ;  /* 0x6b40000016f97fae */ /* 0x000fe8000f121860 */
[----:B------:R4:W-:Y:S04]  /*322c0*/  STL.64 [R1+0x1648], R8 ;  /* 0x0016480801007387 */ /* 0x0009e80000100a00 */
[----:B------:R-:W-:Y:S01]  /*322d0*/  LDGSTS.E [R249+0x6b500], desc[UR32][R12.64], !P6 ;  /* 0x6b5000000cf97fae */ /* 0x000fe2000f121860 */
[----:B------:R-:W-:-:S02]  /*322e0*/  VIADD R4, R6, 0xffffff25 ;  /* 0xffffff2506047836 */ /* 0x000fc40000000000 */
[----:B-1----:R-:W-:Y:S01]  /*322f0*/  IMAD.WIDE R28, R252, 0x4, R166 ;  /* 0x00000004fc1c7825 */ /* 0x002fe200078e02a6 */
[----:B------:R-:W-:Y:S01]  /*32300*/  LDGSTS.E [R249+0x6b600], desc[UR32][R10.64], !P6 ;  /* 0x6b6000000af97fae */ /* 0x000fe2000f121860 */
[----:B------:R-:W1:Y:S03]  /*32310*/  LDC R6, c[0x0][0x230] ;  /* 0x00008c00ff067b82 */ /* 0x000e660000000800 */
[----:B--2---:R-:W2:Y:S01]  /*32320*/  LDL.LU.64 R12, [R1+0xb68] ;  /* 0x000b6800010c7983 */ /* 0x004ea20000300a00 */
[----:B------:R-:W-:-:S03]  /*32330*/  ISETP.GE.U32.AND P2, PT, R4, 0x7ffffea6, PT ;  /* 0x7ffffea60400780c */ /* 0x000fc60003f46070 */
[----:B------:R-:W2:Y:S04]  /*32340*/  LDL.LU.64 R22, [R1+0xb78] ;  /* 0x000b780001167983 */ /* 0x000ea80000300a00 */
[----:B----4-:R-:W4:Y:S01]  /*32350*/  LDL.LU.64 R10, [R1+0xb80] ;  /* 0x000b8000010a7983 */ /* 0x010f220000300a00 */
[----:B------:R-:W-:-:S03]  /*32360*/  IMAD.WIDE R24, R252, 0x4, R168 ;  /* 0x00000004fc187825 */ /* 0x000fc600078e02a8 */
[----:B------:R1:W-:Y:S01]  /*32370*/  LDGSTS.E [R249+0x6b700], desc[UR32][R8.64], !P6 ;  /* 0x6b70000008f97fae */ /* 0x0003e2000f121860 */
[----:B------:R-:W-:-:S03]  /*32380*/  IMAD.WIDE R30, R252, 0x4, R18 ;  /* 0x00000004fc1e7825 */ /* 0x000fc600078e0212 */
[----:B------:R-:W4:Y:S01]  /*32390*/  LDL.LU.64 R18, [R1+0xb88] ;  /* 0x000b880001127983 */ /* 0x000f220000300a00 */
[----:B------:R-:W-:-:S03]  /*323a0*/  IMAD.WIDE R26, R252, 0x4, R20 ;  /* 0x00000004fc1a7825 */ /* 0x000fc600078e0214 */
[----:B------:R-:W-:Y:S01]  /*323b0*/  STL.64 [R1+0x33d0], R30 ;  /* 0x0033d01e01007387 */ /* 0x000fe20000100a00 */
[----:B------:R-:W-:-:S03]  /*323c0*/  IMAD.WIDE R20, R252, 0x4, R16 ;  /* 0x00000004fc147825 */ /* 0x000fc600078e0210 */
[----:B------:R-:W-:Y:S01]  /*323d0*/  STL.64 [R1+0x33e0], R28 ;  /* 0x0033e01c01007387 */ /* 0x000fe20000100a00 */
[----:B------:R-:W-:-:S03]  /*323e0*/  IMAD.WIDE R16, R252, 0x4, R170 ;  /* 0x00000004fc107825 */ /* 0x000fc600078e02aa */
[----:B------:R-:W-:Y:S01]  /*323f0*/  STL.64 [R1+0x33f0], R26 ;  /* 0x0033f01a01007387 */ /* 0x000fe20000100a00 */
[----:B-1----:R-:W-:-:S03]  /*32400*/  IMAD.WIDE R8, R252, 0x4, R172 ;  /* 0x00000004fc087825 */ /* 0x002fc600078e02ac */
[----:B------:R2:W-:Y:S04]  /*32410*/  LDGSTS.E [R249+0x6d000], desc[UR32][R30.64], !P2 ;  /* 0x6d0000001ef97fae */ /* 0x0005e8000d121860 */
[----:B------:R-:W-:Y:S04]  /*32420*/  STL.64 [R1+0x33f8], R24 ;  /* 0x0033f81801007387 */ /* 0x000fe80000100a00 */
[----:B------:R1:W-:Y:S04]  /*32430*/  LDGSTS.E [R249+0x6d100], desc[UR32][R28.64], !P2 ;  /* 0x6d1000001cf97fae */ /* 0x0003e8000d121860 */
[----:B------:R-:W-:Y:S04]  /*32440*/  STL.64 [R1+0x3400], R20 ;  /* 0x0034001401007387 */ /* 0x000fe80000100a00 */
[----:B------:R1:W-:Y:S04]  /*32450*/  LDGSTS.E [R249+0x6d200], desc[UR32][R26.64], !P2 ;  /* 0x6d2000001af97fae */ /* 0x0003e8000d121860 */
[----:B------:R1:W-:Y:S04]  /*32460*/  STL.64 [R1+0x3408], R16 ;  /* 0x0034081001007387 */ /* 0x0003e80000100a00 */
[----:B------:R2:W-:Y:S04]  /*32470*/  LDGSTS.E [R249+0x6d300], desc[UR32][R24.64], !P2 ;  /* 0x6d30000018f97fae */ /* 0x0005e8000d121860 */
[----:B------:R-:W-:Y:S04]  /*32480*/  LDGSTS.E [R249+0x6d400], desc[UR32][R20.64], !P2 ;  /* 0x6d40000014f97fae */ /* 0x000fe8000d121860 */
[----:B------:R-:W-:Y:S01]  /*32490*/  LDGSTS.E [R249+0x6d500], desc[UR32][R16.64], !P2 ;  /* 0x6d50000010f97fae */ /* 0x000fe2000d121860 */
[----:B---3--:R-:W-:-:S05]  /*324a0*/  IMAD.WIDE R14, R252, 0x4, R14 ;  /* 0x00000004fc0e7825 */ /* 0x008fca00078e020e */
[----:B------:R3:W-:Y:S04]  /*324b0*/  STL.64 [R1+0x3410], R14 ;  /* 0x0034100e01007387 */ /* 0x0007e80000100a00 */
[----:B------:R4:W-:Y:S04]  /*324c0*/  STL.64 [R1+0x3418], R8 ;  /* 0x0034180801007387 */ /* 0x0009e80000100a00 */
[----:B-1----:R-:W4:Y:S04]  /*324d0*/  LDL.LU.64 R16, [R1+0xb90] ;  /* 0x000b900001107983 */ /* 0x002f280000300a00 */
[----:B------:R-:W4:Y:S04]  /*324e0*/  LDL.LU.64 R20, [R1+0xba0] ;  /* 0x000ba00001147983 */ /* 0x000f280000300a00 */
[----:B------:R-:W-:Y:S01]  /*324f0*/  LDGSTS.E [R249+0x6d600], desc[UR32][R14.64], !P2 ;  /* 0x6d6000000ef97fae */ /* 0x000fe2000d121860 */
[----:B--2---:R-:W-:-:S03]  /*32500*/  IMAD.WIDE R30, R252, 0x4, R12 ;  /* 0x00000004fc1e7825 */ /* 0x004fc600078e020c */
[----:B---3--:R-:W2:Y:S04]  /*32510*/  LDL.LU.64 R14, [R1+0xba8] ;  /* 0x000ba800010e7983 */ /* 0x008ea80000300a00 */
[----:B------:R-:W3:Y:S01]  /*32520*/  LDL.LU.64 R12, [R1+0xbb0] ;  /* 0x000bb000010c7983 */ /* 0x000ee20000300a00 */
[----:B------:R-:W-:Y:S02]  /*32530*/  VIADD R4, R7, 0xffffff21 ;  /* 0xffffff2107047836 */ /* 0x000fe40000000000 */
[----:B------:R-:W-:Y:S01]  /*32540*/  IMAD.WIDE R28, R252, 0x4, R174 ;  /* 0x00000004fc1c7825 */ /* 0x000fe200078e02ae */
[----:B------:R-:W-:Y:S01]  /*32550*/  STL.64 [R1+0x3460], R30 ;  /* 0x0034601e01007387 */ /* 0x000fe20000100a00 */
[----:B------:R-:W1:Y:S01]  /*32560*/  LDC R7, c[0x0][0x230] ;  /* 0x00008c00ff077b82 */ /* 0x000e620000000800 */
[----:B------:R-:W-:Y:S01]  /*32570*/  ISETP.GE.U32.AND P0, PT, R4, 0x7ffffea2, PT ;  /* 0x7ffffea20400780c */ /* 0x000fe20003f06070 */
[C---:B------:R-:W-:Y:S01]  /*32580*/  IMAD.WIDE R26, R252.reuse, 0x4, R22 ;  /* 0x00000004fc1a7825 */ /* 0x040fe200078e0216 */
[----:B------:R4:W-:Y:S03]  /*32590*/  LDGSTS.E [R249+0x6d700], desc[UR32][R8.64], !P2 ;  /* 0x6d70000008f97fae */ /* 0x0009e6000d121860 */
[C---:B------:R-:W-:Y:S01]  /*325a0*/  IMAD.WIDE R24, R252.reuse, 0x4, R176 ;  /* 0x00000004fc187825 */ /* 0x040fe200078e02b0 */
[----:B------:R1:W-:Y:S03]  /*325b0*/  STL.64 [R1+0x3468], R28 ;  /* 0x0034681c01007387 */ /* 0x0003e60000100a00 */
[C---:B----4-:R-:W-:Y:S01]  /*325c0*/  IMAD.WIDE R22, R252.reuse, 0x4, R10 ;  /* 0x00000004fc167825 */ /* 0x050fe200078e020a */
[----:B------:R-:W-:Y:S03]  /*325d0*/  STL.64 [R1+0x3470], R26 ;  /* 0x0034701a01007387 */ /* 0x000fe60000100a00 */
[C---:B------:R-:W-:Y:S01]  /*325e0*/  IMAD.WIDE R10, R252.reuse, 0x4, R178 ;  /* 0x00000004fc0a7825 */ /* 0x040fe200078e02b2 */
[----:B------:R-:W-:Y:S03]  /*325f0*/  LDGSTS.E [R249+0x6f000], desc[UR32][R30.64], !P0 ;  /* 0x6f0000001ef97fae */ /* 0x000fe6000c121860 */
[C---:B------:R-:W-:Y:S01]  /*32600*/  IMAD.WIDE R18, R252.reuse, 0x4, R18 ;  /* 0x00000004fc127825 */ /* 0x040fe200078e0212 */
[----:B------:R-:W-:Y:S03]  /*32610*/  STL.64 [R1+0x3478], R24 ;  /* 0x0034781801007387 */ /* 0x000fe60000100a00 */
[----:B------:R-:W-:Y:S01]  /*32620*/  IMAD.WIDE R8, R252, 0x4, R180 ;  /* 0x00000004fc087825 */ /* 0x000fe200078e02b4 */
[----:B------:R1:W-:Y:S04]  /*32630*/  LDGSTS.E [R249+0x6f100], desc[UR32][R28.64], !P0 ;  /* 0x6f1000001cf97fae */ /* 0x0003e8000c121860 */
[----:B------:R-:W-:Y:S04]  /*32640*/  STL.64 [R1+0x3480], R22 ;  /* 0x0034801601007387 */ /* 0x000fe80000100a00 */
[----:B------:R-:W-:Y:S04]  /*32650*/  LDGSTS.E [R249+0x6f200], desc[UR32][R26.64], !P0 ;  /* 0x6f2000001af97fae */ /* 0x000fe8000c121860 */
[----:B------:R4:W-:Y:S04]  /*32660*/  STL.64 [R1+0x3488], R10 ;  /* 0x0034880a01007387 */ /* 0x0009e80000100a00 */
[----:B------:R4:W-:Y:S04]  /*32670*/  LDGSTS.E [R249+0x6f300], desc[UR32][R24.64], !P0 ;  /* 0x6f30000018f97fae */ /* 0x0009e8000c121860 */
[----:B------:R4:W-:Y:S04]  /*32680*/  STL.64 [R1+0x3490], R18 ;  /* 0x0034901201007387 */ /* 0x0009e80000100a00 */
[----:B------:R-:W-:Y:S04]  /*32690*/  LDGSTS.E [R249+0x6f400], desc[UR32][R22.64], !P0 ;  /* 0x6f40000016f97fae */ /* 0x000fe8000c121860 */
[----:B------:R4:W-:Y:S04]  /*326a0*/  STL.64 [R1+0x3498], R8 ;  /* 0x0034980801007387 */ /* 0x0009e80000100a00 */
[----:B------:R-:W-:Y:S04]  /*326b0*/  LDGSTS.E [R249+0x6f500], desc[UR32][R10.64], !P0 ;  /* 0x6f5000000af97fae */ /* 0x000fe8000c121860 */
[----:B------:R-:W-:Y:S01]  /*326c0*/  LDGSTS.E [R249+0x6f600], desc[UR32][R18.64], !P0 ;  /* 0x6f60000012f97fae */ /* 0x000fe2000c121860 */
[----:B------:R-:W-:-:S02]  /*326d0*/  VIADD R4, R5, 0xffffff1d ;  /* 0xffffff1d05047836 */ /* 0x000fc40000000000 */
[----:B-1----:R-:W-:Y:S01]  /*326e0*/  IMAD.WIDE R28, R252, 0x4, R182 ;  /* 0x00000004fc1c7825 */ /* 0x002fe200078e02b6 */
[----:B------:R1:W-:Y:S01]  /*326f0*/  LDGSTS.E [R249+0x6f700], desc[UR32][R8.64], !P0 ;  /* 0x6f70000008f97fae */ /* 0x0003e2000c121860 */
[----:B------:R-:W3:Y:S03]  /*32700*/  LDC R5, c[0x0][0x230] ;  /* 0x00008c00ff057b82 */ /* 0x000ee60000000800 */
[----:B----4-:R-:W4:Y:S04]  /*32710*/  LDL.LU.64 R10, [R1+0xbb8] ;  /* 0x000bb800010a7983 */ /* 0x010f280000300a00 */
[----:B------:R-:W4:Y:S04]  /*32720*/  LDL.LU.64 R22, [R1+0xbd0] ;  /* 0x000bd00001167983 */ /* 0x000f280000300a00 */
[----:B------:R-:W4:Y:S01]  /*32730*/  LDL.LU.64 R18, [R1+0xbd8] ;  /* 0x000bd80001127983 */ /* 0x000f220000300a00 */
[----:B------:R-:W-:Y:S01]  /*32740*/  ISETP.GE.U32.AND P3, PT, R4, 0x7ffffe9e, PT ;  /* 0x7ffffe9e0400780c */ /* 0x000fe20003f66070 */
[----:B------:R-:W-:-:S04]  /*32750*/  IMAD.WIDE R24, R252, 0x4, R184 ;  /* 0x00000004fc187825 */ /* 0x000fc800078e02b8 */
[----:B-1----:R-:W-:-:S04]  /*32760*/  IMAD.WIDE R8, R252, 0x4, R188 ;  /* 0x00000004fc087825 */ /* 0x002fc800078e02bc */
[C---:B------:R-:W-:Y:S02]  /*32770*/  IMAD.WIDE R30, R252.reuse, 0x4, R16 ;  /* 0x00000004fc1e7825 */ /* 0x040fe400078e0210 */
[----:B------:R-:W4:Y:S02]  /*32780*/  LDL.LU.64 R16, [R1+0xbe0] ;  /* 0x000be00001107983 */ /* 0x000f240000300a00 */
[C---:B------:R-:W-:Y:S02]  /*32790*/  IMAD.WIDE R26, R252.reuse, 0x4, R20 ;  /* 0x00000004fc1a7825 */ /* 0x040fe400078e0214 */
[----:B------:R-:W-:Y:S04]  /*327a0*/  STL.64 [R1+0x3520], R30 ;  /* 0x0035201e01007387 */ /* 0x000fe80000100a00 */
[----:B------:R1:W-:Y:S04]  /*327b0*/  STL.64 [R1+0x3528], R28 ;  /* 0x0035281c01007387 */ /* 0x0003e80000100a00 */
[----:B------:R-:W-:Y:S04]  /*327c0*/  STL.64 [R1+0x3530], R26 ;  /* 0x0035301a01007387 */ /* 0x000fe80000100a00 */
[----:B------:R-:W-:Y:S04]  /*327d0*/  STL.64 [R1+0x3538], R24 ;  /* 0x0035381801007387 */ /* 0x000fe80000100a00 */
[----:B------:R-:W-:Y:S04]  /*327e0*/  LDGSTS.E [R249+0x71000], desc[UR32][R30.64], !P3 ;  /* 0x710000001ef97fae */ /* 0x000fe8000d921860 */
[----:B------:R1:W-:Y:S04]  /*327f0*/  LDGSTS.E [R249+0x71100], desc[UR32][R28.64], !P3 ;  /* 0x711000001cf97fae */ /* 0x0003e8000d921860 */
[----:B------:R-:W-:Y:S04]  /*32800*/  LDGSTS.E [R249+0x71200], desc[UR32][R26.64], !P3 ;  /* 0x712000001af97fae */ /* 0x000fe8000d921860 */
[----:B------:R1:W-:Y:S01]  /*32810*/  LDGSTS.E [R249+0x71300], desc[UR32][R24.64], !P3 ;  /* 0x7130000018f97fae */ /* 0x0003e2000d921860 */
[----:B--2---:R-:W-:-:S04]  /*32820*/  IMAD.WIDE R20, R252, 0x4, R14 ;  /* 0x00000004fc147825 */ /* 0x004fc800078e020e */
[C---:B------:R-:W-:Y:S01]  /*32830*/  IMAD.WIDE R14, R252.reuse, 0x4, R186 ;  /* 0x00000004fc0e7825 */ /* 0x040fe200078e02ba */
[----:B------:R2:W-:Y:S03]  /*32840*/  STL.64 [R1+0x3540], R20 ;  /* 0x0035401401007387 */ /* 0x0005e60000100a00 */
[----:B---3--:R-:W-:Y:S01]  /*32850*/  IMAD.WIDE R12, R252, 0x4, R12 ;  /* 0x00000004fc0c7825 */ /* 0x008fe200078e020c */
[----:B------:R3:W-:Y:S04]  /*32860*/  STL.64 [R1+0x3548], R14 ;  /* 0x0035480e01007387 */ /* 0x0007e80000100a00 */
[----:B------:R3:W-:Y:S04]  /*32870*/  STL.64 [R1+0x3550], R12 ;  /* 0x0035500c01007387 */ /* 0x0007e80000100a00 */
        /* <DEDUP_REMOVED lines=8> */
[----:B---3--:R-:W3:Y:S04]  /*32900*/  LDL.LU.64 R14, [R1+0xbf8] ;  /* 0x000bf800010e7983 */ /* 0x008ee80000300a00 */
[----:B------:R-:W-:Y:S01]  /*32910*/  LDGSTS.E [R249+0x71600], desc[UR32][R12.64], !P3 ;  /* 0x716000000cf97fae */ /* 0x000fe2000d921860 */
[----:B------:R-:W-:-:S03]  /*32920*/  IMAD.WIDE R24, R252, 0x4, R192 ;  /* 0x00000004fc187825 */ /* 0x000fc600078e02c0 */
[----:B------:R1:W-:Y:S04]  /*32930*/  LDGSTS.E [R249+0x71700], desc[UR32][R8.64], !P3 ;  /* 0x7170000008f97fae */ /* 0x0003e8000d921860 */
[----:B------:R-:W3:Y:S01]  /*32940*/  LDL.LU.64 R12, [R1+0xc00] ;  /* 0x000c0000010c7983 */ /* 0x000ee20000300a00 */
[----:B-1----:R-:W-:-:S04]  /*32950*/  IMAD.WIDE R8, R252, 0x4, R196 ;  /* 0x00000004fc087825 */ /* 0x002fc800078e02c4 */
[C---:B----4-:R-:W-:Y:S02]  /*32960*/  IMAD.WIDE R30, R252.reuse, 0x4, R10 ;  /* 0x00000004fc1e7825 */ /* 0x050fe400078e020a */
[----:B------:R-:W4:Y:S02]  /*32970*/  LDL.LU.64 R10, [R1+0xc08] ;  /* 0x000c0800010a7983 */ /* 0x000f240000300a00 */
[C---:B------:R-:W-:Y:S02]  /*32980*/  IMAD.WIDE R26, R252.reuse, 0x4, R22 ;  /* 0x00000004fc1a7825 */ /* 0x040fe400078e0216 */
[----:B------:R-:W-:Y:S02]  /*32990*/  STL.64 [R1+0x35c0], R30 ;  /* 0x0035c01e01007387 */ /* 0x000fe40000100a00 */
[C---:B------:R-:W-:Y:S02]  /*329a0*/  IMAD.WIDE R22, R252.reuse, 0x4, R18 ;  /* 0x00000004fc167825 */ /* 0x040fe400078e0212 */
[----:B------:R-:W-:Y:S02]  /*329b0*/  STL.64 [R1+0x35d0], R28 ;  /* 0x0035d01c01007387 */ /* 0x000fe40000100a00 */
[----:B------:R-:W-:-:S02]  /*329c0*/  IMAD.WIDE R18, R252, 0x4, R194 ;  /* 0x00000004fc127825 */ /* 0x000fc400078e02c2 */
[----:B------:R-:W-:Y:S04]  /*329d0*/  STL.64 [R1+0x35e0], R26 ;  /* 0x0035e01a01007387 */ /* 0x000fe80000100a00 */
        /* <DEDUP_REMOVED lines=9> */
[----:B------:R-:W-:-:S05]  /*32a70*/  IMAD.WIDE R16, R252, 0x4, R16 ;  /* 0x00000004fc107825 */ /* 0x000fca00078e0210 */
[----:B------:R2:W-:Y:S04]  /*32a80*/  STL.64 [R1+0x3610], R16 ;  /* 0x0036101001007387 */ /* 0x0005e80000100a00 */
[----:B------:R3:W-:Y:S04]  /*32a90*/  STL.64 [R1+0x3618], R8 ;  /* 0x0036180801007387 */ /* 0x0007e80000100a00 */
[----:B-1----:R-:W4:Y:S04]  /*32aa0*/  LDL.LU.64 R18, [R1+0xc10] ;  /* 0x000c100001127983 */ /* 0x002f280000300a00 */
[----:B------:R-:W4:Y:S04]  /*32ab0*/  LDL.LU.64 R22, [R1+0xc20] ;  /* 0x000c200001167983 */ /* 0x000f280000300a00 */
[----:B------:R-:W-:Y:S01]  /*32ac0*/  LDGSTS.E [R249+0x73600], desc[UR32][R16.64], !P5 ;  /* 0x7360000010f97fae */ /* 0x000fe2000e921860 */
[----:B--2---:R-:W-:-:S03]  /*32ad0*/  IMAD.WIDE R30, R252, 0x4, R20 ;  /* 0x00000004fc1e7825 */ /* 0x004fc600078e0214 */
[----:B------:R-:W2:Y:S04]  /*32ae0*/  LDL.LU.64 R16, [R1+0xc28] ;  /* 0x000c280001107983 */ /* 0x000ea80000300a00 */
[----:B------:R-:W2:Y:S01]  /*32af0*/  LDL.LU.64 R20, [R1+0xc30] ;  /* 0x000c300001147983 */ /* 0x000ea20000300a00 */
[----:B------:R-:W-:Y:S01]  /*32b00*/  IADD3 R4, R7, -0xeb, RZ ;  /* 0xffffff1507047810 */ /* 0x000fe20007ffe0ff */
[----:B------:R-:W-:Y:S01]  /*32b10*/  IMAD.WIDE R28, R252, 0x4, R198 ;  /* 0x00000004fc1c7825 */ /* 0x000fe200078e02c6 */
[----:B------:R-:W1:Y:S01]  /*32b20*/  LDC R7, c[0x0][0x230] ;  /* 0x00008c00ff077b82 */ /* 0x000e620000000800 */
[----:B------:R3:W-:Y:S01]  /*32b30*/  LDGSTS.E [R249+0x73700], desc[UR32][R8.64], !P5 ;  /* 0x7370000008f97fae */ /* 0x0007e2000e921860 */
[----:B------:R-:W-:Y:S01]  /*32b40*/  ISETP.GE.U32.AND P6, PT, R4, 0x7ffffe96, PT ;  /* 0x7ffffe960400780c */ /* 0x000fe20003fc6070 */
[----:B---3--:R-:W-:-:S02]  /*32b50*/  IMAD.WIDE R26, R252, 0x4, R14 ;  /* 0x00000004fc1a7825 */ /* 0x008fc400078e020e */
[----:B------:R-:W-:Y:S02]  /*32b60*/  STL.64 [R1+0x3660], R30 ;  /* 0x0036601e01007387 */ /* 0x000fe40000100a00 */
[C---:B------:R-:W-:Y:S02]  /*32b70*/  IMAD.WIDE R24, R252.reuse, 0x4, R200 ;  /* 0x00000004fc187825 */ /* 0x040fe400078e02c8 */
[----:B------:R-:W-:Y:S02]  /*32b80*/  STL.64 [R1+0x3670], R28 ;  /* 0x0036701c01007387 */ /* 0x000fe40000100a00 */
[C---:B------:R-:W-:Y:S02]  /*32b90*/  IMAD.WIDE R14, R252.reuse, 0x4, R12 ;  /* 0x00000004fc0e7825 */ /* 0x040fe400078e020c */
[----:B------:R-:W-:Y:S02]  /*32ba0*/  STL.64 [R1+0x3688], R26 ;  /* 0x0036881a01007387 */ /* 0x000fe40000100a00 */
[----:B------:R-:W-:-:S02]  /*32bb0*/  IMAD.WIDE R12, R252, 0x4, R202 ;  /* 0x00000004fc0c7825 */ /* 0x000fc400078e02ca */
[----:B------:R-:W-:Y:S02]  /*32bc0*/  STL.64 [R1+0x3698], R24 ;  /* 0x0036981801007387 */ /* 0x000fe40000100a00 */
[C---:B------:R-:W-:Y:S02]  /*32bd0*/  IMAD.WIDE R8, R252.reuse, 0x4, R204 ;  /* 0x00000004fc087825 */ /* 0x040fe400078e02cc */
[----:B------:R-:W-:Y:S04]  /*32be0*/  LDGSTS.E [R249+0x75000], desc[UR32][R30.64], !P6 ;  /* 0x750000001ef97fae */ /* 0x000fe8000f121860 */
[----:B------:R3:W-:Y:S04]  /*32bf0*/  STL.64 [R1+0x36b0], R14 ;  /* 0x0036b00e01007387 */ /* 0x0007e80000100a00 */
[----:B------:R1:W-:Y:S04]  /*32c00*/  LDGSTS.E [R249+0x75100], desc[UR32][R28.64], !P6 ;  /* 0x751000001cf97fae */ /* 0x0003e8000f121860 */
[----:B------:R1:W-:Y:S01]  /*32c10*/  STL.64 [R1+0x36b8], R12 ;  /* 0x0036b80c01007387 */ /* 0x0003e20000100a00 */
[----:B----4-:R-:W-:-:S03]  /*32c20*/  IMAD.WIDE R10, R252, 0x4, R10 ;  /* 0x00000004fc0a7825 */ /* 0x010fc600078e020a */
[----:B------:R-:W-:Y:S04]  /*32c30*/  LDGSTS.E [R249+0x75200], desc[UR32][R26.64], !P6 ;  /* 0x752000001af97fae */ /* 0x000fe8000f121860 */
[----:B------:R4:W-:Y:S04]  /*32c40*/  STL.64 [R1+0x36c0], R10 ;  /* 0x0036c00a01007387 */ /* 0x0009e80000100a00 */
[----:B------:R4:W-:Y:S04]  /*32c50*/  LDGSTS.E [R249+0x75300], desc[UR32][R24.64], !P6 ;  /* 0x7530000018f97fae */ /* 0x0009e8000f121860 */
[----:B------:R4:W-:Y:S04]  /*32c60*/  STL.64 [R1+0x36c8], R8 ;  /* 0x0036c80801007387 */ /* 0x0009e80000100a00 */
[----:B------:R-:W-:Y:S04]  /*32c70*/  LDGSTS.E [R249+0x75400], desc[UR32][R14.64], !P6 ;  /* 0x754000000ef97fae */ /* 0x000fe8000f121860 */
[----:B------:R-:W-:Y:S04]  /*32c80*/  LDGSTS.E [R249+0x75500], desc[UR32][R12.64], !P6 ;  /* 0x755000000cf97fae */ /* 0x000fe8000f121860 */
[----:B------:R-:W-:Y:S04]  /*32c90*/  LDGSTS.E [R249+0x75600], desc[UR32][R10.64], !P6 ;  /* 0x756000000af97fae */ /* 0x000fe8000f121860 */
[----:B---3--:R-:W3:Y:S04]  /*32ca0*/  LDL.LU.64 R14, [R1+0xc38] ;  /* 0x000c3800010e7983 */ /* 0x008ee80000300a00 */
[----:B-1----:R-:W3:Y:S04]  /*32cb0*/  LDL.LU.64 R12, [R1+0xc48] ;  /* 0x000c4800010c7983 */ /* 0x002ee80000300a00 */
[----:B----4-:R-:W4:Y:S01]  /*32cc0*/  LDL.LU.64 R10, [R1+0xc50] ;  /* 0x000c5000010a7983 */ /* 0x010f220000300a00 */
[----:B------:R-:W-:-:S02]  /*32cd0*/  VIADD R4, R5, 0xffffff11 ;  /* 0xffffff1105047836 */ /* 0x000fc40000000000 */
[----:B------:R-:W-:Y:S01]  /*32ce0*/  IMAD.WIDE R28, R252, 0x4, R206 ;  /* 0x00000004fc1c7825 */ /* 0x000fe200078e02ce */
[----:B------:R1:W-:Y:S01]  /*32cf0*/  LDGSTS.E [R249+0x75700], desc[UR32][R8.64], !P6 ;  /* 0x7570000008f97fae */ /* 0x0003e2000f121860 */
[----:B------:R-:W4:Y:S01]  /*32d00*/  LDC R5, c[0x0][0x230] ;  /* 0x00008c00ff057b82 */ /* 0x000f220000000800 */
        /* <DEDUP_REMOVED lines=9> */
[----:B------:R-:W-:Y:S04]  /*32da0*/  LDGSTS.E [R249+0x77000], desc[UR32][R30.64], !P2 ;  /* 0x770000001ef97fae */ /* 0x000fe8000d121860 */
[----:B------:R-:W-:Y:S04]  /*32db0*/  STL.64 [R1+0x3708], R24 ;  /* 0x0037081801007387 */ /* 0x000fe80000100a00 */
[----:B------:R1:W-:Y:S04]  /*32dc0*/  LDGSTS.E [R249+0x77100], desc[UR32][R28.64], !P2 ;  /* 0x771000001cf97fae */ /* 0x0003e8000d121860 */
[----:B------:R-:W-:Y:S04]  /*32dd0*/  LDGSTS.E [R249+0x77200], desc[UR32][R26.64], !P2 ;  /* 0x772000001af97fae */ /* 0x000fe8000d121860 */
[----:B------:R1:W-:Y:S01]  /*32de0*/  LDGSTS.E [R249+0x77300], desc[UR32][R24.64], !P2 ;  /* 0x7730000018f97fae */ /* 0x0003e2000d121860 */
[----:B--2---:R-:W-:-:S04]  /*32df0*/  IMAD.WIDE R22, R252, 0x4, R16 ;  /* 0x00000004fc167825 */ /* 0x004fc800078e0210 */
[C---:B------:R-:W-:Y:S01]  /*32e00*/  IMAD.WIDE R16, R252.reuse, 0x4, R210 ;  /* 0x00000004fc107825 */ /* 0x040fe200078e02d2 */
[----:B------:R-:W-:Y:S03]  /*32e10*/  STL.64 [R1+0x3720], R22 ;  /* 0x0037201601007387 */ /* 0x000fe60000100a00 */
[----:B------:R-:W-:Y:S01]  /*32e20*/  IMAD.WIDE R20, R252, 0x4, R20 ;  /* 0x00000004fc147825 */ /* 0x000fe200078e0214 */
[----:B------:R2:W-:Y:S04]  /*32e30*/  STL.64 [R1+0x3728], R16 ;  /* 0x0037281001007387 */ /* 0x0005e80000100a00 */
        /* <DEDUP_REMOVED lines=11> */
[----:B------:R-:W2:Y:S01]  /*32ef0*/  LDL.LU.64 R20, [R1+0xc78] ;  /* 0x000c780001147983 */ /* 0x000ea20000300a00 */
[----:B------:R-:W-:-:S03]  /*32f00*/  IMAD.WIDE R24, R252, 0x4, R216 ;  /* 0x00000004fc187825 */ /* 0x000fc600078e02d8 */
[----:B------:R3:W-:Y:S02]  /*32f10*/  LDGSTS.E [R249+0x77700], desc[UR32][R8.64], !P2 ;  /* 0x7770000008f97fae */ /* 0x0007e4000d121860 */
[----:B---3--:R-:W-:-:S04]  /*32f20*/  IMAD.WIDE R8, R252, 0x4, R220 ;  /* 0x00000004fc087825 */ /* 0x008fc800078e02dc */
[C---:B------:R-:W-:Y:S02]  /*32f30*/  IMAD.WIDE R30, R252.reuse, 0x4, R14 ;  /* 0x00000004fc1e7825 */ /* 0x040fe400078e020e */
[----:B------:R-:W3:Y:S02]  /*32f40*/  LDL.LU.64 R14, [R1+0xc80] ;  /* 0x000c8000010e7983 */ /* 0x000ee40000300a00 */
[C---:B------:R-:W-:Y:S02]  /*32f50*/  IMAD.WIDE R26, R252.reuse, 0x4, R12 ;  /* 0x00000004fc1a7825 */ /* 0x040fe400078e020c */
[----:B------:R-:W-:Y:S02]  /*32f60*/  STL.64 [R1+0x3c48], R30 ;  /* 0x003c481e01007387 */ /* 0x000fe40000100a00 */
[C---:B----4-:R-:W-:Y:S02]  /*32f70*/  IMAD.WIDE R10, R252.reuse, 0x4, R10 ;  /* 0x00000004fc0a7825 */ /* 0x050fe400078e020a */
[----:B------:R-:W-:Y:S02]  /*32f80*/  STL.64 [R1+0x3c40], R28 ;  /* 0x003c401c01007387 */ /* 0x000fe40000100a00 */
[----:B------:R-:W-:-:S02]  /*32f90*/  IMAD.WIDE R12, R252, 0x4, R218 ;  /* 0x00000004fc0c7825 */ /* 0x000fc400078e02da */
[----:B------:R-:W-:Y:S04]  /*32fa0*/  STL.64 [R1+0x3c38], R26 ;  /* 0x003c381a01007387 */ /* 0x000fe80000100a00 */
[----:B------:R-:W-:Y:S04]  /*32fb0*/  STL.64 [R1+0x3c30], R24 ;  /* 0x003c301801007387 */ /* 0x000fe80000100a00 */
[----:B------:R2:W-:Y:S04]  /*32fc0*/  LDGSTS.E [R249+0x79000], desc[UR32][R30.64], !P0 ;  /* 0x790000001ef97fae */ /* 0x0005e8000c121860 */
[----:B------:R4:W-:Y:S04]  /*32fd0*/  STL.64 [R1+0x3c28], R10 ;  /* 0x003c280a01007387 */ /* 0x0009e80000100a00 */
[----:B------:R1:W-:Y:S04]  /*32fe0*/  LDGSTS.E [R249+0x79100], desc[UR32][R28.64], !P0 ;  /* 0x791000001cf97fae */ /* 0x0003e8000c121860 */
[----:B------:R1:W-:Y:S04]  /*32ff0*/  STL.64 [R1+0x3c20], R12 ;  /* 0x003c200c01007387 */ /* 0x0003e80000100a00 */
[----:B------:R2:W-:Y:S04]  /*33000*/  LDGSTS.E [R249+0x79200], desc[UR32][R26.64], !P0 ;  /* 0x792000001af97fae */ /* 0x0005e8000c121860 */
[----:B------:R2:W-:Y:S04]  /*33010*/  LDGSTS.E [R249+0x79300], desc[UR32][R24.64], !P0 ;  /* 0x7930000018f97fae */ /* 0x0005e8000c121860 */
[----:B------:R-:W-:Y:S04]  /*33020*/  LDGSTS.E [R249+0x79400], desc[UR32][R10.64], !P0 ;  /* 0x794000000af97fae */ /* 0x000fe8000c121860 */
[----:B------:R-:W-:Y:S01]  /*33030*/  LDGSTS.E [R249+0x79500], desc[UR32][R12.64], !P0 ;  /* 0x795000000cf97fae */ /* 0x000fe2000c121860 */
[----:B------:R-:W-:-:S05]  /*33040*/  IMAD.WIDE R18, R252, 0x4, R18 ;  /* 0x00000004fc127825 */ /* 0x000fca00078e0212 */
[----:B------:R2:W-:Y:S04]  /*33050*/  STL.64 [R1+0x3c18], R18 ;  /* 0x003c181201007387 */ /* 0x0005e80000100a00 */
[----:B------:R2:W-:Y:S04]  /*33060*/  STL.64 [R1+0x3c10], R8 ;  /* 0x003c100801007387 */ /* 0x0005e80000100a00 */
[----:B----4-:R-:W4:Y:S04]  /*33070*/  LDL.LU.64 R10, [R1+0xc88] ;  /* 0x000c8800010a7983 */ /* 0x010f280000300a00 */
[----:B-1----:R-:W4:Y:S04]  /*33080*/  LDL.LU.64 R12, [R1+0xc98] ;  /* 0x000c9800010c7983 */ /* 0x002f280000300a00 */
[----:B------:R-:W-:Y:S01]  /*33090*/  LDGSTS.E [R249+0x79600], desc[UR32][R18.64], !P0 ;  /* 0x7960000012f97fae */ /* 0x000fe2000c121860 */
[----:B--2---:R-:W-:-:S03]  /*330a0*/  IMAD.WIDE R30, R252, 0x4, R16 ;  /* 0x00000004fc1e7825 */ /* 0x004fc600078e0210 */
[----:B------:R-:W2:Y:S04]  /*330b0*/  LDL.LU.64 R18, [R1+0xca0] ;  /* 0x000ca00001127983 */ /* 0x000ea80000300a00 */
[----:B------:R-:W2:Y:S01]  /*330c0*/  LDL.LU.64 R16, [R1+0xca8] ;  /* 0x000ca80001107983 */ /* 0x000ea20000300a00 */
        /* <DEDUP_REMOVED lines=9> */
[C---:B------:R-:W-:Y:S01]  /*33160*/  IMAD.WIDE R20, R252.reuse, 0x4, R20 ;  /* 0x00000004fc147825 */ /* 0x040fe200078e0214 */
[----:B------:R-:W-:Y:S03]  /*33170*/  STL.64 [R1+0x3c78], R26 ;  /* 0x003c781a01007387 */ /* 0x000fe60000100a00 */
[C---:B------:R-:W-:Y:S01]  /*33180*/  IMAD.WIDE R22, R252.reuse, 0x4, R226 ;  /* 0x00000004fc167825 */ /* 0x040fe200078e02e2 */
[----:B------:R-:W-:Y:S03]  /*33190*/  STL.64 [R1+0x3c70], R24 ;  /* 0x003c701801007387 */ /* 0x000fe60000100a00 */
[C---:B---3--:R-:W-:Y:S01]  /*331a0*/  IMAD.WIDE R8, R252.reuse, 0x4, R228 ;  /* 0x00000004fc087825 */ /* 0x048fe200078e02e4 */
[----:B------:R-:W-:Y:S04]  /*331b0*/  LDGSTS.E [R249+0x7b000], desc[UR32][R30.64], !P3 ;  /* 0x7b0000001ef97fae */ /* 0x000fe8000d921860 */
[----:B------:R3:W-:Y:S04]  /*331c0*/  STL.64 [R1+0x3c68], R20 ;  /* 0x003c681401007387 */ /* 0x0007e80000100a00 */
[----:B------:R1:W-:Y:S01]  /*331d0*/  LDGSTS.E [R249+0x7b100], desc[UR32][R28.64], !P3 ;  /* 0x7b1000001cf97fae */ /* 0x0003e2000d921860 */
[----:B------:R-:W-:-:S03]  /*331e0*/  IMAD.WIDE R14, R252, 0x4, R14 ;  /* 0x00000004fc0e7825 */ /* 0x000fc600078e020e */
[----:B------:R-:W-:Y:S04]  /*331f0*/  STL.64 [R1+0x3c60], R22 ;  /* 0x003c601601007387 */ /* 0x000fe80000100a00 */
[----:B------:R-:W-:Y:S04]  /*33200*/  LDGSTS.E [R249+0x7b200], desc[UR32][R26.64], !P3 ;  /* 0x7b2000001af97fae */ /* 0x000fe8000d921860 */
[----:B------:R3:W-:Y:S04]  /*33210*/  STL.64 [R1+0x3c58], R14 ;  /* 0x003c580e01007387 */ /* 0x0007e80000100a00 */
[----:B------:R3:W-:Y:S04]  /*33220*/  LDGSTS.E [R249+0x7b300], desc[UR32][R24.64], !P3 ;  /* 0x7b30000018f97fae */ /* 0x0007e8000d921860 */
[----:B------:R3:W-:Y:S04]  /*33230*/  STL.64 [R1+0x3c50], R8 ;  /* 0x003c500801007387 */ /* 0x0007e80000100a00 */
[----:B------:R-:W-:Y:S01]  /*33240*/  LDGSTS.E [R249+0x7b400], desc[UR32][R20.64], !P3 ;  /* 0x7b40000014f97fae */ /* 0x000fe2000d921860 */
[----:B------:R-:W-:-:S02]  /*33250*/  VIADD R4, R5, 0xffffff05 ;  /* 0xffffff0505047836 */ /* 0x000fc40000000000 */
[----:B-1----:R-:W-:Y:S01]  /*33260*/  IMAD.WIDE R28, R252, 0x4, R230 ;  /* 0x00000004fc1c7825 */ /* 0x002fe200078e02e6 */
[----:B------:R-:W-:Y:S01]  /*33270*/  LDGSTS.E [R249+0x7b500], desc[UR32][R22.64], !P3 ;  /* 0x7b50000016f97fae */ /* 0x000fe2000d921860 */
[----:B------:R-:W1:Y:S03]  /*33280*/  LDC R5, c[0x0][0x230] ;  /* 0x00008c00ff057b82 */ /* 0x000e660000000800 */
[----:B------:R-:W-:Y:S04]  /*33290*/  LDGSTS.E [R249+0x7b600], desc[UR32][R14.64], !P3 ;  /* 0x7b6000000ef97fae */ /* 0x000fe8000d921860 */
[----:B---3--:R-:W3:Y:S01]  /*332a0*/  LDL.LU.64 R20, [R1+0xcb0] ;  /* 0x000cb00001147983 */ /* 0x008ee20000300a00 */
[----:B------:R-:W-:Y:S01]  /*332b0*/  ISETP.GE.U32.AND P5, PT, R4, 0x7ffffe86, PT ;  /* 0x7ffffe860400780c */ /* 0x000fe20003fa6070 */
[----:B------:R-:W-:-:S02]  /*332c0*/  IMAD.WIDE R24, R252, 0x4, R232 ;  /* 0x00000004fc187825 */ /* 0x000fc400078e02e8 */
[----:B------:R1:W-:Y:S04]  /*332d0*/  LDGSTS.E [R249+0x7b700], desc[UR32][R8.64], !P3 ;  /* 0x7b70000008f97fae */ /* 0x0003e8000d921860 */
[----:B------:R-:W3:Y:S01]  /*332e0*/  LDL.LU.64 R14, [R1+0xcc0] ;  /* 0x000cc000010e7983 */ /* 0x000ee20000300a00 */
[----:B-1----:R-:W-:-:S04]  /*332f0*/  IMAD.WIDE R8, R252, 0x4, R236 ;  /* 0x00000004fc087825 */ /* 0x002fc800078e02ec */
[----:B----4-:R-:W-:-:S04]  /*33300*/  IMAD.WIDE R10, R252, 0x4, R10 ;  /* 0x00000004fc0a7825 */ /* 0x010fc800078e020a */
[C---:B------:R-:W-:Y:S01]  /*33310*/  IMAD.WIDE R26, R252.reuse, 0x4, R12 ;  /* 0x00000004fc1a7825 */ /* 0x040fe200078e020c */
[----:B------:R-:W-:Y:S04]  /*33320*/  LDGSTS.E [R249+0x7d000], desc[UR32][R10.64], !P5 ;  /* 0x7d0000000af97fae */ /* 0x000fe8000e921860 */
[----:B------:R-:W4:Y:S04]  /*33330*/  LDL.LU.64 R12, [R1+0xcc8] ;  /* 0x000cc800010c7983 */ /* 0x000f280000300a00 */
[----:B------:R1:W-:Y:S04]  /*33340*/  STL.64 [R1+0x3cc8], R10 ;  /* 0x003cc80a01007387 */ /* 0x0003e80000100a00 */
[----:B------:R-:W-:Y:S04]  /*33350*/  STL.64 [R1+0x3cc0], R28 ;  /* 0x003cc01c01007387 */ /* 0x000fe80000100a00 */
[----:B------:R-:W-:Y:S04]  /*33360*/  STL.64 [R1+0x3cb8], R26 ;  /* 0x003cb81a01007387 */ /* 0x000fe80000100a00 */
[----:B------:R-:W-:Y:S04]  /*33370*/  STL.64 [R1+0x3cb0], R24 ;  /* 0x003cb01801007387 */ /* 0x000fe80000100a00 */
[----:B------:R-:W-:Y:S04]  /*33380*/  LDGSTS.E [R249+0x7d100], desc[UR32][R28.64], !P5 ;  /* 0x7d1000001cf97fae */ /* 0x000fe8000e921860 */
[----:B------:R-:W-:Y:S04]  /*33390*/  LDGSTS.E [R249+0x7d200], desc[UR32][R26.64], !P5 ;  /* 0x7d2000001af97fae */ /* 0x000fe8000e921860 */
[----:B------:R-:W-:Y:S01]  /*333a0*/  LDGSTS.E [R249+0x7d300], desc[UR32][R24.64], !P5 ;  /* 0x7d30000018f97fae */ /* 0x000fe2000e921860 */
[----:B--2---:R-:W-:-:S04]  /*333b0*/  IMAD.WIDE R22, R252, 0x4, R18 ;  /* 0x00000004fc167825 */ /* 0x004fc800078e0212 */
[C---:B------:R-:W-:Y:S01]  /*333c0*/  IMAD.WIDE R18, R252.reuse, 0x4, R234 ;  /* 0x00000004fc127825 */ /* 0x040fe200078e02ea */
[----:B------:R-:W-:Y:S04]  /*333d0*/  STL.64 [R1+0x3ca8], R22 ;  /* 0x003ca81601007387 */ /* 0x000fe80000100a00 */
[----:B------:R2:W-:Y:S04]  /*333e0*/  STL.64 [R1+0x3ca0], R18 ;  /* 0x003ca01201007387 */ /* 0x0005e80000100a00 */
[----:B-1----:R-:W4:Y:S01]  /*333f0*/  LDL.LU.64 R10, [R1+0xcd0] ;  /* 0x000cd000010a7983 */ /* 0x002f220000300a00 */
[----:B------:R-:W-:-:S03]  /*33400*/  IMAD.WIDE R16, R252, 0x4, R16 ;  /* 0x00000004fc107825 */ /* 0x000fc600078e0210 */
[----:B------:R-:W-:Y:S04]  /*33410*/  LDGSTS.E [R249+0x7d400], desc[UR32][R22.64], !P5 ;  /* 0x7d40000016f97fae */ /* 0x000fe8000e921860 */
[----:B------:R1:W-:Y:S04]  /*33420*/  STL.64 [R1+0x3c98], R16 ;  /* 0x003c981001007387 */ /* 0x0003e80000100a00 */
[----:B------:R1:W-:Y:S04]  /*33430*/  STL.64 [R1+0x3c90], R8 ;  /* 0x003c900801007387 */ /* 0x0003e80000100a00 */
[----:B------:R-:W-:Y:S04]  /*33440*/  LDGSTS.E [R249+0x7d500], desc[UR32][R18.64], !P5 ;  /* 0x7d50000012f97fae */ /* 0x000fe8000e921860 */
[----:B------:R-:W-:Y:S01]  /*33450*/  LDGSTS.E [R249+0x7d600], desc[UR32][R16.64], !P5 ;  /* 0x7d60000010f97fae */ /* 0x000fe2000e921860 */
[----:B------:R-:W-:-:S03]  /*33460*/  IMAD.WIDE R34, R252, 0x4, R238 ;  /* 0x00000004fc227825 */ /* 0x000fc600078e02ee */
[----:B------:R1:W-:Y:S04]  /*33470*/  LDGSTS.E [R249+0x7d700], desc[UR32][R8.64], !P5 ;  /* 0x7d70000008f97fae */ /* 0x0003e8000e921860 */
[----:B--2---:R-:W2:Y:S04]  /*33480*/  LDL.LU.64 R18, [R1+0x268] ;  /* 0x0002680001127983 */ /* 0x004ea80000300a00 */
[----:B-1----:R-:W2:Y:S01]  /*33490*/  LDL.LU.64 R16, [R1+0x260] ;  /* 0x0002600001107983 */ /* 0x002ea20000300a00 */
[----:B------:R-:W-:Y:S02]  /*334a0*/  VIADD R4, R6, 0xffffff01 ;  /* 0xffffff0106047836 */ /* 0x000fe40000000000 */
[----:B------:R-:W-:Y:S01]  /*334b0*/  IMAD.WIDE R30, R252, 0x4, R240 ;  /* 0x00000004fc1e7825 */ /* 0x000fe200078e02f0 */
[----:B------:R-:W2:Y:S01]  /*334c0*/  LDL.LU.64 R26, [R1+0x258] ;  /* 0x00025800011a7983 */ /* 0x000ea20000300a00 */
[----:B------:R-:W1:Y:S03]  /*334d0*/  LDC R6, c[0x0][0x230] ;  /* 0x00008c00ff067b82 */ /* 0x000e660000000800 */
[----:B------:R-:W2:Y:S01]  /*334e0*/  LDL.LU.64 R24, [R1+0x250] ;  /* 0x0002500001187983 */ /* 0x000ea20000300a00 */
[----:B------:R-:W-:Y:S01]  /*334f0*/  ISETP.GE.U32.AND P6, PT, R4, 0x7ffffe82, PT ;  /* 0x7ffffe820400780c */ /* 0x000fe20003fc6070 */
[----:B------:R-:W-:-:S04]  /*33500*/  IMAD.WIDE R8, R252, 0x4, R244 ;  /* 0x00000004fc087825 */ /* 0x000fc800078e02f4 */
[----:B---3--:R-:W-:-:S05]  /*33510*/  IMAD.WIDE R36, R252, 0x4, R20 ;  /* 0x00000004fc247825 */ /* 0x008fca00078e0214 */
[----:B------:R-:W-:Y:S01]  /*33520*/  STL.64 [R1+0x3d08], R36 ;  /* 0x003d082401007387 */ /* 0x000fe20000100a00 */
[----:B------:R-:W-:-:S03]  /*33530*/  IMAD.WIDE R32, R252, 0x4, R14 ;  /* 0x00000004fc207825 */ /* 0x000fc600078e020e */
[----:B------:R-:W3:Y:S04]  /*33540*/  LDL.LU.64 R20, [R1+0x248] ;  /* 0x0002480001147983 */ /* 0x000ee80000300a00 */
[----:B------:R-:W3:Y:S04]  /*33550*/  LDL.LU.64 R14, [R1+0x240] ;  /* 0x00024000010e7983 */ /* 0x000ee80000300a00 */
[----:B------:R-:W-:Y:S04]  /*33560*/  STL.64 [R1+0x3d00], R34 ;  /* 0x003d002201007387 */ /* 0x000fe80000100a00 */
[----:B------:R-:W-:Y:S01]  /*33570*/  STL.64 [R1+0x3cf8], R32 ;  /* 0x003cf82001007387 */ /* 0x000fe20000100a00 */
[----:B------:R-:W-:-:S03]  /*33580*/  IMAD.WIDE R22, R252, 0x4, R242 ;  /* 0x00000004fc167825 */ /* 0x000fc600078e02f2 */
[----:B------:R2:W-:Y:S04]  /*33590*/  LDGSTS.E [R249+0x7f000], desc[UR32][R36.64], !P6 ;  /* 0x7f00000024f97fae */ /* 0x0005e8000f121860 */
[----:B------:R1:W-:Y:S04]  /*335a0*/  LDGSTS.E [R249+0x7f100], desc[UR32][R34.64], !P6 ;  /* 0x7f10000022f97fae */ /* 0x0003e8000f121860 */
[----:B------:R1:W-:Y:S04]  /*335b0*/  LDGSTS.E [R249+0x7f200], desc[UR32][R32.64], !P6 ;  /* 0x7f20000020f97fae */ /* 0x0003e8000f121860 */
[----:B------:R1:W-:Y:S01]  /*335c0*/  LDGSTS.E [R249+0x7f300], desc[UR32][R30.64], !P6 ;  /* 0x7f3000001ef97fae */ /* 0x0003e2000f121860 */
[----:B----4-:R-:W-:-:S03]  /*335d0*/  IMAD.WIDE R28, R252, 0x4, R12 ;  /* 0x00000004fc1c7825 */ /* 0x010fc600078e020c */
[----:B------:R-:W4:Y:S04]  /*335e0*/  LDL.LU.64 R12, [R1+0x238] ;  /* 0x00023800010c7983 */ /* 0x000f280000300a00 */
[----:B------:R-:W-:Y:S04]  /*335f0*/  STL.64 [R1+0x3cf0], R8 ;  /* 0x003cf00801007387 */ /* 0x000fe80000100a00 */
[----:B------:R-:W-:Y:S04]  /*33600*/  STL.64 [R1+0x3ce8], R30 ;  /* 0x003ce81e01007387 */ /* 0x000fe80000100a00 */
[----:B------:R1:W-:Y:S04]  /*33610*/  STL.64 [R1+0x3ce0], R28 ;  /* 0x003ce01c01007387 */ /* 0x0003e80000100a00 */
[----:B------:R-:W4:Y:S04]  /*33620*/  LDL.LU.64 R38, [R1+0x230] ;  /* 0x0002300001267983 */ /* 0x000f280000300a00 */
[----:B------:R1:W-:Y:S04]  /*33630*/  STL.64 [R1+0x3cd8], R22 ;  /* 0x003cd81601007387 */ /* 0x0003e80000100a00 */
[----:B------:R-:W-:Y:S04]  /*33640*/  LDGSTS.E [R249+0x7f400], desc[UR32][R28.64], !P6 ;  /* 0x7f4000001cf97fae */ /* 0x000fe8000f121860 */
[----:B------:R-:W-:Y:S01]  /*33650*/  LDGSTS.E [R249+0x7f500], desc[UR32][R22.64], !P6 ;  /* 0x7f50000016f97fae */ /* 0x000fe2000f121860 */
[----:B------:R-:W-:-:S05]  /*33660*/  IMAD.WIDE R10, R252, 0x4, R10 ;  /* 0x00000004fc0a7825 */ /* 0x000fca00078e020a */
[----:B------:R2:W-:Y:S04]  /*33670*/  STL.64 [R1+0x3cd0], R10 ;  /* 0x003cd00a01007387 */ /* 0x0005e80000100a00 */
[----:B-1----:R-:W4:Y:S04]  /*33680*/  LDL.LU.64 R28, [R1+0x228] ;  /* 0x00022800011c7983 */ /* 0x002f280000300a00 */
[----:B------:R-:W-:Y:S04]  /*33690*/  LDGSTS.E [R249+0x7f600], desc[UR32][R10.64], !P6 ;  /* 0x7f6000000af97fae */ /* 0x000fe8000f121860 */
[----:B------:R-:W4:Y:S01]  /*336a0*/  LDL.LU.64 R22, [R1+0x220] ;  /* 0x0002200001167983 */ /* 0x000f220000300a00 */
[----:B------:R-:W-:-:S02]  /*336b0*/  VIADD R4, R7, 0xffffff7c ;  /* 0xffffff7c07047836 */ /* 0x000fc40000000000 */
[----:B------:R-:W1:Y:S01]  /*336c0*/  LDC R7, c[0x0][0x230] ;  /* 0x00008c00ff077b82 */ /* 0x000e620000000800 */
[----:B------:R4:W-:Y:S04]  /*336d0*/  LDGSTS.E [R249+0x7f700], desc[UR32][R8.64], !P6 ;  /* 0x7f70000008f97fae */ /* 0x0009e8000f121860 */
[----:B--2---:R-:W2:Y:S01]  /*336e0*/  LDL.LU.64 R10, [R1+0x218] ;  /* 0x00021800010a7983 */ /* 0x004ea20000300a00 */
[----:B------:R-:W-:-:S03]  /*336f0*/  IMAD.WIDE R36, R252, 0x4, R18 ;  /* 0x00000004fc247825 */ /* 0x000fc600078e0212 */
[----:B------:R-:W2:Y:S01]  /*33700*/  LDL.LU.64 R18, [R1+0x210] ;  /* 0x0002100001127983 */ /* 0x000ea20000300a00 */
[----:B------:R-:W-:-:S03]  /*33710*/  IMAD.WIDE R34, R252, 0x4, R16 ;  /* 0x00000004fc227825 */ /* 0x000fc600078e0210 */
[----:B------:R-:W2:Y:S01]  /*33720*/  LDL.LU.64 R16, [R1+0x208] ;  /* 0x0002080001107983 */ /* 0x000ea20000300a00 */
[----:B------:R-:W-:-:S03]  /*33730*/  IMAD.WIDE R32, R252, 0x4, R26 ;  /* 0x00000004fc207825 */ /* 0x000fc600078e021a */
[----:B------:R-:W-:Y:S01]  /*33740*/  STL.64 [R1+0xc38], R36 ;  /* 0x000c382401007387 */ /* 0x000fe20000100a00 */
[----:B------:R-:W-:Y:S01]  /*33750*/  IMAD.WIDE R30, R252, 0x4, R24 ;  /* 0x00000004fc1e7825 */ /* 0x000fe200078e0218 */
[----:B------:R-:W-:Y:S02]  /*33760*/  ISETP.GE.U32.AND P2, PT, R4, 0x7ffffefd, PT ;  /* 0x7ffffefd0400780c */ /* 0x000fe40003f46070 */
[----:B------:R-:W-:Y:S04]  /*33770*/  STL.64 [R1+0xc30], R34 ;  /* 0x000c302201007387 */ /* 0x000fe80000100a00 */
[----:B------:R-:W-:Y:S07]  /*33780*/  STL.64 [R1+0xc18], R32 ;  /* 0x000c182001007387 */ /* 0x000fee0000100a00 */
[----:B------:R1:W-:Y:S04]  /*33790*/  LDGSTS.E [R250+0x41800], desc[UR32][R36.64], !P2 ;  /* 0x4180000024fa7fae */ /* 0x0003e8000d121860 */
[----:B------:R1:W-:Y:S04]  /*337a0*/  LDGSTS.E [R250+0x41900], desc[UR32][R34.64], !P2 ;  /* 0x4190000022fa7fae */ /* 0x0003e8000d121860 */
[----:B------:R2:W-:Y:S04]  /*337b0*/  LDGSTS.E [R250+0x41a00], desc[UR32][R32.64], !P2 ;  /* 0x41a0000020fa7fae */ /* 0x0005e8000d121860 */
[----:B------:R2:W-:Y:S01]  /*337c0*/  LDGSTS.E [R250+0x41b00], desc[UR32][R30.64], !P2 ;  /* 0x41b000001efa7fae */ /* 0x0005e2000d121860 */
[----:B---3--:R-:W-:-:S03]  /*337d0*/  IMAD.WIDE R26, R252, 0x4, R20 ;  /* 0x00000004fc1a7825 */ /* 0x008fc600078e0214 */
[----:B------:R-:W3:Y:S01]  /*337e0*/  LDL.LU.64 R20, [R1+0x200] ;  /* 0x0002000001147983 */ /* 0x000ee20000300a00 */
[----:B------:R-:W-:-:S03]  /*337f0*/  IMAD.WIDE R24, R252, 0x4, R14 ;  /* 0x00000004fc187825 */ /* 0x000fc600078e020e */
[----:B------:R-:W-:Y:S04]  /*33800*/  STL.64 [R1+0xc10], R30 ;  /* 0x000c101e01007387 */ /* 0x000fe80000100a00 */
[----:B------:R-:W-:Y:S04]  /*33810*/  STL.64 [R1+0xbf8], R26 ;  /* 0x000bf81a01007387 */ /* 0x000fe80000100a00 */
        /* <DEDUP_REMOVED lines=9> */
[----:B------:R4:W-:Y:S01]  /*338b0*/  STL.64 [R1+0xbd0], R8 ;  /* 0x000bd00801007387 */ /* 0x0009e20000100a00 */
[----:B------:R-:W-:Y:S02]  /*338c0*/  VIADD R4, R5, 0xffffff78 ;  /* 0xffffff7805047836 */ /* 0x000fe40000000000 */
[----:B------:R-:W4:Y:S01]  /*338d0*/  LDC R5, c[0x0][0x230] ;  /* 0x00008c00ff057b82 */ /* 0x000f220000000800 */
[----:B------:R4:W-:Y:S04]  /*338e0*/  LDGSTS.E [R250+0x41f00], desc[UR32][R8.64], !P2 ;  /* 0x41f0000008fa7fae */ /* 0x0009e8000d121860 */
[----:B-1----:R-:W4:Y:S04]  /*338f0*/  LDL.LU.64 R14, [R1+0x1e8] ;  /* 0x0001e800010e7983 */ /* 0x002f280000300a00 */
[----:B------:R-:W4:Y:S04]  /*33900*/  LDL.LU.64 R26, [R1+0x1e0] ;  /* 0x0001e000011a7983 */ /* 0x000f280000300a00 */
[----:B------:R-:W4:Y:S01]  /*33910*/  LDL.LU.64 R24, [R1+0x1d8] ;  /* 0x0001d80001187983 */ /* 0x000f220000300a00 */
[----:B------:R-:W-:-:S04]  /*33920*/  IMAD.WIDE R36, R252, 0x4, R28 ;  /* 0x00000004fc247825 */ /* 0x000fc800078e021c */
[----:B------:R-:W-:-:S04]  /*33930*/  IMAD.WIDE R34, R252, 0x4, R22 ;  /* 0x00000004fc227825 */ /* 0x000fc800078e0216 */
[C---:B--2---:R-:W-:Y:S02]  /*33940*/  IMAD.WIDE R32, R252.reuse, 0x4, R10 ;  /* 0x00000004fc207825 */ /* 0x044fe400078e020a */
[----:B------:R-:W2:Y:S04]  /*33950*/  LDL.LU.64 R10, [R1+0x1d0] ;  /* 0x0001d000010a7983 */ /* 0x000ea80000300a00 */
[----:B------:R-:W-:Y:S01]  /*33960*/  STL.64 [R1+0xbb8], R36 ;  /* 0x000bb82401007387 */ /* 0x000fe20000100a00 */
[----:B------:R-:W-:-:S03]  /*33970*/  IMAD.WIDE R30, R252, 0x4, R18 ;  /* 0x00000004fc1e7825 */ /* 0x000fc600078e0212 */
[----:B------:R-:W-:Y:S04]  /*33980*/  STL.64 [R1+0xbb0], R34 ;  /* 0x000bb02201007387 */ /* 0x000fe80000100a00 */
[----:B------:R-:W-:Y:S04]  /*33990*/  STL.64 [R1+0xb88], R32 ;  /* 0x000b882001007387 */ /* 0x000fe80000100a00 */
[----:B------:R-:W2:Y:S01]  /*339a0*/  LDL.LU.64 R18, [R1+0x1c8] ;  /* 0x0001c80001127983 */ /* 0x000ea20000300a00 */
[----:B------:R-:W-:-:S03]  /*339b0*/  IMAD.WIDE R28, R252, 0x4, R16 ;  /* 0x00000004fc1c7825 */ /* 0x000fc600078e0210 */
[----:B------:R-:W2:Y:S01]  /*339c0*/  LDL.LU.64 R16, [R1+0x1c0] ;  /* 0x0001c00001107983 */ /* 0x000ea20000300a00 */
[----:B------:R-:W-:-:S03]  /*339d0*/  ISETP.GE.U32.AND P0, PT, R4, 0x7ffffef9, PT ;  /* 0x7ffffef90400780c */ /* 0x000fc60003f06070 */
[----:B------:R-:W-:Y:S04]  /*339e0*/  STL.64 [R1+0xb80], R30 ;  /* 0x000b801e01007387 */ /* 0x000fe80000100a00 */
[----:B------:R-:W-:Y:S06]  /*339f0*/  STL.64 [R1+0xb68], R28 ;  /* 0x000b681c01007387 */ /* 0x000fec0000100a00 */
[----:B------:R1:W-:Y:S04]  /*33a00*/  LDGSTS.E [R250+0x43800], desc[UR32][R36.64], !P0 ;  /* 0x4380000024fa7fae */ /* 0x0003e8000c121860 */
[----:B------:R1:W-:Y:S04]  /*33a10*/  LDGSTS.E [R250+0x43900], desc[UR32][R34.64], !P0 ;  /* 0x4390000022fa7fae */ /* 0x0003e8000c121860 */
[----:B------:R2:W-:Y:S01]  /*33a20*/  LDGSTS.E [R250+0x43a00], desc[UR32][R32.64], !P0 ;  /* 0x43a0000020fa7fae */ /* 0x0005e2000c121860 */
[----:B---3--:R-:W-:-:S03]  /*33a30*/  IMAD.WIDE R22, R252, 0x4, R20 ;  /* 0x00000004fc167825 */ /* 0x008fc600078e0214 */
[----:B------:R3:W-:Y:S04]  /*33a40*/  LDGSTS.E [R250+0x43b00], desc[UR32][R30.64], !P0 ;  /* 0x43b000001efa7fae */ /* 0x0007e8000c121860 */
[----:B------:R-:W-:Y:S04]  /*33a50*/  LDGSTS.E [R250+0x43c00], desc[UR32][R28.64], !P0 ;  /* 0x43c000001cfa7fae */ /* 0x000fe8000c121860 */
[----:B------:R-:W-:Y:S01]  /*33a60*/  LDGSTS.E [R250+0x43d00], desc[UR32][R22.64], !P0 ;  /* 0x43d0000016fa7fae */ /* 0x000fe2000c121860 */
[----:B----4-:R-:W-:-:S03]  /*33a70*/  IMAD.WIDE R20, R252, 0x4, R12 ;  /* 0x00000004fc147825 */ /* 0x010fc600078e020c */
[----:B------:R-:W4:Y:S04]  /*33a80*/  LDL.LU.64 R12, [R1+0x1b8] ;  /* 0x0001b800010c7983 */ /* 0x000f280000300a00 */
[----:B------:R1:W-:Y:S04]  /*33a90*/  STL.64 [R1+0xb60], R22 ;  /* 0x000b601601007387 */ /* 0x0003e80000100a00 */
[----:B------:R3:W-:Y:S04]  /*33aa0*/  STL.64 [R1+0xb48], R20 ;  /* 0x000b481401007387 */ /* 0x0007e80000100a00 */
[----:B------:R-:W4:Y:S01]  /*33ab0*/  LDL.LU.64 R40, [R1+0x1b0] ;  /* 0x0001b00001287983 */ /* 0x000f220000300a00 */
[----:B------:R-:W-:-:S03]  /*33ac0*/  IMAD.WIDE R8, R252, 0x4, R38 ;  /* 0x00000004fc087825 */ /* 0x000fc600078e0226 */
[----:B------:R-:W-:Y:S04]  /*33ad0*/  LDGSTS.E [R250+0x43e00], desc[UR32][R20.64], !P0 ;  /* 0x43e0000014fa7fae */ /* 0x000fe8000c121860 */
[----:B------:R4:W-:Y:S04]  /*33ae0*/  STL.64 [R1+0xb40], R8 ;  /* 0x000b400801007387 */ /* 0x0009e80000100a00 */
[----:B-1----:R-:W4:Y:S04]  /*33af0*/  LDL.LU.64 R22, [R1+0x1a8] ;  /* 0x0001a80001167983 */ /* 0x002f280000300a00 */
[----:B---3--:R-:W3:Y:S01]  /*33b00*/  LDL.LU.64 R20, [R1+0x1a0] ;  /* 0x0001a00001147983 */ /* 0x008ee20000300a00 */
[----:B------:R-:W-:-:S03]  /*33b10*/  IMAD.WIDE R38, R252, 0x4, R14 ;  /* 0x00000004fc267825 */ /* 0x000fc600078e020e */
[----:B------:R-:W3:Y:S01]  /*33b20*/  LDL.LU.64 R14, [R1+0x198] ;  /* 0x00019800010e7983 */ /* 0x000ee20000300a00 */
[----:B------:R-:W-:-:S03]  /*33b30*/  IMAD.WIDE R36, R252, 0x4, R26 ;  /* 0x00000004fc247825 */ /* 0x000fc600078e021a */
[----:B------:R-:W-:Y:S01]  /*33b40*/  STL.64 [R1+0xb38], R38 ;  /* 0x000b382601007387 */ /* 0x000fe20000100a00 */
[----:B------:R-:W-:-:S03]  /*33b50*/  IMAD.WIDE R34, R252, 0x4, R24 ;  /* 0x00000004fc227825 */ /* 0x000fc600078e0218 */
[----:B------:R-:W3:Y:S04]  /*33b60*/  LDL.LU.64 R28, [R1+0x190] ;  /* 0x00019000011c7983 */ /* 0x000ee80000300a00 */
[----:B------:R-:W3:Y:S04]  /*33b70*/  LDL.LU.64 R26, [R1+0x188] ;  /* 0x00018800011a7983 */ /* 0x000ee80000300a00 */
[----:B------:R-:W-:Y:S04]  /*33b80*/  STL.64 [R1+0xb30], R36 ;  /* 0x000b302401007387 */ /* 0x000fe80000100a00 */
[----:B------:R-:W-:Y:S01]  /*33b90*/  STL.64 [R1+0xb18], R34 ;  /* 0x000b182201007387 */ /* 0x000fe20000100a00 */
[----:B------:R-:W-:-:S02]  /*33ba0*/  VIADD R4, R6, 0xffffff74 ;  /* 0xffffff7406047836 */ /* 0x000fc40000000000 */
[----:B------:R-:W1:Y:S01]  /*33bb0*/  LDC R6, c[0x0][0x230] ;  /* 0x00008c00ff067b82 */ /* 0x000e620000000800 */
[----:B------:R4:W-:Y:S01]  /*33bc0*/  LDGSTS.E [R250+0x43f00], desc[UR32][R8.64], !P0 ;  /* 0x43f0000008fa7fae */ /* 0x0009e2000c121860 */
[----:B--2---:R-:W-:-:S03]  /*33bd0*/  IMAD.WIDE R32, R252, 0x4, R10 ;  /* 0x00000004fc207825 */ /* 0x004fc600078e020a */
[----:B------:R-:W2:Y:S04]  /*33be0*/  LDL.LU.64 R10, [R1+0x180] ;  /* 0x00018000010a7983 */ /* 0x000ea80000300a00 */
[----:B------:R-:W-:Y:S01]  /*33bf0*/  STL.64 [R1+0xb10], R32 ;  /* 0x000b102001007387 */ /* 0x000fe20000100a00 */
[----:B------:R-:W-:-:S03]  /*33c00*/  IMAD.WIDE R30, R252, 0x4, R18 ;  /* 0x00000004fc1e7825 */ /* 0x000fc600078e0212 */
[----:B------:R-:W2:Y:S01]  /*33c10*/  LDL.LU.64 R18, [R1+0x178] ;  /* 0x0001780001127983 */ /* 0x000ea20000300a00 */
[----:B------:R-:W-:-:S03]  /*33c20*/  IMAD.WIDE R24, R252, 0x4, R16 ;  /* 0x00000004fc187825 */ /* 0x000fc600078e0210 */
[----:B------:R-:W-:Y:S04]  /*33c30*/  STL.64 [R1+0xaf8], R30 ;  /* 0x000af81e01007387 */ /* 0x000fe80000100a00 */
[----:B------:R-:W2:Y:S01]  /*33c40*/  LDL.LU.64 R16, [R1+0x170] ;  /* 0x0001700001107983 */ /* 0x000ea20000300a00 */
[----:B------:R-:W-:-:S03]  /*33c50*/  ISETP.GE.U32.AND P3, PT, R4, 0x7ffffef5, PT ;  /* 0x7ffffef50400780c */ /* 0x000fc60003f66070 */
[----:B------:R1:W-:Y:S10]  /*33c60*/  STL.64 [R1+0xaf0], R24 ;  /* 0x000af01801007387 */ /* 0x0003f40000100a00 */
[----:B------:R-:W-:Y:S04]  /*33c70*/  LDGSTS.E [R250+0x45800], desc[UR32][R38.64], !P3 ;  /* 0x4580000026fa7fae */ /* 0x000fe8000d921860 */
[----:B------:R1:W-:Y:S04]  /*33c80*/  LDGSTS.E [R250+0x45900], desc[UR32][R36.64], !P3 ;  /* 0x4590000024fa7fae */ /* 0x0003e8000d921860 */
[----:B------:R3:W-:Y:S04]  /*33c90*/  LDGSTS.E [R250+0x45a00], desc[UR32][R34.64], !P3 ;  /* 0x45a0000022fa7fae */ /* 0x0007e8000d921860 */
[----:B------:R3:W-:Y:S04]  /*33ca0*/  LDGSTS.E [R250+0x45b00], desc[UR32][R32.64], !P3 ;  /* 0x45b0000020fa7fae */ /* 0x0007e8000d921860 */
[----:B------:R3:W-:Y:S04]  /*33cb0*/  LDGSTS.E [R250+0x45c00], desc[UR32][R30.64], !P3 ;  /* 0x45c000001efa7fae */ /* 0x0007e8000d921860 */
[----:B------:R-:W-:Y:S01]  /*33cc0*/  LDGSTS.E [R250+0x45d00], desc[UR32][R24.64], !P3 ;  /* 0x45d0000018fa7fae */ /* 0x000fe2000d921860 */
[----:B----4-:R-:W-:-:S05]  /*33cd0*/  IMAD.WIDE R12, R252, 0x4, R12 ;  /* 0x00000004fc0c7825 */ /* 0x010fca00078e020c */
[----:B------:R4:W-:Y:S04]  /*33ce0*/  STL.64 [R1+0xad8], R12 ;  /* 0x000ad80c01007387 */ /* 0x0009e80000100a00 */
[----:B------:R-:W-:Y:S01]  /*33cf0*/  LDGSTS.E [R250+0x45e00], desc[UR32][R12.64], !P3 ;  /* 0x45e000000cfa7fae */ /* 0x000fe2000d921860 */
[----:B------:R-:W-:-:S05]  /*33d00*/  IMAD.WIDE R8, R252, 0x4, R40 ;  /* 0x00000004fc087825 */ /* 0x000fca00078e0228 */
[----:B------:R2:W-:Y:S04]  /*33d10*/  STL.64 [R1+0xad0], R8 ;  /* 0x000ad00801007387 */ /* 0x0005e80000100a00 */
[----:B-1----:R-:W2:Y:S04]  /*33d20*/  LDL.LU.64 R24, [R1+0x168] ;  /* 0x0001680001187983 */ /* 0x002ea80000300a00 */
[----:B----4-:R-:W4:Y:S01]  /*33d30*/  LDL.LU.64 R12, [R1+0x160] ;  /* 0x00016000010c7983 */ /* 0x010f220000300a00 */
[----:B------:R-:W-:-:S03]  /*33d40*/  IMAD.WIDE R36, R252, 0x4, R22 ;  /* 0x00000004fc247825 */ /* 0x000fc600078e0216 */
        /* <DEDUP_REMOVED lines=9> */
[----:B------:R-:W-:Y:S04]  /*33de0*/  STL.64 [R1+0xa98], R32 ;  /* 0x000a982001007387 */ /* 0x000fe80000100a00 */
[----:B------:R1:W-:Y:S01]  /*33df0*/  LDGSTS.E [R250+0x45f00], desc[UR32][R8.64], !P3 ;  /* 0x45f0000008fa7fae */ /* 0x0003e2000d921860 */
[----:B--2---:R-:W-:-:S03]  /*33e00*/  IMAD.WIDE R26, R252, 0x4, R10 ;  /* 0x00000004fc1a7825 */ /* 0x004fc600078e020a */
[----:B------:R-:W2:Y:S04]  /*33e10*/  LDL.LU.64 R10, [R1+0x140] ;  /* 0x00014000010a7983 */ /* 0x000ea80000300a00 */
[----:B------:R-:W-:Y:S04]  /*33e20*/  STL.64 [R1+0xa90], R30 ;  /* 0x000a901e01007387 */ /* 0x000fe80000100a00 */
[----:B------:R-:W-:Y:S04]  /*33e30*/  STL.64 [R1+0xa78], R28 ;  /* 0x000a781c01007387 */ /* 0x000fe80000100a00 */
[----:B------:R-:W-:Y:S01]  /*33e40*/  STL.64 [R1+0xa70], R26 ;  /* 0x000a701a01007387 */ /* 0x000fe20000100a00 */
[----:B-1----:R-:W-:-:S03]  /*33e50*/  IMAD.WIDE R8, R252, 0x4, R16 ;  /* 0x00000004fc087825 */ /* 0x002fc600078e0210 */
[----:B------:R-:W2:Y:S04]  /*33e60*/  LDL.LU.64 R16, [R1+0x138] ;  /* 0x0001380001107983 */ /* 0x000ea80000300a00 */
[----:B------:R-:W2:Y:S01]  /*33e70*/  LDL.LU.64 R38, [R1+0x130] ;  /* 0x0001300001267983 */ /* 0x000ea20000300a00 */
[----:B------:R-:W-:Y:S02]  /*33e80*/  VIADD R4, R7, 0xffffff70 ;  /* 0xffffff7007047836 */ /* 0x000fe40000000000 */
[----:B------:R-:W-:Y:S01]  /*33e90*/  IMAD.WIDE R18, R252, 0x4, R18 ;  /* 0x00000004fc127825 */ /* 0x000fe200078e0212 */
[----:B------:R-:W1:Y:S02]  /*33ea0*/  LDC R7, c[0x0][0x230] ;  /* 0x00008c00ff077b82 */ /* 0x000e640000000800 */
[----:B------:R-:W-:-:S02]  /*33eb0*/  ISETP.GE.U32.AND P5, PT, R4, 0x7ffffef1, PT ;  /* 0x7ffffef10400780c */ /* 0x000fc40003fa6070 */
[----:B------:R1:W-:Y:S04]  /*33ec0*/  STL.64 [R1+0xa58], R18 ;  /* 0x000a581201007387 */ /* 0x0003e80000100a00 */
[----:B------:R2:W-:Y:S07]  /*33ed0*/  STL.64 [R1+0xa50], R8 ;  /* 0x000a500801007387 */ /* 0x0005ee0000100a00 */
[----:B------:R1:W-:Y:S04]  /*33ee0*/  LDGSTS.E [R250+0x47800], desc[UR32][R36.64], !P5 ;  /* 0x4780000024fa7fae */ /* 0x0003e8000e921860 */
[----:B------:R4:W-:Y:S04]  /*33ef0*/  LDGSTS.E [R250+0x47900], desc[UR32][R34.64], !P5 ;  /* 0x4790000022fa7fae */ /* 0x0009e8000e921860 */
[----:B------:R4:W-:Y:S04]  /*33f00*/  LDGSTS.E [R250+0x47a00], desc[UR32][R32.64], !P5 ;  /* 0x47a0000020fa7fae */ /* 0x0009e8000e921860 */
[----:B------:R-:W-:Y:S04]  /*33f10*/  LDGSTS.E [R250+0x47b00], desc[UR32][R30.64], !P5 ;  /* 0x47b000001efa7fae */ /* 0x000fe8000e921860 */
[----:B------:R-:W-:Y:S04]  /*33f20*/  LDGSTS.E [R250+0x47c00], desc[UR32][R28.64], !P5 ;  /* 0x47c000001cfa7fae */ /* 0x000fe8000e921860 */
[----:B------:R3:W-:Y:S04]  /*33f30*/  LDGSTS.E [R250+0x47d00], desc[UR32][R26.64], !P5 ;  /* 0x47d000001afa7fae */ /* 0x0007e8000e921860 */
[----:B------:R-:W-:Y:S04]  /*33f40*/  LDGSTS.E [R250+0x47e00], desc[UR32][R18.64], !P5 ;  /* 0x47e0000012fa7fae */ /* 0x000fe8000e921860 */
[----:B------:R2:W-:Y:S04]  /*33f50*/  LDGSTS.E [R250+0x47f00], desc[UR32][R8.64], !P5 ;  /* 0x47f0000008fa7fae */ /* 0x0005e8000e921860 */
[----:B-1----:R-:W2:Y:S04]  /*33f60*/  LDL.LU.64 R18, [R1+0x128] ;  /* 0x0001280001127983 */ /* 0x002ea80000300a00 */
[----:B------:R-:W2:Y:S04]  /*33f70*/  LDL.LU.64 R30, [R1+0x120] ;  /* 0x00012000011e7983 */ /* 0x000ea80000300a00 */
[----:B------:R-:W2:Y:S01]  /*33f80*/  LDL.LU.64 R28, [R1+0x118] ;  /* 0x00011800011c7983 */ /* 0x000ea20000300a00 */
[----:B------:R-:W-:-:S04]  /*33f90*/  IMAD.WIDE R36, R252, 0x4, R24 ;  /* 0x00000004fc247825 */ /* 0x000fc800078e0218 */
[C---:B----4-:R-:W-:Y:S01]  /*33fa0*/  IMAD.WIDE R34, R252.reuse, 0x4, R12 ;  /* 0x00000004fc227825 */ /* 0x050fe200078e020c */
[----:B------:R1:W-:Y:S04]  /*33fb0*/  STL.64 [R1+0xa38], R36 ;  /* 0x000a382401007387 */ /* 0x0003e80000100a00 */
[----:B------:R-:W4:Y:S01]  /*33fc0*/  LDL.LU.64 R12, [R1+0x110] ;  /* 0x00011000010c7983 */ /* 0x000f220000300a00 */
[----:B------:R-:W-:-:S03]  /*33fd0*/  IMAD.WIDE R32, R252, 0x4, R22 ;  /* 0x00000004fc207825 */ /* 0x000fc600078e0216 */
[----:B------:R-:W-:Y:S01]  /*33fe0*/  STL.64 [R1+0xa30], R34 ;  /* 0x000a302201007387 */ /* 0x000fe20000100a00 */
[----:B---3--:R-:W-:-:S03]  /*33ff0*/  IMAD.WIDE R26, R252, 0x4, R20 ;  /* 0x00000004fc1a7825 */ /* 0x008fc600078e0214 */
[----:B------:R-:W3:Y:S01]  /*34000*/  LDL.LU.64 R20, [R1+0x108] ;  /* 0x0001080001147983 */ /* 0x000ee20000300a00 */
[----:B------:R-:W-:-:S03]  /*34010*/  IMAD.WIDE R24, R252, 0x4, R14 ;  /* 0x00000004fc187825 */ /* 0x000fc600078e020e */
[----:B------:R-:W-:Y:S04]  /*34020*/  STL.64 [R1+0xa18], R32 ;  /* 0x000a182001007387 */ /* 0x000fe80000100a00 */
[----:B------:R-:W3:Y:S04]  /*34030*/  LDL.LU.64 R14, [R1+0x100] ;  /* 0x00010000010e7983 */ /* 0x000ee80000300a00 */
[----:B------:R-:W-:Y:S01]  /*34040*/  STL.64 [R1+0xa10], R26 ;  /* 0x000a101a01007387 */ /* 0x000fe20000100a00 */
[----:B--2---:R-:W-:-:S03]  /*34050*/  IMAD.WIDE R22, R252, 0x4, R10 ;  /* 0x00000004fc167825 */ /* 0x004fc600078e020a */
[----:B------:R-:W2:Y:S04]  /*34060*/  LDL.LU.64 R10, [R1+0xf8] ;  /* 0x0000f800010a7983 */ /* 0x000ea80000300a00 */
[----:B------:R-:W-:Y:S04]  /*34070*/  STL.64 [R1+0x9f8], R24 ;  /* 0x0009f81801007387 */ /* 0x000fe80000100a00 */
[----:B------:R-:W-:Y:S01]  /*34080*/  STL.64 [R1+0x9f0], R22 ;  /* 0x0009f01601007387 */ /* 0x000fe20000100a00 */
[----:B------:R-:W-:-:S03]  /*34090*/  IMAD.WIDE R8, R252, 0x4, R38 ;  /* 0x00000004fc087825 */ /* 0x000fc600078e0226 */
[----:B------:R-:W2:Y:S01]  /*340a0*/  LDL.LU.64 R38, [R1+0xf0] ;  /* 0x0000f00001267983 */ /* 0x000ea20000300a00 */
[----:B------:R-:W-:Y:S02]  /*340b0*/  VIADD R4, R5, 0xffffff6c ;  /* 0xffffff6c05047836 */ /* 0x000fe40000000000 */
[----:B------:R-:W-:Y:S01]  /*340c0*/  IMAD.WIDE R16, R252, 0x4, R16 ;  /* 0x00000004fc107825 */ /* 0x000fe200078e0210 */
[----:B------:R-:W2:Y:S02]  /*340d0*/  LDC R5, c[0x0][0x230] ;  /* 0x00008c00ff057b82 */ /* 0x000ea40000000800 */
[----:B------:R-:W-:Y:S02]  /*340e0*/  ISETP.GE.U32.AND P6, PT, R4, 0x7ffffeed, PT ;  /* 0x7ffffeed0400780c */ /* 0x000fe40003fc6070 */
[----:B------:R1:W-:Y:S04]  /*340f0*/  STL.64 [R1+0x9d8], R16 ;  /* 0x0009d81001007387 */ /* 0x0003e80000100a00 */
[----:B------:R2:W-:Y:S07]  /*34100*/  STL.64 [R1+0x9d0], R8 ;  /* 0x0009d00801007387 */ /* 0x0005ee0000100a00 */
[----:B------:R1:W-:Y:S04]  /*34110*/  LDGSTS.E [R250+0x49800], desc[UR32][R36.64], !P6 ;  /* 0x4980000024fa7fae */ /* 0x0003e8000f121860 */
[----:B------:R1:W-:Y:S04]  /*34120*/  LDGSTS.E [R250+0x49900], desc[UR32][R34.64], !P6 ;  /* 0x4990000022fa7fae */ /* 0x0003e8000f121860 */
[----:B------:R1:W-:Y:S04]  /*34130*/  LDGSTS.E [R250+0x49a00], desc[UR32][R32.64], !P6 ;  /* 0x49a0000020fa7fae */ /* 0x0003e8000f121860 */
[----:B------:R-:W-:Y:S04]  /*34140*/  LDGSTS.E [R250+0x49b00], desc[UR32][R26.64], !P6 ;  /* 0x49b000001afa7fae */ /* 0x000fe8000f121860 */
[----:B------:R-:W-:Y:S04]  /*34150*/  LDGSTS.E [R250+0x49c00], desc[UR32][R24.64], !P6 ;  /* 0x49c0000018fa7fae */ /* 0x000fe8000f121860 */
[----:B------:R-:W-:Y:S04]  /*34160*/  LDGSTS.E [R250+0x49d00], desc[UR32][R22.64], !P6 ;  /* 0x49d0000016fa7fae */ /* 0x000fe8000f121860 */
[----:B------:R-:W-:Y:S04]  /*34170*/  LDGSTS.E [R250+0x49e00], desc[UR32][R16.64], !P6 ;  /* 0x49e0000010fa7fae */ /* 0x000fe8000f121860 */
[----:B------:R2:W-:Y:S01]  /*34180*/  LDGSTS.E [R250+0x49f00], desc[UR32][R8.64], !P6 ;  /* 0x49f0000008fa7fae */ /* 0x0005e2000f121860 */
[----:B-1----:R-:W-:-:S03]  /*34190*/  IMAD.WIDE R36, R252, 0x4, R18 ;  /* 0x00000004fc247825 */ /* 0x002fc600078e0212 */
[----:B------:R-:W2:Y:S04]  /*341a0*/  LDL.LU.64 R16, [R1+0xe8] ;  /* 0x0000e80001107983 */ /* 0x000ea80000300a00 */
[----:B------:R-:W2:Y:S04]  /*341b0*/  LDL.LU.64 R26, [R1+0xe0] ;  /* 0x0000e000011a7983 */ /* 0x000ea80000300a00 */
[----:B------:R-:W2:Y:S01]  /*341c0*/  LDL.LU.64 R24, [R1+0xd8] ;  /* 0x0000d80001187983 */ /* 0x000ea20000300a00 */
[----:B------:R-:W-:-:S03]  /*341d0*/  IMAD.WIDE R34, R252, 0x4, R30 ;  /* 0x00000004fc227825 */ /* 0x000fc600078e021e */
[----:B------:R-:W2:Y:S04]  /*341e0*/  LDL.LU.64 R22, [R1+0xd0] ;  /* 0x0000d00001167983 */ /* 0x000ea80000300a00 */
[----:B------:R-:W2:Y:S04]  /*341f0*/  LDL.LU.64 R18, [R1+0xc8] ;  /* 0x0000c80001127983 */ /* 0x000ea80000300a00 */
[----:B------:R-:W-:Y:S01]  /*34200*/  STL.64 [R1+0x9b8], R36 ;  /* 0x0009b82401007387 */ /* 0x000fe20000100a00 */
[----:B------:R-:W-:Y:S01]  /*34210*/  IMAD.WIDE R32, R252, 0x4, R28 ;  /* 0x00000004fc207825 */ /* 0x000fe200078e021c */
[----:B------:R-:W-:-:S02]  /*34220*/  IADD3 R4, R6, -0x98, RZ ;  /* 0xffffff6806047810 */ /* 0x000fc40007ffe0ff */
[----:B------:R-:W1:Y:S02]  /*34230*/  LDC R6, c[0x0][0x230] ;  /* 0x00008c00ff067b82 */ /* 0x000e640000000800 */
[----:B------:R-:W-:-:S13]  /*34240*/  ISETP.GE.U32.AND P2, PT, R4, 0x7ffffee9, PT ;  /* 0x7ffffee90400780c */ /* 0x000fda0003f46070 */
[----:B------:R1:W-:Y:S04]  /*34250*/  LDGSTS.E [R250+0x4b800], desc[UR32][R36.64], !P2 ;  /* 0x4b80000024fa7fae */ /* 0x0003e8000d121860 */
[----:B------:R1:W-:Y:S04]  /*34260*/  LDGSTS.E [R250+0x4b900], desc[UR32][R34.64], !P2 ;  /* 0x4b90000022fa7fae */ /* 0x0003e8000d121860 */
[----:B------:R1:W-:Y:S01]  /*34270*/  LDGSTS.E [R250+0x4ba00], desc[UR32][R32.64], !P2 ;  /* 0x4ba0000020fa7fae */ /* 0x0003e2000d121860 */
[----:B----4-:R-:W-:-:S03]  /*34280*/  IMAD.WIDE R30, R252, 0x4, R12 ;  /* 0x00000004fc1e7825 */ /* 0x010fc600078e020c */
[----:B------:R-:W4:Y:S04]  /*34290*/  LDL.LU.64 R12, [R1+0xc0] ;  /* 0x0000c000010c7983 */ /* 0x000f280000300a00 */
[----:B------:R-:W-:Y:S01]  /*342a0*/  STL.64 [R1+0x9b0], R34 ;  /* 0x0009b02201007387 */ /* 0x000fe20000100a00 */
[----:B---3--:R-:W-:-:S03]  /*342b0*/  IMAD.WIDE R28, R252, 0x4, R20 ;  /* 0x00000004fc1c7825 */ /* 0x008fc600078e0214 */
[----:B------:R-:W-:Y:S04]  /*342c0*/  STL.64 [R1+0x998], R32 ;  /* 0x0009982001007387 */ /* 0x000fe80000100a00 */
[----:B------:R-:W-:Y:S01]  /*342d0*/  STL.64 [R1+0x990], R30 ;  /* 0x0009901e01007387 */ /* 0x000fe20000100a00 */
[----:B------:R-:W-:-:S03]  /*342e0*/  IMAD.WIDE R20, R252, 0x4, R14 ;  /* 0x00000004fc147825 */ /* 0x000fc600078e020e */
[----:B------:R3:W-:Y:S04]  /*342f0*/  LDGSTS.E [R250+0x4bb00], desc[UR32][R30.64], !P2 ;  /* 0x4bb000001efa7fae */ /* 0x0007e8000d121860 */
[----:B------:R-:W-:Y:S04]  /*34300*/  LDGSTS.E [R250+0x4bc00], desc[UR32][R28.64], !P2 ;  /* 0x4bc000001cfa7fae */ /* 0x000fe8000d121860 */
[----:B------:R-:W-:Y:S01]  /*34310*/  LDGSTS.E [R250+0x4bd00], desc[UR32][R20.64], !P2 ;  /* 0x4bd0000014fa7fae */ /* 0x000fe2000d121860 */
[----:B--2---:R-:W-:-:S03]  /*34320*/  IMAD.WIDE R14, R252, 0x4, R10 ;  /* 0x00000004fc0e7825 */ /* 0x004fc600078e020a */
[----:B------:R-:W2:Y:S04]  /*34330*/  LDL.LU.64 R10, [R1+0xb8] ;  /* 0x0000b800010a7983 */ /* 0x000ea80000300a00 */
[----:B------:R1:W-:Y:S04]  /*34340*/  STL.64 [R1+0x978], R28 ;  /* 0x0009781c01007387 */ /* 0x0003e80000100a00 */
[----:B------:R-:W-:Y:S04]  /*34350*/  STL.64 [R1+0x970], R20 ;  /* 0x0009701401007387 */ /* 0x000fe80000100a00 */
[----:B------:R3:W-:Y:S04]  /*34360*/  STL.64 [R1+0x958], R14 ;  /* 0x0009580e01007387 */ /* 0x0007e80000100a00 */
[----:B------:R-:W-:Y:S01]  /*34370*/  LDGSTS.E [R250+0x4be00], desc[UR32][R14.64], !P2 ;  /* 0x4be000000efa7fae */ /* 0x000fe2000d121860 */
[----:B------:R-:W-:-:S03]  /*34380*/  IMAD.WIDE R8, R252, 0x4, R38 ;  /* 0x00000004fc087825 */ /* 0x000fc600078e0226 */
[----:B------:R-:W2:Y:S04]  /*34390*/  LDL.LU.64 R38, [R1+0xb0] ;  /* 0x0000b00001267983 */ /* 0x000ea80000300a00 */
[----:B------:R2:W-:Y:S04]  /*343a0*/  STL.64 [R1+0x950], R8 ;  /* 0x0009500801007387 */ /* 0x0005e80000100a00 */
[----:B-1----:R-:W2:Y:S04]  /*343b0*/  LDL.LU.64 R28, [R1+0xa8] ;  /* 0x0000a800011c7983 */ /* 0x002ea80000300a00 */
[----:B---3--:R-:W3:Y:S04]  /*343c0*/  LDL.LU.64 R14, [R1+0xa0] ;  /* 0x0000a000010e7983 */ /* 0x008ee80000300a00 */
[----:B------:R-:W3:Y:S01]  /*343d0*/  LDL.LU.64 R20, [R1+0x98] ;  /* 0x0000980001147983 */ /* 0x000ee20000300a00 */
[----:B------:R-:W-:-:S02]  /*343e0*/  VIADD R4, R7, 0xffffff64 ;  /* 0xffffff6407047836 */ /* 0x000fc40000000000 */
[----:B------:R-:W1:Y:S01]  /*343f0*/  LDC R7, c[0x0][0x230] ;  /* 0x00008c00ff077b82 */ /* 0x000e620000000800 */
[----:B------:R2:W-:Y:S02]  /*34400*/  LDGSTS.E [R250+0x4bf00], desc[UR32][R8.64], !P2 ;  /* 0x4bf0000008fa7fae */ /* 0x0005e4000d121860 */
[----:B------:R-:W-:Y:S01]  /*34410*/  ISETP.GE.U32.AND P0, PT, R4, 0x7ffffee5, PT ;  /* 0x7ffffee50400780c */ /* 0x000fe20003f06070 */
[C---:B------:R-:W-:Y:S02]  /*34420*/  IMAD.WIDE R36, R252.reuse, 0x4, R16 ;  /* 0x00000004fc247825 */ /* 0x040fe400078e0210 */
[----:B------:R-:W3:Y:S02]  /*34430*/  LDL.LU.64 R16, [R1+0x90] ;  /* 0x0000900001107983 */ /* 0x000ee40000300a00 */
[C---:B------:R-:W-:Y:S02]  /*34440*/  IMAD.WIDE R34, R252.reuse, 0x4, R26 ;  /* 0x00000004fc227825 */ /* 0x040fe400078e021a */
[----:B------:R-:W-:Y:S02]  /*34450*/  STL.64 [R1+0x948], R36 ;  /* 0x0009482401007387 */ /* 0x000fe40000100a00 */
[----:B------:R-:W-:-:S02]  /*34460*/  IMAD.WIDE R32, R252, 0x4, R24 ;  /* 0x00000004fc207825 */ /* 0x000fc400078e0218 */
[----:B------:R3:W-:Y:S02]  /*34470*/  STL.64 [R1+0x940], R34 ;  /* 0x0009402201007387 */ /* 0x0007e40000100a00 */
[C---:B------:R-:W-:Y:S02]  /*34480*/  IMAD.WIDE R30, R252.reuse, 0x4, R22 ;  /* 0x00000004fc1e7825 */ /* 0x040fe400078e0216 */
[----:B------:R-:W3:Y:S04]  /*34490*/  LDL.LU.64 R26, [R1+0x88] ;  /* 0x00008800011a7983 */ /* 0x000ee80000300a00 */
[----:B------:R-:W-:Y:S04]  /*344a0*/  STL.64 [R1+0x928], R32 ;  /* 0x0009282001007387 */ /* 0x000fe80000100a00 */
[----:B------:R-:W-:Y:S01]  /*344b0*/  STL.64 [R1+0x920], R30 ;  /* 0x0009201e01007387 */ /* 0x000fe20000100a00 */
[----:B------:R-:W-:-:S03]  /*344c0*/  IMAD.WIDE R24, R252, 0x4, R18 ;  /* 0x00000004fc187825 */ /* 0x000fc600078e0212 */
[----:B------:R-:W-:Y:S04]  /*344d0*/  LDGSTS.E [R250+0x4d800], desc[UR32][R36.64], !P0 ;  /* 0x4d80000024fa7fae */ /* 0x000fe8000c121860 */
[----:B------:R3:W-:Y:S04]  /*344e0*/  LDGSTS.E [R250+0x4d900], desc[UR32][R34.64], !P0 ;  /* 0x4d90000022fa7fae */ /* 0x0007e8000c121860 */
[----:B------:R1:W-:Y:S04]  /*344f0*/  LDGSTS.E [R250+0x4da00], desc[UR32][R32.64], !P0 ;  /* 0x4da0000020fa7fae */ /* 0x0003e8000c121860 */
[----:B------:R1:W-:Y:S04]  /*34500*/  LDGSTS.E [R250+0x4db00], desc[UR32][R30.64], !P0 ;  /* 0x4db000001efa7fae */ /* 0x0003e8000c121860 */
[----:B------:R-:W-:Y:S01]  /*34510*/  LDGSTS.E [R250+0x4dc00], desc[UR32][R24.64], !P0 ;  /* 0x4dc0000018fa7fae */ /* 0x000fe2000c121860 */
[----:B----4-:R-:W-:-:S03]  /*34520*/  IMAD.WIDE R22, R252, 0x4, R12 ;  /* 0x00000004fc167825 */ /* 0x010fc600078e020c */
[----:B------:R-:W4:Y:S04]  /*34530*/  LDL.LU.64 R12, [R1+0x80] ;  /* 0x00008000010c7983 */ /* 0x000f280000300a00 */
[----:B------:R-:W-:Y:S04]  /*34540*/  STL.64 [R1+0x908], R24 ;  /* 0x0009081801007387 */ /* 0x000fe80000100a00 */
[----:B------:R-:W4:Y:S04]  /*34550*/  LDL.LU.64 R18, [R1+0x78] ;  /* 0x0000780001127983 */ /* 0x000f280000300a00 */
[----:B------:R-:W-:Y:S04]  /*34560*/  STL.64 [R1+0x900], R22 ;  /* 0x0009001601007387 */ /* 0x000fe80000100a00 */
[----:B------:R-:W-:Y:S01]  /*34570*/  LDGSTS.E [R250+0x4dd00], desc[UR32][R22.64], !P0 ;  /* 0x4dd0000016fa7fae */ /* 0x000fe2000c121860 */
[----:B--2---:R-:W-:-:S05]  /*34580*/  IMAD.WIDE R10, R252, 0x4, R10 ;  /* 0x00000004fc0a7825 */ /* 0x004fca00078e020a */
[----:B------:R-:W-:Y:S01]  /*34590*/  LDGSTS.E [R250+0x4de00], desc[UR32][R10.64], !P0 ;  /* 0x4de000000afa7fae */ /* 0x000fe2000c121860 */
[----:B------:R-:W-:-:S03]  /*345a0*/  IMAD.WIDE R8, R252, 0x4, R38 ;  /* 0x00000004fc087825 */ /* 0x000fc600078e0226 */
[----:B------:R-:W2:Y:S04]  /*345b0*/  LDL.LU.64 R38, [R1+0x70] ;  /* 0x0000700001267983 */ /* 0x000ea80000300a00 */
[----:B------:R1:W-:Y:S04]  /*345c0*/  STL.64 [R1+0x8d8], R10 ;  /* 0x0008d80a01007387 */ /* 0x0003e80000100a00 */
[----:B------:R-:W-:Y:S01]  /*345d0*/  STL.64 [R1+0x8d0], R8 ;  /* 0x0008d00801007387 */ /* 0x000fe20000100a00 */
[----:B---3--:R-:W-:-:S03]  /*345e0*/  IMAD.WIDE R34, R252, 0x4, R14 ;  /* 0x00000004fc227825 */ /* 0x008fc600078e020e */
[----:B------:R2:W-:Y:S04]  /*345f0*/  LDGSTS.E [R250+0x4df00], desc[UR32][R8.64], !P0 ;  /* 0x4df0000008fa7fae */ /* 0x0005e8000c121860 */
[----:B-1----:R-:W3:Y:S04]  /*34600*/  LDL.LU.64 R10, [R1+0x68] ;  /* 0x00006800010a7983 */ /* 0x002ee80000300a00 */
[----:B------:R-:W3:Y:S04]  /*34610*/  LDL.LU.64 R24, [R1+0x60] ;  /* 0x0000600001187983 */ /* 0x000ee80000300a00 */
[----:B------:R-:W3:Y:S04]  /*34620*/  LDL.LU.64 R22, [R1+0x58] ;  /* 0x0000580001167983 */ /* 0x000ee80000300a00 */
[----:B------:R-:W3:Y:S01]  /*34630*/  LDL.LU.64 R14, [R1+0x50] ;  /* 0x00005000010e7983 */ /* 0x000ee20000300a00 */
[----:B------:R-:W-:-:S02]  /*34640*/  VIADD R4, R5, 0xffffff60 ;  /* 0xffffff6005047836 */ /* 0x000fc40000000000 */
[----:B------:R-:W-:Y:S01]  /*34650*/  IMAD.WIDE R36, R252, 0x4, R28 ;  /* 0x00000004fc247825 */ /* 0x000fe200078e021c */
[----:B------:R-:W1:Y:S02]  /*34660*/  LDC R5, c[0x0][0x230] ;  /* 0x00008c00ff057b82 */ /* 0x000e640000000800 */
[----:B------:R-:W-:Y:S01]  /*34670*/  ISETP.GE.U32.AND P3, PT, R4, 0x7ffffee1, PT ;  /* 0x7ffffee10400780c */ /* 0x000fe20003f66070 */
[C---:B------:R-:W-:Y:S01]  /*34680*/  IMAD.WIDE R32, R252.reuse, 0x4, R20 ;  /* 0x00000004fc207825 */ /* 0x040fe200078e0214 */
[----:B------:R4:W-:Y:S04]  /*34690*/  STL.64 [R1+0x8b8], R36 ;  /* 0x0008b82401007387 */ /* 0x0009e80000100a00 */
[----:B------:R-:W-:Y:S04]  /*346a0*/  STL.64 [R1+0x8b0], R34 ;  /* 0x0008b02201007387 */ /* 0x000fe80000100a00 */
[----:B------:R-:W3:Y:S04]  /*346b0*/  LDL.LU.64 R20, [R1+0x48] ;  /* 0x0000480001147983 */ /* 0x000ee80000300a00 */
[----:B------:R-:W-:Y:S04]  /*346c0*/  LDGSTS.E [R250+0x4f800], desc[UR32][R36.64], !P3 ;  /* 0x4f80000024fa7fae */ /* 0x000fe8000d921860 */
[----:B------:R3:W-:Y:S01]  /*346d0*/  LDGSTS.E [R250+0x4f900], desc[UR32][R34.64], !P3 ;  /* 0x4f90000022fa7fae */ /* 0x0007e2000d921860 */
[----:B------:R-:W-:-:S03]  /*346e0*/  IMAD.WIDE R30, R252, 0x4, R16 ;  /* 0x00000004fc1e7825 */ /* 0x000fc600078e0210 */
[----:B------:R-:W3:Y:S04]  /*346f0*/  LDL.LU.64 R16, [R1+0x40] ;  /* 0x0000400001107983 */ /* 0x000ee80000300a00 */
[----:B------:R-:W-:Y:S01]  /*34700*/  STL.64 [R1+0x898], R32 ;  /* 0x0008982001007387 */ /* 0x000fe20000100a00 */
[----:B------:R-:W-:-:S03]  /*34710*/  IMAD.WIDE R28, R252, 0x4, R26 ;  /* 0x00000004fc1c7825 */ /* 0x000fc600078e021a */
[----:B------:R-:W-:Y:S04]  /*34720*/  STL.64 [R1+0x890], R30 ;  /* 0x0008901e01007387 */ /* 0x000fe80000100a00 */
[----:B------:R1:W-:Y:S04]  /*34730*/  LDGSTS.E [R250+0x4fa00], desc[UR32][R32.64], !P3 ;  /* 0x4fa0000020fa7fae */ /* 0x0003e8000d921860 */
[----:B------:R1:W-:Y:S04]  /*34740*/  LDGSTS.E [R250+0x4fb00], desc[UR32][R30.64], !P3 ;  /* 0x4fb000001efa7fae */ /* 0x0003e8000d921860 */
[----:B------:R1:W-:Y:S01]  /*34750*/  LDGSTS.E [R250+0x4fc00], desc[UR32][R28.64], !P3 ;  /* 0x4fc000001cfa7fae */ /* 0x0003e2000d921860 */
        /* <DEDUP_REMOVED lines=8> */
[----:B------:R-:W-:Y:S01]  /*347e0*/  LDGSTS.E [R250+0x4fe00], desc[UR32][R18.64], !P3 ;  /* 0x4fe0000012fa7fae */ /* 0x000fe2000d921860 */
[----:B--2---:R-:W-:-:S05]  /*347f0*/  IMAD.WIDE R8, R252, 0x4, R38 ;  /* 0x00000004fc087825 */ /* 0x004fca00078e0226 */
[----:B------:R2:W-:Y:S04]  /*34800*/  STL.64 [R1+0x850], R8 ;  /* 0x0008500801007387 */ /* 0x0005e80000100a00 */
[----:B-1----:R-:W2:Y:S01]  /*34810*/  LDL.LU.64 R18, [R1+0x28] ;  /* 0x0000280001127983 */ /* 0x002ea20000300a00 */
[----:B------:R-:W-:Y:S02]  /*34820*/  VIADD R4, R6, 0xffffff5c ;  /* 0xffffff5c06047836 */ /* 0x000fe40000000000 */
[----:B------:R-:W1:Y:S01]  /*34830*/  LDC R6, c[0x0][0x230] ;  /* 0x00008c00ff067b82 */ /* 0x000e620000000800 */
[----:B------:R2:W-:Y:S01]  /*34840*/  LDGSTS.E [R250+0x4ff00], desc[UR32][R8.64], !P3 ;  /* 0x4ff0000008fa7fae */ /* 0x0005e2000d921860 */
[----:B---3--:R-:W-:-:S03]  /*34850*/  IMAD.WIDE R38, R252, 0x4, R10 ;  /* 0x00000004fc267825 */ /* 0x008fc600078e020a */
[----:B------:R-:W3:Y:S01]  /*34860*/  LDL.LU.64 R10, [R1+0x20] ;  /* 0x00002000010a7983 */ /* 0x000ee20000300a00 */
[----:B------:R-:W-:-:S03]  /*34870*/  IMAD.WIDE R34, R252, 0x4, R24 ;  /* 0x00000004fc227825 */ /* 0x000fc600078e0218 */
[----:B------:R-:W-:Y:S01]  /*34880*/  STL.64 [R1+0x3a8], R38 ;  /* 0x0003a82601007387 */ /* 0x000fe20000100a00 */
[----:B------:R-:W-:-:S03]  /*34890*/  IMAD.WIDE R32, R252, 0x4, R22 ;  /* 0x00000004fc207825 */ /* 0x000fc600078e0216 */
[----:B------:R-:W3:Y:S01]  /*348a0*/  LDL.LU.64 R26, [R1+0x18] ;  /* 0x00001800011a7983 */ /* 0x000ee20000300a00 */
[----:B------:R-:W-:-:S03]  /*348b0*/  IMAD.WIDE R30, R252, 0x4, R14 ;  /* 0x00000004fc1e7825 */ /* 0x000fc600078e020e */
[----:B------:R-:W3:Y:S04]  /*348c0*/  LDL.LU.64 R24, [R1+0x10] ;  /* 0x0000100001187983 */ /* 0x000ee80000300a00 */
[----:B------:R-:W-:Y:S04]  /*348d0*/  STL.64 [R1+0x3a0], R34 ;  /* 0x0003a02201007387 */ /* 0x000fe80000100a00 */
[----:B------:R-:W-:Y:S04]  /*348e0*/  STL.64 [R1+0x398], R32 ;  /* 0x0003982001007387 */ /* 0x000fe80000100a00 */
[----:B------:R-:W3:Y:S01]  /*348f0*/  LDL.LU.64 R14, [R1+0x8] ;  /* 0x00000800010e7983 */ /* 0x000ee20000300a00 */
[----:B------:R-:W-:Y:S01]  /*34900*/  ISETP.GE.U32.AND P5, PT, R4, 0x7ffffedd, PT ;  /* 0x7ffffedd0400780c */ /* 0x000fe20003fa6070 */
[----:B------:R-:W-:-:S02]  /*34910*/  IMAD.WIDE R28, R252, 0x4, R20 ;  /* 0x00000004fc1c7825 */ /* 0x000fc400078e0214 */
[----:B------:R-:W-:Y:S04]  /*34920*/  STL.64 [R1+0x390], R30 ;  /* 0x0003901e01007387 */ /* 0x000fe80000100a00 */
[----:B------:R-:W3:Y:S01]  /*34930*/  LDL.LU.64 R22, [R1+0x16a0] ;  /* 0x0016a00001167983 */ /* 0x000ee20000300a00 */
[----:B------:R-:W-:-:S03]  /*34940*/  IMAD.WIDE R20, R252, 0x4, R16 ;  /* 0x00000004fc147825 */ /* 0x000fc600078e0210 */
[----:B------:R-:W-:Y:S04]  /*34950*/  STL.64 [R1+0x388], R28 ;  /* 0x0003881c01007387 */ /* 0x000fe80000100a00 */
[----:B------:R-:W3:Y:S04]  /*34960*/  LDL.LU.64 R16, [R1+0x16a8] ;  /* 0x0016a80001107983 */ /* 0x000ee80000300a00 */
[----:B------:R-:W-:Y:S04]  /*34970*/  STL.64 [R1+0x380], R20 ;  /* 0x0003801401007387 */ /* 0x000fe80000100a00 */
[----:B------:R1:W-:Y:S04]  /*34980*/  LDGSTS.E [R250+0x51800], desc[UR32][R38.64], !P5 ;  /* 0x5180000026fa7fae */ /* 0x0003e8000e921860 */
[----:B------:R3:W-:Y:S04]  /*34990*/  LDGSTS.E [R250+0x51900], desc[UR32][R34.64], !P5 ;  /* 0x5190000022fa7fae */ /* 0x0007e8000e921860 */
[----:B------:R3:W-:Y:S04]  /*349a0*/  LDGSTS.E [R250+0x51a00], desc[UR32][R32.64], !P5 ;  /* 0x51a0000020fa7fae */ /* 0x0007e8000e921860 */
[----:B------:R-:W-:Y:S04]  /*349b0*/  LDGSTS.E [R250+0x51b00], desc[UR32][R30.64], !P5 ;  /* 0x51b000001efa7fae */ /* 0x000fe8000e921860 */
[----:B------:R-:W-:Y:S04]  /*349c0*/  LDGSTS.E [R250+0x51c00], desc[UR32][R28.64], !P5 ;  /* 0x51c000001cfa7fae */ /* 0x000fe8000e921860 */
[----:B------:R-:W-:Y:S01]  /*349d0*/  LDGSTS.E [R250+0x51d00], desc[UR32][R20.64], !P5 ;  /* 0x51d0000014fa7fae */ /* 0x000fe2000e921860 */
[----:B----4-:R-:W-:-:S05]  /*349e0*/  IMAD.WIDE R12, R252, 0x4, R12 ;  /* 0x00000004fc0c7825 */ /* 0x010fca00078e020c */
[----:B------:R-:W-:Y:S01]  /*349f0*/  LDGSTS.E [R250+0x51e00], desc[UR32][R12.64], !P5 ;  /* 0x51e000000cfa7fae */ /* 0x000fe2000e921860 */
[----:B--2---:R-:W-:-:S03]  /*34a00*/  IMAD.WIDE R8, R252, 0x4, R36 ;  /* 0x00000004fc087825 */ /* 0x004fc600078e0224 */
[----:B------:R-:W2:Y:S04]  /*34a10*/  LDL.LU.64 R36, [R1+0x16b0] ;  /* 0x0016b00001247983 */ /* 0x000ea80000300a00 */
[----:B------:R4:W-:Y:S04]  /*34a20*/  STL.64 [R1+0x2f8], R12 ;  /* 0x0002f80c01007387 */ /* 0x0009e80000100a00 */
[----:B------:R2:W-:Y:S01]  /*34a30*/  STL.64 [R1+0x2f0], R8 ;  /* 0x0002f00801007387 */ /* 0x0005e20000100a00 */
[----:B------:R-:W-:Y:S02]  /*34a40*/  VIADD R4, R7, 0xffffff58 ;  /* 0xffffff5807047836 */ /* 0x000fe40000000000 */
[----:B------:R-:W2:Y:S01]  /*34a50*/  LDC R7, c[0x0][0x230] ;  /* 0x00008c00ff077b82 */ /* 0x000ea20000000800 */
[----:B------:R2:W-:Y:S04]  /*34a60*/  LDGSTS.E [R250+0x51f00], desc[UR32][R8.64], !P5 ;  /* 0x51f0000008fa7fae */ /* 0x0005e8000e921860 */
[----:B----4-:R-:W4:Y:S04]  /*34a70*/  LDL.LU.64 R12, [R1+0x16b8] ;  /* 0x0016b800010c7983 */ /* 0x010f280000300a00 */
[----:B------:R-:W4:Y:S04]  /*34a80*/  LDL.LU.64 R30, [R1+0x16c0] ;  /* 0x0016c000011e7983 */ /* 0x000f280000300a00 */
[----:B------:R-:W4:Y:S04]  /*34a90*/  LDL.LU.64 R28, [R1+0x16c8] ;  /* 0x0016c800011c7983 */ /* 0x000f280000300a00 */
[----:B------:R-:W4:Y:S01]  /*34aa0*/  LDL.LU.64 R20, [R1+0x16d0] ;  /* 0x0016d00001147983 */ /* 0x000f220000300a00 */
[----:B-1----:R-:W-:-:S03]  /*34ab0*/  IMAD.WIDE R38, R252, 0x4, R18 ;  /* 0x00000004fc267825 */ /* 0x002fc600078e0212 */
[----:B------:R-:W4:Y:S01]  /*34ac0*/  LDL.LU.64 R18, [R1+0x16d8] ;  /* 0x0016d80001127983 */ /* 0x000f220000300a00 */
[----:B---3--:R-:W-:-:S03]  /*34ad0*/  IMAD.WIDE R34, R252, 0x4, R10 ;  /* 0x00000004fc227825 */ /* 0x008fc600078e020a */
[----:B------:R-:W3:Y:S04]  /*34ae0*/  LDL.LU.64 R10, [R1+0x16e0] ;  /* 0x0016e000010a7983 */ /* 0x000ee80000300a00 */
[----:B------:R-:W-:Y:S01]  /*34af0*/  STL.64 [R1+0x2e8], R38 ;  /* 0x0002e82601007387 */ /* 0x000fe20000100a00 */
[----:B------:R-:W-:-:S03]  /*34b00*/  IMAD.WIDE R32, R252, 0x4, R26 ;  /* 0x00000004fc207825 */ /* 0x000fc600078e021a */
[----:B------:R-:W-:Y:S01]  /*34b10*/  STL.64 [R1+0x2e0], R34 ;  /* 0x0002e02201007387 */ /* 0x000fe20000100a00 */
[----:B------:R-:W-:-:S04]  /*34b20*/  IMAD.WIDE R26, R252, 0x4, R24 ;  /* 0x00000004fc1a7825 */ /* 0x000fc800078e0218 */
[----:B------:R-:W-:Y:S02]  /*34b30*/  IMAD.WIDE R24, R252, 0x4, R14 ;  /* 0x00000004fc187825 */ /* 0x000fe400078e020e */
[----:B------:R-:W3:Y:S01]  /*34b40*/  LDL.LU.64 R14, [R1+0x16e8] ;  /* 0x0016e800010e7983 */ /* 0x000ee20000300a00 */
[----:B------:R-:W-:-:S03]  /*34b50*/  ISETP.GE.U32.AND P6, PT, R4, 0x7ffffed9, PT ;  /* 0x7ffffed90400780c */ /* 0x000fc60003fc6070 */
[----:B------:R-:W-:Y:S01]  /*34b60*/  STL.64 [R1+0x2d8], R32 ;  /* 0x0002d82001007387 */ /* 0x000fe20000100a00 */
        /* <DEDUP_REMOVED lines=8> */
[----:B------:R-:W-:Y:S04]  /*34bf0*/  LDGSTS.E [R250+0x53c00], desc[UR32][R24.64], !P6 ;  /* 0x53c0000018fa7fae */ /* 0x000fe8000f121860 */
[----:B------:R-:W-:Y:S04]  /*34c00*/  LDGSTS.E [R250+0x53d00], desc[UR32][R22.64], !P6 ;  /* 0x53d0000016fa7fae */ /* 0x000fe8000f121860 */
[----:B------:R-:W-:Y:S01]  /*34c10*/  LDGSTS.E [R250+0x53e00], desc[UR32][R16.64], !P6 ;  /* 0x53e0000010fa7fae */ /* 0x000fe2000f121860 */
[----:B------:R-:W-:-:S02]  /*34c20*/  VIADD R4, R5, 0xffffff54 ;  /* 0xffffff5405047836 */ /* 0x000fc40000000000 */
[----:B------:R-:W3:Y:S03]  /*34c30*/  LDC R5, c[0x0][0x230] ;  /* 0x00008c00ff057b82 */ /* 0x000ee60000000800 */
[----:B------:R-:W-:Y:S01]  /*34c40*/  ISETP.GE.U32.AND P2, PT, R4, 0x7ffffed5, PT ;  /* 0x7ffffed50400780c */ /* 0x000fe20003f46070 */
[C---:B--2---:R-:W-:Y:S02]  /*34c50*/  IMAD.WIDE R8, R252.reuse, 0x4, R36 ;  /* 0x00000004fc087825 */ /* 0x044fe400078e0224 */
[----:B------:R-:W2:Y:S04]  /*34c60*/  LDL.LU.64 R36, [R1+0x16f0] ;  /* 0x0016f00001247983 */ /* 0x000ea80000300a00 */
[----:B------:R4:W-:Y:S04]  /*34c70*/  STL.64 [R1+0x2c0], R22 ;  /* 0x0002c01601007387 */ /* 0x0009e80000100a00 */
[----:B------:R4:W-:Y:S04]  /*34c80*/  STL.64 [R1+0x2b8], R16 ;  /* 0x0002b81001007387 */ /* 0x0009e80000100a00 */
[----:B------:R-:W-:Y:S04]  /*34c90*/  STL.64 [R1+0x2b0], R8 ;  /* 0x0002b00801007387 */ /* 0x000fe80000100a00 */
[----:B-1----:R-:W2:Y:S01]  /*34ca0*/  LDL.LU.64 R26, [R1+0x16f8] ;  /* 0x0016f800011a7983 */ /* 0x002ea20000300a00 */
[----:B----4-:R-:W-:-:S03]  /*34cb0*/  IMAD.WIDE R12, R252, 0x4, R12 ;  /* 0x00000004fc0c7825 */ /* 0x010fc600078e020c */
[----:B------:R-:W4:Y:S01]  /*34cc0*/  LDL.LU.64 R24, [R1+0x1700] ;  /* 0x0017000001187983 */ /* 0x000f220000300a00 */
[----:B------:R-:W-:-:S03]  /*34cd0*/  IMAD.WIDE R34, R252, 0x4, R30 ;  /* 0x00000004fc227825 */ /* 0x000fc600078e021e */
[----:B------:R-:W4:Y:S01]  /*34ce0*/  LDL.LU.64 R22, [R1+0x1708] ;  /* 0x0017080001167983 */ /* 0x000f220000300a00 */
[----:B------:R-:W-:-:S03]  /*34cf0*/  IMAD.WIDE R32, R252, 0x4, R28 ;  /* 0x00000004fc207825 */ /* 0x000fc600078e021c */
[----:B------:R-:W4:Y:S01]  /*34d00*/  LDL.LU.64 R16, [R1+0x1710] ;  /* 0x0017100001107983 */ /* 0x000f220000300a00 */
[----:B------:R-:W-:-:S03]  /*34d10*/  IMAD.WIDE R30, R252, 0x4, R20 ;  /* 0x00000004fc1e7825 */ /* 0x000fc600078e0214 */
[----:B------:R1:W-:Y:S04]  /*34d20*/  STL.64 [R1+0x2a8], R12 ;  /* 0x0002a80c01007387 */ /* 0x0003e80000100a00 */
[----:B------:R-:W-:Y:S04]  /*34d30*/  STL.64 [R1+0x2a0], R34 ;  /* 0x0002a02201007387 */ /* 0x000fe80000100a00 */
[----:B------:R-:W-:Y:S04]  /*34d40*/  STL.64 [R1+0x298], R32 ;  /* 0x0002982001007387 */ /* 0x000fe80000100a00 */
[----:B------:R2:W-:Y:S04]  /*34d50*/  LDGSTS.E [R250+0x53f00], desc[UR32][R8.64], !P6 ;  /* 0x53f0000008fa7fae */ /* 0x0005e8000f121860 */
[----:B------:R-:W-:Y:S04]  /*34d60*/  LDGSTS.E [R250+0x55800], desc[UR32][R12.64], !P2 ;  /* 0x558000000cfa7fae */ /* 0x000fe8000d121860 */
[----:B------:R4:W-:Y:S04]  /*34d70*/  LDGSTS.E [R250+0x55900], desc[UR32][R34.64], !P2 ;  /* 0x5590000022fa7fae */ /* 0x0009e8000d121860 */
[----:B------:R-:W-:Y:S04]  /*34d80*/  LDGSTS.E [R250+0x55a00], desc[UR32][R32.64], !P2 ;  /* 0x55a0000020fa7fae */ /* 0x000fe8000d121860 */
[----:B------:R-:W-:Y:S01]  /*34d90*/  LDGSTS.E [R250+0x55b00], desc[UR32][R30.64], !P2 ;  /* 0x55b000001efa7fae */ /* 0x000fe2000d121860 */
[----:B---3--:R-:W-:-:S03]  /*34da0*/  IMAD.WIDE R20, R252, 0x4, R10 ;  /* 0x00000004fc147825 */ /* 0x008fc600078e020a */
[----:B------:R-:W3:Y:S01]  /*34db0*/  LDL.LU.64 R10, [R1+0x1718] ;  /* 0x00171800010a7983 */ /* 0x000ee20000300a00 */
[----:B------:R-:W-:-:S03]  /*34dc0*/  IMAD.WIDE R28, R252, 0x4, R18 ;  /* 0x00000004fc1c7825 */ /* 0x000fc600078e0212 */
[----:B------:R-:W-:Y:S04]  /*34dd0*/  STL.64 [R1+0x290], R30 ;  /* 0x0002901e01007387 */ /* 0x000fe80000100a00 */
[----:B------:R-:W-:Y:S04]  /*34de0*/  STL.64 [R1+0x288], R28 ;  /* 0x0002881c01007387 */ /* 0x000fe80000100a00 */
[----:B------:R-:W-:Y:S04]  /*34df0*/  LDGSTS.E [R250+0x55c00], desc[UR32][R28.64], !P2 ;  /* 0x55c000001cfa7fae */ /* 0x000fe8000d121860 */
[----:B------:R-:W-:Y:S01]  /*34e00*/  LDGSTS.E [R250+0x55d00], desc[UR32][R20.64], !P2 ;  /* 0x55d0000014fa7fae */ /* 0x000fe2000d121860 */
[----:B------:R-:W-:-:S03]  /*34e10*/  IMAD.WIDE R18, R252, 0x4, R14 ;  /* 0x00000004fc127825 */ /* 0x000fc600078e020e */
[----:B------:R-:W3:Y:S04]  /*34e20*/  LDL.LU.64 R14, [R1+0x1720] ;  /* 0x00172000010e7983 */ /* 0x000ee80000300a00 */
[----:B------:R2:W-:Y:S04]  /*34e30*/  STL.64 [R1+0x280], R20 ;  /* 0x0002801401007387 */ /* 0x0005e80000100a00 */
[----:B------:R2:W-:Y:S04]  /*34e40*/  STL.64 [R1+0x278], R18 ;  /* 0x0002781201007387 */ /* 0x0005e80000100a00 */
[----:B-1----:R-:W3:Y:S04]  /*34e50*/  LDL.LU.64 R12, [R1+0x1728] ;  /* 0x00172800010c7983 */ /* 0x002ee80000300a00 */
[----:B------:R-:W3:Y:S04]  /*34e60*/  LDL.LU.64 R40, [R1+0x1730] ;  /* 0x0017300001287983 */ /* 0x000ee80000300a00 */
[----:B------:R-:W-:Y:S01]  /*34e70*/  LDGSTS.E [R250+0x55e00], desc[UR32][R18.64], !P2 ;  /* 0x55e0000012fa7fae */ /* 0x000fe2000d121860 */
[----:B------:R-:W-:-:S02]  /*34e80*/  VIADD R4, R6, 0xffffff50 ;  /* 0xffffff5006047836 */ /* 0x000fc40000000000 */
[----:B------:R-:W1:Y:S03]  /*34e90*/  LDC R6, c[0x0][0x230] ;  /* 0x00008c00ff067b82 */ /* 0x000e660000000800 */
[----:B------:R-:W-:Y:S01]  /*34ea0*/  ISETP.GE.U32.AND P0, PT, R4, 0x7ffffed1, PT ;  /* 0x7ffffed10400780c */ /* 0x000fe20003f06070 */
[----:B--2---:R-:W-:-:S05]  /*34eb0*/  IMAD.WIDE R8, R252, 0x4, R36 ;  /* 0x00000004fc087825 */ /* 0x004fca00078e0224 */
[----:B------:R2:W-:Y:S04]  /*34ec0*/  STL.64 [R1+0x270], R8 ;  /* 0x0002700801007387 */ /* 0x0005e80000100a00 */
[----:B------:R-:W2:Y:S04]  /*34ed0*/  LDL.LU.64 R20, [R1+0x1738] ;  /* 0x0017380001147983 */ /* 0x000ea80000300a00 */
[----:B------:R-:W2:Y:S01]  /*34ee0*/  LDL.LU.64 R18, [R1+0x1740] ;  /* 0x0017400001127983 */ /* 0x000ea20000300a00 */
[----:B------:R-:W-:-:S03]  /*34ef0*/  IMAD.WIDE R38, R252, 0x4, R26 ;  /* 0x00000004fc267825 */ /* 0x000fc600078e021a */
[----:B------:R2:W-:Y:S01]  /*34f00*/  LDGSTS.E [R250+0x55f00], desc[UR32][R8.64], !P2 ;  /* 0x55f0000008fa7fae */ /* 0x0005e2000d121860 */
[----:B----4-:R-:W-:-:S03]  /*34f10*/  IMAD.WIDE R34, R252, 0x4, R24 ;  /* 0x00000004fc227825 */ /* 0x010fc600078e0218 */
[----:B------:R-:W-:Y:S01]  /*34f20*/  STL.64 [R1+0x268], R38 ;  /* 0x0002682601007387 */ /* 0x000fe20000100a00 */
[----:B------:R-:W-:-:S03]  /*34f30*/  IMAD.WIDE R26, R252, 0x4, R22 ;  /* 0x00000004fc1a7825 */ /* 0x000fc600078e0216 */
[----:B------:R-:W4:Y:S01]  /*34f40*/  LDL.LU.64 R32, [R1+0x1748] ;  /* 0x0017480001207983 */ /* 0x000f220000300a00 */
[----:B------:R-:W-:-:S03]  /*34f50*/  IMAD.WIDE R24, R252, 0x4, R16 ;  /* 0x00000004fc187825 */ /* 0x000fc600078e0210 */
[----:B------:R-:W-:Y:S04]  /*34f60*/  STL.64 [R1+0x260], R34 ;  /* 0x0002602201007387 */ /* 0x000fe80000100a00 */
[----:B------:R-:W4:Y:S04]  /*34f70*/  LDL.LU.64 R30, [R1+0x1750] ;  /* 0x00175000011e7983 */ /* 0x000f280000300a00 */
[----:B------:R-:W-:Y:S04]  /*34f80*/  STL.64 [R1+0x258], R26 ;  /* 0x0002581a01007387 */ /* 0x000fe80000100a00 */
[----:B------:R-:W4:Y:S04]  /*34f90*/  LDL.LU.64 R28, [R1+0x1758] ;  /* 0x00175800011c7983 */ /* 0x000f280000300a00 */
[----:B------:R-:W-:Y:S04]  /*34fa0*/  STL.64 [R1+0x250], R24 ;  /* 0x0002501801007387 */ /* 0x000fe80000100a00 */
[----:B------:R-:W4:Y:S04]  /*34fb0*/  LDL.LU.64 R16, [R1+0x1760] ;  /* 0x0017600001107983 */ /* 0x000f280000300a00 */
[----:B------:R-:W-:Y:S04]  /*34fc0*/  LDGSTS.E [R250+0x57800], desc[UR32][R38.64], !P0 ;  /* 0x5780000026fa7fae */ /* 0x000fe8000c121860 */
[----:B------:R1:W-:Y:S04]  /*34fd0*/  LDGSTS.E [R250+0x57900], desc[UR32][R34.64], !P0 ;  /* 0x5790000022fa7fae */ /* 0x0003e8000c121860 */
[----:B------:R-:W-:Y:S04]  /*34fe0*/  LDGSTS.E [R250+0x57a00], desc[UR32][R26.64], !P0 ;  /* 0x57a000001afa7fae */ /* 0x000fe8000c121860 */
[----:B------:R-:W-:Y:S01]  /*34ff0*/  LDGSTS.E [R250+0x57b00], desc[UR32][R24.64], !P0 ;  /* 0x57b0000018fa7fae */ /* 0x000fe2000c121860 */
[----:B---3--:R-:W-:-:S03]  /*35000*/  IMAD.WIDE R22, R252, 0x4, R10 ;  /* 0x00000004fc167825 */ /* 0x008fc600078e020a */
[----:B------:R-:W3:Y:S04]  /*35010*/  LDL.LU.64 R10, [R1+0x1768] ;  /* 0x00176800010a7983 */ /* 0x000ee80000300a00 */
[----:B------:R-:W3:Y:S04]  /*35020*/  LDL.LU.64 R36, [R1+0x1770] ;  /* 0x0017700001247983 */ /* 0x000ee80000300a00 */
[----:B------:R-:W-:Y:S04]  /*35030*/  STL.64 [R1+0x248], R22 ;  /* 0x0002481601007387 */ /* 0x000fe80000100a00 */
[----:B------:R-:W-:Y:S01]  /*35040*/  LDGSTS.E [R250+0x57c00], desc[UR32][R22.64], !P0 ;  /* 0x57c0000016fa7fae */ /* 0x000fe2000c121860 */
[----:B------:R-:W-:-:S05]  /*35050*/  IMAD.WIDE R14, R252, 0x4, R14 ;  /* 0x00000004fc0e7825 */ /* 0x000fca00078e020e */
[----:B------:R1:W-:Y:S04]  /*35060*/  STL.64 [R1+0x240], R14 ;  /* 0x0002400e01007387 */ /* 0x0003e80000100a00 */
[----:B------:R-:W-:Y:S01]  /*35070*/  LDGSTS.E [R250+0x57d00], desc[UR32][R14.64], !P0 ;  /* 0x57d000000efa7fae */ /* 0x000fe2000c121860 */
[----:B------:R-:W-:-:S04]  /*35080*/  IMAD.WIDE R12, R252, 0x4, R12 ;  /* 0x00000004fc0c7825 */ /* 0x000fc800078e020c */
[----:B--2---:R-:W-:Y:S01]  /*35090*/  IMAD.WIDE R8, R252, 0x4, R40 ;  /* 0x00000004fc087825 */ /* 0x004fe200078e0228 */
[----:B------:R2:W-:Y:S04]  /*350a0*/  STL.64 [R1+0x238], R12 ;  /* 0x0002380c01007387 */ /* 0x0005e80000100a00 */
[----:B------:R3:W-:Y:S04]  /*350b0*/  STL.64 [R1+0x230], R8 ;  /* 0x0002300801007387 */ /* 0x0007e80000100a00 */
[----:B-1----:R-:W3:Y:S01]  /*350c0*/  LDL.LU.64 R14, [R1+0x1778] ;  /* 0x00177800010e7983 */ /* 0x002ee20000300a00 */
[----:B------:R-:W-:-:S02]  /*350d0*/  VIADD R4, R7, 0xffffff4c ;  /* 0xffffff4c07047836 */ /* 0x000fc40000000000 */
[----:B------:R-:W1:Y:S01]  /*350e0*/  LDC R7, c[0x0][0x230] ;  /* 0x00008c00ff077b82 */ /* 0x000e620000000800 */
[----:B------:R-:W-:Y:S02]  /*350f0*/  LDGSTS.E [R250+0x57e00], desc[UR32][R12.64], !P0 ;  /* 0x57e000000cfa7fae */ /* 0x000fe4000c121860 */
[----:B------:R-:W-:Y:S02]  /*35100*/  ISETP.GE.U32.AND P3, PT, R4, 0x7ffffecd, PT ;  /* 0x7ffffecd0400780c */ /* 0x000fe40003f66070 */
[----:B------:R3:W-:Y:S04]  /*35110*/  LDGSTS.E [R250+0x57f00], desc[UR32][R8.64], !P0 ;  /* 0x57f0000008fa7fae */ /* 0x0007e8000c121860 */
[----:B--2---:R-:W2:Y:S04]  /*35120*/  LDL.LU.64 R12, [R1+0x1780] ;  /* 0x00178000010c7983 */ /* 0x004ea80000300a00 */
[----:B------:R-:W2:Y:S04]  /*35130*/  LDL.LU.64 R26, [R1+0x1788] ;  /* 0x00178800011a7983 */ /* 0x000ea80000300a00 */
[----:B------:R-:W2:Y:S01]  /*35140*/  LDL.LU.64 R24, [R1+0x1790] ;  /* 0x0017900001187983 */ /* 0x000ea20000300a00 */
[----:B------:R-:W-:-:S04]  /*35150*/  IMAD.WIDE R34, R252, 0x4, R20 ;  /* 0x00000004fc227825 */ /* 0x000fc800078e0214 */
[C---:B------:R-:W-:Y:S01]  /*35160*/  IMAD.WIDE R18, R252.reuse, 0x4, R18 ;  /* 0x00000004fc127825 */ /* 0x040fe200078e0212 */
[----:B------:R-:W-:Y:S04]  /*35170*/  STL.64 [R1+0x228], R34 ;  /* 0x0002282201007387 */ /* 0x000fe80000100a00 */
[----:B------:R-:W2:Y:S04]  /*35180*/  LDL.LU.64 R22, [R1+0x1798] ;  /* 0x0017980001167983 */ /* 0x000ea80000300a00 */
[----:B------:R-:W2:Y:S01]  /*35190*/  LDL.LU.64 R20, [R1+0x17a0] ;  /* 0x0017a00001147983 */ /* 0x000ea20000300a00 */
[----:B----4-:R-:W-:-:S03]  /*351a0*/  IMAD.WIDE R32, R252, 0x4, R32 ;  /* 0x00000004fc207825 */ /* 0x010fc600078e0220 */
[----:B------:R4:W-:Y:S01]  /*351b0*/  STL.64 [R1+0x220], R18 ;  /* 0x0002201201007387 */ /* 0x0009e20000100a00 */
[----:B------:R-:W-:-:S03]  /*351c0*/  IMAD.WIDE R30, R252, 0x4, R30 ;  /* 0x00000004fc1e7825 */ /* 0x000fc600078e021e */
[----:B------:R-:W-:Y:S01]  /*351d0*/  STL.64 [R1+0x218], R32 ;  /* 0x0002182001007387 */ /* 0x000fe20000100a00 */
[----:B------:R-:W-:-:S03]  /*351e0*/  IMAD.WIDE R28, R252, 0x4, R28 ;  /* 0x00000004fc1c7825 */ /* 0x000fc600078e021c */
[----:B------:R-:W-:Y:S01]  /*351f0*/  STL.64 [R1+0x210], R30 ;  /* 0x0002101e01007387 */ /* 0x000fe20000100a00 */
[----:B------:R-:W-:-:S03]  /*35200*/  IMAD.WIDE R16, R252, 0x4, R16 ;  /* 0x00000004fc107825 */ /* 0x000fc600078e0210 */
[----:B------:R-:W-:Y:S04]  /*35210*/  STL.64 [R1+0x208], R28 ;  /* 0x0002081c01007387 */ /* 0x000fe80000100a00 */
[----:B------:R-:W-:Y:S04]  /*35220*/  LDGSTS.E [R250+0x59800], desc[UR32][R34.64], !P3 ;  /* 0x5980000022fa7fae */ /* 0x000fe8000d921860 */
[----:B------:R1:W-:Y:S04]  /*35230*/  STL.64 [R1+0x200], R16 ;  /* 0x0002001001007387 */ /* 0x0003e80000100a00 */
[----:B------:R-:W-:Y:S04]  /*35240*/  LDGSTS.E [R250+0x59900], desc[UR32][R18.64], !P3 ;  /* 0x5990000012fa7fae */ /* 0x000fe8000d921860 */
[----:B------:R-:W-:Y:S04]  /*35250*/  LDGSTS.E [R250+0x59a00], desc[UR32][R32.64], !P3 ;  /* 0x59a0000020fa7fae */ /* 0x000fe8000d921860 */
[----:B------:R-:W-:Y:S04]  /*35260*/  LDGSTS.E [R250+0x59b00], desc[UR32][R30.64], !P3 ;  /* 0x59b000001efa7fae */ /* 0x000fe8000d921860 */
[----:B------:R2:W-:Y:S04]  /*35270*/  LDGSTS.E [R250+0x59c00], desc[UR32][R28.64], !P3 ;  /* 0x59c000001cfa7fae */ /* 0x0005e8000d921860 */
[----:B------:R-:W-:Y:S01]  /*35280*/  LDGSTS.E [R250+0x59d00], desc[UR32][R16.64], !P3 ;  /* 0x59d0000010fa7fae */ /* 0x000fe2000d921860 */
[----:B---3--:R-:W-:-:S04]  /*35290*/  IMAD.WIDE R10, R252, 0x4, R10 ;  /* 0x00000004fc0a7825 */ /* 0x008fc800078e020a */
[C---:B------:R-:W-:Y:S01]  /*352a0*/  IMAD.WIDE R8, R252.reuse, 0x4, R36 ;  /* 0x00000004fc087825 */ /* 0x040fe200078e0224 */
[----:B------:R3:W-:Y:S04]  /*352b0*/  STL.64 [R1+0x1f8], R10 ;  /* 0x0001f80a01007387 */ /* 0x0007e80000100a00 */
[----:B----4-:R-:W4:Y:S04]  /*352c0*/  LDL.LU.64 R18, [R1+0x17a8] ;  /* 0x0017a80001127983 */ /* 0x010f280000300a00 */
[----:B------:R4:W-:Y:S04]  /*352d0*/  STL.64 [R1+0x1f0], R8 ;  /* 0x0001f00801007387 */ /* 0x0009e80000100a00 */
[----:B------:R-:W4:Y:S04]  /*352e0*/  LDL.LU.64 R40, [R1+0x17b0] ;  /* 0x0017b00001287983 */ /* 0x000f280000300a00 */
[----:B-1----:R-:W4:Y:S04]  /*352f0*/  LDL.LU.64 R16, [R1+0x17b8] ;  /* 0x0017b80001107983 */ /* 0x002f280000300a00 */
[----:B------:R-:W-:Y:S01]  /*35300*/  LDGSTS.E [R250+0x59e00], desc[UR32][R10.64], !P3 ;  /* 0x59e000000afa7fae */ /* 0x000fe2000d921860 */
[----:B------:R-:W-:-:S03]  /*35310*/  IMAD.WIDE R38, R252, 0x4, R14 ;  /* 0x00000004fc267825 */ /* 0x000fc600078e020e */
[----:B---3--:R-:W3:Y:S04]  /*35320*/  LDL.LU.64 R10, [R1+0x17c0] ;  /* 0x0017c000010a7983 */ /* 0x008ee80000300a00 */
[----:B------:R-:W3:Y:S01]  /*35330*/  LDL.LU.64 R14, [R1+0x17c8] ;  /* 0x0017c800010e7983 */ /* 0x000ee20000300a00 */
[----:B------:R-:W-:Y:S02]  /*35340*/  VIADD R4, R5, 0xffffff48 ;  /* 0xffffff4805047836 */ /* 0x000fe40000000000 */
[----:B------:R-:W1:Y:S01]  /*35350*/  LDC R5, c[0x0][0x230] ;  /* 0x00008c00ff057b82 */ /* 0x000e620000000800 */
[----:B------:R4:W-:Y:S02]  /*35360*/  LDGSTS.E [R250+0x59f00], desc[UR32][R8.64], !P3 ;  /* 0x59f0000008fa7fae */ /* 0x0009e4000d921860 */
[----:B------:R-:W-:Y:S01]  /*35370*/  ISETP.GE.U32.AND P5, PT, R4, 0x7ffffec9, PT ;  /* 0x7ffffec90400780c */ /* 0x000fe20003fa6070 */
[----:B--2---:R-:W-:-:S02]  /*35380*/  IMAD.WIDE R28, R252, 0x4, R12 ;  /* 0x00000004fc1c7825 */ /* 0x004fc400078e020c */
[----:B------:R-:W2:Y:S02]  /*35390*/  LDL.LU.64 R12, [R1+0x17d0] ;  /* 0x0017d000010c7983 */ /* 0x000ea40000300a00 */
[C---:B------:R-:W-:Y:S02]  /*353a0*/  IMAD.WIDE R26, R252.reuse, 0x4, R26 ;  /* 0x00000004fc1a7825 */ /* 0x040fe400078e021a */
[----:B------:R-:W-:Y:S02]  /*353b0*/  STL.64 [R1+0x1e8], R38 ;  /* 0x0001e82601007387 */ /* 0x000fe40000100a00 */
[C---:B------:R-:W-:Y:S02]  /*353c0*/  IMAD.WIDE R24, R252.reuse, 0x4, R24 ;  /* 0x00000004fc187825 */ /* 0x040fe400078e0218 */
[----:B------:R4:W-:Y:S04]  /*353d0*/  STL.64 [R1+0x1e0], R28 ;  /* 0x0001e01c01007387 */ /* 0x0009e80000100a00 */
[----:B------:R-:W-:Y:S04]  /*353e0*/  STL.64 [R1+0x1d8], R26 ;  /* 0x0001d81a01007387 */ /* 0x000fe80000100a00 */
[----:B------:R-:W2:Y:S04]  /*353f0*/  LDL.LU.64 R36, [R1+0x17d8] ;  /* 0x0017d80001247983 */ /* 0x000ea80000300a00 */
[----:B------:R1:W-:Y:S04]  /*35400*/  STL.64 [R1+0x1d0], R24 ;  /* 0x0001d01801007387 */ /* 0x0003e80000100a00 */
[----:B------:R-:W2:Y:S04]  /*35410*/  LDL.LU.64 R34, [R1+0x17e0] ;  /* 0x0017e00001227983 */ /* 0x000ea80000300a00 */
[----:B------:R-:W-:Y:S04]  /*35420*/  LDGSTS.E [R250+0x5b800], desc[UR32][R38.64], !P5 ;  /* 0x5b80000026fa7fae */ /* 0x000fe8000e921860 */
[----:B------:R1:W-:Y:S04]  /*35430*/  LDGSTS.E [R250+0x5b900], desc[UR32][R28.64], !P5 ;  /* 0x5b9000001cfa7fae */ /* 0x0003e8000e921860 */
[----:B------:R3:W-:Y:S04]  /*35440*/  LDGSTS.E [R250+0x5ba00], desc[UR32][R26.64], !P5 ;  /* 0x5ba000001afa7fae */ /* 0x0007e8000e921860 */
[----:B------:R-:W-:Y:S01]  /*35450*/  LDGSTS.E [R250+0x5bb00], desc[UR32][R24.64], !P5 ;  /* 0x5bb0000018fa7fae */ /* 0x000fe2000e921860 */
[----:B------:R-:W-:-:S04]  /*35460*/  IMAD.WIDE R22, R252, 0x4, R22 ;  /* 0x00000004fc167825 */ /* 0x000fc800078e0216 */
[C---:B------:R-:W-:Y:S01]  /*35470*/  IMAD.WIDE R20, R252.reuse, 0x4, R20 ;  /* 0x00000004fc147825 */ /* 0x040fe200078e0214 */
[----:B------:R1:W-:Y:S04]  /*35480*/  STL.64 [R1+0x1c8], R22 ;  /* 0x0001c81601007387 */ /* 0x0003e80000100a00 */
[----:B------:R-:W2:Y:S04]  /*35490*/  LDL.LU.64 R32, [R1+0x17e8] ;  /* 0x0017e80001207983 */ /* 0x000ea80000300a00 */
[----:B------:R-:W-:Y:S04]  /*354a0*/  STL.64 [R1+0x1c0], R20 ;  /* 0x0001c01401007387 */ /* 0x000fe80000100a00 */
[----:B------:R-:W2:Y:S04]  /*354b0*/  LDL.LU.64 R30, [R1+0x17f0] ;  /* 0x0017f000011e7983 */ /* 0x000ea80000300a00 */
[----:B------:R-:W-:Y:S04]  /*354c0*/  LDGSTS.E [R250+0x5bc00], desc[UR32][R22.64], !P5 ;  /* 0x5bc0000016fa7fae */ /* 0x000fe8000e921860 */
[----:B------:R-:W-:Y:S01]  /*354d0*/  LDGSTS.E [R250+0x5bd00], desc[UR32][R20.64], !P5 ;  /* 0x5bd0000014fa7fae */ /* 0x000fe2000e921860 */
[----:B----4-:R-:W-:-:S04]  /*354e0*/  IMAD.WIDE R18, R252, 0x4, R18 ;  /* 0x00000004fc127825 */ /* 0x010fc800078e0212 */
[C---:B------:R-:W-:Y:S01]  /*354f0*/  IMAD.WIDE R8, R252.reuse, 0x4, R40 ;  /* 0x00000004fc087825 */ /* 0x040fe200078e0228 */
[----:B------:R4:W-:Y:S03]  /*35500*/  STL.64 [R1+0x1b8], R18 ;  /* 0x0001b81201007387 */ /* 0x0009e60000100a00 */
[C---:B-1----:R-:W-:Y:S01]  /*35510*/  IMAD.WIDE R28, R252.reuse, 0x4, R16 ;  /* 0x00000004fc1c7825 */ /* 0x042fe200078e0210 */
[----:B------:R1:W-:Y:S04]  /*35520*/  STL.64 [R1+0x1b0], R8 ;  /* 0x0001b00801007387 */ /* 0x0003e80000100a00 */
[----:B------:R-:W2:Y:S04]  /*35530*/  LDL.LU.64 R24, [R1+0x17f8] ;  /* 0x0017f80001187983 */ /* 0x000ea80000300a00 */
[----:B------:R-:W2:Y:S04]  /*35540*/  LDL.LU.64 R22, [R1+0x1800] ;  /* 0x0018000001167983 */ /* 0x000ea80000300a00 */
[----:B------:R-:W-:Y:S04]  /*35550*/  LDGSTS.E [R250+0x5be00], desc[UR32][R18.64], !P5 ;  /* 0x5be0000012fa7fae */ /* 0x000fe8000e921860 */
[----:B------:R1:W-:Y:S01]  /*35560*/  STL.64 [R1+0x1a8], R28 ;  /* 0x0001a81c01007387 */ /* 0x0003e20000100a00 */
[----:B---3--:R-:W-:-:S03]  /*35570*/  IMAD.WIDE R244, R252, 0x4, R14 ;  /* 0x00000004fcf47825 */ /* 0x008fc600078e020e */
[----:B----4-:R-:W3:Y:S01]  /*35580*/  LDL.LU.64 R18, [R1+0x1808] ;  /* 0x0018080001127983 */ /* 0x010ee20000300a00 */
[----:B------:R-:W-:-:S03]  /*35590*/  IMAD.WIDE R26, R252, 0x4, R10 ;  /* 0x00000004fc1a7825 */ /* 0x000fc600078e020a */
[----:B------:R1:W-:Y:S04]  /*355a0*/  LDGSTS.E [R250+0x5bf00], desc[UR32][R8.64], !P5 ;  /* 0x5bf0000008fa7fae */ /* 0x0003e8000e921860 */
[----:B------:R4:W-:Y:S04]  /*355b0*/  STL.64 [R1+0x1a0], R26 ;  /* 0x0001a01a01007387 */ /* 0x0009e80000100a00 */
[----:B------:R-:W4:Y:S04]  /*355c0*/  LDL.LU.64 R10, [R1+0x1810] ;  /* 0x00181000010a7983 */ /* 0x000f280000300a00 */
[----:B------:R-:W4:Y:S01]  /*355d0*/  LDL.LU.64 R20, [R1+0x1818] ;  /* 0x0018180001147983 */ /* 0x000f220000300a00 */
[C---:B--2---:R-:W-:Y:S01]  /*355e0*/  IMAD.WIDE R234, R252.reuse, 0x4, R12 ;  /* 0x00000004fcea7825 */ /* 0x044fe200078e020c */
[----:B-1----:R-:W1:Y:S02]  /*355f0*/  LDC R8, c[0x0][0x230] ;  /* 0x00008c00ff087b82 */ /* 0x002e640000000800 */
[----:B------:R-:W2:Y:S04]  /*35600*/  LDL.LU.64 R16, [R1+0x1820] ;  /* 0x0018200001107983 */ /* 0x000ea80000300a00 */
[----:B------:R-:W2:Y:S04]  /*35610*/  LDL.LU.64 R14, [R1+0x1828] ;  /* 0x00182800010e7983 */ /* 0x000ea80000300a00 */
[----:B------:R-:W2:Y:S01]  /*35620*/  LDL.LU.64 R12, [R1+0x1830] ;  /* 0x00183000010c7983 */ /* 0x000ea20000300a00 */
[----:B------:R-:W-:-:S03]  /*35630*/  IMAD.WIDE R232, R252, 0x4, R36 ;  /* 0x00000004fce87825 */ /* 0x000fc600078e0224 */
[----:B------:R-:W-:Y:S01]  /*35640*/  STL.64 [R1+0x6f48], R244 ;  /* 0x006f48f401007387 */ /* 0x000fe20000100a00 */
[----:B------:R-:W-:-:S03]  /*35650*/  IMAD.WIDE R230, R252, 0x4, R34 ;  /* 0x00000004fce67825 */ /* 0x000fc600078e0222 */
[----:B------:R-:W-:Y:S04]  /*35660*/  STL.64 [R1+0x6f50], R234 ;  /* 0x006f50ea01007387 */ /* 0x000fe80000100a00 */
[----:B------:R-:W-:Y:S04]  /*35670*/  STL.64 [R1+0x6f58], R232 ;  /* 0x006f58e801007387 */ /* 0x000fe80000100a00 */
[----:B------:R-:W-:Y:S01]  /*35680*/  STL.64 [R1+0x6f60], R230 ;  /* 0x006f60e601007387 */ /* 0x000fe20000100a00 */
[----:B------:R-:W-:-:S04]  /*35690*/  IMAD.WIDE R228, R252, 0x4, R32 ;  /* 0x00000004fce47825 */ /* 0x000fc800078e0220 */
[C---:B------:R-:W-:Y:S01]  /*356a0*/  IMAD.WIDE R226, R252.reuse, 0x4, R30 ;  /* 0x00000004fce27825 */ /* 0x040fe200078e021e */
[----:B------:R-:W-:Y:S04]  /*356b0*/  STL.64 [R1+0x6f68], R228 ;  /* 0x006f68e401007387 */ /* 0x000fe80000100a00 */
[----:B------:R-:W-:Y:S01]  /*356c0*/  STL.64 [R1+0x6f70], R226 ;  /* 0x006f70e201007387 */ /* 0x000fe20000100a00 */
[----:B------:R-:W-:-:S04]  /*356d0*/  IMAD.WIDE R224, R252, 0x4, R24 ;  /* 0x00000004fce07825 */ /* 0x000fc800078e0218 */
[----:B------:R-:W-:-:S04]  /*356e0*/  IMAD.WIDE R222, R252, 0x4, R22 ;  /* 0x00000004fcde7825 */ /* 0x000fc800078e0216 */
[C---:B---3--:R-:W-:Y:S02]  /*356f0*/  IMAD.WIDE R220, R252.reuse, 0x4, R18 ;  /* 0x00000004fcdc7825 */ /* 0x048fe400078e0212 */
[----:B------:R-:W3:Y:S02]  /*35700*/  LDL.LU.64 R18, [R1+0x1838] ;  /* 0x0018380001127983 */ /* 0x000ee40000300a00 */
[C---:B----4-:R-:W-:Y:S02]  /*35710*/  IMAD.WIDE R218, R252.reuse, 0x4, R10 ;  /* 0x00000004fcda7825 */ /* 0x050fe400078e020a */
[----:B------:R-:W4:Y:S04]  /*35720*/  LDL.LU.64 R10, [R1+0x1840] ;  /* 0x00184000010a7983 */ /* 0x000f280000300a00 */
[----:B------:R-:W4:Y:S01]  /*35730*/  LDL.LU.64 R24, [R1+0x1848] ;  /* 0x0018480001187983 */ /* 0x000f220000300a00 */
[----:B--2---:R-:W-:-:S03]  /*35740*/  IMAD.WIDE R214, R252, 0x4, R16 ;  /* 0x00000004fcd67825 */ /* 0x004fc600078e0210 */
[----:B------:R-:W2:Y:S04]  /*35750*/  LDL.LU.64 R22, [R1+0x1850] ;  /* 0x0018500001167983 */ /* 0x000ea80000300a00 */
[----:B------:R-:W2:Y:S01]  /*35760*/  LDL.LU.64 R16, [R1+0x1858] ;  /* 0x0018580001107983 */ /* 0x000ea20000300a00 */
[----:B------:R-:W-:-:S03]  /*35770*/  IMAD.WIDE R212, R252, 0x4, R14 ;  /* 0x00000004fcd47825 */ /* 0x000fc600078e020e */
[----:B------:R-:W2:Y:S01]  /*35780*/  LDL.LU.64 R14, [R1+0x1860] ;  /* 0x00186000010e7983 */ /* 0x000ea20000300a00 */
[----:B------:R-:W-:Y:S02]  /*35790*/  VIADD R4, R6, 0xffffff44 ;  /* 0xffffff4406047836 */ /* 0x000fe40000000000 */
[----:B------:R-:W-:Y:S01]  /*357a0*/  IMAD.WIDE R210, R252, 0x4, R12 ;  /* 0x00000004fcd27825 */ /* 0x000fe200078e020c */
[----:B------:R-:W1:Y:S02]  /*357b0*/  LDC R6, c[0x0][0x230] ;  /* 0x00008c00ff067b82 */ /* 0x000e640000000800 */
[----:B------:R-:W-:Y:S01]  /*357c0*/  ISETP.GE.U32.AND P6, PT, R4, 0x7ffffec5, PT ;  /* 0x7ffffec50400780c */ /* 0x000fe20003fc6070 */
[----:B------:R-:W-:-:S12]  /*357d0*/  IMAD.WIDE R216, R252, 0x4, R20 ;  /* 0x00000004fcd87825 */ /* 0x000fd800078e0214 */
[----:B------:R-:W-:Y:S04]  /*357e0*/  LDGSTS.E [R250+0x5d800], desc[UR32][R28.64], !P6 ;  /* 0x5d8000001cfa7fae */ /* 0x000fe8000f121860 */
[----:B------:R1:W-:Y:S01]  /*357f0*/  LDGSTS.E [R250+0x5d900], desc[UR32][R26.64], !P6 ;  /* 0x5d9000001afa7fae */ /* 0x0003e2000f121860 */
[----:B---3--:R-:W-:-:S03]  /*35800*/  IMAD.WIDE R208, R252, 0x4, R18 ;  /* 0x00000004fcd07825 */ /* 0x008fc600078e0212 */
[----:B------:R-:W3:Y:S04]  /*35810*/  LDL.LU.64 R28, [R1+0x1868] ;  /* 0x00186800011c7983 */ /* 0x000ee80000300a00 */
[----:B------:R-:W3:Y:S04]  /*35820*/  LDL.LU.64 R12, [R1+0x1870] ;  /* 0x00187000010c7983 */ /* 0x000ee80000300a00 */
[----:B------:R-:W-:Y:S04]  /*35830*/  STL.64 [R1+0x6f78], R224 ;  /* 0x006f78e001007387 */ /* 0x000fe80000100a00 */
[----:B------:R-:W-:Y:S04]  /*35840*/  STL.64 [R1+0x6f80], R222 ;  /* 0x006f80de01007387 */ /* 0x000fe80000100a00 */
[----:B------:R-:W-:Y:S04]  /*35850*/  STL.64 [R1+0x6f88], R220 ;  /* 0x006f88dc01007387 */ /* 0x000fe80000100a00 */
[----:B------:R-:W-:Y:S04]  /*35860*/  STL.64 [R1+0x6f90], R218 ;  /* 0x006f90da01007387 */ /* 0x000fe80000100a00 */
[----:B------:R-:W-:Y:S04]  /*35870*/  STL.64 [R1+0x6f98], R216 ;  /* 0x006f98d801007387 */ /* 0x000fe80000100a00 */
[----:B------:R-:W-:Y:S04]  /*35880*/  STL.64 [R1+0x6fa0], R214 ;  /* 0x006fa0d601007387 */ /* 0x000fe80000100a00 */
[----:B------:R-:W-:Y:S01]  /*35890*/  STL.64 [R1+0x6fa8], R212 ;  /* 0x006fa8d401007387 */ /* 0x000fe20000100a00 */
[----:B----4-:R-:W-:-:S03]  /*358a0*/  IMAD.WIDE R206, R252, 0x4, R10 ;  /* 0x00000004fcce7825 */ /* 0x010fc600078e020a */
[----:B------:R-:W-:Y:S04]  /*358b0*/  STL.64 [R1+0x6fb0], R210 ;  /* 0x006fb0d201007387 */ /* 0x000fe80000100a00 */
[----:B------:R-:W4:Y:S04]  /*358c0*/  LDL.LU.64 R26, [R1+0x1878] ;  /* 0x00187800011a7983 */ /* 0x000f280000300a00 */
[----:B------:R-:W4:Y:S04]  /*358d0*/  LDL.LU.64 R20, [R1+0x1880] ;  /* 0x0018800001147983 */ /* 0x000f280000300a00 */
[----:B------:R-:W4:Y:S04]  /*358e0*/  LDL.LU.64 R18, [R1+0x1888] ;  /* 0x0018880001127983 */ /* 0x000f280000300a00 */
[----:B------:R-:W4:Y:S01]  /*358f0*/  LDL.LU.64 R10, [R1+0x1890] ;  /* 0x00189000010a7983 */ /* 0x000f220000300a00 */
[----:B------:R-:W-:-:S03]  /*35900*/  IMAD.WIDE R204, R252, 0x4, R24 ;  /* 0x00000004fccc7825 */ /* 0x000fc600078e0218 */
[----:B------:R-:W4:Y:S01]  /*35910*/  LDL.LU.64 R24, [R1+0x1898] ;  /* 0x0018980001187983 */ /* 0x000f220000300a00 */
[----:B--2---:R-:W-:-:S03]  /*35920*/  IMAD.WIDE R202, R252, 0x4, R22 ;  /* 0x00000004fcca7825 */ /* 0x004fc600078e0216 */
[----:B------:R-:W2:Y:S01]  /*35930*/  LDL.LU.64 R22, [R1+0x18a0] ;  /* 0x0018a00001167983 */ /* 0x000ea20000300a00 */
[----:B------:R-:W-:-:S03]  /*35940*/  IMAD.WIDE R200, R252, 0x4, R16 ;  /* 0x00000004fcc87825 */ /* 0x000fc600078e0210 */
[----:B------:R-:W2:Y:S01]  /*35950*/  LDL.LU.64 R16, [R1+0x18a8] ;  /* 0x0018a80001107983 */ /* 0x000ea20000300a00 */
[----:B------:R-:W-:-:S03]  /*35960*/  IMAD.WIDE R198, R252, 0x4, R14 ;  /* 0x00000004fcc67825 */ /* 0x000fc600078e020e */
[----:B------:R-:W2:Y:S04]  /*35970*/  LDL.LU.64 R14, [R1+0x18b0] ;  /* 0x0018b000010e7983 */ /* 0x000ea80000300a00 */
[----:B------:R-:W2:Y:S04]  /*35980*/  LDL.LU.64 R32, [R1+0x18b8] ;  /* 0x0018b80001207983 */ /* 0x000ea80000300a00 */
[----:B------:R-:W2:Y:S01]  /*35990*/  LDL.LU.64 R30, [R1+0x18c0] ;  /* 0x0018c000011e7983 */ /* 0x000ea20000300a00 */
[----:B------:R-:W-:Y:S02]  /*359a0*/  VIADD R4, R7, 0xffffff40 ;  /* 0xffffff4007047836 */ /* 0x000fe40000000000 */
[----:B------:R-:W1:Y:S01]  /*359b0*/  LDC R7, c[0x0][0x230] ;  /* 0x00008c00ff077b82 */ /* 0x000e620000000800 */
[----:B------:R-:W-:Y:S01]  /*359c0*/  LDGSTS.E [R250+0x5da00], desc[UR32][R244.64], !P6 ;  /* 0x5da00000f4fa7fae */ /* 0x000fe2000f121860 */
[----:B---3--:R-:W-:-:S04]  /*359d0*/  IMAD.WIDE R196, R252, 0x4, R28 ;  /* 0x00000004fcc47825 */ /* 0x008fc800078e021c */
[C---:B------:R-:W-:Y:S01]  /*359e0*/  IMAD.WIDE R194, R252.reuse, 0x4, R12 ;  /* 0x00000004fcc27825 */ /* 0x040fe200078e020c */
[----:B------:R-:W3:Y:S04]  /*359f0*/  LDL.LU.64 R28, [R1+0x18c8] ;  /* 0x0018c800011c7983 */ /* 0x000ee80000300a00 */
[----:B------:R-:W3:Y:S04]  /*35a00*/  LDL.LU.64 R12, [R1+0x18d0] ;  /* 0x0018d000010c7983 */ /* 0x000ee80000300a00 */
[----:B------:R-:W-:Y:S04]  /*35a10*/  STL.64 [R1+0x6fb8], R208 ;  /* 0x006fb8d001007387 */ /* 0x000fe80000100a00 */
[----:B------:R-:W-:Y:S01]  /*35a20*/  STL.64 [R1+0x6fc0], R206 ;  /* 0x006fc0ce01007387 */ /* 0x000fe20000100a00 */
[----:B----4-:R-:W-:-:S04]  /*35a30*/  IMAD.WIDE R192, R252, 0x4, R26 ;  /* 0x00000004fcc07825 */ /* 0x010fc800078e021a */
[C---:B------:R-:W-:Y:S01]  /*35a40*/  IMAD.WIDE R190, R252.reuse, 0x4, R20 ;  /* 0x00000004fcbe7825 */ /* 0x040fe200078e0214 */
[----:B------:R-:W4:Y:S03]  /*35a50*/  LDL.LU.64 R26, [R1+0x18d8] ;  /* 0x0018d800011a7983 */ /* 0x000f260000300a00 */
[C---:B------:R-:W-:Y:S01]  /*35a60*/  IMAD.WIDE R188, R252.reuse, 0x4, R18 ;  /* 0x00000004fcbc7825 */ /* 0x040fe200078e0212 */
[----:B------:R-:W4:Y:S03]  /*35a70*/  LDL.LU.64 R20, [R1+0x18e0] ;  /* 0x0018e00001147983 */ /* 0x000f260000300a00 */
[C---:B------:R-:W-:Y:S01]  /*35a80*/  IMAD.WIDE R186, R252.reuse, 0x4, R10 ;  /* 0x00000004fcba7825 */ /* 0x040fe200078e020a */
        /* <DEDUP_REMOVED lines=9> */
[----:B------:R-:W2:Y:S01]  /*35b20*/  LDL.LU.64 R14, [R1+0x1910] ;  /* 0x00191000010e7983 */ /* 0x000ea20000300a00 */
[----:B------:R-:W-:-:S03]  /*35b30*/  IMAD.WIDE R176, R252, 0x4, R32 ;  /* 0x00000004fcb07825 */ /* 0x000fc600078e0220 */
[----:B------:R-:W2:Y:S01]  /*35b40*/  LDL.LU.64 R32, [R1+0x1918] ;  /* 0x0019180001207983 */ /* 0x000ea20000300a00 */
[----:B------:R-:W-:-:S03]  /*35b50*/  IMAD.WIDE R174, R252, 0x4, R30 ;  /* 0x00000004fcae7825 */ /* 0x000fc600078e021e */
[----:B------:R-:W2:Y:S01]  /*35b60*/  LDL.LU.64 R30, [R1+0x1920] ;  /* 0x00192000011e7983 */ /* 0x000ea20000300a00 */
[----:B------:R-:W-:-:S03]  /*35b70*/  ISETP.GE.U32.AND P2, PT, R4, 0x7ffffec1, PT ;  /* 0x7ffffec10400780c */ /* 0x000fc60003f46070 */
[----:B------:R-:W-:Y:S01]  /*35b80*/  LDGSTS.E [R250+0x5db00], desc[UR32][R234.64], !P6 ;  /* 0x5db00000eafa7fae */ /* 0x000fe2000f121860 */
[----:B---3--:R-:W-:-:S04]  /*35b90*/  IMAD.WIDE R172, R252, 0x4, R28 ;  /* 0x00000004fcac7825 */ /* 0x008fc800078e021c */
[C---:B------:R-:W-:Y:S01]  /*35ba0*/  IMAD.WIDE R170, R252.reuse, 0x4, R12 ;  /* 0x00000004fcaa7825 */ /* 0x040fe200078e020c */
[----:B------:R-:W3:Y:S04]  /*35bb0*/  LDL.LU.64 R28, [R1+0x1928] ;  /* 0x00192800011c7983 */ /* 0x000ee80000300a00 */
[----:B------:R-:W3:Y:S01]  /*35bc0*/  LDL.LU.64 R12, [R1+0x1930] ;  /* 0x00193000010c7983 */ /* 0x000ee20000300a00 */
[----:B----4-:R-:W-:-:S04]  /*35bd0*/  IMAD.WIDE R168, R252, 0x4, R26 ;  /* 0x00000004fca87825 */ /* 0x010fc800078e021a */
[----:B------:R-:W-:-:S04]  /*35be0*/  IMAD.WIDE R162, R252, 0x4, R10 ;  /* 0x00000004fca27825 */ /* 0x000fc800078e020a */
[C---:B------:R-:W-:Y:S01]  /*35bf0*/  IMAD.WIDE R166, R252.reuse, 0x4, R20 ;  /* 0x00000004fca67825 */ /* 0x040fe200078e0214 */
[----:B------:R-:W4:Y:S03]  /*35c00*/  LDL.LU.64 R10, [R1+0x1938] ;  /* 0x00193800010a7983 */ /* 0x000f260000300a00 */
[C---:B------:R-:W-:Y:S01]  /*35c10*/  IMAD.WIDE R164, R252.reuse, 0x4, R18 ;  /* 0x00000004fca47825 */ /* 0x040fe200078e0212 */
[----:B------:R-:W4:Y:S03]  /*35c20*/  LDL.LU.64 R26, [R1+0x1940] ;  /* 0x00194000011a7983 */ /* 0x000f260000300a00 */
[C---:B------:R-:W-:Y:S01]  /*35c30*/  IMAD.WIDE R160, R252.reuse, 0x4, R24 ;  /* 0x00000004fca07825 */ /* 0x040fe200078e0218 */
[----:B------:R-:W4:Y:S03]  /*35c40*/  LDL.LU.64 R20, [R1+0x1948] ;  /* 0x0019480001147983 */ /* 0x000f260000300a00 */
[C---:B--2---:R-:W-:Y:S01]  /*35c50*/  IMAD.WIDE R158, R252.reuse, 0x4, R22 ;  /* 0x00000004fc9e7825 */ /* 0x044fe200078e0216 */
[----:B------:R-:W2:Y:S03]  /*35c60*/  LDL.LU.64 R18, [R1+0x1950] ;  /* 0x0019500001127983 */ /* 0x000ea60000300a00 */
[C---:B------:R-:W-:Y:S01]  /*35c70*/  IMAD.WIDE R156, R252.reuse, 0x4, R16 ;  /* 0x00000004fc9c7825 */ /* 0x040fe200078e0210 */
[----:B------:R-:W2:Y:S04]  /*35c80*/  LDL.LU.64 R24, [R1+0x1958] ;  /* 0x0019580001187983 */ /* 0x000ea80000300a00 */
[----:B------:R-:W2:Y:S04]  /*35c90*/  LDL.LU.64 R22, [R1+0x1960] ;  /* 0x0019600001167983 */ /* 0x000ea80000300a00 */
[----:B------:R-:W2:Y:S01]  /*35ca0*/  LDL.LU.64 R16, [R1+0x1968] ;  /* 0x0019680001107983 */ /* 0x000ea20000300a00 */
[----:B------:R-:W-:-:S03]  /*35cb0*/  IMAD.WIDE R154, R252, 0x4, R14 ;  /* 0x00000004fc9a7825 */ /* 0x000fc600078e020e */
[----:B------:R-:W2:Y:S01]  /*35cc0*/  LDL.LU.64 R14, [R1+0x1970] ;  /* 0x00197000010e7983 */ /* 0x000ea20000300a00 */
[----:B------:R-:W-:-:S04]  /*35cd0*/  IMAD.WIDE R152, R252, 0x4, R32 ;  /* 0x00000004fc987825 */ /* 0x000fc800078e0220 */
[C---:B------:R-:W-:Y:S01]  /*35ce0*/  IMAD.WIDE R150, R252.reuse, 0x4, R30 ;  /* 0x00000004fc967825 */ /* 0x040fe200078e021e */
[----:B------:R-:W-:Y:S01]  /*35cf0*/  IADD3 R4, R5, -0xc4, RZ ;  /* 0xffffff3c05047810 */ /* 0x000fe20007ffe0ff */
[----:B------:R-:W-:Y:S01]  /*35d00*/  LDGSTS.E [R250+0x5dc00], desc[UR32][R232.64], !P6 ;  /* 0x5dc00000e8fa7fae */ /* 0x000fe2000f121860 */
[----:B------:R-:W1:Y:S01]  /*35d10*/  LDC R5, c[0x0][0x230] ;  /* 0x00008c00ff057b82 */ /* 0x000e620000000800 */
[----:B---3--:R-:W-:-:S04]  /*35d20*/  IMAD.WIDE R146, R252, 0x4, R12 ;  /* 0x00000004fc927825 */ /* 0x008fc800078e020c */
[C---:B----4-:R-:W-:Y:S01]  /*35d30*/  IMAD.WIDE R144, R252.reuse, 0x4, R10 ;  /* 0x00000004fc907825 */ /* 0x050fe200078e020a */
[----:B------:R-:W3:Y:S04]  /*35d40*/  LDL.LU.64 R12, [R1+0x1978] ;  /* 0x00197800010c7983 */ /* 0x000ee80000300a00 */
[----:B------:R-:W4:Y:S01]  /*35d50*/  LDL.LU.64 R10, [R1+0x1980] ;  /* 0x00198000010a7983 */ /* 0x000f220000300a00 */
[----:B------:R-:W-:-:S03]  /*35d60*/  IMAD.WIDE R142, R252, 0x4, R26 ;  /* 0x00000004fc8e7825 */ /* 0x000fc600078e021a */
[----:B------:R-:W4:Y:S01]  /*35d70*/  LDL.LU.64 R36, [R1+0x1988] ;  /* 0x0019880001247983 */ /* 0x000f220000300a00 */
[----:B------:R-:W-:-:S03]  /*35d80*/  IMAD.WIDE R140, R252, 0x4, R20 ;  /* 0x00000004fc8c7825 */ /* 0x000fc600078e0214 */
[----:B------:R-:W4:Y:S01]  /*35d90*/  LDL.LU.64 R34, [R1+0x1990] ;  /* 0x0019900001227983 */ /* 0x000f220000300a00 */
[----:B--2---:R-:W-:-:S03]  /*35da0*/  IMAD.WIDE R138, R252, 0x4, R18 ;  /* 0x00000004fc8a7825 */ /* 0x004fc600078e0212 */
[----:B------:R-:W2:Y:S04]  /*35db0*/  LDL.LU.64 R32, [R1+0x1998] ;  /* 0x0019980001207983 */ /* 0x000ea80000300a00 */
[----:B------:R-:W2:Y:S04]  /*35dc0*/  LDL.LU.64 R26, [R1+0x19a0] ;  /* 0x0019a000011a7983 */ /* 0x000ea80000300a00 */
[----:B------:R-:W2:Y:S01]  /*35dd0*/  LDL.LU.64 R20, [R1+0x19a8] ;  /* 0x0019a80001147983 */ /* 0x000ea20000300a00 */
[----:B------:R-:W-:-:S03]  /*35de0*/  IMAD.WIDE R132, R252, 0x4, R16 ;  /* 0x00000004fc847825 */ /* 0x000fc600078e0210 */
[----:B------:R-:W2:Y:S04]  /*35df0*/  LDL.LU.64 R18, [R1+0x19b0] ;  /* 0x0019b00001127983 */ /* 0x000ea80000300a00 */
[----:B------:R-:W2:Y:S04]  /*35e00*/  LDL.LU.64 R30, [R1+0x19b8] ;  /* 0x0019b800011e7983 */ /* 0x000ea80000300a00 */
[----:B------:R-:W2:Y:S01]  /*35e10*/  LDL.LU.64 R16, [R1+0x19c0] ;  /* 0x0019c00001107983 */ /* 0x000ea20000300a00 */
[----:B------:R-:W-:-:S03]  /*35e20*/  IMAD.WIDE R130, R252, 0x4, R14 ;  /* 0x00000004fc827825 */ /* 0x000fc600078e020e */
[----:B------:R-:W2:Y:S01]  /*35e30*/  LDL.LU.64 R14, [R1+0x19c8] ;  /* 0x0019c800010e7983 */ /* 0x000ea20000300a00 */
[----:B------:R-:W-:-:S03]  /*35e40*/  IMAD.WIDE R148, R252, 0x4, R28 ;  /* 0x00000004fc947825 */ /* 0x000fc600078e021c */
[----:B------:R-:W2:Y:S01]  /*35e50*/  LDL.LU.64 R28, [R1+0x19d0] ;  /* 0x0019d000011c7983 */ /* 0x000ea20000300a00 */
[----:B------:R-:W-:-:S04]  /*35e60*/  IMAD.WIDE R136, R252, 0x4, R24 ;  /* 0x00000004fc887825 */ /* 0x000fc800078e0218 */
[----:B------:R-:W-:Y:S01]  /*35e70*/  IMAD.WIDE R134, R252, 0x4, R22 ;  /* 0x00000004fc867825 */ /* 0x000fe200078e0216 */
[----:B------:R-:W-:Y:S01]  /*35e80*/  ISETP.GE.U32.AND P0, PT, R4, 0x7ffffebd, PT ;  /* 0x7ffffebd0400780c */ /* 0x000fe20003f06070 */
[----:B------:R-:W-:Y:S02]  /*35e90*/  LDGSTS.E [R250+0x5dd00], desc[UR32][R230.64], !P6 ;  /* 0x5dd00000e6fa7fae */ /* 0x000fe4000f121860 */
[C---:B---3--:R-:W-:Y:S02]  /*35ea0*/  IMAD.WIDE R128, R252.reuse, 0x4, R12 ;  /* 0x00000004fc807825 */ /* 0x048fe400078e020c */
[----:B------:R-:W-:Y:S04]  /*35eb0*/  LDGSTS.E [R250+0x5de00], desc[UR32][R228.64], !P6 ;  /* 0x5de00000e4fa7fae */ /* 0x000fe8000f121860 */
[----:B------:R-:W3:Y:S01]  /*35ec0*/  LDL.LU.64 R12, [R1+0x19d8] ;  /* 0x0019d800010c7983 */ /* 0x000ee20000300a00 */
[----:B----4-:R-:W-:-:S03]  /*35ed0*/  IMAD.WIDE R126, R252, 0x4, R10 ;  /* 0x00000004fc7e7825 */ /* 0x010fc600078e020a */
[----:B------:R-:W4:Y:S04]  /*35ee0*/  LDL.LU.64 R24, [R1+0x19e0] ;  /* 0x0019e00001187983 */ /* 0x000f280000300a00 */
[----:B------:R-:W4:Y:S04]  /*35ef0*/  LDL.LU.64 R22, [R1+0x19e8] ;  /* 0x0019e80001167983 */ /* 0x000f280000300a00 */
[----:B------:R-:W4:Y:S01]  /*35f00*/  LDL.LU.64 R10, [R1+0x19f0] ;  /* 0x0019f000010a7983 */ /* 0x000f220000300a00 */
[----:B--2---:R-:W-:-:S03]  /*35f10*/  IMAD.WIDE R118, R252, 0x4, R26 ;  /* 0x00000004fc767825 */ /* 0x004fc600078e021a */
[----:B------:R-:W-:Y:S01]  /*35f20*/  LDGSTS.E [R250+0x5df00], desc[UR32][R226.64], !P6 ;  /* 0x5df00000e2fa7fae */ /* 0x000fe2000f121860 */
[----:B------:R-:W-:-:S03]  /*35f30*/  IMAD.WIDE R116, R252, 0x4, R20 ;  /* 0x00000004fc747825 */ /* 0x000fc600078e0214 */
[----:B------:R-:W2:Y:S01]  /*35f40*/  LDL.LU.64 R26, [R1+0x1ab0] ;  /* 0x001ab000011a7983 */ /* 0x000ea20000300a00 */
[----:B------:R-:W-:-:S03]  /*35f50*/  IMAD.WIDE R114, R252, 0x4, R18 ;  /* 0x00000004fc727825 */ /* 0x000fc600078e0212 */
[----:B------:R-:W2:Y:S04]  /*35f60*/  LDL.LU.64 R20, [R1+0x1aa8] ;  /* 0x001aa80001147983 */ /* 0x000ea80000300a00 */
[----:B------:R-:W2:Y:S01]  /*35f70*/  LDL.LU.64 R18, [R1+0x1aa0] ;  /* 0x001aa00001127983 */ /* 0x000ea20000300a00 */
[----:B------:R-:W-:-:S03]  /*35f80*/  IMAD.WIDE R110, R252, 0x4, R16 ;  /* 0x00000004fc6e7825 */ /* 0x000fc600078e0210 */
[----:B------:R-:W-:Y:S04]  /*35f90*/  LDGSTS.E [R250+0x5f800], desc[UR32][R224.64], !P2 ;  /* 0x5f800000e0fa7fae */ /* 0x000fe8000d121860 */
[----:B------:R-:W2:Y:S01]  /*35fa0*/  LDL.LU.64 R16, [R1+0x1a98] ;  /* 0x001a980001107983 */ /* 0x000ea20000300a00 */
[----:B------:R-:W-:-:S03]  /*35fb0*/  IMAD.WIDE R108, R252, 0x4, R14 ;  /* 0x00000004fc6c7825 */ /* 0x000fc600078e020e */
[----:B------:R-:W2:Y:S01]  /*35fc0*/  LDL.LU.64 R14, [R1+0x1a90] ;  /* 0x001a9000010e7983 */ /* 0x000ea20000300a00 */
[----:B------:R-:W-:-:S03]  /*35fd0*/  IMAD.WIDE R122, R252, 0x4, R34 ;  /* 0x00000004fc7a7825 */ /* 0x000fc600078e0222 */
[----:B------:R-:W-:Y:S01]  /*35fe0*/  LDGSTS.E [R250+0x5f900], desc[UR32][R222.64], !P2 ;  /* 0x5f900000defa7fae */ /* 0x000fe2000d121860 */
        /* <DEDUP_REMOVED lines=8> */
[----:B-1----:R-:W-:Y:S02]  /*36070*/  VIADD R4, R6, 0xffffff38 ;  /* 0xffffff3806047836 */ /* 0x002fe40000000000 */
[----:B------:R-:W1:Y:S01]  /*36080*/  LDC R6, c[0x0][0x230] ;  /* 0x00008c00ff067b82 */ /* 0x000e620000000800 */
[----:B------:R-:W-:Y:S01]  /*36090*/  LDGSTS.E [R250+0x5fe00], desc[UR32][R212.64], !P2 ;  /* 0x5fe00000d4fa7fae */ /* 0x000fe2000d121860 */
[----:B---3--:R-:W-:-:S04]  /*360a0*/  IMAD.WIDE R104, R252, 0x4, R12 ;  /* 0x00000004fc687825 */ /* 0x008fc800078e020c */
[C---:B----4-:R-:W-:Y:S01]  /*360b0*/  IMAD.WIDE R98, R252.reuse, 0x4, R10 ;  /* 0x00000004fc627825 */ /* 0x050fe200078e020a */
[----:B------:R-:W3:Y:S04]  /*360c0*/  LDL.LU.64 R12, [R1+0x1a88] ;  /* 0x001a8800010c7983 */ /* 0x000ee80000300a00 */
[----:B------:R-:W4:Y:S04]  /*360d0*/  LDL.LU.64 R10, [R1+0x1a80] ;  /* 0x001a8000010a7983 */ /* 0x000f280000300a00 */
        /* <DEDUP_REMOVED lines=10> */
[----:B------:R-:W-:Y:S01]  /*36180*/  STL.64 [R1+0xc48], R38 ;  /* 0x000c482601007387 */ /* 0x000fe20000100a00 */
[----:B------:R-:W-:-:S03]  /*36190*/  IMAD.WIDE R30, R252, 0x4, R16 ;  /* 0x00000004fc1e7825 */ /* 0x000fc600078e0210 */
[----:B------:R-:W2:Y:S01]  /*361a0*/  LDL.LU.64 R18, [R1+0x1a50] ;  /* 0x001a500001127983 */ /* 0x000ea20000300a00 */
[----:B------:R-:W-:-:S03]  /*361b0*/  IMAD.WIDE R26, R252, 0x4, R14 ;  /* 0x00000004fc1a7825 */ /* 0x000fc600078e020e */
[----:B------:R-:W-:Y:S04]  /*361c0*/  STL.64 [R1+0xc60], R36 ;  /* 0x000c602401007387 */ /* 0x000fe80000100a00 */
[----:B------:R2:W-:Y:S04]  /*361d0*/  STL.64 [R1+0xc80], R32 ;  /* 0x000c802001007387 */ /* 0x0005e80000100a00 */
[----:B------:R-:W2:Y:S04]  /*361e0*/  LDL.LU.64 R16, [R1+0x1a48] ;  /* 0x001a480001107983 */ /* 0x000ea80000300a00 */
[----:B------:R2:W-:Y:S04]  /*361f0*/  STL.64 [R1+0xc88], R30 ;  /* 0x000c881e01007387 */ /* 0x0005e80000100a00 */
[----:B------:R-:W2:Y:S01]  /*36200*/  LDL.LU.64 R14, [R1+0x1a40] ;  /* 0x001a4000010e7983 */ /* 0x000ea20000300a00 */
[----:B------:R-:W-:Y:S01]  /*36210*/  ISETP.GE.U32.AND P3, PT, R4, 0x7ffffeb9, PT ;  /* 0x7ffffeb90400780c */ /* 0x000fe20003f66070 */
[----:B------:R-:W-:-:S02]  /*36220*/  VIADD R4, R7, 0xffffff34 ;  /* 0xffffff3407047836 */ /* 0x000fc40000000000 */
[----:B------:R-:W1:Y:S01]  /*36230*/  LDC R7, c[0x0][0x230] ;  /* 0x00008c00ff077b82 */ /* 0x000e620000000800 */
[----:B------:R-:W-:Y:S02]  /*36240*/  LDGSTS.E [R250+0x5ff00], desc[UR32][R210.64], !P2 ;  /* 0x5ff00000d2fa7fae */ /* 0x000fe4000d121860 */
[----:B------:R-:W-:Y:S01]  /*36250*/  ISETP.GE.U32.AND P5, PT, R4, 0x7ffffeb5, PT ;  /* 0x7ffffeb50400780c */ /* 0x000fe20003fa6070 */
[----:B------:R-:W-:Y:S01]  /*36260*/  VIADD R4, R5, 0xffffff30 ;  /* 0xffffff3005047836 */ /* 0x000fe20000000000 */
[----:B------:R-:W-:Y:S03]  /*36270*/  LDGSTS.E [R250+0x61800], desc[UR32][R208.64], !P0 ;  /* 0x61800000d0fa7fae */ /* 0x000fe6000c121860 */
[----:B------:R-:W1:Y:S01]  /*36280*/  LDC R5, c[0x0][0x230] ;  /* 0x00008c00ff057b82 */ /* 0x000e620000000800 */
[----:B------:R-:W-:Y:S01]  /*36290*/  ISETP.GE.U32.AND P6, PT, R4, 0x7ffffeb1, PT ;  /* 0x7ffffeb10400780c */ /* 0x000fe20003fc6070 */
[----:B-1----:R-:W-:Y:S01]  /*362a0*/  VIADD R4, R6, 0xffffff2c ;  /* 0xffffff2c06047836 */ /* 0x002fe20000000000 */
[----:B------:R-:W-:Y:S04]  /*362b0*/  LDGSTS.E [R250+0x61900], desc[UR32][R206.64], !P0 ;  /* 0x61900000cefa7fae */ /* 0x000fe8000c121860 */
[----:B------:R-:W-:Y:S01]  /*362c0*/  ISETP.GE.U32.AND P2, PT, R4, 0x7ffffead, PT ;  /* 0x7ffffead0400780c */ /* 0x000fe20003f46070 */
[----:B------:R-:W-:Y:S01]  /*362d0*/  VIADD R4, R8, 0xffffff28 ;  /* 0xffffff2808047836 */ /* 0x000fe20000000000 */
[----:B------:R-:W-:Y:S01]  /*362e0*/  LDGSTS.E [R250+0x61a00], desc[UR32][R204.64], !P0 ;  /* 0x61a00000ccfa7fae */ /* 0x000fe2000c121860 */
[----:B------:R-:W1:Y:S03]  /*362f0*/  LDC R8, c[0x0][0x230] ;  /* 0x00008c00ff087b82 */ /* 0x000e660000000800 */
[----:B------:R-:W-:Y:S04]  /*36300*/  LDGSTS.E [R250+0x61b00], desc[UR32][R202.64], !P0 ;  /* 0x61b00000cafa7fae */ /* 0x000fe8000c121860 */
[----:B------:R-:W-:Y:S01]  /*36310*/  LDGSTS.E [R250+0x61c00], desc[UR32][R200.64], !P0 ;  /* 0x61c00000c8fa7fae */ /* 0x000fe2000c121860 */
[----:B------:R-:W1:Y:S03]  /*36320*/  LDC R6, c[0x0][0x230] ;  /* 0x00008c00ff067b82 */ /* 0x000e660000000800 */
[----:B------:R-:W-:Y:S04]  /*36330*/  LDGSTS.E [R250+0x61d00], desc[UR32][R198.64], !P0 ;  /* 0x61d00000c6fa7fae */ /* 0x000fe8000c121860 */
[----:B------:R-:W-:Y:S04]  /*36340*/  LDGSTS.E [R250+0x61e00], desc[UR32][R196.64], !P0 ;  /* 0x61e00000c4fa7fae */ /* 0x000fe8000c121860 */
[----:B------:R-:W-:Y:S04]  /*36350*/  LDGSTS.E [R250+0x61f00], desc[UR32][R194.64], !P0 ;  /* 0x61f00000c2fa7fae */ /* 0x000fe8000c121860 */
[----:B------:R-:W-:Y:S04]  /*36360*/  LDGSTS.E [R250+0x63800], desc[UR32][R192.64], !P3 ;  /* 0x63800000c0fa7fae */ /* 0x000fe8000d921860 */
[----:B------:R-:W-:Y:S04]  /*36370*/  LDGSTS.E [R250+0x63900], desc[UR32][R190.64], !P3 ;  /* 0x63900000befa7fae */ /* 0x000fe8000d921860 */
[----:B------:R-:W-:Y:S01]  /*36380*/  LDGSTS.E [R250+0x63a00], desc[UR32][R188.64], !P3 ;  /* 0x63a00000bcfa7fae */ /* 0x000fe2000d921860 */
[----:B------:R-:W-:-:S03]  /*36390*/  ISETP.GE.U32.AND P0, PT, R4, 0x7ffffea9, PT ;  /* 0x7ffffea90400780c */ /* 0x000fc60003f06070 */
[----:B------:R-:W-:Y:S01]  /*363a0*/  LDGSTS.E [R250+0x63b00], desc[UR32][R186.64], !P3 ;  /* 0x63b00000bafa7fae */ /* 0x000fe2000d921860 */
[----:B------:R-:W-:Y:S02]  /*363b0*/  VIADD R4, R5, 0xffffff24 ;  /* 0xffffff2405047836 */ /* 0x000fe40000000000 */
[----:B------:R-:W1:Y:S01]  /*363c0*/  LDC R5, c[0x0][0x230] ;  /* 0x00008c00ff057b82 */ /* 0x000e620000000800 */
        /* <DEDUP_REMOVED lines=8> */
[----:B------:R-:W2:Y:S01]  /*36450*/  LDC R7, c[0x0][0x230] ;  /* 0x00008c00ff077b82 */ /* 0x000ea20000000800 */
        /* <DEDUP_REMOVED lines=8> */
[----:B-1----:R-:W-:Y:S02]  /*364e0*/  VIADD R4, R8, 0xffffff1c ;  /* 0xffffff1c08047836 */ /* 0x002fe40000000000 */
[----:B------:R-:W1:Y:S01]  /*364f0*/  LDC R8, c[0x0][0x230] ;  /* 0x00008c00ff087b82 */ /* 0x000e620000000800 */
[----:B------:R-:W-:Y:S04]  /*36500*/  LDGSTS.E [R250+0x67900], desc[UR32][R158.64], !P6 ;  /* 0x679000009efa7fae */ /* 0x000fe8000f121860 */
        /* <DEDUP_REMOVED lines=30> */
[----:B-1----:R-:W-:-:S03]  /*366f0*/  IADD3 R4, R8, -0xf0, RZ ;  /* 0xffffff1008047810 */ /* 0x002fc60007ffe0ff */
[----:B------:R-:W-:Y:S04]  /*36700*/  LDGSTS.E [R250+0x6d900], desc[UR32][R110.64], !P3 ;  /* 0x6d9000006efa7fae */ /* 0x000fe8000d921860 */
[----:B------:R-:W-:Y:S04]  /*36710*/  LDGSTS.E [R250+0x6da00], desc[UR32][R108.64], !P3 ;  /* 0x6da000006cfa7fae */ /* 0x000fe8000d921860 */
[----:B------:R-:W-:Y:S04]  /*36720*/  LDGSTS.E [R250+0x6db00], desc[UR32][R106.64], !P3 ;  /* 0x6db000006afa7fae */ /* 0x000fe8000d921860 */
[----:B------:R-:W-:Y:S04]  /*36730*/  LDGSTS.E [R250+0x6dc00], desc[UR32][R104.64], !P3 ;  /* 0x6dc0000068fa7fae */ /* 0x000fe8000d921860 */
[----:B------:R1:W-:Y:S04]  /*36740*/  STL.64 [R1+0xca0], R26 ;  /* 0x000ca01a01007387 */ /* 0x0003e80000100a00 */
[----:B------:R-:W-:Y:S04]  /*36750*/  LDGSTS.E [R250+0x6dd00], desc[UR32][R102.64], !P3 ;  /* 0x6dd0000066fa7fae */ /* 0x000fe8000d921860 */
[----:B------:R-:W-:Y:S04]  /*36760*/  LDGSTS.E [R250+0x6de00], desc[UR32][R100.64], !P3 ;  /* 0x6de0000064fa7fae */ /* 0x000fe8000d921860 */
[----:B------:R-:W-:Y:S04]  /*36770*/  LDGSTS.E [R250+0x6df00], desc[UR32][R98.64], !P3 ;  /* 0x6df0000062fa7fae */ /* 0x000fe8000d921860 */
[----:B------:R-:W-:Y:S04]  /*36780*/  LDGSTS.E [R250+0x6f800], desc[UR32][R38.64], !P5 ;  /* 0x6f80000026fa7fae */ /* 0x000fe8000e921860 */
[----:B------:R-:W-:Y:S01]  /*36790*/  LDGSTS.E [R250+0x6f900], desc[UR32][R36.64], !P5 ;  /* 0x6f90000024fa7fae */ /* 0x000fe2000e921860 */
[----:B---3--:R-:W-:-:S03]  /*367a0*/  IMAD.WIDE R12, R252, 0x4, R12 ;  /* 0x00000004fc0c7825 */ /* 0x008fc600078e020c */
[----:B------:R2:W-:Y:S01]  /*367b0*/  LDGSTS.E [R250+0x6fa00], desc[UR32][R32.64], !P5 ;  /* 0x6fa0000020fa7fae */ /* 0x0005e2000e921860 */
[----:B----4-:R-:W-:-:S03]  /*367c0*/  IMAD.WIDE R10, R252, 0x4, R10 ;  /* 0x00000004fc0a7825 */ /* 0x010fc600078e020a */
[----:B------:R3:W-:Y:S01]  /*367d0*/  STL.64 [R1+0xca8], R12 ;  /* 0x000ca80c01007387 */ /* 0x0007e20000100a00 */
[----:B------:R-:W-:-:S03]  /*367e0*/  IMAD.WIDE R8, R252, 0x4, R34 ;  /* 0x00000004fc087825 */ /* 0x000fc600078e0222 */
[----:B------:R4:W-:Y:S04]  /*367f0*/  LDGSTS.E [R250+0x6fb00], desc[UR32][R30.64], !P5 ;  /* 0x6fb000001efa7fae */ /* 0x0009e8000e921860 */
[----:B------:R-:W3:Y:S01]  /*36800*/  LDL.LU.64 R34, [R1+0x1a38] ;  /* 0x001a380001227983 */ /* 0x000ee20000300a00 */
[----:B--2---:R-:W-:-:S03]  /*36810*/  IMAD.WIDE R32, R252, 0x4, R28 ;  /* 0x00000004fc207825 */ /* 0x004fc600078e021c */
[----:B------:R2:W-:Y:S04]  /*36820*/  STL.64 [R1+0xcc0], R10 ;  /* 0x000cc00a01007387 */ /* 0x0005e80000100a00 */
[----:B------:R2:W-:Y:S01]  /*36830*/  STL.64 [R1+0xcc8], R8 ;  /* 0x000cc80801007387 */ /* 0x0005e20000100a00 */
[----:B----4-:R-:W-:-:S03]  /*36840*/  IMAD.WIDE R30, R252, 0x4, R24 ;  /* 0x00000004fc1e7825 */ /* 0x010fc600078e0218 */
[----:B------:R-:W-:Y:S01]  /*36850*/  LDGSTS.E [R250+0x6fc00], desc[UR32][R26.64], !P5 ;  /* 0x6fc000001afa7fae */ /* 0x000fe2000e921860 */
[----:B------:R-:W-:-:S03]  /*36860*/  IMAD.WIDE R28, R252, 0x4, R22 ;  /* 0x00000004fc1c7825 */ /* 0x000fc600078e0216 */
[----:B------:R-:W-:Y:S01]  /*36870*/  LDGSTS.E [R250+0x6fd00], desc[UR32][R12.64], !P5 ;  /* 0x6fd000000cfa7fae */ /* 0x000fe2000e921860 */
[----:B------:R-:W-:-:S03]  /*36880*/  IMAD.WIDE R20, R252, 0x4, R20 ;  /* 0x00000004fc147825 */ /* 0x000fc600078e0214 */
[----:B------:R-:W-:Y:S04]  /*36890*/  LDGSTS.E [R250+0x6fe00], desc[UR32][R10.64], !P5 ;  /* 0x6fe000000afa7fae */ /* 0x000fe8000e921860 */
[----:B-1----:R-:W4:Y:S01]  /*368a0*/  LDL.LU.64 R26, [R1+0x1a30] ;  /* 0x001a3000011a7983 */ /* 0x002f220000300a00 */
[----:B------:R-:W-:-:S03]  /*368b0*/  IMAD.WIDE R18, R252, 0x4, R18 ;  /* 0x00000004fc127825 */ /* 0x000fc600078e0212 */
[----:B---3--:R-:W3:Y:S04]  /*368c0*/  LDL.LU.64 R12, [R1+0x1a28] ;  /* 0x001a2800010c7983 */ /* 0x008ee80000300a00 */
[----:B--2---:R-:W2:Y:S04]  /*368d0*/  LDL.LU.64 R10, [R1+0x1a20] ;  /* 0x001a2000010a7983 */ /* 0x004ea80000300a00 */
[----:B------:R-:W2:Y:S04]  /*368e0*/  LDL.LU.64 R24, [R1+0x1a18] ;  /* 0x001a180001187983 */ /* 0x000ea80000300a00 */
[----:B------:R-:W-:Y:S04]  /*368f0*/  STL.64 [R1+0x13e0], R32 ;  /* 0x0013e02001007387 */ /* 0x000fe80000100a00 */
[----:B------:R-:W-:Y:S04]  /*36900*/  STL.64 [R1+0x13e8], R30 ;  /* 0x0013e81e01007387 */ /* 0x000fe80000100a00 */
[----:B------:R-:W-:Y:S04]  /*36910*/  STL.64 [R1+0x13f0], R28 ;  /* 0x0013f01c01007387 */ /* 0x000fe80000100a00 */
[----:B------:R-:W2:Y:S04]  /*36920*/  LDL.LU.64 R22, [R1+0x1a10] ;  /* 0x001a100001167983 */ /* 0x000ea80000300a00 */
[----:B------:R1:W-:Y:S04]  /*36930*/  LDGSTS.E [R250+0x6ff00], desc[UR32][R8.64], !P5 ;  /* 0x6ff0000008fa7fae */ /* 0x0003e8000e921860 */
[----:B------:R1:W-:Y:S04]  /*36940*/  STL.64 [R1+0x13f8], R20 ;  /* 0x0013f81401007387 */ /* 0x0003e80000100a00 */
[----:B------:R1:W-:Y:S02]  /*36950*/  STL.64 [R1+0x1400], R18 ;  /* 0x0014001201007387 */ /* 0x0003e40000100a00 */
[----:B-1----:R-:W-:Y:S01]  /*36960*/  IMAD.WIDE R8, R252, 0x4, R14 ;  /* 0x00000004fc087825 */ /* 0x002fe200078e020e */
[----:B------:R-:W-:Y:S01]  /*36970*/  ISETP.GE.U32.AND P3, PT, R4, 0x7ffffe91, PT ;  /* 0x7ffffe910400780c */ /* 0x000fe20003f66070 */
[----:B------:R-:W2:Y:S02]  /*36980*/  LDL.LU.64 R14, [R1+0x1a08] ;  /* 0x001a0800010e7983 */ /* 0x000ea40000300a00 */
[----:B------:R-:W-:-:S02]  /*36990*/  VIADD R4, R7, 0xffffff0c ;  /* 0xffffff0c07047836 */ /* 0x000fc40000000000 */
[----:B------:R-:W-:Y:S01]  /*369a0*/  IMAD.WIDE R16, R252, 0x4, R16 ;  /* 0x00000004fc107825 */ /* 0x000fe200078e0210 */
[----:B------:R-:W-:Y:S02]  /*369b0*/  LDGSTS.E [R250+0x71800], desc[UR32][R32.64], !P6 ;  /* 0x7180000020fa7fae */ /* 0x000fe4000f121860 */
[----:B------:R-:W-:Y:S01]  /*369c0*/  ISETP.GE.U32.AND P5, PT, R4, 0x7ffffe8d, PT ;  /* 0x7ffffe8d0400780c */ /* 0x000fe20003fa6070 */
[----:B------:R-:W-:Y:S01]  /*369d0*/  VIADD R4, R6, 0xffffff08 ;  /* 0xffffff0806047836 */ /* 0x000fe20000000000 */
[----:B------:R1:W-:Y:S04]  /*369e0*/  STL.64 [R1+0x1408], R16 ;  /* 0x0014081001007387 */ /* 0x0003e80000100a00 */
[----:B------:R2:W-:Y:S04]  /*369f0*/  STL.64 [R1+0x14b0], R8 ;  /* 0x0014b00801007387 */ /* 0x0005e80000100a00 */
[----:B------:R-:W2:Y:S04]  /*36a00*/  LDL.LU.64 R40, [R1+0x1a00] ;  /* 0x001a000001287983 */ /* 0x000ea80000300a00 */
[----:B------:R-:W2:Y:S04]  /*36a10*/  LDL.LU.64 R38, [R1+0x19f8] ;  /* 0x0019f80001267983 */ /* 0x000ea80000300a00 */
[----:B------:R-:W-:Y:S04]  /*36a20*/  LDGSTS.E [R250+0x71900], desc[UR32][R30.64], !P6 ;  /* 0x719000001efa7fae */ /* 0x000fe8000f121860 */
[----:B------:R2:W-:Y:S04]  /*36a30*/  LDGSTS.E [R250+0x71a00], desc[UR32][R28.64], !P6 ;  /* 0x71a000001cfa7fae */ /* 0x0005e8000f121860 */
[----:B------:R-:W-:Y:S04]  /*36a40*/  LDGSTS.E [R250+0x71b00], desc[UR32][R20.64], !P6 ;  /* 0x71b0000014fa7fae */ /* 0x000fe8000f121860 */
[----:B------:R-:W-:Y:S04]  /*36a50*/  LDGSTS.E [R250+0x71c00], desc[UR32][R18.64], !P6 ;  /* 0x71c0000012fa7fae */ /* 0x000fe8000f121860 */
[----:B------:R-:W-:Y:S04]  /*36a60*/  LDGSTS.E [R250+0x71d00], desc[UR32][R16.64], !P6 ;  /* 0x71d0000010fa7fae */ /* 0x000fe8000f121860 */
[----:B------:R2:W-:Y:S01]  /*36a70*/  LDGSTS.E [R250+0x71e00], desc[UR32][R8.64], !P6 ;  /* 0x71e0000008fa7fae */ /* 0x0005e2000f121860 */
[----:B------:R-:W-:-:S05]  /*36a80*/  IMAD.WIDE R6, R252, 0x4, R34 ;  /* 0x00000004fc067825 */ /* 0x000fca00078e0222 */
[----:B------:R2:W-:Y:S04]  /*36a90*/  STL.64 [R1+0x14b8], R6 ;  /* 0x0014b80601007387 */ /* 0x0005e80000100a00 */
[----:B------:R-:W2:Y:S04]  /*36aa0*/  LDL.LU.64 R20, [R1+0x1c30] ;  /* 0x001c300001147983 */ /* 0x000ea80000300a00 */
[----:B------:R-:W2:Y:S04]  /*36ab0*/  LDL.LU.64 R18, [R1+0x1c28] ;  /* 0x001c280001127983 */ /* 0x000ea80000300a00 */
[----:B-1----:R-:W2:Y:S04]  /*36ac0*/  LDL.LU.64 R16, [R1+0x1c20] ;  /* 0x001c200001107983 */ /* 0x002ea80000300a00 */
[----:B------:R1:W-:Y:S01]  /*36ad0*/  LDGSTS.E [R250+0x71f00], desc[UR32][R6.64], !P6 ;  /* 0x71f0000006fa7fae */ /* 0x0003e2000f121860 */
[----:B----4-:R-:W-:-:S04]  /*36ae0*/  IMAD.WIDE R36, R252, 0x4, R26 ;  /* 0x00000004fc247825 */ /* 0x010fc800078e021a */
[C---:B---3--:R-:W-:Y:S01]  /*36af0*/  IMAD.WIDE R34, R252.reuse, 0x4, R12 ;  /* 0x00000004fc227825 */ /* 0x048fe200078e020c */
[----:B------:R-:W-:Y:S03]  /*36b00*/  LDGSTS.E [R250+0x73800], desc[UR32][R36.64], !P2 ;  /* 0x7380000024fa7fae */ /* 0x000fe6000d121860 */
[C---:B--2---:R-:W-:Y:S01]  /*36b10*/  IMAD.WIDE R28, R252.reuse, 0x4, R10 ;  /* 0x00000004fc1c7825 */ /* 0x044fe200078e020a */
[----:B------:R-:W2:Y:S03]  /*36b20*/  LDL.LU.64 R12, [R1+0x1c18] ;  /* 0x001c1800010c7983 */ /* 0x000ea60000300a00 */
[C---:B------:R-:W-:Y:S01]  /*36b30*/  IMAD.WIDE R26, R252.reuse, 0x4, R24 ;  /* 0x00000004fc1a7825 */ /* 0x040fe200078e0218 */
[----:B------:R-:W-:Y:S04]  /*36b40*/  STL.64 [R1+0x1650], R36 ;  /* 0x0016502401007387 */ /* 0x000fe80000100a00 */
[----:B------:R-:W3:Y:S04]  /*36b50*/  LDL.LU.64 R10, [R1+0x1c10] ;  /* 0x001c1000010a7983 */ /* 0x000ee80000300a00 */
[----:B------:R-:W-:Y:S04]  /*36b60*/  STL.64 [R1+0x1658], R34 ;  /* 0x0016582201007387 */ /* 0x000fe80000100a00 */
[----:B------:R-:W4:Y:S01]  /*36b70*/  LDL.LU.64 R32, [R1+0x1c08] ;  /* 0x001c080001207983 */ /* 0x000f220000300a00 */
[----:B------:R-:W-:-:S03]  /*36b80*/  IMAD.WIDE R24, R252, 0x4, R22 ;  /* 0x00000004fc187825 */ /* 0x000fc600078e0216 */
[----:B------:R-:W-:Y:S04]  /*36b90*/  STL.64 [R1+0x16a0], R28 ;  /* 0x0016a01c01007387 */ /* 0x000fe80000100a00 */
[----:B------:R-:W4:Y:S04]  /*36ba0*/  LDL.LU.64 R30, [R1+0x1c00] ;  /* 0x001c0000011e7983 */ /* 0x000f280000300a00 */
[----:B------:R-:W-:Y:S04]  /*36bb0*/  STL.64 [R1+0x16a8], R26 ;  /* 0x0016a81a01007387 */ /* 0x000fe80000100a00 */
[----:B------:R-:W-:Y:S04]  /*36bc0*/  LDGSTS.E [R250+0x73900], desc[UR32][R34.64], !P2 ;  /* 0x7390000022fa7fae */ /* 0x000fe8000d121860 */
[----:B------:R1:W-:Y:S01]  /*36bd0*/  LDGSTS.E [R250+0x73a00], desc[UR32][R28.64], !P2 ;  /* 0x73a000001cfa7fae */ /* 0x0003e2000d121860 */
[----:B------:R-:W-:-:S03]  /*36be0*/  IMAD.WIDE R22, R252, 0x4, R14 ;  /* 0x00000004fc167825 */ /* 0x000fc600078e020e */
[----:B------:R-:W4:Y:S04]  /*36bf0*/  LDL.LU.64 R14, [R1+0x1bf8] ;  /* 0x001bf800010e7983 */ /* 0x000f280000300a00 */
[----:B------:R-:W-:Y:S04]  /*36c00*/  STL.64 [R1+0x16b0], R24 ;  /* 0x0016b01801007387 */ /* 0x000fe80000100a00 */
[----:B------:R1:W-:Y:S04]  /*36c10*/  STL.64 [R1+0x16b8], R22 ;  /* 0x0016b81601007387 */ /* 0x0003e80000100a00 */
[----:B------:R1:W-:Y:S01]  /*36c20*/  LDGSTS.E [R250+0x73b00], desc[UR32][R26.64], !P2 ;  /* 0x73b000001afa7fae */ /* 0x0003e2000d121860 */
[----:B------:R-:W-:-:S03]  /*36c30*/  IMAD.WIDE R8, R252, 0x4, R40 ;  /* 0x00000004fc087825 */ /* 0x000fc600078e0228 */
[----:B------:R1:W-:Y:S02]  /*36c40*/  LDGSTS.E [R250+0x73c00], desc[UR32][R24.64], !P2 ;  /* 0x73c0000018fa7fae */ /* 0x0003e4000d121860 */
[----:B-1----:R-:W-:Y:S02]  /*36c50*/  IMAD.WIDE R6, R252, 0x4, R38 ;  /* 0x00000004fc067825 */ /* 0x002fe400078e0226 */
[----:B------:R4:W-:Y:S04]  /*36c60*/  STL.64 [R1+0x16c0], R8 ;  /* 0x0016c00801007387 */ /* 0x0009e80000100a00 */
[----:B------:R1:W-:Y:S04]  /*36c70*/  STL.64 [R1+0x16c8], R6 ;  /* 0x0016c80601007387 */ /* 0x0003e80000100a00 */
[----:B------:R-:W-:Y:S01]  /*36c80*/  LDGSTS.E [R250+0x73d00], desc[UR32][R22.64], !P2 ;  /* 0x73d0000016fa7fae */ /* 0x000fe2000d121860 */
[----:B------:R-:W-:Y:S01]  /*36c90*/  ISETP.GE.U32.AND P6, PT, R4, 0x7ffffe89, PT ;  /* 0x7ffffe890400780c */ /* 0x000fe20003fc6070 */
[----:B------:R-:W-:-:S02]  /*36ca0*/  VIADD R4, R5, 0xffffff04 ;  /* 0xffffff0405047836 */ /* 0x000fc40000000000 */
[----:B------:R4:W-:Y:S04]  /*36cb0*/  LDGSTS.E [R250+0x73e00], desc[UR32][R8.64], !P2 ;  /* 0x73e0000008fa7fae */ /* 0x0009e8000d121860 */
[----:B------:R1:W-:Y:S04]  /*36cc0*/  LDGSTS.E [R250+0x73f00], desc[UR32][R6.64], !P2 ;  /* 0x73f0000006fa7fae */ /* 0x0003e8000d121860 */
[----:B------:R-:W4:Y:S01]  /*36cd0*/  LDL.LU.64 R22, [R1+0x2418] ;  /* 0x0024180001167983 */ /* 0x000f220000300a00 */
[----:B------:R-:W-:Y:S01]  /*36ce0*/  ISETP.GE.U32.AND P2, PT, R4, 0x7ffffe85, PT ;  /* 0x7ffffe850400780c */ /* 0x000fe20003f46070 */
[----:B------:R-:W-:-:S02]  /*36cf0*/  IMAD.WIDE R28, R252, 0x4, R20 ;  /* 0x00000004fc1c7825 */ /* 0x000fc400078e0214 */
[----:B------:R-:W4:Y:S02]  /*36d00*/  LDL.LU.64 R20, [R1+0x2408] ;  /* 0x0024080001147983 */ /* 0x000f240000300a00 */
[C---:B------:R-:W-:Y:S02]  /*36d10*/  IMAD.WIDE R26, R252.reuse, 0x4, R18 ;  /* 0x00000004fc1a7825 */ /* 0x040fe400078e0212 */
[----:B------:R-:W-:Y:S02]  /*36d20*/  STL.64 [R1+0x16d0], R28 ;  /* 0x0016d01c01007387 */ /* 0x000fe40000100a00 */
[C---:B------:R-:W-:Y:S02]  /*36d30*/  IMAD.WIDE R24, R252.reuse, 0x4, R16 ;  /* 0x00000004fc187825 */ /* 0x040fe400078e0210 */
[----:B------:R-:W4:Y:S04]  /*36d40*/  LDL.LU.64 R34, [R1+0x2400] ;  /* 0x0024000001227983 */ /* 0x000f280000300a00 */
[----:B------:R-:W-:Y:S04]  /*36d50*/  STL.64 [R1+0x16d8], R26 ;  /* 0x0016d81a01007387 */ /* 0x000fe80000100a00 */
[----:B------:R-:W4:Y:S04]  /*36d60*/  LDL.LU.64 R18, [R1+0x1bf0] ;  /* 0x001bf00001127983 */ /* 0x000f280000300a00 */
[----:B------:R1:W-:Y:S01]  /*36d70*/  STL.64 [R1+0x16e0], R24 ;  /* 0x0016e01801007387 */ /* 0x0003e20000100a00 */
[----:B--2---:R-:W-:-:S03]  /*36d80*/  IMAD.WIDE R12, R252, 0x4, R12 ;  /* 0x00000004fc0c7825 */ /* 0x004fc600078e020c */
[----:B------:R-:W2:Y:S01]  /*36d90*/  LDL.LU.64 R16, [R1+0x1be8] ;  /* 0x001be80001107983 */ /* 0x000ea20000300a00 */
[----:B---3--:R-:W-:-:S03]  /*36da0*/  IMAD.WIDE R10, R252, 0x4, R10 ;  /* 0x00000004fc0a7825 */ /* 0x008fc600078e020a */
[----:B------:R3:W-:Y:S04]  /*36db0*/  STL.64 [R1+0x16e8], R12 ;  /* 0x0016e80c01007387 */ /* 0x0007e80000100a00 */
[----:B------:R3:W-:Y:S01]  /*36dc0*/  STL.64 [R1+0x16f0], R10 ;  /* 0x0016f00a01007387 */ /* 0x0007e20000100a00 */
[----:B----4-:R-:W-:-:S03]  /*36dd0*/  IMAD.WIDE R8, R252, 0x4, R32 ;  /* 0x00000004fc087825 */ /* 0x010fc600078e0220 */
[----:B------:R-:W-:Y:S04]  /*36de0*/  LDGSTS.E [R250+0x75800], desc[UR32][R28.64], !P0 ;  /* 0x758000001cfa7fae */ /* 0x000fe8000c121860 */
[----:B------:R4:W-:Y:S01]  /*36df0*/  LDGSTS.E [R250+0x75900], desc[UR32][R26.64], !P0 ;  /* 0x759000001afa7fae */ /* 0x0009e2000c121860 */
[----:B-1----:R-:W-:-:S03]  /*36e00*/  IMAD.WIDE R6, R252, 0x4, R30 ;  /* 0x00000004fc067825 */ /* 0x002fc600078e021e */
[----:B------:R-:W-:Y:S04]  /*36e10*/  LDGSTS.E [R250+0x75a00], desc[UR32][R24.64], !P0 ;  /* 0x75a0000018fa7fae */ /* 0x000fe8000c121860 */
[----:B------:R-:W-:Y:S01]  /*36e20*/  LDGSTS.E [R250+0x75b00], desc[UR32][R12.64], !P0 ;  /* 0x75b000000cfa7fae */ /* 0x000fe2000c121860 */
[----:B------:R-:W-:-:S03]  /*36e30*/  IMAD.SHL.U32 R96, R96, 0x80, RZ ;  /* 0x0000008060607824 */ /* 0x000fc600078e00ff */
[----:B------:R-:W-:Y:S04]  /*36e40*/  LDGSTS.E [R250+0x75c00], desc[UR32][R10.64], !P0 ;  /* 0x75c000000afa7fae */ /* 0x000fe8000c121860 */
[----:B------:R1:W-:Y:S01]  /*36e50*/  LDGSTS.E [R250+0x75d00], desc[UR32][R8.64], !P0 ;  /* 0x75d0000008fa7fae */ /* 0x0003e2000c121860 */
[----:B------:R-:W-:-:S03]  /*36e60*/  IMAD.WIDE R4, R252, 0x4, R14 ;  /* 0x00000004fc047825 */ /* 0x000fc600078e020e */
[----:B------:R-:W-:Y:S04]  /*36e70*/  LDGSTS.E [R250+0x75e00], desc[UR32][R6.64], !P0 ;  /* 0x75e0000006fa7fae */ /* 0x000fe8000c121860 */
[----:B------:R-:W2:Y:S04]  /*36e80*/  LDL.LU.64 R14, [R1+0x1bb0] ;  /* 0x001bb000010e7983 */ /* 0x000ea80000300a00 */
[----:B------:R1:W-:Y:S04]  /*36e90*/  STL.64 [R1+0x16f8], R8 ;  /* 0x0016f80801007387 */ /* 0x0003e80000100a00 */
[----:B------:R-:W-:Y:S04]  /*36ea0*/  STL.64 [R1+0x1700], R6 ;  /* 0x0017000601007387 */ /* 0x000fe80000100a00 */
[----:B------:R-:W-:Y:S04]  /*36eb0*/  STL.64 [R1+0x1708], R4 ;  /* 0x0017080401007387 */ /* 0x000fe80000100a00 */
[----:B------:R-:W2:Y:S04]  /*36ec0*/  LDL.LU.64 R32, [R1+0x1ba8] ;  /* 0x001ba80001207983 */ /* 0x000ea80000300a00 */
[----:B------:R-:W2:Y:S04]  /*36ed0*/  LDL.LU.64 R36, [R1+0x1b70] ;  /* 0x001b700001247983 */ /* 0x000ea80000300a00 */
[----:B------:R-:W2:Y:S04]  /*36ee0*/  LDL.LU.64 R30, [R1+0x1b68] ;  /* 0x001b6800011e7983 */ /* 0x000ea80000300a00 */
[----:B------:R-:W2:Y:S04]  /*36ef0*/  LDL.LU.64 R24, [R1+0x1b30] ;  /* 0x001b300001187983 */ /* 0x000ea80000300a00 */
[----:B---3--:R-:W3:Y:S04]  /*36f00*/  LDL.LU.64 R12, [R1+0x1b28] ;  /* 0x001b2800010c7983 */ /* 0x008ee80000300a00 */
[----:B------:R-:W3:Y:S01]  /*36f10*/  LDL.LU.64 R10, [R1+0x1af0] ;  /* 0x001af000010a7983 */ /* 0x000ee20000300a00 */
[----:B----4-:R-:W-:-:S03]  /*36f20*/  IMAD.WIDE R26, R96, 0x4, R22 ;  /* 0x00000004601a7825 */ /* 0x010fc600078e0216 */
[----:B------:R-:W4:Y:S04]  /*36f30*/  LDL.LU.64 R28, [R1+0x1ae8] ;  /* 0x001ae800011c7983 */ /* 0x000f280000300a00 */
[----:B------:R-:W4:Y:S04]  /*36f40*/  LDL.LU.64 R22, [R1+0x1be0] ;  /* 0x001be00001167983 */ /* 0x000f280000300a00 */
[----:B------:R4:W-:Y:S01]  /*36f50*/  LDGSTS.E [R250+0x75f00], desc[UR32][R4.64], !P0 ;  /* 0x75f0000004fa7fae */ /* 0x0009e2000c121860 */
[----:B------:R-:W-:-:S04]  /*36f60*/  IMAD.WIDE R20, R96, 0x4, R20 ;  /* 0x0000000460147825 */ /* 0x000fc800078e0214 */
[C---:B------:R-:W-:Y:S02]  /*36f70*/  IMAD.WIDE R92, R252.reuse, 0x4, R18 ;  /* 0x00000004fc5c7825 */ /* 0x040fe400078e0212 */
[----:B------:R-:W4:Y:S04]  /*36f80*/  LDL.LU.64 R18, [R1+0x1bd8] ;  /* 0x001bd80001127983 */ /* 0x000f280000300a00 */
[----:B------:R-:W-:Y:S01]  /*36f90*/  STL.64 [R1+0x4240], R26 ;  /* 0x0042401a01007387 */ /* 0x000fe20000100a00 */
[----:B--2---:R-:W-:-:S03]  /*36fa0*/  IMAD.WIDE R90, R252, 0x4, R16 ;  /* 0x00000004fc5a7825 */ /* 0x004fc600078e0210 */
[----:B------:R-:W2:Y:S04]  /*36fb0*/  LDL.LU.64 R16, [R1+0x1bd0] ;  /* 0x001bd00001107983 */ /* 0x000ea80000300a00 */
[----:B------:R-:W-:Y:S04]  /*36fc0*/  STL.64 [R1+0x4238], R20 ;  /* 0x0042381401007387 */ /* 0x000fe80000100a00 */
[----:B------:R-:W-:Y:S04]  /*36fd0*/  STL.64 [R1+0x1740], R92 ;  /* 0x0017405c01007387 */ /* 0x000fe80000100a00 */
[----:B------:R-:W2:Y:S01]  /*36fe0*/  LDL.LU.64 R38, [R1+0x1bc8] ;  /* 0x001bc80001267983 */ /* 0x000ea20000300a00 */
[----:B------:R-:W-:-:S03]  /*36ff0*/  IMAD.WIDE R76, R252, 0x4, R14 ;  /* 0x00000004fc4c7825 */ /* 0x000fc600078e020e */
[----:B------:R-:W-:Y:S04]  /*37000*/  LDGSTS.E [R250+0x77800], desc[UR32][R92.64], !P3 ;  /* 0x778000005cfa7fae */ /* 0x000fe8000d921860 */
[----:B------:R-:W2:Y:S01]  /*37010*/  LDL.LU.64 R14, [R1+0x1bc0] ;  /* 0x001bc000010e7983 */ /* 0x000ea20000300a00 */
[----:B-1----:R-:W-:-:S03]  /*37020*/  IMAD.WIDE R8, R96, 0x4, R34 ;  /* 0x0000000460087825 */ /* 0x002fc600078e0222 */
[----:B------:R-:W-:Y:S04]  /*37030*/  LDGSTS.E [R250+0x77900], desc[UR32][R90.64], !P3 ;  /* 0x779000005afa7fae */ /* 0x000fe8000d921860 */
[----:B------:R-:W-:Y:S01]  /*37040*/  STL.64 [R1+0x4258], R8 ;  /* 0x0042580801007387 */ /* 0x000fe20000100a00 */
[----:B------:R-:W-:-:S03]  /*37050*/  IMAD.WIDE R74, R252, 0x4, R32 ;  /* 0x00000004fc4a7825 */ /* 0x000fc600078e0220 */
[----:B------:R-:W-:Y:S01]  /*37060*/  STL.64 [R1+0x1748], R90 ;  /* 0x0017485a01007387 */ /* 0x000fe20000100a00 */
[----:B------:R-:W-:-:S03]  /*37070*/  IMAD.WIDE R60, R252, 0x4, R36 ;  /* 0x00000004fc3c7825 */ /* 0x000fc600078e0224 */
[----:B------:R-:W2:Y:S01]  /*37080*/  LDL.LU.64 R34, [R1+0x1bb8] ;  /* 0x001bb80001227983 */ /* 0x000ea20000300a00 */
[----:B------:R-:W-:-:S03]  /*37090*/  IMAD.WIDE R58, R252, 0x4, R30 ;  /* 0x00000004fc3a7825 */ /* 0x000fc600078e021e */
[----:B------:R-:W2:Y:S04]  /*370a0*/  LDL.LU.64 R32, [R1+0x1ba0] ;  /* 0x001ba00001207983 */ /* 0x000ea80000300a00 */
[----:B------:R-:W-:Y:S01]  /*370b0*/  STL.64 [R1+0x19d8], R76 ;  /* 0x0019d84c01007387 */ /* 0x000fe20000100a00 */
[----:B------:R-:W-:-:S03]  /*370c0*/  IMAD.WIDE R24, R252, 0x4, R24 ;  /* 0x00000004fc187825 */ /* 0x000fc600078e0218 */
[----:B------:R-:W2:Y:S01]  /*370d0*/  LDL.LU.64 R30, [R1+0x1b98] ;  /* 0x001b9800011e7983 */ /* 0x000ea20000300a00 */
[----:B---3--:R-:W-:-:S03]  /*370e0*/  IMAD.WIDE R46, R252, 0x4, R12 ;  /* 0x00000004fc2e7825 */ /* 0x008fc600078e020c */
[----:B------:R-:W-:Y:S01]  /*370f0*/  STL.64 [R1+0x19d0], R74 ;  /* 0x0019d04a01007387 */ /* 0x000fe20000100a00 */
[----:B------:R-:W-:-:S03]  /*37100*/  IMAD.WIDE R36, R252, 0x4, R10 ;  /* 0x00000004fc247825 */ /* 0x000fc600078e020a */
[----:B------:R-:W3:Y:S04]  /*37110*/  LDL.LU.64 R12, [R1+0x1b90] ;  /* 0x001b9000010c7983 */ /* 0x000ee80000300a00 */
[----:B------:R-:W-:Y:S04]  /*37120*/  STL.64 [R1+0x1a18], R60 ;  /* 0x001a183c01007387 */ /* 0x000fe80000100a00 */
[----:B------:R-:W3:Y:S01]  /*37130*/  LDL.LU.64 R10, [R1+0x1b88] ;  /* 0x001b8800010a7983 */ /* 0x000ee20000300a00 */
[----:B----4-:R-:W-:-:S03]  /*37140*/  IMAD.WIDE R88, R252, 0x4, R22 ;  /* 0x00000004fc587825 */ /* 0x010fc600078e0216 */
[----:B------:R-:W-:Y:S01]  /*37150*/  STL.64 [R1+0x1a10], R58 ;  /* 0x001a103a01007387 */ /* 0x000fe20000100a00 */
[----:B------:R-:W-:-:S03]  /*37160*/  IMAD.WIDE R28, R252, 0x4, R28 ;  /* 0x00000004fc1c7825 */ /* 0x000fc600078e021c */
[----:B------:R-:W-:Y:S04]  /*37170*/  STL.64 [R1+0x1a58], R24 ;  /* 0x001a581801007387 */ /* 0x000fe80000100a00 */
[----:B------:R-:W4:Y:S04]  /*37180*/  LDL.LU.64 R22, [R1+0x1b80] ;  /* 0x001b800001167983 */ /* 0x000f280000300a00 */
[----:B------:R-:W-:Y:S04]  /*37190*/  STL.64 [R1+0x1a50], R46 ;  /* 0x001a502e01007387 */ /* 0x000fe80000100a00 */
[----:B------:R-:W-:Y:S01]  /*371a0*/  LDGSTS.E [R250+0x77a00], desc[UR32][R88.64], !P3 ;  /* 0x77a0000058fa7fae */ /* 0x000fe2000d921860 */
[----:B------:R-:W-:-:S03]  /*371b0*/  IMAD.WIDE R86, R252, 0x4, R18 ;  /* 0x00000004fc567825 */ /* 0x000fc600078e0212 */
[----:B------:R-:W4:Y:S04]  /*371c0*/  LDL.LU.64 R18, [R1+0x1b78] ;  /* 0x001b780001127983 */ /* 0x000f280000300a00 */
[----:B------:R-:W-:Y:S01]  /*371d0*/  STL.64 [R1+0x1a68], R36 ;  /* 0x001a682401007387 */ /* 0x000fe20000100a00 */
[----:B--2---:R-:W-:-:S03]  /*371e0*/  IMAD.WIDE R84, R252, 0x4, R16 ;  /* 0x00000004fc547825 */ /* 0x004fc600078e0210 */
[----:B------:R-:W-:Y:S04]  /*371f0*/  STL.64 [R1+0x1710], R88 ;  /* 0x0017105801007387 */ /* 0x000fe80000100a00 */
[----:B------:R-:W2:Y:S04]  /*37200*/  LDL.LU.64 R16, [R1+0x1b60] ;  /* 0x001b600001107983 */ /* 0x000ea80000300a00 */
[----:B------:R-:W-:Y:S04]  /*37210*/  STL.64 [R1+0x1a60], R28 ;  /* 0x001a601c01007387 */ /* 0x000fe80000100a00 */
[----:B------:R-:W-:Y:S01]  /*37220*/  STL.64 [R1+0x1718], R86 ;  /* 0x0017185601007387 */ /* 0x000fe20000100a00 */
[----:B------:R-:W-:-:S03]  /*37230*/  IMAD.WIDE R82, R252, 0x4, R38 ;  /* 0x00000004fc527825 */ /* 0x000fc600078e0226 */
[----:B------:R-:W-:Y:S04]  /*37240*/  LDGSTS.E [R250+0x77b00], desc[UR32][R86.64], !P3 ;  /* 0x77b0000056fa7fae */ /* 0x000fe8000d921860 */
[----:B------:R-:W-:Y:S04]  /*37250*/  LDGSTS.E [R250+0x77c00], desc[UR32][R84.64], !P3 ;  /* 0x77c0000054fa7fae */ /* 0x000fe8000d921860 */
[----:B------:R-:W-:Y:S01]  /*37260*/  LDGSTS.E [R250+0x77d00], desc[UR32][R82.64], !P3 ;  /* 0x77d0000052fa7fae */ /* 0x000fe2000d921860 */
[----:B------:R-:W-:-:S03]  /*37270*/  IMAD.WIDE R80, R252, 0x4, R14 ;  /* 0x00000004fc507825 */ /* 0x000fc600078e020e */
[----:B------:R-:W2:Y:S04]  /*37280*/  LDL.LU.64 R14, [R1+0x1b58] ;  /* 0x001b5800010e7983 */ /* 0x000ea80000300a00 */
[----:B------:R-:W-:Y:S04]  /*37290*/  STL.64 [R1+0x1720], R84 ;  /* 0x0017205401007387 */ /* 0x000fe80000100a00 */
[----:B------:R-:W2:Y:S04]  /*372a0*/  LDL.LU.64 R54, [R1+0x1b50] ;  /* 0x001b500001367983 */ /* 0x000ea80000300a00 */
[----:B------:R-:W2:Y:S01]  /*372b0*/  LDL.LU.64 R52, [R1+0x1b48] ;  /* 0x001b480001347983 */ /* 0x000ea20000300a00 */
[----:B------:R-:W-:-:S03]  /*372c0*/  IMAD.WIDE R78, R252, 0x4, R34 ;  /* 0x00000004fc4e7825 */ /* 0x000fc600078e0222 */
[----:B------:R-:W-:Y:S04]  /*372d0*/  STL.64 [R1+0x1728], R82 ;  /* 0x0017285201007387 */ /* 0x000fe80000100a00 */
[----:B------:R-:W2:Y:S01]  /*372e0*/  LDL.LU.64 R50, [R1+0x1b40] ;  /* 0x001b400001327983 */ /* 0x000ea20000300a00 */
[----:B------:R-:W-:-:S03]  /*372f0*/  IMAD.WIDE R72, R252, 0x4, R32 ;  /* 0x00000004fc487825 */ /* 0x000fc600078e0220 */
[----:B------:R-:W2:Y:S04]  /*37300*/  LDL.LU.64 R48, [R1+0x1b38] ;  /* 0x001b380001307983 */ /* 0x000ea80000300a00 */
[----:B------:R-:W-:Y:S01]  /*37310*/  STL.64 [R1+0x1730], R80 ;  /* 0x0017305001007387 */ /* 0x000fe20000100a00 */
[----:B------:R-:W-:-:S03]  /*37320*/  IMAD.WIDE R70, R252, 0x4, R30 ;  /* 0x00000004fc467825 */ /* 0x000fc600078e021e */
[----:B------:R-:W2:Y:S01]  /*37330*/  LDL.LU.64 R44, [R1+0x1b20] ;  /* 0x001b2000012c7983 */ /* 0x000ea20000300a00 */
[----:B---3--:R-:W-:-:S03]  /*37340*/  IMAD.WIDE R68, R252, 0x4, R12 ;  /* 0x00000004fc447825 */ /* 0x008fc600078e020c */
[----:B------:R-:W3:Y:S04]  /*37350*/  LDL.LU.64 R12, [R1+0x1b18] ;  /* 0x001b1800010c7983 */ /* 0x000ee80000300a00 */
[----:B------:R-:W-:Y:S01]  /*37360*/  STL.64 [R1+0x1738], R78 ;  /* 0x0017384e01007387 */ /* 0x000fe20000100a00 */
[----:B------:R-:W-:-:S03]  /*37370*/  IMAD.WIDE R66, R252, 0x4, R10 ;  /* 0x00000004fc427825 */ /* 0x000fc600078e020a */
[----:B------:R-:W3:Y:S04]  /*37380*/  LDL.LU.64 R10, [R1+0x1b10] ;  /* 0x001b1000010a7983 */ /* 0x000ee80000300a00 */
[----:B------:R-:W3:Y:S04]  /*37390*/  LDL.LU.64 R42, [R1+0x1b08] ;  /* 0x001b0800012a7983 */ /* 0x000ee80000300a00 */
[----:B------:R-:W-:Y:S04]  /*373a0*/  STL.64 [R1+0x1998], R72 ;  /* 0x0019984801007387 */ /* 0x000fe80000100a00 */
[----:B------:R-:W3:Y:S04]  /*373b0*/  LDL.LU.64 R40, [R1+0x1b00] ;  /* 0x001b000001287983 */ /* 0x000ee80000300a00 */
[----:B------:R-:W3:Y:S04]  /*373c0*/  LDL.LU.64 R38, [R1+0x1af8] ;  /* 0x001af80001267983 */ /* 0x000ee80000300a00 */
[----:B------:R-:W-:Y:S04]  /*373d0*/  STL.64 [R1+0x1990], R70 ;  /* 0x0019904601007387 */ /* 0x000fe80000100a00 */
[----:B------:R-:W3:Y:S04]  /*373e0*/  LDL.LU.64 R34, [R1+0x1ae0] ;  /* 0x001ae00001227983 */ /* 0x000ee80000300a00 */
[----:B------:R-:W3:Y:S01]  /*373f0*/  LDL.LU.64 R32, [R1+0x1ad8] ;  /* 0x001ad80001207983 */ /* 0x000ee20000300a00 */
[----:B----4-:R-:W-:-:S03]  /*37400*/  IMAD.WIDE R64, R252, 0x4, R22 ;  /* 0x00000004fc407825 */ /* 0x010fc600078e0216 */
[----:B------:R-:W-:Y:S04]  /*37410*/  STL.64 [R1+0x1988], R68 ;  /* 0x0019884401007387 */ /* 0x000fe80000100a00 */
[----:B------:R-:W-:Y:S04]  /*37420*/  LDGSTS.E [R250+0x77e00], desc[UR32][R80.64], !P3 ;  /* 0x77e0000050fa7fae */ /* 0x000fe8000d921860 */
[----:B------:R-:W-:Y:S01]  /*37430*/  LDGSTS.E [R250+0x77f00], desc[UR32][R78.64], !P3 ;  /* 0x77f000004efa7fae */ /* 0x000fe2000d921860 */
[----:B------:R-:W-:-:S03]  /*37440*/  UIADD3 UR6, UR6, -0x100, URZ ;  /* 0xffffff0006067890 */ /* 0x000fc6000fffe03f */
[----:B------:R-:W-:Y:S04]  /*37450*/  LDGSTS.E [R250+0x79800], desc[UR32][R76.64], !P5 ;  /* 0x798000004cfa7fae */ /* 0x000fe8000e921860 */
[----:B------:R-:W-:Y:S04]  /*37460*/  LDGSTS.E [R250+0x79900], desc[UR32][R74.64], !P5 ;  /* 0x799000004afa7fae */ /* 0x000fe8000e921860 */
[----:B------:R-:W-:Y:S04]  /*37470*/  LDGSTS.E [R250+0x79a00], desc[UR32][R72.64], !P5 ;  /* 0x79a0000048fa7fae */ /* 0x000fe8000e921860 */
[----:B------:R-:W-:Y:S01]  /*37480*/  LDGSTS.E [R250+0x79b00], desc[UR32][R70.64], !P5 ;  /* 0x79b0000046fa7fae */ /* 0x000fe2000e921860 */
[----:B------:R-:W-:-:S03]  /*37490*/  IMAD.WIDE R62, R252, 0x4, R18 ;  /* 0x00000004fc3e7825 */ /* 0x000fc600078e0212 */
[----:B------:R-:W-:Y:S04]  /*374a0*/  LDGSTS.E [R250+0x79c00], desc[UR32][R68.64], !P5 ;  /* 0x79c0000044fa7fae */ /* 0x000fe8000e921860 */
[----:B------:R-:W4:Y:S04]  /*374b0*/  LDL.LU.64 R18, [R1+0x1ad0] ;  /* 0x001ad00001127983 */ /* 0x000f280000300a00 */
[----:B------:R-:W4:Y:S01]  /*374c0*/  LDL.LU.64 R30, [R1+0x1ac8] ;  /* 0x001ac800011e7983 */ /* 0x000f220000300a00 */
[----:B--2---:R-:W-:-:S03]  /*374d0*/  IMAD.WIDE R56, R252, 0x4, R16 ;  /* 0x00000004fc387825 */ /* 0x004fc600078e0210 */
[----:B------:R-:W-:Y:S04]  /*374e0*/  STL.64 [R1+0x1980], R66 ;  /* 0x0019804201007387 */ /* 0x000fe80000100a00 */
[----:B------:R-:W2:Y:S01]  /*374f0*/  LDL.LU.64 R16, [R1+0x1ac0] ;  /* 0x001ac00001107983 */ /* 0x000ea20000300a00 */
[----:B------:R-:W-:-:S03]  /*37500*/  IMAD.WIDE R22, R252, 0x4, R14 ;  /* 0x00000004fc167825 */ /* 0x000fc600078e020e */
[----:B------:R-:W-:Y:S04]  /*37510*/  LDGSTS.E [R250+0x79d00], desc[UR32][R66.64], !P5 ;  /* 0x79d0000042fa7fae */ /* 0x000fe8000e921860 */
[----:B------:R-:W2:Y:S01]  /*37520*/  LDL.LU.64 R14, [R1+0x1ab8] ;  /* 0x001ab800010e7983 */ /* 0x000ea20000300a00 */
[----:B------:R-:W-:-:S03]  /*37530*/  IMAD.WIDE R54, R252, 0x4, R54 ;  /* 0x00000004fc367825 */ /* 0x000fc600078e0236 */
[----:B------:R-:W-:Y:S01]  /*37540*/  STL.64 [R1+0x1978], R64 ;  /* 0x0019784001007387 */ /* 0x000fe20000100a00 */
[----:B------:R-:W-:-:S03]  /*37550*/  IMAD.WIDE R52, R252, 0x4, R52 ;  /* 0x00000004fc347825 */ /* 0x000fc600078e0234 */
[----:B------:R-:W-:Y:S04]  /*37560*/  STL.64 [R1+0x1970], R62 ;  /* 0x0019703e01007387 */ /* 0x000fe80000100a00 */
[----:B------:R-:W-:Y:S01]  /*37570*/  STL.64 [R1+0x19c8], R56 ;  /* 0x0019c83801007387 */ /* 0x000fe20000100a00 */
[----:B------:R-:W-:-:S03]  /*37580*/  IMAD.WIDE R50, R252, 0x4, R50 ;  /* 0x00000004fc327825 */ /* 0x000fc600078e0232 */
[----:B------:R1:W-:Y:S01]  /*37590*/  STL.64 [R1+0x19c0], R22 ;  /* 0x0019c01601007387 */ /* 0x0003e20000100a00 */
[----:B------:R-:W-:-:S03]  /*375a0*/  IMAD.WIDE R48, R252, 0x4, R48 ;  /* 0x00000004fc307825 */ /* 0x000fc600078e0230 */
[----:B------:R-:W-:Y:S04]  /*375b0*/  STL.64 [R1+0x19b8], R54 ;  /* 0x0019b83601007387 */ /* 0x000fe80000100a00 */
[----:B------:R-:W-:Y:S01]  /*375c0*/  STL.64 [R1+0x19b0], R52 ;  /* 0x0019b03401007387 */ /* 0x000fe20000100a00 */
[----:B------:R-:W-:-:S03]  /*375d0*/  IMAD.WIDE R44, R252, 0x4, R44 ;  /* 0x00000004fc2c7825 */ /* 0x000fc600078e022c */
[----:B------:R-:W-:Y:S01]  /*375e0*/  STL.64 [R1+0x19a8], R50 ;  /* 0x0019a83201007387 */ /* 0x000fe20000100a00 */
[----:B---3--:R-:W-:-:S03]  /*375f0*/  IMAD.WIDE R12, R252, 0x4, R12 ;  /* 0x00000004fc0c7825 */ /* 0x008fc600078e020c */
[----:B------:R-:W-:Y:S04]  /*37600*/  STL.64 [R1+0x19a0], R48 ;  /* 0x0019a03001007387 */ /* 0x000fe80000100a00 */
[----:B------:R-:W-:Y:S01]  /*37610*/  STL.64 [R1+0x1a08], R44 ;  /* 0x001a082c01007387 */ /* 0x000fe20000100a00 */
[----:B------:R-:W-:-:S03]  /*37620*/  IMAD.WIDE R10, R252, 0x4, R10 ;  /* 0x00000004fc0a7825 */ /* 0x000fc600078e020a */
[----:B------:R3:W-:Y:S01]  /*37630*/  STL.64 [R1+0x1a00], R12 ;  /* 0x001a000c01007387 */ /* 0x0007e20000100a00 */
[----:B------:R-:W-:-:S03]  /*37640*/  IMAD.WIDE R42, R252, 0x4, R42 ;  /* 0x00000004fc2a7825 */ /* 0x000fc600078e022a */
[----:B------:R3:W-:Y:S01]  /*37650*/  STL.64 [R1+0x19f8], R10 ;  /* 0x0019f80a01007387 */ /* 0x0007e20000100a00 */
[----:B------:R-:W-:-:S03]  /*37660*/  IMAD.WIDE R40, R252, 0x4, R40 ;  /* 0x00000004fc287825 */ /* 0x000fc600078e0228 */
[----:B------:R-:W-:Y:S01]  /*37670*/  STL.64 [R1+0x19f0], R42 ;  /* 0x0019f02a01007387 */ /* 0x000fe20000100a00 */
[----:B------:R-:W-:-:S03]  /*37680*/  IMAD.WIDE R38, R252, 0x4, R38 ;  /* 0x00000004fc267825 */ /* 0x000fc600078e0226 */
[----:B------:R-:W-:Y:S01]  /*37690*/  STL.64 [R1+0x19e8], R40 ;  /* 0x0019e82801007387 */ /* 0x000fe20000100a00 */
[----:B------:R-:W-:Y:S01]  /*376a0*/  UISETP.GE.U32.AND UP0, UPT, UR6, 0x7ffffe81, UPT ;  /* 0x7ffffe810600788c */ /* 0x000fe2000bf06070 */
[C---:B------:R-:W-:Y:S02]  /*376b0*/  IMAD.WIDE R34, R252.reuse, 0x4, R34 ;  /* 0x00000004fc227825 */ /* 0x040fe400078e0222 */
[----:B------:R-:W-:Y:S02]  /*376c0*/  STL.64 [R1+0x19e0], R38 ;  /* 0x0019e02601007387 */ /* 0x000fe40000100a00 */
[----:B------:R-:W-:Y:S02]  /*376d0*/  IMAD.WIDE R32, R252, 0x4, R32 ;  /* 0x00000004fc207825 */ /* 0x000fe400078e0220 */
[----:B------:R-:W-:Y:S04]  /*376e0*/  STL.64 [R1+0x1a48], R34 ;  /* 0x001a482201007387 */ /* 0x000fe80000100a00 */
[----:B------:R-:W-:Y:S04]  /*376f0*/  LDGSTS.E [R250+0x79e00], desc[UR32][R64.64], !P5 ;  /* 0x79e0000040fa7fae */ /* 0x000fe8000e921860 */
[----:B------:R-:W-:Y:S04]  /*37700*/  STL.64 [R1+0x1a40], R32 ;  /* 0x001a402001007387 */ /* 0x000fe80000100a00 */
[----:B------:R-:W-:Y:S04]  /*37710*/  LDGSTS.E [R250+0x79f00], desc[UR32][R62.64], !P5 ;  /* 0x79f000003efa7fae */ /* 0x000fe8000e921860 */
[----:B------:R-:W-:Y:S04]  /*37720*/  LDGSTS.E [R250+0x7b800], desc[UR32][R60.64], !P6 ;  /* 0x7b8000003cfa7fae */ /* 0x000fe8000f121860 */
[----:B------:R-:W-:Y:S01]  /*37730*/  LDGSTS.E [R250+0x7b900], desc[UR32][R58.64], !P6 ;  /* 0x7b9000003afa7fae */ /* 0x000fe2000f121860 */
[----:B------:R-:W-:-:S03]  /*37740*/  PLOP3.LUT P0, PT, PT, PT, UP0, 0x80, 0x0 ;  /* 0x000000000000781c */ /* 0x000fc60003f0f008 */
[----:B------:R-:W-:Y:S04]  /*37750*/  LDGSTS.E [R250+0x7ba00], desc[UR32][R56.64], !P6 ;  /* 0x7ba0000038fa7fae */ /* 0x000fe8000f121860 */
[----:B------:R3:W-:Y:S04]  /*37760*/  LDGSTS.E [R250+0x7bb00], desc[UR32][R22.64], !P6 ;  /* 0x7bb0000016fa7fae */ /* 0x0007e8000f121860 */
        /* <DEDUP_REMOVED lines=16> */
[----:B----4-:R-:W-:-:S04]  /*37870*/  IMAD.WIDE R18, R252, 0x4, R18 ;  /* 0x00000004fc127825 */ /* 0x010fc800078e0212 */
[C---:B------:R-:W-:Y:S01]  /*37880*/  IMAD.WIDE R30, R252.reuse, 0x4, R30 ;  /* 0x00000004fc1e7825 */ /* 0x040fe200078e021e */
[----:B------:R4:W-:Y:S03]  /*37890*/  STL.64 [R1+0x1a38], R18 ;  /* 0x001a381201007387 */ /* 0x0009e60000100a00 */
[C---:B--2---:R-:W-:Y:S01]  /*378a0*/  IMAD.WIDE R16, R252.reuse, 0x4, R16 ;  /* 0x00000004fc107825 */ /* 0x044fe200078e0210 */
[----:B------:R-:W-:Y:S04]  /*378b0*/  STL.64 [R1+0x1a30], R30 ;  /* 0x001a301e01007387 */ /* 0x000fe80000100a00 */
[----:B------:R2:W-:Y:S04]  /*378c0*/  STL.64 [R1+0x1a28], R16 ;  /* 0x001a281001007387 */ /* 0x0005e80000100a00 */
[----:B------:R-:W-:Y:S04]  /*378d0*/  LDGSTS.E [R250+0x7fc00], desc[UR32][R18.64], !P0 ;  /* 0x7fc0000012fa7fae */ /* 0x000fe8000c121860 */
[----:B------:R-:W-:Y:S04]  /*378e0*/  LDGSTS.E [R250+0x7fd00], desc[UR32][R30.64], !P0 ;  /* 0x7fd000001efa7fae */ /* 0x000fe8000c121860 */
[----:B------:R-:W-:Y:S01]  /*378f0*/  LDGSTS.E [R250+0x7fe00], desc[UR32][R16.64], !P0 ;  /* 0x7fe0000010fa7fae */ /* 0x000fe2000c121860 */
[----:B------:R-:W-:-:S05]  /*37900*/  IMAD.WIDE R14, R252, 0x4, R14 ;  /* 0x00000004fc0e7825 */ /* 0x000fca00078e020e */
[----:B------:R2:W-:Y:S04]  /*37910*/  STL.64 [R1+0x1a20], R14 ;  /* 0x001a200e01007387 */ /* 0x0005e80000100a00 */
[----:B-1----:R-:W2:Y:S04]  /*37920*/  LDL.LU.64 R22, [R1+0x2440] ;  /* 0x0024400001167983 */ /* 0x002ea80000300a00 */
[----:B------:R-:W2:Y:S04]  /*37930*/  LDL.LU.64 R24, [R1+0x2bc8] ;  /* 0x002bc80001187983 */ /* 0x000ea80000300a00 */
[----:B---3--:R-:W3:Y:S04]  /*37940*/  LDL.LU.64 R12, [R1+0x2438] ;  /* 0x00243800010c7983 */ /* 0x008ee80000300a00 */
[----:B------:R-:W3:Y:S04]  /*37950*/  LDL.LU.64 R10, [R1+0x2b90] ;  /* 0x002b9000010a7983 */ /* 0x000ee80000300a00 */
[----:B------:R-:W3:Y:S04]  /*37960*/  LDL.LU.64 R28, [R1+0x2430] ;  /* 0x00243000011c7983 */ /* 0x000ee80000300a00 */
[----:B----4-:R-:W4:Y:S04]  /*37970*/  LDL.LU.64 R18, [R1+0x2b58] ;  /* 0x002b580001127983 */ /* 0x010f280000300a00 */
[----:B--2---:R-:W2:Y:S04]  /*37980*/  LDL.LU.64 R16, [R1+0x2428] ;  /* 0x0024280001107983 */ /* 0x004ea80000300a00 */
[----:B------:R-:W-:Y:S01]  /*37990*/  LDGSTS.E [R250+0x7ff00], desc[UR32][R14.64], !P0 ;  /* 0x7ff000000efa7fae */ /* 0x000fe2000c121860 */
[----:B------:R-:W-:-:S02]  /*379a0*/  VIADD R4, R2, 0x100000 ;  /* 0x0010000002047836 */ /* 0x000fc40000000000 */
[C---:B------:R-:W-:Y:S01]  /*379b0*/  VIADD R6, R2.reuse, 0x100000 ;  /* 0x0010000002067836 */ /* 0x040fe20000000000 */
[----:B------:R-:W0:Y:S01]  /*379c0*/  LDGDEPBAR ;  /* 0x00000000000079af */ /* 0x000e220000000000 */
[----:B------:R-:W-:-:S03]  /*379d0*/  VIADD R5, R2, 0x100000 ;  /* 0x0010000002057836 */ /* 0x000fc60000000000 */
[----:B------:R-:W-:Y:S04]  /*379e0*/  LDGSTS.E [R4+-0x60000], desc[UR32][R26.64], P4 ;  /* 0xa00000001a047fae */ /* 0x000fe8000a121860 */
[----:B------:R-:W2:Y:S04]  /*379f0*/  LDL.LU.64 R14, [R1+0x2b20] ;  /* 0x002b2000010e7983 */ /* 0x000ea80000300a00 */
[----:B------:R-:W-:Y:S04]  /*37a00*/  LDGSTS.E [R6+-0x5ff00], desc[UR32][R20.64], P1 ;  /* 0xa010000014067fae */ /* 0x000fe80008921860 */
[----:B------:R1:W-:Y:S04]  /*37a10*/  LDGSTS.E [R5+-0x5f000], desc[UR32][R8.64], P4 ;  /* 0xa100000008057fae */ /* 0x0003e8000a121860 */
[----:B------:R-:W2:Y:S01]  /*37a20*/  LDL.LU.64 R20, [R1+0x2420] ;  /* 0x0024200001147983 */ /* 0x000ea20000300a00 */
[----:B------:R-:W-:-:S02]  /*37a30*/  VIADD R7, R2, 0x100000 ;  /* 0x0010000002077836 */ /* 0x000fc40000000000 */
[----:B------:R-:W-:-:S04]  /*37a40*/  IMAD.WIDE R22, R96, 0x4, R22 ;  /* 0x0000000460167825 */ /* 0x000fc800078e0216 */
[C---:B-1----:R-:W-:Y:S01]  /*37a50*/  IMAD.WIDE R8, R96.reuse, 0x4, R24 ;  /* 0x0000000460087825 */ /* 0x042fe200078e0218 */
[----:B------:R1:W-:Y:S04]  /*37a60*/  STL.64 [R1+0x4200], R22 ;  /* 0x0042001601007387 */ /* 0x0003e80000100a00 */
[----:B------:R-:W2:Y:S01]  /*37a70*/  LDL.LU.64 R24, [R1+0x2ae8] ;  /* 0x002ae80001187983 */ /* 0x000ea20000300a00 */
[----:B---3--:R-:W-:-:S03]  /*37a80*/  IMAD.WIDE R26, R96, 0x4, R12 ;  /* 0x00000004601a7825 */ /* 0x008fc600078e020c */
[----:B------:R1:W-:Y:S04]  /*37a90*/  LDGSTS.E [R4+-0x5ef00], desc[UR32][R22.64], P1 ;  /* 0xa110000016047fae */ /* 0x0003e80008921860 */
[----:B------:R3:W-:Y:S04]  /*37aa0*/  STL.64 [R1+0x4220], R8 ;  /* 0x0042200801007387 */ /* 0x0007e80000100a00 */
[----:B------:R-:W2:Y:S01]  /*37ab0*/  LDL.LU.64 R12, [R1+0x2410] ;  /* 0x00241000010c7983 */ /* 0x000ea20000300a00 */
[----:B-1----:R-:W-:-:S03]  /*37ac0*/  IMAD.WIDE R22, R96, 0x4, R10 ;  /* 0x0000000460167825 */ /* 0x002fc600078e020a */
[----:B------:R3:W-:Y:S04]  /*37ad0*/  LDGSTS.E [R7+-0x5e000], desc[UR32][R8.64], P4 ;  /* 0xa200000008077fae */ /* 0x0007e8000a121860 */
[----:B------:R-:W2:Y:S04]  /*37ae0*/  LDL.LU.64 R10, [R1+0x2ab0] ;  /* 0x002ab000010a7983 */ /* 0x000ea80000300a00 */
[----:B------:R4:W-:Y:S04]  /*37af0*/  STL.64 [R1+0x4218], R26 ;  /* 0x0042181a01007387 */ /* 0x0009e80000100a00 */
[----:B------:R2:W-:Y:S01]  /*37b00*/  STL.64 [R1+0x4250], R22 ;  /* 0x0042501601007387 */ /* 0x0005e20000100a00 */
[----:B---3--:R-:W-:-:S03]  /*37b10*/  IMAD.WIDE R8, R96, 0x4, R28 ;  /* 0x0000000460087825 */ /* 0x008fc600078e021c */
[----:B------:R-:W3:Y:S04]  /*37b20*/  LDL.LU.64 R28, [R1+0x23f8] ;  /* 0x0023f800011c7983 */ /* 0x000ee80000300a00 */
[----:B------:R4:W-:Y:S04]  /*37b30*/  LDGSTS.E [R6+-0x5df00], desc[UR32][R26.64], P1 ;  /* 0xa21000001a067fae */ /* 0x0009e80008921860 */
[----:B------:R1:W-:Y:S04]  /*37b40*/  STL.64 [R1+0x4248], R8 ;  /* 0x0042480801007387 */ /* 0x0003e80000100a00 */
[----:B------:R2:W-:Y:S01]  /*37b50*/  LDGSTS.E [R5+-0x5d000], desc[UR32][R22.64], P4 ;  /* 0xa300000016057fae */ /* 0x0005e2000a121860 */
[----:B----4-:R-:W-:-:S03]  /*37b60*/  IMAD.WIDE R26, R96, 0x4, R18 ;  /* 0x00000004601a7825 */ /* 0x010fc600078e0212 */
[----:B------:R1:W-:Y:S04]  /*37b70*/  LDGSTS.E [R4+-0x5cf00], desc[UR32][R8.64], P1 ;  /* 0xa310000008047fae */ /* 0x0003e80008921860 */
[----:B------:R-:W4:Y:S01]  /*37b80*/  LDL.LU.64 R18, [R1+0x2a78] ;  /* 0x002a780001127983 */ /* 0x000f220000300a00 */
[----:B--2---:R-:W-:-:S03]  /*37b90*/  IMAD.WIDE R22, R96, 0x4, R16 ;  /* 0x0000000460167825 */ /* 0x004fc600078e0210 */
[----:B------:R-:W-:Y:S04]  /*37ba0*/  STL.64 [R1+0x4268], R26 ;  /* 0x0042681a01007387 */ /* 0x000fe80000100a00 */
[----:B------:R-:W2:Y:S01]  /*37bb0*/  LDL.LU.64 R16, [R1+0x23f0] ;  /* 0x0023f00001107983 */ /* 0x000ea20000300a00 */
[----:B-1----:R-:W-:-:S03]  /*37bc0*/  IMAD.WIDE R8, R96, 0x4, R14 ;  /* 0x0000000460087825 */ /* 0x002fc600078e020e */
[----:B------:R-:W2:Y:S01]  /*37bd0*/  LDL.LU.64 R14, [R1+0x2a40] ;  /* 0x002a4000010e7983 */ /* 0x000ea20000300a00 */
[----:B------:R-:W-:-:S03]  /*37be0*/  IMAD.WIDE R20, R96, 0x4, R20 ;  /* 0x0000000460147825 */ /* 0x000fc600078e0214 */
[----:B------:R1:W-:Y:S04]  /*37bf0*/  STL.64 [R1+0x4260], R22 ;  /* 0x0042601601007387 */ /* 0x0003e80000100a00 */
[----:B------:R-:W-:Y:S04]  /*37c00*/  LDGSTS.E [R7+-0x5c000], desc[UR32][R26.64], P4 ;  /* 0xa40000001a077fae */ /* 0x000fe8000a121860 */
[----:B------:R1:W-:Y:S04]  /*37c10*/  STL.64 [R1+0x4278], R8 ;  /* 0x0042780801007387 */ /* 0x0003e80000100a00 */
[----:B------:R-:W-:Y:S04]  /*37c20*/  LDGSTS.E [R6+-0x5bf00], desc[UR32][R22.64], P1 ;  /* 0xa410000016067fae */ /* 0x000fe80008921860 */
[----:B------:R1:W-:Y:S04]  /*37c30*/  LDGSTS.E [R5+-0x5b000], desc[UR32][R8.64], P4 ;  /* 0xa500000008057fae */ /* 0x0003e8000a121860 */
[----:B------:R1:W-:Y:S04]  /*37c40*/  LDGSTS.E [R4+-0x5af00], desc[UR32][R20.64], P1 ;  /* 0xa510000014047fae */ /* 0x0003e80008921860 */
[----:B-1----:R-:W2:Y:S04]  /*37c50*/  LDL.LU.64 R22, [R1+0x23e8] ;  /* 0x0023e80001167983 */ /* 0x002ea80000300a00 */
[----:B------:R1:W-:Y:S01]  /*37c60*/  STL.64 [R1+0x4270], R20 ;  /* 0x0042701401007387 */ /* 0x0003e20000100a00 */
[----:B------:R-:W-:-:S03]  /*37c70*/  IMAD.WIDE R8, R96, 0x4, R24 ;  /* 0x0000000460087825 */ /* 0x000fc600078e0218 */
[----:B------:R-:W2:Y:S04]  /*37c80*/  LDL.LU.64 R24, [R1+0x2a08] ;  /* 0x002a080001187983 */ /* 0x000ea80000300a00 */
[----:B------:R3:W-:Y:S04]  /*37c90*/  STL.64 [R1+0x4288], R8 ;  /* 0x0042880801007387 */ /* 0x0007e80000100a00 */
[----:B------:R3:W-:Y:S01]  /*37ca0*/  LDGSTS.E [R7+-0x5a000], desc[UR32][R8.64], P4 ;  /* 0xa600000008077fae */ /* 0x0007e2000a121860 */
[----:B------:R-:W-:-:S03]  /*37cb0*/  IMAD.WIDE R26, R96, 0x4, R12 ;  /* 0x00000004601a7825 */ /* 0x000fc600078e020c */
[----:B------:R-:W2:Y:S04]  /*37cc0*/  LDL.LU.64 R12, [R1+0x23e0] ;  /* 0x0023e000010c7983 */ /* 0x000ea80000300a00 */
[----:B------:R4:W-:Y:S01]  /*37cd0*/  LDGSTS.E [R6+-0x59f00], desc[UR32][R26.64], P1 ;  /* 0xa61000001a067fae */ /* 0x0009e20008921860 */
[----:B-1----:R-:W-:-:S03]  /*37ce0*/  IMAD.WIDE R20, R96, 0x4, R10 ;  /* 0x0000000460147825 */ /* 0x002fc600078e020a */
[----:B------:R-:W2:Y:S04]  /*37cf0*/  LDL.LU.64 R10, [R1+0x29d0] ;  /* 0x0029d000010a7983 */ /* 0x000ea80000300a00 */
[----:B------:R4:W-:Y:S04]  /*37d00*/  STL.64 [R1+0x4280], R26 ;  /* 0x0042801a01007387 */ /* 0x0009e80000100a00 */
[----:B------:R2:W-:Y:S01]  /*37d10*/  STL.64 [R1+0x4678], R20 ;  /* 0x0046781401007387 */ /* 0x0005e20000100a00 */
[----:B---3--:R-:W-:-:S03]  /*37d20*/  IMAD.WIDE R8, R96, 0x4, R28 ;  /* 0x0000000460087825 */ /* 0x008fc600078e021c */
[----:B------:R-:W3:Y:S04]  /*37d30*/  LDL.LU.64 R28, [R1+0x23d8] ;  /* 0x0023d800011c7983 */ /* 0x000ee80000300a00 */
[----:B------:R1:W-:Y:S04]  /*37d40*/  STL.64 [R1+0x4670], R8 ;  /* 0x0046700801007387 */ /* 0x0003e80000100a00 */
[----:B------:R2:W-:Y:S04]  /*37d50*/  LDGSTS.E [R5+-0x59000], desc[UR32][R20.64], P4 ;  /* 0xa700000014057fae */ /* 0x0005e8000a121860 */
[----:B------:R1:W-:Y:S01]  /*37d60*/  LDGSTS.E [R4+-0x58f00], desc[UR32][R8.64], P1 ;  /* 0xa710000008047fae */ /* 0x0003e20008921860 */
[----:B----4-:R-:W-:-:S03]  /*37d70*/  IMAD.WIDE R26, R96, 0x4, R18 ;  /* 0x00000004601a7825 */ /* 0x010fc600078e0212 */
[----:B------:R-:W4:Y:S04]  /*37d80*/  LDL.LU.64 R18, [R1+0x2998] ;  /* 0x0029980001127983 */ /* 0x000f280000300a00 */
[----:B------:R-:W-:Y:S01]  /*37d90*/  STL.64 [R1+0x46a8], R26 ;  /* 0x0046a81a01007387 */ /* 0x000fe20000100a00 */
[----:B--2---:R-:W-:-:S03]  /*37da0*/  IMAD.WIDE R20, R96, 0x4, R16 ;  /* 0x0000000460147825 */ /* 0x004fc600078e0210 */
[----:B------:R-:W2:Y:S01]  /*37db0*/  LDL.LU.64 R16, [R1+0x23d0] ;  /* 0x0023d00001107983 */ /* 0x000ea20000300a00 */
[----:B-1----:R-:W-:-:S03]  /*37dc0*/  IMAD.WIDE R8, R96, 0x4, R14 ;  /* 0x0000000460087825 */ /* 0x002fc600078e020e */
[----:B------:R-:W2:Y:S04]  /*37dd0*/  LDL.LU.64 R14, [R1+0x2960] ;  /* 0x00296000010e7983 */ /* 0x000ea80000300a00 */
[----:B------:R1:W-:Y:S04]  /*37de0*/  STL.64 [R1+0x46a0], R20 ;  /* 0x0046a01401007387 */ /* 0x0003e80000100a00 */
[----:B------:R-:W-:Y:S04]  /*37df0*/  LDGSTS.E [R7+-0x58000], desc[UR32][R26.64], P4 ;  /* 0xa80000001a077fae */ /* 0x000fe8000a121860 */
[----:B------:R1:W-:Y:S04]  /*37e00*/  STL.64 [R1+0x46b8], R8 ;  /* 0x0046b80801007387 */ /* 0x0003e80000100a00 */
[----:B------:R-:W-:Y:S04]  /*37e10*/  LDGSTS.E [R6+-0x57f00], desc[UR32][R20.64], P1 ;  /* 0xa810000014067fae */ /* 0x000fe80008921860 */
[----:B------:R1:W-:Y:S01]  /*37e20*/  LDGSTS.E [R5+-0x57000], desc[UR32][R8.64], P4 ;  /* 0xa900000008057fae */ /* 0x0003e2000a121860 */
[----:B------:R-:W-:-:S03]  /*37e30*/  IMAD.WIDE R22, R96, 0x4, R22 ;  /* 0x0000000460167825 */ /* 0x000fc600078e0216 */
[----:B-1----:R-:W2:Y:S04]  /*37e40*/  LDL.LU.64 R20, [R1+0x23c8] ;  /* 0x0023c80001147983 */ /* 0x002ea80000300a00 */
[----:B------:R1:W-:Y:S04]  /*37e50*/  STL.64 [R1+0x46b0], R22 ;  /* 0x0046b01601007387 */ /* 0x0003e80000100a00 */
[----:B------:R1:W-:Y:S01]  /*37e60*/  LDGSTS.E [R4+-0x56f00], desc[UR32][R22.64], P1 ;  /* 0xa910000016047fae */ /* 0x0003e20008921860 */
        /* <DEDUP_REMOVED lines=55> */
[----:B------:R-:W-:Y:S04]  /*381e0*/  LDGSTS.E [R7+-0x50000], desc[UR32][R26.64], P4 ;  /* 0xb00000001a077fae */ /* 0x000fe8000a121860 */
[----:B------:R1:W-:Y:S04]  /*381f0*/  STL.64 [R1+0x4ab0], R20 ;  /* 0x004ab01401007387 */ /* 0x0003e80000100a00 */
[----:B------:R-:W-:Y:S04]  /*38200*/  LDGSTS.E [R6+-0x4ff00], desc[UR32][R20.64], P1 ;  /* 0xb010000014067fae */ /* 0x000fe80008921860 */
[----:B------:R-:W-:Y:S04]  /*38210*/  STL.64 [R1+0x4aa8], R8 ;  /* 0x004aa80801007387 */ /* 0x000fe80000100a00 */
[----:B------:R1:W-:Y:S04]  /*38220*/  LDGSTS.E [R5+-0x4f000], desc[UR32][R8.64], P4 ;  /* 0xb100000008057fae */ /* 0x0003e8000a121860 */
[----:B-1----:R-:W2:Y:S01]  /*38230*/  LDL.LU.64 R20, [R1+0x2388] ;  /* 0x0023880001147983 */ /* 0x002ea20000300a00 */
[----:B------:R-:W-:-:S05]  /*38240*/  IMAD.WIDE R22, R96, 0x4, R22 ;  /* 0x0000000460167825 */ /* 0x000fca00078e0216 */
[----:B------:R1:W-:Y:S04]  /*38250*/  STL.64 [R1+0x4aa0], R22 ;  /* 0x004aa01601007387 */ /* 0x0003e80000100a00 */
[----:B------:R-:W-:Y:S04]  /*38260*/  LDGSTS.E [R4+-0x4ef00], desc[UR32][R22.64], P1 ;  /* 0xb110000016047fae */ /* 0x000fe80008921860 */
[----:B-1----:R-:W2:Y:S01]  /*38270*/  LDL.LU.64 R22, [R1+0x2768] ;  /* 0x0027680001167983 */ /* 0x002ea20000300a00 */
[----:B------:R-:W-:-:S05]  /*38280*/  IMAD.WIDE R8, R96, 0x4, R24 ;  /* 0x0000000460087825 */ /* 0x000fca00078e0218 */
[----:B------:R3:W-:Y:S04]  /*38290*/  STL.64 [R1+0x4a98], R8 ;  /* 0x004a980801007387 */ /* 0x0007e80000100a00 */
[----:B------:R3:W-:Y:S01]  /*382a0*/  LDGSTS.E [R7+-0x4e000], desc[UR32][R8.64], P4 ;  /* 0xb200000008077fae */ /* 0x0007e2000a121860 */
[----:B------:R-:W-:-:S03]  /*382b0*/  IMAD.WIDE R26, R96, 0x4, R12 ;  /* 0x00000004601a7825 */ /* 0x000fc600078e020c */
[----:B------:R-:W2:Y:S04]  /*382c0*/  LDL.LU.64 R12, [R1+0x2380] ;  /* 0x00238000010c7983 */ /* 0x000ea80000300a00 */
[----:B------:R-:W-:Y:S01]  /*382d0*/  LDGSTS.E [R6+-0x4df00], desc[UR32][R26.64], P1 ;  /* 0xb21000001a067fae */ /* 0x000fe20008921860 */
[----:B------:R-:W-:-:S03]  /*382e0*/  IMAD.WIDE R24, R96, 0x4, R10 ;  /* 0x0000000460187825 */ /* 0x000fc600078e020a */
[----:B------:R-:W2:Y:S04]  /*382f0*/  LDL.LU.64 R10, [R1+0x2730] ;  /* 0x00273000010a7983 */ /* 0x000ea80000300a00 */
[----:B------:R1:W-:Y:S01]  /*38300*/  STL.64 [R1+0x4a90], R26 ;  /* 0x004a901a01007387 */ /* 0x0003e20000100a00 */
[----:B---3--:R-:W-:-:S03]  /*38310*/  IMAD.WIDE R8, R96, 0x4, R28 ;  /* 0x0000000460087825 */ /* 0x008fc600078e021c */
[----:B------:R4:W-:Y:S04]  /*38320*/  STL.64 [R1+0x4a88], R24 ;  /* 0x004a881801007387 */ /* 0x0009e80000100a00 */
[----:B------:R4:W-:Y:S04]  /*38330*/  LDGSTS.E [R5+-0x4d000], desc[UR32][R24.64], P4 ;  /* 0xb300000018057fae */ /* 0x0009e8000a121860 */
[----:B-1----:R-:W3:Y:S04]  /*38340*/  LDL.LU.64 R26, [R1+0x2378] ;  /* 0x00237800011a7983 */ /* 0x002ee80000300a00 */
[----:B------:R1:W-:Y:S04]  /*38350*/  STL.64 [R1+0x4a80], R8 ;  /* 0x004a800801007387 */ /* 0x0003e80000100a00 */
[----:B------:R1:W-:Y:S01]  /*38360*/  LDGSTS.E [R4+-0x4cf00], desc[UR32][R8.64], P1 ;  /* 0xb310000008047fae */ /* 0x0003e20008921860 */
[----:B----4-:R-:W-:-:S03]  /*38370*/  IMAD.WIDE R24, R96, 0x4, R18 ;  /* 0x0000000460187825 */ /* 0x010fc600078e0212 */
[----:B------:R-:W4:Y:S01]  /*38380*/  LDL.LU.64 R18, [R1+0x26f8] ;  /* 0x0026f80001127983 */ /* 0x000f220000300a00 */
[----:B--2---:R-:W-:-:S03]  /*38390*/  IMAD.WIDE R16, R96, 0x4, R16 ;  /* 0x0000000460107825 */ /* 0x004fc600078e0210 */
[----:B------:R-:W-:Y:S01]  /*383a0*/  STL.64 [R1+0x4a78], R24 ;  /* 0x004a781801007387 */ /* 0x000fe20000100a00 */
[----:B-1----:R-:W-:-:S03]  /*383b0*/  IMAD.WIDE R8, R96, 0x4, R14 ;  /* 0x0000000460087825 */ /* 0x002fc600078e020e */
[----:B------:R-:W-:Y:S04]  /*383c0*/  LDGSTS.E [R7+-0x4c000], desc[UR32][R24.64], P4 ;  /* 0xb400000018077fae */ /* 0x000fe8000a121860 */
[----:B------:R-:W2:Y:S04]  /*383d0*/  LDL.LU.64 R14, [R1+0x2370] ;  /* 0x00237000010e7983 */ /* 0x000ea80000300a00 */
[----:B------:R1:W-:Y:S04]  /*383e0*/  STL.64 [R1+0x4a70], R16 ;  /* 0x004a701001007387 */ /* 0x0003e80000100a00 */
[----:B------:R-:W2:Y:S04]  /*383f0*/  LDL.LU.64 R30, [R1+0x26c0] ;  /* 0x0026c000011e7983 */ /* 0x000ea80000300a00 */
[----:B------:R-:W-:Y:S04]  /*38400*/  LDGSTS.E [R6+-0x4bf00], desc[UR32][R16.64], P1 ;  /* 0xb410000010067fae */ /* 0x000fe80008921860 */
[----:B------:R1:W-:Y:S01]  /*38410*/  STL.64 [R1+0x4a68], R8 ;  /* 0x004a680801007387 */ /* 0x0003e20000100a00 */
[----:B------:R-:W-:-:S03]  /*38420*/  IMAD.WIDE R20, R96, 0x4, R20 ;  /* 0x0000000460147825 */ /* 0x000fc600078e0214 */
[----:B------:R1:W-:Y:S04]  /*38430*/  LDGSTS.E [R5+-0x4b000], desc[UR32][R8.64], P4 ;  /* 0xb500000008057fae */ /* 0x0003e8000a121860 */
[----:B-1----:R-:W2:Y:S04]  /*38440*/  LDL.LU.64 R16, [R1+0x2368] ;  /* 0x0023680001107983 */ /* 0x002ea80000300a00 */
[----:B------:R1:W-:Y:S04]  /*38450*/  STL.64 [R1+0x4a60], R20 ;  /* 0x004a601401007387 */ /* 0x0003e80000100a00 */
[----:B------:R1:W-:Y:S04]  /*38460*/  LDGSTS.E [R4+-0x4af00], desc[UR32][R20.64], P1 ;  /* 0xb510000014047fae */ /* 0x0003e80008921860 */
[----:B------:R-:W2:Y:S01]  /*38470*/  LDL.LU.64 R24, [R1+0x2688] ;  /* 0x0026880001187983 */ /* 0x000ea20000300a00 */
[----:B------:R-:W-:-:S05]  /*38480*/  IMAD.WIDE R8, R96, 0x4, R22 ;  /* 0x0000000460087825 */ /* 0x000fca00078e0216 */
[----:B------:R3:W-:Y:S04]  /*38490*/  STL.64 [R1+0x4a58], R8 ;  /* 0x004a580801007387 */ /* 0x0007e80000100a00 */
[----:B------:R3:W-:Y:S01]  /*384a0*/  LDGSTS.E [R7+-0x4a000], desc[UR32][R8.64], P4 ;  /* 0xb600000008077fae */ /* 0x0007e2000a121860 */
[----:B------:R-:W-:-:S03]  /*384b0*/  IMAD.WIDE R22, R96, 0x4, R12 ;  /* 0x0000000460167825 */ /* 0x000fc600078e020c */
[----:B------:R-:W2:Y:S04]  /*384c0*/  LDL.LU.64 R12, [R1+0x2360] ;  /* 0x00236000010c7983 */ /* 0x000ea80000300a00 */
[----:B------:R-:W-:Y:S01]  /*384d0*/  LDGSTS.E [R6+-0x49f00], desc[UR32][R22.64], P1 ;  /* 0xb610000016067fae */ /* 0x000fe20008921860 */
[----:B-1----:R-:W-:-:S03]  /*384e0*/  IMAD.WIDE R20, R96, 0x4, R10 ;  /* 0x0000000460147825 */ /* 0x002fc600078e020a */
[----:B------:R-:W2:Y:S04]  /*384f0*/  LDL.LU.64 R10, [R1+0x2650] ;  /* 0x00265000010a7983 */ /* 0x000ea80000300a00 */
[----:B------:R-:W-:Y:S04]  /*38500*/  STL.64 [R1+0x4a50], R22 ;  /* 0x004a501601007387 */ /* 0x000fe80000100a00 */
[----:B------:R1:W-:Y:S04]  /*38510*/  STL.64 [R1+0x4a48], R20 ;  /* 0x004a481401007387 */ /* 0x0003e80000100a00 */
[----:B------:R-:W2:Y:S04]  /*38520*/  LDL.LU.64 R28, [R1+0x2358] ;  /* 0x00235800011c7983 */ /* 0x000ea80000300a00 */
[----:B------:R-:W-:Y:S01]  /*38530*/  LDGSTS.E [R5+-0x49000], desc[UR32][R20.64], P4 ;  /* 0xb700000014057fae */ /* 0x000fe2000a121860 */
[----:B---3--:R-:W-:-:S05]  /*38540*/  IMAD.WIDE R8, R96, 0x4, R26 ;  /* 0x0000000460087825 */ /* 0x008fca00078e021a */
[----:B------:R3:W-:Y:S04]  /*38550*/  STL.64 [R1+0x4a40], R8 ;  /* 0x004a400801007387 */ /* 0x0007e80000100a00 */
[----:B------:R3:W-:Y:S04]  /*38560*/  LDGSTS.E [R4+-0x48f00], desc[UR32][R8.64], P1 ;  /* 0xb710000008047fae */ /* 0x0007e80008921860 */
[----:B-1----:R-:W3:Y:S01]  /*38570*/  LDL.LU.64 R20, [R1+0x2528] ;  /* 0x0025280001147983 */ /* 0x002ee20000300a00 */
[----:B----4-:R-:W-:-:S05]  /*38580*/  IMAD.WIDE R26, R96, 0x4, R18 ;  /* 0x00000004601a7825 */ /* 0x010fca00078e0212 */
[----:B------:R-:W-:Y:S04]  /*38590*/  STL.64 [R1+0x4a38], R26 ;  /* 0x004a381a01007387 */ /* 0x000fe80000100a00 */
[----:B------:R-:W4:Y:S04]  /*385a0*/  LDL.LU.64 R18, [R1+0x2350] ;  /* 0x0023500001127983 */ /* 0x000f280000300a00 */
[----:B------:R-:W4:Y:S01]  /*385b0*/  LDL.LU.64 R22, [R1+0x24f0] ;  /* 0x0024f00001167983 */ /* 0x000f220000300a00 */
[----:B--2---:R-:W-:-:S03]  /*385c0*/  IMAD.WIDE R14, R96, 0x4, R14 ;  /* 0x00000004600e7825 */ /* 0x004fc600078e020e */
[----:B------:R-:W-:Y:S01]  /*385d0*/  LDGSTS.E [R7+-0x48000], desc[UR32][R26.64], P4 ;  /* 0xb80000001a077fae */ /* 0x000fe2000a121860 */
[----:B---3--:R-:W-:-:S03]  /*385e0*/  IMAD.WIDE R8, R96, 0x4, R30 ;  /* 0x0000000460087825 */ /* 0x008fc600078e021e */
[----:B------:R1:W-:Y:S04]  /*385f0*/  STL.64 [R1+0x4a30], R14 ;  /* 0x004a300e01007387 */ /* 0x0003e80000100a00 */
[----:B------:R2:W-:Y:S04]  /*38600*/  STL.64 [R1+0x4a28], R8 ;  /* 0x004a280801007387 */ /* 0x0005e80000100a00 */
[----:B------:R-:W-:Y:S04]  /*38610*/  LDGSTS.E [R6+-0x47f00], desc[UR32][R14.64], P1 ;  /* 0xb81000000e067fae */ /* 0x000fe80008921860 */
[----:B------:R2:W-:Y:S04]  /*38620*/  LDGSTS.E [R5+-0x47000], desc[UR32][R8.64], P4 ;  /* 0xb900000008057fae */ /* 0x0005e8000a121860 */
[----:B-1----:R-:W3:Y:S01]  /*38630*/  LDL.LU.64 R14, [R1+0x2348] ;  /* 0x00234800010e7983 */ /* 0x002ee20000300a00 */
[----:B------:R-:W-:-:S04]  /*38640*/  IMAD.WIDE R16, R96, 0x4, R16 ;  /* 0x0000000460107825 */ /* 0x000fc800078e0210 */
[C---:B--2---:R-:W-:Y:S01]  /*38650*/  IMAD.WIDE R8, R96.reuse, 0x4, R24 ;  /* 0x0000000460087825 */ /* 0x044fe200078e0218 */
[----:B------:R1:W-:Y:S04]  /*38660*/  STL.64 [R1+0x47d0], R16 ;  /* 0x0047d01001007387 */ /* 0x0003e80000100a00 */
[----:B------:R-:W-:Y:S04]  /*38670*/  LDGSTS.E [R4+-0x46f00], desc[UR32][R16.64], P1 ;  /* 0xb910000010047fae */ /* 0x000fe80008921860 */
[----:B------:R2:W-:Y:S04]  /*38680*/  LDGSTS.E [R7+-0x46000], desc[UR32][R8.64], P4 ;  /* 0xba00000008077fae */ /* 0x0005e8000a121860 */
[----:B-1----:R-:W3:Y:S04]  /*38690*/  LDL.LU.64 R16, [R1+0x24b8] ;  /* 0x0024b80001107983 */ /* 0x002ee80000300a00 */
[----:B------:R2:W-:Y:S01]  /*386a0*/  STL.64 [R1+0x47c8], R8 ;  /* 0x0047c80801007387 */ /* 0x0005e20000100a00 */
[----:B------:R-:W-:-:S03]  /*386b0*/  IMAD.WIDE R26, R96, 0x4, R12 ;  /* 0x00000004601a7825 */ /* 0x000fc600078e020c */
[----:B------:R-:W3:Y:S04]  /*386c0*/  LDL.LU.64 R12, [R1+0x2340] ;  /* 0x00234000010c7983 */ /* 0x000ee80000300a00 */
[----:B------:R-:W-:Y:S01]  /*386d0*/  STL.64 [R1+0x47c0], R26 ;  /* 0x0047c01a01007387 */ /* 0x000fe20000100a00 */
[----:B------:R-:W-:-:S03]  /*386e0*/  IMAD.WIDE R24, R96, 0x4, R10 ;  /* 0x0000000460187825 */ /* 0x000fc600078e020a */
[----:B------:R-:W-:Y:S04]  /*386f0*/  LDGSTS.E [R6+-0x45f00], desc[UR32][R26.64], P1 ;  /* 0xba1000001a067fae */ /* 0x000fe80008921860 */
[----:B------:R-:W3:Y:S01]  /*38700*/  LDL.LU.64 R10, [R1+0x2478] ;  /* 0x00247800010a7983 */ /* 0x000ee20000300a00 */
[----:B--2---:R-:W-:-:S03]  /*38710*/  IMAD.WIDE R8, R96, 0x4, R28 ;  /* 0x0000000460087825 */ /* 0x004fc600078e021c */
[----:B------:R-:W-:Y:S04]  /*38720*/  STL.64 [R1+0x47b8], R24 ;  /* 0x0047b81801007387 */ /* 0x000fe80000100a00 */
[----:B------:R1:W-:Y:S04]  /*38730*/  STL.64 [R1+0x47b0], R8 ;  /* 0x0047b00801007387 */ /* 0x0003e80000100a00 */
[----:B------:R-:W2:Y:S04]  /*38740*/  LDL.LU.64 R34, [R1+0x2338] ;  /* 0x0023380001227983 */ /* 0x000ea80000300a00 */
[----:B------:R-:W-:Y:S04]  /*38750*/  LDGSTS.E [R5+-0x45000], desc[UR32][R24.64], P4 ;  /* 0xbb00000018057fae */ /* 0x000fe8000a121860 */
[----:B------:R1:W-:Y:S01]  /*38760*/  LDGSTS.E [R4+-0x44f00], desc[UR32][R8.64], P1 ;  /* 0xbb10000008047fae */ /* 0x0003e20008921860 */
[----:B------:R-:W-:-:S05]  /*38770*/  IMAD.WIDE R20, R96, 0x4, R20 ;  /* 0x0000000460147825 */ /* 0x000fca00078e0214 */
[----:B------:R3:W-:Y:S04]  /*38780*/  STL.64 [R1+0x47a8], R20 ;  /* 0x0047a81401007387 */ /* 0x0007e80000100a00 */
[----:B------:R-:W2:Y:S01]  /*38790*/  LDL.LU.64 R28, [R1+0x2c28] ;  /* 0x002c2800011c7983 */ /* 0x000ea20000300a00 */
[----:B----4-:R-:W-:-:S03]  /*387a0*/  IMAD.WIDE R18, R96, 0x4, R18 ;  /* 0x0000000460127825 */ /* 0x010fc600078e0212 */
[----:B------:R-:W-:Y:S01]  /*387b0*/  LDGSTS.E [R7+-0x44000], desc[UR32][R20.64], P4 ;  /* 0xbc00000014077fae */ /* 0x000fe2000a121860 */
[----:B-1----:R-:W-:-:S03]  /*387c0*/  IMAD.WIDE R8, R96, 0x4, R22 ;  /* 0x0000000460087825 */ /* 0x002fc600078e0216 */
[----:B------:R1:W-:Y:S04]  /*387d0*/  STL.64 [R1+0x47a0], R18 ;  /* 0x0047a01201007387 */ /* 0x0003e80000100a00 */
[----:B------:R-:W4:Y:S04]  /*387e0*/  LDL.LU.64 R30, [R1+0x2330] ;  /* 0x00233000011e7983 */ /* 0x000f280000300a00 */
[----:B------:R1:W-:Y:S04]  /*387f0*/  STL.64 [R1+0x4798], R8 ;  /* 0x0047980801007387 */ /* 0x0003e80000100a00 */
[----:B------:R-:W4:Y:S04]  /*38800*/  LDL.LU.64 R26, [R1+0x2c20] ;  /* 0x002c2000011a7983 */ /* 0x000f280000300a00 */
[----:B------:R-:W4:Y:S04]  /*38810*/  LDL.LU.64 R24, [R1+0x2bf8] ;  /* 0x002bf80001187983 */ /* 0x000f280000300a00 */
[----:B------:R-:W4:Y:S04]  /*38820*/  LDL.LU.64 R22, [R1+0x2328] ;  /* 0x0023280001167983 */ /* 0x000f280000300a00 */
[----:B------:R-:W-:Y:S01]  /*38830*/  LDGSTS.E [R6+-0x43f00], desc[UR32][R18.64], P1 ;  /* 0xbc10000012067fae */ /* 0x000fe20008921860 */
[----:B---3--:R-:W-:-:S03]  /*38840*/  IMAD.WIDE R14, R96, 0x4, R14 ;  /* 0x00000004600e7825 */ /* 0x008fc600078e020e */
[----:B------:R3:W-:Y:S04]  /*38850*/  LDGSTS.E [R5+-0x43000], desc[UR32][R8.64], P4 ;  /* 0xbd00000008057fae */ /* 0x0007e8000a121860 */
[----:B------:R3:W-:Y:S04]  /*38860*/  STL.64 [R1+0x4790], R14 ;  /* 0x0047900e01007387 */ /* 0x0007e80000100a00 */
[----:B------:R-:W4:Y:S04]  /*38870*/  LDL.LU.64 R20, [R1+0x2bc0] ;  /* 0x002bc00001147983 */ /* 0x000f280000300a00 */
[----:B------:R3:W-:Y:S04]  /*38880*/  LDGSTS.E [R4+-0x42f00], desc[UR32][R14.64], P1 ;  /* 0xbd1000000e047fae */ /* 0x0007e80008921860 */
[----:B-1----:R-:W4:Y:S01]  /*38890*/  LDL.LU.64 R18, [R1+0x2320] ;  /* 0x0023200001127983 */ /* 0x002f220000300a00 */
[----:B---3--:R-:W-:-:S05]  /*388a0*/  IMAD.WIDE R8, R96, 0x4, R16 ;  /* 0x0000000460087825 */ /* 0x008fca00078e0210 */
[----:B------:R-:W-:Y:S04]  /*388b0*/  STL.64 [R1+0x4788], R8 ;  /* 0x0047880801007387 */ /* 0x000fe80000100a00 */
[----:B------:R-:W3:Y:S04]  /*388c0*/  LDL.LU.64 R16, [R1+0x2b88] ;  /* 0x002b880001107983 */ /* 0x000ee80000300a00 */
[----:B------:R2:W-:Y:S01]  /*388d0*/  LDGSTS.E [R6+-0x42000], desc[UR32][R8.64], P4 ;  /* 0xbe00000008067fae */ /* 0x0005e2000a121860 */
[----:B------:R-:W-:Y:S02]  /*388e0*/  VIADD R2, R2, 0x100000 ;  /* 0x0010000002027836 */ /* 0x000fe40000000000 */
[----:B------:R-:W-:-:S05]  /*388f0*/  IMAD.WIDE R14, R96, 0x4, R12 ;  /* 0x00000004600e7825 */ /* 0x000fca00078e020c */
[----:B------:R1:W-:Y:S04]  /*38900*/  STL.64 [R1+0x4780], R14 ;  /* 0x0047800e01007387 */ /* 0x0003e80000100a00 */
[----:B------:R-:W3:Y:S01]  /*38910*/  LDL.LU.64 R32, [R1+0x2318] ;  /* 0x0023180001207983 */ /* 0x000ee20000300a00 */
[----:B------:R-:W-:-:S03]  /*38920*/  IMAD.WIDE R12, R96, 0x4, R10 ;  /* 0x00000004600c7825 */ /* 0x000fc600078e020a */
[----:B------:R-:W-:Y:S04]  /*38930*/  LDGSTS.E [R5+-0x41f00], desc[UR32][R14.64], P1 ;  /* 0xbe1000000e057fae */ /* 0x000fe80008921860 */
[----:B------:R2:W-:Y:S04]  /*38940*/  STL.64 [R1+0x4778], R12 ;  /* 0x0047780c01007387 */ /* 0x0005e80000100a00 */
[----:B------:R-:W3:Y:S04]  /*38950*/  LDL.LU.64 R10, [R1+0x2b50] ;  /* 0x002b5000010a7983 */ /* 0x000ee80000300a00 */
[----:B-1----:R-:W3:Y:S01]  /*38960*/  LDL.LU.64 R14, [R1+0x2310] ;  /* 0x00231000010e7983 */ /* 0x002ee20000300a00 */
[----:B--2---:R-:W-:-:S03]  /*38970*/  IMAD.WIDE R8, R96, 0x4, R34 ;  /* 0x0000000460087825 */ /* 0x004fc600078e0222 */
[----:B------:R-:W-:Y:S04]  /*38980*/  LDGSTS.E [R4+-0x41000], desc[UR32][R12.64], P4 ;  /* 0xbf0000000c047fae */ /* 0x000fe8000a121860 */
[----:B------:R1:W-:Y:S04]  /*38990*/  STL.64 [R1+0x4770], R8 ;  /* 0x0047700801007387 */ /* 0x0003e80000100a00 */
[----:B------:R1:W-:Y:S04]  /*389a0*/  LDGSTS.E [R2+-0x40f00], desc[UR32][R8.64], P1 ;  /* 0xbf10000008027fae */ /* 0x0003e80008921860 */
[----:B------:R-:W2:Y:S01]  /*389b0*/  LDL.LU.64 R12, [R1+0x2b18] ;  /* 0x002b1800010c7983 */ /* 0x000ea20000300a00 */
[----:B------:R-:W-:-:S03]  /*389c0*/  IMAD.WIDE R206, R96, 0x4, R28 ;  /* 0x0000000460ce7825 */ /* 0x000fc600078e021c */
[----:B------:R-:W2:Y:S04]  /*389d0*/  LDL.LU.64 R28, [R1+0x2308] ;  /* 0x00230800011c7983 */ /* 0x000ea80000300a00 */
[----:B------:R-:W-:Y:S01]  /*389e0*/  LDGSTS.E [R247+-0x5fe00], desc[UR32][R206.64], P4 ;  /* 0xa0200000cef77fae */ /* 0x000fe2000a121860 */
[----:B----4-:R-:W-:-:S05]  /*389f0*/  IMAD.WIDE R244, R96, 0x4, R30 ;  /* 0x0000000460f47825 */ /* 0x010fca00078e021e */
[----:B------:R-:W-:Y:S01]  /*38a00*/  LDGSTS.E [R247+-0x5fd00], desc[UR32][R244.64], P1 ;  /* 0xa0300000f4f77fae */ /* 0x000fe20008921860 */
[----:B-1----:R-:W-:-:S03]  /*38a10*/  IMAD.WIDE R8, R96, 0x4, R26 ;  /* 0x0000000460087825 */ /* 0x002fc600078e021a */
[----:B------:R-:W4:Y:S01]  /*38a20*/  LDL.LU.64 R26, [R1+0x2ae0] ;  /* 0x002ae000011a7983 */ /* 0x000f220000300a00 */
[----:B------:R-:W-:-:S03]  /*38a30*/  IMAD.WIDE R242, R96, 0x4, R24 ;  /* 0x0000000460f27825 */ /* 0x000fc600078e0218 */
[----:B------:R1:W-:Y:S01]  /*38a40*/  STL.64 [R1+0x40b8], R206 ;  /* 0x0040b8ce01007387 */ /* 0x0003e20000100a00 */
[----:B------:R-:W-:-:S03]  /*38a50*/  IMAD.WIDE R240, R96, 0x4, R22 ;  /* 0x0000000460f07825 */ /* 0x000fc600078e0216 */
[----:B------:R-:W4:Y:S04]  /*38a60*/  LDL.LU.64 R24, [R1+0x2300] ;  /* 0x0023000001187983 */ /* 0x000f280000300a00 */
[----:B------:R-:W4:Y:S04]  /*38a70*/  LDL.LU.64 R22, [R1+0x2aa8] ;  /* 0x002aa80001167983 */ /* 0x000f280000300a00 */
[----:B------:R-:W-:Y:S04]  /*38a80*/  STL.64 [R1+0x40b0], R244 ;  /* 0x0040b0f401007387 */ /* 0x000fe80000100a00 */
[----:B------:R-:W4:Y:S01]  /*38a90*/  LDL.LU.64 R30, [R1+0x22f8] ;  /* 0x0022f800011e7983 */ /* 0x000f220000300a00 */
[----:B------:R-:W-:-:S03]  /*38aa0*/  IMAD.WIDE R238, R96, 0x4, R20 ;  /* 0x0000000460ee7825 */ /* 0x000fc600078e0214 */
[----:B------:R-:W-:Y:S04]  /*38ab0*/  LDGSTS.E [R247+-0x5ee00], desc[UR32][R242.64], P4 ;  /* 0xa1200000f2f77fae */ /* 0x000fe8000a121860 */
[----:B------:R-:W4:Y:S01]  /*38ac0*/  LDL.LU.64 R20, [R1+0x2a70] ;  /* 0x002a700001147983 */ /* 0x000f220000300a00 */
[----:B------:R-:W-:-:S03]  /*38ad0*/  IMAD.WIDE R236, R96, 0x4, R18 ;  /* 0x0000000460ec7825 */ /* 0x000fc600078e0212 */
[----:B------:R-:W-:Y:S04]  /*38ae0*/  STL.64 [R1+0x40a8], R8 ;  /* 0x0040a80801007387 */ /* 0x000fe80000100a00 */
[----:B------:R-:W-:Y:S04]  /*38af0*/  STL.64 [R1+0x40e8], R242 ;  /* 0x0040e8f201007387 */ /* 0x000fe80000100a00 */
[----:B------:R-:W4:Y:S04]  /*38b00*/  LDL.LU.64 R18, [R1+0x22f0] ;  /* 0x0022f00001127983 */ /* 0x000f280000300a00 */
[----:B------:R-:W-:Y:S01]  /*38b10*/  STL.64 [R1+0x40e0], R240 ;  /* 0x0040e0f001007387 */ /* 0x000fe20000100a00 */
[----:B---3--:R-:W-:-:S03]  /*38b20*/  IMAD.WIDE R234, R96, 0x4, R16 ;  /* 0x0000000460ea7825 */ /* 0x008fc600078e0210 */
[----:B------:R-:W-:Y:S04]  /*38b30*/  LDGSTS.E [R247+-0x5ed00], desc[UR32][R240.64], P1 ;  /* 0xa1300000f0f77fae */ /* 0x000fe80008921860 */
[----:B------:R-:W3:Y:S04]  /*38b40*/  LDL.LU.64 R16, [R1+0x2a38] ;  /* 0x002a380001107983 */ /* 0x000ee80000300a00 */
[----:B------:R-:W-:Y:S04]  /*38b50*/  STL.64 [R1+0x41a8], R238 ;  /* 0x0041a8ee01007387 */ /* 0x000fe80000100a00 */
[----:B------:R-:W-:Y:S04]  /*38b60*/  LDGSTS.E [R247+-0x5de00], desc[UR32][R238.64], P4 ;  /* 0xa2200000eef77fae */ /* 0x000fe8000a121860 */
[----:B------:R-:W-:Y:S04]  /*38b70*/  LDGSTS.E [R247+-0x5dd00], desc[UR32][R236.64], P1 ;  /* 0xa2300000ecf77fae */ /* 0x000fe80008921860 */
[----:B------:R-:W-:Y:S01]  /*38b80*/  LDGSTS.E [R247+-0x5ce00], desc[UR32][R234.64], P4 ;  /* 0xa3200000eaf77fae */ /* 0x000fe2000a121860 */
[----:B------:R-:W-:-:S05]  /*38b90*/  IMAD.WIDE R232, R96, 0x4, R32 ;  /* 0x0000000460e87825 */ /* 0x000fca00078e0220 */
[----:B------:R-:W-:Y:S01]  /*38ba0*/  LDGSTS.E [R247+-0x5cd00], desc[UR32][R232.64], P1 ;  /* 0xa3300000e8f77fae */ /* 0x000fe20008921860 */
[----:B------:R-:W-:-:S03]  /*38bb0*/  IMAD.WIDE R230, R96, 0x4, R10 ;  /* 0x0000000460e67825 */ /* 0x000fc600078e020a */
[----:B------:R-:W3:Y:S01]  /*38bc0*/  LDL.LU.64 R10, [R1+0x22e8] ;  /* 0x0022e800010a7983 */ /* 0x000ee20000300a00 */
[----:B------:R-:W-:-:S03]  /*38bd0*/  IMAD.WIDE R228, R96, 0x4, R14 ;  /* 0x0000000460e47825 */ /* 0x000fc600078e020e */
[----:B------:R-:W-:Y:S04]  /*38be0*/  STL.64 [R1+0x41a0], R236 ;  /* 0x0041a0ec01007387 */ /* 0x000fe80000100a00 */
[----:B------:R-:W3:Y:S04]  /*38bf0*/  LDL.LU.64 R14, [R1+0x2a00] ;  /* 0x002a0000010e7983 */ /* 0x000ee80000300a00 */
[----:B------:R-:W-:Y:S04]  /*38c00*/  STL.64 [R1+0x41c8], R234 ;  /* 0x0041c8ea01007387 */ /* 0x000fe80000100a00 */
[----:B------:R-:W-:Y:S01]  /*38c10*/  LDGSTS.E [R247+-0x5be00], desc[UR32][R230.64], P4 ;  /* 0xa4200000e6f77fae */ /* 0x000fe2000a121860 */
[----:B--2---:R-:W-:-:S03]  /*38c20*/  IMAD.WIDE R226, R96, 0x4, R12 ;  /* 0x0000000460e27825 */ /* 0x004fc600078e020c */
[----:B------:R-:W2:Y:S04]  /*38c30*/  LDL.LU.64 R12, [R1+0x22e0] ;  /* 0x0022e000010c7983 */ /* 0x000ea80000300a00 */
[----:B------:R-:W-:Y:S01]  /*38c40*/  STL.64 [R1+0x41c0], R232 ;  /* 0x0041c0e801007387 */ /* 0x000fe20000100a00 */
[----:B------:R-:W-:-:S03]  /*38c50*/  IMAD.WIDE R224, R96, 0x4, R28 ;  /* 0x0000000460e07825 */ /* 0x000fc600078e021c */
[----:B------:R-:W2:Y:S04]  /*38c60*/  LDL.LU.64 R28, [R1+0x29c8] ;  /* 0x0029c800011c7983 */ /* 0x000ea80000300a00 */
[----:B------:R-:W-:Y:S04]  /*38c70*/  STL.64 [R1+0x41e8], R230 ;  /* 0x0041e8e601007387 */ /* 0x000fe80000100a00 */
[----:B------:R-:W-:Y:S04]  /*38c80*/  LDGSTS.E [R247+-0x5bd00], desc[UR32][R228.64], P1 ;  /* 0xa4300000e4f77fae */ /* 0x000fe80008921860 */
[----:B------:R-:W-:Y:S04]  /*38c90*/  LDGSTS.E [R247+-0x5ae00], desc[UR32][R226.64], P4 ;  /* 0xa5200000e2f77fae */ /* 0x000fe8000a121860 */
[----:B------:R-:W-:Y:S01]  /*38ca0*/  LDGSTS.E [R247+-0x5ad00], desc[UR32][R224.64], P1 ;  /* 0xa5300000e0f77fae */ /* 0x000fe20008921860 */
[----:B----4-:R-:W-:-:S03]  /*38cb0*/  IMAD.WIDE R222, R96, 0x4, R26 ;  /* 0x0000000460de7825 */ /* 0x010fc600078e021a */
[----:B------:R-:W4:Y:S04]  /*38cc0*/  LDL.LU.64 R26, [R1+0x22d8] ;  /* 0x0022d800011a7983 */ /* 0x000f280000300a00 */
[----:B------:R-:W-:Y:S01]  /*38cd0*/  STL.64 [R1+0x41e0], R228 ;  /* 0x0041e0e401007387 */ /* 0x000fe20000100a00 */
[----:B------:R-:W-:-:S03]  /*38ce0*/  IMAD.WIDE R220, R96, 0x4, R24 ;  /* 0x0000000460dc7825 */ /* 0x000fc600078e0218 */
[----:B------:R-:W4:Y:S01]  /*38cf0*/  LDL.LU.64 R24, [R1+0x2990] ;  /* 0x0029900001187983 */ /* 0x000f220000300a00 */
[----:B------:R-:W-:-:S03]  /*38d00*/  IMAD.WIDE R218, R96, 0x4, R22 ;  /* 0x0000000460da7825 */ /* 0x000fc600078e0216 */
[----:B------:R-:W-:Y:S04]  /*38d10*/  STL.64 [R1+0x41f8], R226 ;  /* 0x0041f8e201007387 */ /* 0x000fe80000100a00 */
[----:B------:R-:W4:Y:S04]  /*38d20*/  LDL.LU.64 R22, [R1+0x22d0] ;  /* 0x0022d00001167983 */ /* 0x000f280000300a00 */
[----:B------:R-:W-:Y:S04]  /*38d30*/  STL.64 [R1+0x41f0], R224 ;  /* 0x0041f0e001007387 */ /* 0x000fe80000100a00 */
[----:B------:R-:W-:Y:S01]  /*38d40*/  STL.64 [R1+0x4210], R222 ;  /* 0x004210de01007387 */ /* 0x000fe20000100a00 */
[----:B------:R-:W-:-:S03]  /*38d50*/  IMAD.WIDE R214, R96, 0x4, R20 ;  /* 0x0000000460d67825 */ /* 0x000fc600078e0214 */
[----:B------:R-:W4:Y:S01]  /*38d60*/  LDL.LU.64 R20, [R1+0x2958] ;  /* 0x0029580001147983 */ /* 0x000f220000300a00 */
[----:B------:R-:W-:-:S03]  /*38d70*/  IMAD.WIDE R216, R96, 0x4, R30 ;  /* 0x0000000460d87825 */ /* 0x000fc600078e021e */
[----:B------:R-:W-:Y:S04]  /*38d80*/  STL.64 [R1+0x4208], R220 ;  /* 0x004208dc01007387 */ /* 0x000fe80000100a00 */
[----:B------:R-:W-:Y:S01]  /*38d90*/  LDGSTS.E [R247+-0x59e00], desc[UR32][R222.64], P4 ;  /* 0xa6200000def77fae */ /* 0x000fe2000a121860 */
[----:B------:R-:W-:-:S03]  /*38da0*/  IMAD.WIDE R212, R96, 0x4, R18 ;  /* 0x0000000460d47825 */ /* 0x000fc600078e0212 */
[----:B------:R-:W4:Y:S04]  /*38db0*/  LDL.LU.64 R18, [R1+0x22c8] ;  /* 0x0022c80001127983 */ /* 0x000f280000300a00 */
[----:B------:R-:W-:Y:S04]  /*38dc0*/  STL.64 [R1+0x4230], R218 ;  /* 0x004230da01007387 */ /* 0x000fe80000100a00 */
[----:B------:R-:W-:Y:S01]  /*38dd0*/  LDGSTS.E [R247+-0x59d00], desc[UR32][R220.64], P1 ;  /* 0xa6300000dcf77fae */ /* 0x000fe20008921860 */
[----:B---3--:R-:W-:-:S03]  /*38de0*/  IMAD.WIDE R210, R96, 0x4, R16 ;  /* 0x0000000460d27825 */ /* 0x008fc600078e0210 */
[----:B------:R-:W3:Y:S04]  /*38df0*/  LDL.LU.64 R16, [R1+0x2920] ;  /* 0x0029200001107983 */ /* 0x000ee80000300a00 */
[----:B------:R-:W-:Y:S04]  /*38e00*/  STL.64 [R1+0x4228], R216 ;  /* 0x004228d801007387 */ /* 0x000fe80000100a00 */
[----:B------:R-:W-:Y:S04]  /*38e10*/  LDGSTS.E [R247+-0x58e00], desc[UR32][R218.64], P4 ;  /* 0xa7200000daf77fae */ /* 0x000fe8000a121860 */
[----:B------:R-:W-:Y:S04]  /*38e20*/  LDGSTS.E [R247+-0x58d00], desc[UR32][R216.64], P1 ;  /* 0xa7300000d8f77fae */ /* 0x000fe80008921860 */
[----:B------:R-:W-:Y:S04]  /*38e30*/  LDGSTS.E [R247+-0x57e00], desc[UR32][R214.64], P4 ;  /* 0xa8200000d6f77fae */ /* 0x000fe8000a121860 */
[----:B------:R-:W-:Y:S04]  /*38e40*/  LDGSTS.E [R247+-0x57d00], desc[UR32][R212.64], P1 ;  /* 0xa8300000d4f77fae */ /* 0x000fe80008921860 */
[----:B------:R-:W-:Y:S01]  /*38e50*/  LDGSTS.E [R247+-0x56e00], desc[UR32][R210.64], P4 ;  /* 0xa9200000d2f77fae */ /* 0x000fe2000a121860 */
[----:B------:R-:W-:-:S03]  /*38e60*/  IMAD.WIDE R208, R96, 0x4, R10 ;  /* 0x0000000460d07825 */ /* 0x000fc600078e020a */
[----:B------:R-:W3:Y:S04]  /*38e70*/  LDL.LU.64 R10, [R1+0x22c0] ;  /* 0x0022c000010a7983 */ /* 0x000ee80000300a00 */
[----:B------:R-:W-:Y:S01]  /*38e80*/  STL.64 [R1+0x45e8], R214 ;  /* 0x0045e8d601007387 */ /* 0x000fe20000100a00 */
[----:B------:R-:W-:-:S03]  /*38e90*/  IMAD.WIDE R94, R96, 0x4, R14 ;  /* 0x00000004605e7825 */ /* 0x000fc600078e020e */
[----:B------:R-:W3:Y:S04]  /*38ea0*/  LDL.LU.64 R32, [R1+0x28e8] ;  /* 0x0028e80001207983 */ /* 0x000ee80000300a00 */
        /* <DEDUP_REMOVED lines=15> */
[----:B------:R-:W4:Y:S04]  /*38fa0*/  LDL.LU.64 R24, [R1+0x22a8] ;  /* 0x0022a80001187983 */ /* 0x000f280000300a00 */
[----:B------:R-:W-:Y:S01]  /*38fb0*/  STL.64 [R1+0x4620], R92 ;  /* 0x0046205c01007387 */ /* 0x000fe20000100a00 */
[----:B------:R-:W-:-:S03]  /*38fc0*/  IMAD.WIDE R84, R96, 0x4, R22 ;  /* 0x0000000460547825 */ /* 0x000fc600078e0216 */
[----:B------:R-:W4:Y:S04]  /*38fd0*/  LDL.LU.64 R28, [R1+0x2840] ;  /* 0x00284000011c7983 */ /* 0x000f280000300a00 */
[----:B------:R-:W4:Y:S04]  /*38fe0*/  LDL.LU.64 R22, [R1+0x22a0] ;  /* 0x0022a00001167983 */ /* 0x000f280000300a00 */
[----:B------:R-:W-:Y:S01]  /*38ff0*/  STL.64 [R1+0x4648], R90 ;  /* 0x0046485a01007387 */ /* 0x000fe20000100a00 */
[----:B------:R-:W-:-:S03]  /*39000*/  IMAD.WIDE R82, R96, 0x4, R20 ;  /* 0x0000000460527825 */ /* 0x000fc600078e0214 */
[----:B------:R-:W4:Y:S04]  /*39010*/  LDL.LU.64 R20, [R1+0x2808] ;  /* 0x0028080001147983 */ /* 0x000f280000300a00 */
        /* <DEDUP_REMOVED lines=18> */
[----:B------:R-:W-:Y:S01]  /*39140*/  STL.64 [R1+0x46e0], R80 ;  /* 0x0046e05001007387 */ /* 0x000fe20000100a00 */
[----:B------:R-:W-:-:S03]  /*39150*/  IMAD.WIDE R72, R96, 0x4, R14 ;  /* 0x0000000460487825 */ /* 0x000fc600078e020e */
[----:B------:R-:W3:Y:S04]  /*39160*/  LDL.LU.64 R14, [R1+0x2798] ;  /* 0x00279800010e7983 */ /* 0x000ee80000300a00 */
[----:B------:R-:W-:Y:S01]  /*39170*/  STL.64 [R1+0x4718], R78 ;  /* 0x0047184e01007387 */ /* 0x000fe20000100a00 */
[----:B--2---:R-:W-:-:S03]  /*39180*/  IMAD.WIDE R70, R96, 0x4, R12 ;  /* 0x0000000460467825 */ /* 0x004fc600078e020c */
[----:B------:R-:W2:Y:S04]  /*39190*/  LDL.LU.64 R12, [R1+0x2288] ;  /* 0x00228800010c7983 */ /* 0x000ea80000300a00 */
[----:B------:R-:W-:Y:S01]  /*391a0*/  STL.64 [R1+0x4710], R76 ;  /* 0x0047104c01007387 */ /* 0x000fe20000100a00 */
[----:B------:R-:W-:-:S03]  /*391b0*/  IMAD.WIDE R68, R96, 0x4, R30 ;  /* 0x0000000460447825 */ /* 0x000fc600078e021e */
[----:B------:R-:W-:Y:S04]  /*391c0*/  STL.64 [R1+0x6e48], R74 ;  /* 0x006e484a01007387 */ /* 0x000fe80000100a00 */
[----:B------:R-:W-:Y:S04]  /*391d0*/  LDGSTS.E [R247+-0x51d00], desc[UR32][R76.64], P1 ;  /* 0xae3000004cf77fae */ /* 0x000fe80008921860 */
        /* <DEDUP_REMOVED lines=8> */
[----:B------:R-:W-:Y:S04]  /*39260*/  STL.64 [R1+0x6e38], R70 ;  /* 0x006e384601007387 */ /* 0x000fe80000100a00 */
[----:B------:R-:W-:Y:S01]  /*39270*/  STL.64 [R1+0x6e30], R68 ;  /* 0x006e304401007387 */ /* 0x000fe20000100a00 */
[----:B------:R-:W-:-:S03]  /*39280*/  IMAD.WIDE R60, R96, 0x4, R22 ;  /* 0x00000004603c7825 */ /* 0x000fc600078e0216 */
[----:B------:R-:W4:Y:S04]  /*39290*/  LDL.LU.64 R22, [R1+0x2728] ;  /* 0x0027280001167983 */ /* 0x000f280000300a00 */
[----:B------:R-:W-:Y:S01]  /*392a0*/  STL.64 [R1+0x6e28], R66 ;  /* 0x006e284201007387 */ /* 0x000fe20000100a00 */
[----:B------:R-:W-:-:S03]  /*392b0*/  IMAD.WIDE R58, R96, 0x4, R20 ;  /* 0x00000004603a7825 */ /* 0x000fc600078e0214 */
[----:B------:R-:W4:Y:S01]  /*392c0*/  LDL.LU.64 R20, [R1+0x2278] ;  /* 0x0022780001147983 */ /* 0x000f220000300a00 */
[----:B------:R-:W-:-:S03]  /*392d0*/  IMAD.WIDE R62, R96, 0x4, R28 ;  /* 0x00000004603e7825 */ /* 0x000fc600078e021c */
[----:B------:R-:W-:Y:S04]  /*392e0*/  STL.64 [R1+0x6e20], R64 ;  /* 0x006e204001007387 */ /* 0x000fe80000100a00 */
[----:B------:R-:W-:Y:S01]  /*392f0*/  STL.64 [R1+0x6e18], R62 ;  /* 0x006e183e01007387 */ /* 0x000fe20000100a00 */
[----:B------:R-:W-:-:S03]  /*39300*/  IMAD.WIDE R56, R96, 0x4, R18 ;  /* 0x0000000460387825 */ /* 0x000fc600078e0212 */
[----:B------:R-:W4:Y:S04]  /*39310*/  LDL.LU.64 R28, [R1+0x26f0] ;  /* 0x0026f000011c7983 */ /* 0x000f280000300a00 */
[----:B------:R-:W4:Y:S04]  /*39320*/  LDL.LU.64 R42, [R1+0x2270] ;  /* 0x00227000012a7983 */ /* 0x000f280000300a00 */
[----:B------:R-:W-:Y:S04]  /*39330*/  STL.64 [R1+0x6e10], R60 ;  /* 0x006e103c01007387 */ /* 0x000fe80000100a00 */
[----:B------:R-:W4:Y:S01]  /*39340*/  LDL.LU.64 R40, [R1+0x26b8] ;  /* 0x0026b80001287983 */ /* 0x000f220000300a00 */
[----:B---3--:R-:W-:-:S03]  /*39350*/  IMAD.WIDE R54, R96, 0x4, R16 ;  /* 0x0000000460367825 */ /* 0x008fc600078e0210 */
[----:B------:R-:W-:Y:S04]  /*39360*/  LDGSTS.E [R247+-0x4fd00], desc[UR32][R68.64], P1 ;  /* 0xb030000044f77fae */ /* 0x000fe80008921860 */
[----:B------:R-:W-:Y:S04]  /*39370*/  LDGSTS.E [R247+-0x4ee00], desc[UR32][R66.64], P4 ;  /* 0xb120000042f77fae */ /* 0x000fe8000a121860 */
[----:B------:R-:W-:Y:S04]  /*39380*/  LDGSTS.E [R247+-0x4ed00], desc[UR32][R64.64], P1 ;  /* 0xb130000040f77fae */ /* 0x000fe80008921860 */
[----:B------:R-:W-:Y:S04]  /*39390*/  LDGSTS.E [R247+-0x4de00], desc[UR32][R62.64], P4 ;  /* 0xb22000003ef77fae */ /* 0x000fe8000a121860 */
[----:B------:R-:W-:Y:S04]  /*393a0*/  LDGSTS.E [R247+-0x4dd00], desc[UR32][R60.64], P1 ;  /* 0xb23000003cf77fae */ /* 0x000fe80008921860 */
[----:B------:R-:W-:Y:S04]  /*393b0*/  LDGSTS.E [R247+-0x4ce00], desc[UR32][R58.64], P4 ;  /* 0xb32000003af77fae */ /* 0x000fe8000a121860 */
[----:B------:R-:W-:Y:S04]  /*393c0*/  LDGSTS.E [R247+-0x4cd00], desc[UR32][R56.64], P1 ;  /* 0xb330000038f77fae */ /* 0x000fe80008921860 */
[----:B------:R-:W-:Y:S01]  /*393d0*/  LDGSTS.E [R247+-0x4be00], desc[UR32][R54.64], P4 ;  /* 0xb420000036f77fae */ /* 0x000fe2000a121860 */
[----:B------:R-:W-:-:S03]  /*393e0*/  IMAD.WIDE R18, R96, 0x4, R10 ;  /* 0x0000000460127825 */ /* 0x000fc600078e020a */
[----:B------:R-:W3:Y:S04]  /*393f0*/  LDL.LU.64 R10, [R1+0x2268] ;  /* 0x00226800010a7983 */ /* 0x000ee80000300a00 */
[----:B------:R-:W-:Y:S04]  /*39400*/  STL.64 [R1+0x6e08], R58 ;  /* 0x006e083a01007387 */ /* 0x000fe80000100a00 */
[----:B------:R-:W3:Y:S01]  /*39410*/  LDL.LU.64 R38, [R1+0x2680] ;  /* 0x0026800001267983 */ /* 0x000ee20000300a00 */
[----:B------:R-:W-:-:S03]  /*39420*/  IMAD.WIDE R16, R96, 0x4, R14 ;  /* 0x0000000460107825 */ /* 0x000fc600078e020e */
[----:B------:R-:W3:Y:S04]  /*39430*/  LDL.LU.64 R36, [R1+0x2260] ;  /* 0x0022600001247983 */ /* 0x000ee80000300a00 */
[----:B------:R-:W-:Y:S01]  /*39440*/  STL.64 [R1+0x6e00], R56 ;  /* 0x006e003801007387 */ /* 0x000fe20000100a00 */
[----:B--2---:R-:W-:-:S03]  /*39450*/  IMAD.WIDE R52, R96, 0x4, R12 ;  /* 0x0000000460347825 */ /* 0x004fc600078e020c */
[----:B------:R-:W2:Y:S04]  /*39460*/  LDL.LU.64 R14, [R1+0x2648] ;  /* 0x00264800010e7983 */ /* 0x000ea80000300a00 */
[----:B------:R-:W2:Y:S04]  /*39470*/  LDL.LU.64 R12, [R1+0x2258] ;  /* 0x00225800010c7983 */ /* 0x000ea80000300a00 */
[----:B------:R-:W-:Y:S04]  /*39480*/  STL.64 [R1+0x6df8], R54 ;  /* 0x006df83601007387 */ /* 0x000fe80000100a00 */
[----:B------:R-:W2:Y:S04]  /*39490*/  LDL.LU.64 R34, [R1+0x2520] ;  /* 0x0025200001227983 */ /* 0x000ea80000300a00 */
[----:B------:R-:W2:Y:S04]  /*394a0*/  LDL.LU.64 R32, [R1+0x2250] ;  /* 0x0022500001207983 */ /* 0x000ea80000300a00 */
[----:B------:R1:W-:Y:S04]  /*394b0*/  STL.64 [R1+0x6df0], R18 ;  /* 0x006df01201007387 */ /* 0x0003e80000100a00 */
[----:B------:R-:W2:Y:S01]  /*394c0*/  LDL.LU.64 R30, [R1+0x24e8] ;  /* 0x0024e800011e7983 */ /* 0x000ea20000300a00 */
[----:B----4-:R-:W-:-:S03]  /*394d0*/  IMAD.WIDE R50, R96, 0x4, R26 ;  /* 0x0000000460327825 */ /* 0x010fc600078e021a */
[----:B------:R-:W4:Y:S04]  /*394e0*/  LDL.LU.64 R26, [R1+0x2248] ;  /* 0x00224800011a7983 */ /* 0x000f280000300a00 */
[----:B------:R1:W-:Y:S01]  /*394f0*/  STL.64 [R1+0x6de8], R16 ;  /* 0x006de81001007387 */ /* 0x0003e20000100a00 */
[----:B------:R-:W-:-:S03]  /*39500*/  IMAD.WIDE R48, R96, 0x4, R24 ;  /* 0x0000000460307825 */ /* 0x000fc600078e0218 */
[----:B------:R-:W-:Y:S04]  /*39510*/  LDGSTS.E [R247+-0x4bd00], desc[UR32][R18.64], P1 ;  /* 0xb430000012f77fae */ /* 0x000fe80008921860 */
[----:B------:R-:W-:Y:S04]  /*39520*/  LDGSTS.E [R247+-0x4ae00], desc[UR32][R16.64], P4 ;  /* 0xb520000010f77fae */ /* 0x000fe8000a121860 */
[----:B------:R-:W-:Y:S01]  /*39530*/  LDGSTS.E [R247+-0x4ad00], desc[UR32][R52.64], P1 ;  /* 0xb530000034f77fae */ /* 0x000fe20008921860 */
[----:B------:R-:W-:-:S03]  /*39540*/  IMAD.WIDE R46, R96, 0x4, R22 ;  /* 0x00000004602e7825 */ /* 0x000fc600078e0216 */
[----:B------:R-:W4:Y:S04]  /*39550*/  LDL.LU.64 R22, [R1+0x24b0] ;  /* 0x0024b00001167983 */ /* 0x000f280000300a00 */
[----:B------:R-:W4:Y:S01]  /*39560*/  LDL.LU.64 R24, [R1+0x2240] ;  /* 0x0022400001187983 */ /* 0x000f220000300a00 */
[----:B------:R-:W-:-:S03]  /*39570*/  IMAD.WIDE R44, R96, 0x4, R20 ;  /* 0x00000004602c7825 */ /* 0x000fc600078e0214 */
[----:B------:R-:W-:Y:S04]  /*39580*/  STL.64 [R1+0x6de0], R52 ;  /* 0x006de03401007387 */ /* 0x000fe80000100a00 */
[----:B------:R-:W4:Y:S04]  /*39590*/  LDL.LU.64 R20, [R1+0x2470] ;  /* 0x0024700001147983 */ /* 0x000f280000300a00 */
[----:B------:R-:W4:Y:S01]  /*395a0*/  LDL.LU.64 R6, [R1+0x2238] ;  /* 0x0022380001067983 */ /* 0x000f220000300a00 */
[----:B------:R-:W-:-:S03]  /*395b0*/  IMAD.WIDE R28, R96, 0x4, R28 ;  /* 0x00000004601c7825 */ /* 0x000fc600078e021c */
[----:B------:R-:W-:Y:S01]  /*395c0*/  STL.64 [R1+0x6dd8], R50 ;  /* 0x006dd83201007387 */ /* 0x000fe20000100a00 */
[----:B------:R-:W-:-:S03]  /*395d0*/  IMAD.WIDE R42, R96, 0x4, R42 ;  /* 0x00000004602a7825 */ /* 0x000fc600078e022a */
[----:B------:R-:W-:Y:S04]  /*395e0*/  STL.64 [R1+0x6dd0], R48 ;  /* 0x006dd03001007387 */ /* 0x000fe80000100a00 */
[----:B------:R-:W-:Y:S01]  /*395f0*/  STL.64 [R1+0x6dc8], R46 ;  /* 0x006dc82e01007387 */ /* 0x000fe20000100a00 */
[----:B------:R-:W-:-:S03]  /*39600*/  IMAD.WIDE R40, R96, 0x4, R40 ;  /* 0x0000000460287825 */ /* 0x000fc600078e0228 */
[----:B------:R-:W-:Y:S04]  /*39610*/  STL.64 [R1+0x6dc0], R44 ;  /* 0x006dc02c01007387 */ /* 0x000fe80000100a00 */
[----:B------:R1:W-:Y:S04]  /*39620*/  STL.64 [R1+0x6db8], R28 ;  /* 0x006db81c01007387 */ /* 0x0003e80000100a00 */
[----:B------:R-:W-:Y:S04]  /*39630*/  STL.64 [R1+0x6db0], R42 ;  /* 0x006db02a01007387 */ /* 0x000fe80000100a00 */
[----:B------:R-:W-:Y:S04]  /*39640*/  STL.64 [R1+0x6da8], R40 ;  /* 0x006da82801007387 */ /* 0x000fe80000100a00 */
[----:B------:R-:W-:Y:S04]  /*39650*/  LDGSTS.E [R247+-0x49e00], desc[UR32][R50.64], P4 ;  /* 0xb620000032f77fae */ /* 0x000fe8000a121860 */
[----:B------:R-:W-:Y:S04]  /*39660*/  LDGSTS.E [R247+-0x49d00], desc[UR32][R48.64], P1 ;  /* 0xb630000030f77fae */ /* 0x000fe80008921860 */
[----:B------:R-:W-:Y:S04]  /*39670*/  LDGSTS.E [R247+-0x48e00], desc[UR32][R46.64], P4 ;  /* 0xb72000002ef77fae */ /* 0x000fe8000a121860 */
[----:B------:R-:W-:Y:S04]  /*39680*/  LDGSTS.E [R247+-0x48d00], desc[UR32][R44.64], P1 ;  /* 0xb73000002cf77fae */ /* 0x000fe80008921860 */
[----:B------:R-:W-:Y:S04]  /*39690*/  LDGSTS.E [R247+-0x47e00], desc[UR32][R28.64], P4 ;  /* 0xb82000001cf77fae */ /* 0x000fe8000a121860 */
[----:B------:R-:W-:Y:S04]  /*396a0*/  LDGSTS.E [R247+-0x47d00], desc[UR32][R42.64], P1 ;  /* 0xb83000002af77fae */ /* 0x000fe80008921860 */
[----:B------:R-:W-:Y:S01]  /*396b0*/  LDGSTS.E [R247+-0x46e00], desc[UR32][R40.64], P4 ;  /* 0xb920000028f77fae */ /* 0x000fe2000a121860 */
[----:B---3--:R-:W-:-:S04]  /*396c0*/  IMAD.WIDE R10, R96, 0x4, R10 ;  /* 0x00000004600a7825 */ /* 0x008fc800078e020a */
[C---:B------:R-:W-:Y:S01]  /*396d0*/  IMAD.WIDE R38, R96.reuse, 0x4, R38 ;  /* 0x0000000460267825 */ /* 0x040fe200078e0226 */
[----:B------:R3:W-:Y:S03]  /*396e0*/  STL.64 [R1+0x6da0], R10 ;  /* 0x006da00a01007387 */ /* 0x0007e60000100a00 */
[C---:B------:R-:W-:Y:S01]  /*396f0*/  IMAD.WIDE R36, R96.reuse, 0x4, R36 ;  /* 0x0000000460247825 */ /* 0x040fe200078e0224 */
[----:B------:R-:W-:Y:S03]  /*39700*/  STL.64 [R1+0x6d98], R38 ;  /* 0x006d982601007387 */ /* 0x000fe60000100a00 */
[C---:B--2---:R-:W-:Y:S01]  /*39710*/  IMAD.WIDE R14, R96.reuse, 0x4, R14 ;  /* 0x00000004600e7825 */ /* 0x044fe200078e020e */
[----:B------:R-:W-:Y:S03]  /*39720*/  STL.64 [R1+0x6d90], R36 ;  /* 0x006d902401007387 */ /* 0x000fe60000100a00 */
        /* <DEDUP_REMOVED lines=8> */
[C---:B----4-:R-:W-:Y:S01]  /*397b0*/  IMAD.WIDE R26, R96.reuse, 0x4, R26 ;  /* 0x00000004601a7825 */ /* 0x050fe200078e021a */
[----:B------:R-:W-:Y:S04]  /*397c0*/  STL.64 [R1+0x4748], R30 ;  /* 0x0047481e01007387 */ /* 0x000fe80000100a00 */
[----:B------:R-:W-:Y:S04]  /*397d0*/  STL.64 [R1+0x4740], R26 ;  /* 0x0047401a01007387 */ /* 0x000fe80000100a00 */
[----:B------:R-:W-:Y:S04]  /*397e0*/  LDGSTS.E [R247+-0x46d00], desc[UR32][R10.64], P1 ;  /* 0xb93000000af77fae */ /* 0x000fe80008921860 */
[----:B------:R-:W-:Y:S04]  /*397f0*/  LDGSTS.E [R247+-0x45e00], desc[UR32][R38.64], P4 ;  /* 0xba20000026f77fae */ /* 0x000fe8000a121860 */
[----:B------:R-:W-:Y:S01]  /*39800*/  LDGSTS.E [R247+-0x45d00], desc[UR32][R36.64], P1 ;  /* 0xba30000024f77fae */ /* 0x000fe20008921860 */
[----:B------:R-:W-:-:S03]  /*39810*/  IMAD.WIDE R22, R96, 0x4, R22 ;  /* 0x0000000460167825 */ /* 0x000fc600078e0216 */
[----:B------:R-:W-:Y:S01]  /*39820*/  LDGSTS.E [R247+-0x44e00], desc[UR32][R14.64], P4 ;  /* 0xbb2000000ef77fae */ /* 0x000fe2000a121860 */
[----:B------:R-:W-:-:S03]  /*39830*/  IMAD.WIDE R24, R96, 0x4, R24 ;  /* 0x0000000460187825 */ /* 0x000fc600078e0218 */
[----:B------:R4:W-:Y:S04]  /*39840*/  STL.64 [R1+0x4738], R22 ;  /* 0x0047381601007387 */ /* 0x0009e80000100a00 */
[----:B-1----:R-:W5:Y:S01]  /*39850*/  LDL.LU.64 R206, [R1+0x6fc0] ;  /* 0x006fc00001ce7983 */ /* 0x002f620000300a00 */
[----:B------:R-:W-:-:S03]  /*39860*/  IMAD.WIDE R20, R96, 0x4, R20 ;  /* 0x0000000460147825 */ /* 0x000fc600078e0214 */
[----:B------:R1:W-:Y:S01]  /*39870*/  STL.64 [R1+0x4730], R24 ;  /* 0x0047301801007387 */ /* 0x0003e20000100a00 */
[----:B------:R-:W-:-:S03]  /*39880*/  IMAD.WIDE R6, R96, 0x4, R6 ;  /* 0x0000000460067825 */ /* 0x000fc600078e0206 */
[----:B------:R1:W-:Y:S04]  /*39890*/  STL.64 [R1+0x4728], R20 ;  /* 0x0047281401007387 */ /* 0x0003e80000100a00 */
[----:B------:R1:W-:Y:S04]  /*398a0*/  STL.64 [R1+0x4720], R6 ;  /* 0x0047200601007387 */ /* 0x0003e80000100a00 */
[----:B------:R-:W4:Y:S04]  /*398b0*/  LDL.LU.64 R18, [R1+0x2230] ;  /* 0x0022300001127983 */ /* 0x000f280000300a00 */
[----:B------:R-:W4:Y:S04]  /*398c0*/  LDL.LU.64 R16, [R1+0x2bf0] ;  /* 0x002bf00001107983 */ /* 0x000f280000300a00 */
[----:B------:R-:W4:Y:S04]  /*398d0*/  LDL.LU.64 R28, [R1+0x2228] ;  /* 0x00222800011c7983 */ /* 0x000f280000300a00 */
[----:B---3--:R-:W3:Y:S04]  /*398e0*/  LDL.LU.64 R10, [R1+0x2bb8] ;  /* 0x002bb800010a7983 */ /* 0x008ee80000300a00 */
[----:B------:R-:W-:Y:S04]  /*398f0*/  LDGSTS.E [R247+-0x44d00], desc[UR32][R12.64], P1 ;  /* 0xbb3000000cf77fae */ /* 0x000fe80008921860 */
[----:B--2---:R-:W2:Y:S04]  /*39900*/  LDL.LU.64 R14, [R1+0x2220] ;  /* 0x00222000010e7983 */ /* 0x004ea80000300a00 */
[----:B------:R-:W-:Y:S04]  /*39910*/  LDGSTS.E [R247+-0x43e00], desc[UR32][R34.64], P4 ;  /* 0xbc20000022f77fae */ /* 0x000fe8000a121860 */
[----:B------:R-:W2:Y:S04]  /*39920*/  LDL.LU.64 R12, [R1+0x2b80] ;  /* 0x002b8000010c7983 */ /* 0x000ea80000300a00 */
[----:B------:R-:W-:Y:S04]  /*39930*/  LDGSTS.E [R247+-0x43d00], desc[UR32][R32.64], P1 ;  /* 0xbc30000020f77fae */ /* 0x000fe80008921860 */
[----:B------:R-:W-:Y:S04]  /*39940*/  LDGSTS.E [R247+-0x42e00], desc[UR32][R30.64], P4 ;  /* 0xbd2000001ef77fae */ /* 0x000fe8000a121860 */
[----:B------:R1:W-:Y:S04]  /*39950*/  LDGSTS.E [R247+-0x42d00], desc[UR32][R26.64], P1 ;  /* 0xbd3000001af77fae */ /* 0x0003e80008921860 */
[----:B------:R-:W-:Y:S04]  /*39960*/  LDGSTS.E [R247+-0x41e00], desc[UR32][R22.64], P4 ;  /* 0xbe20000016f77fae */ /* 0x000fe8000a121860 */
[----:B------:R-:W-:Y:S04]  /*39970*/  LDGSTS.E [R247+-0x41d00], desc[UR32][R24.64], P1 ;  /* 0xbe30000018f77fae */ /* 0x000fe80008921860 */
[----:B------:R1:W-:Y:S04]  /*39980*/  LDGSTS.E [R247+-0x40e00], desc[UR32][R20.64], P4 ;  /* 0xbf20000014f77fae */ /* 0x0003e8000a121860 */
[----:B----4-:R-:W4:Y:S04]  /*39990*/  LDL.LU.64 R22, [R1+0x2218] ;  /* 0x0022180001167983 */ /* 0x010f280000300a00 */
[----:B-1----:R-:W4:Y:S01]  /*399a0*/  LDL.LU.64 R24, [R1+0x2b48] ;  /* 0x002b480001187983 */ /* 0x002f220000300a00 */
[----:B------:R-:W-:-:S03]  /*399b0*/  VIADD R4, R248, 0x100000 ;  /* 0x00100000f8047836 */ /* 0x000fc60000000000 */
[----:B------:R1:W-:Y:S04]  /*399c0*/  LDGSTS.E [R247+-0x40d00], desc[UR32][R6.64], P1 ;  /* 0xbf30000006f77fae */ /* 0x0003e80008921860 */
[----:B------:R1:W-:Y:S01]  /*399d0*/  LDGSTS.E [R4+-0x5fc00], desc[UR32][R8.64], P4 ;  /* 0xa040000008047fae */ /* 0x0003e2000a121860 */
[----:B------:R-:W-:-:S03]  /*399e0*/  IMAD.WIDE R26, R96, 0x4, R18 ;  /* 0x00000004601a7825 */ /* 0x000fc600078e0212 */
[----:B------:R-:W4:Y:S01]  /*399f0*/  LDL.LU.64 R18, [R1+0x2210] ;  /* 0x0022100001127983 */ /* 0x000f220000300a00 */
[----:B------:R-:W-:-:S03]  /*39a00*/  IMAD.WIDE R20, R96, 0x4, R16 ;  /* 0x0000000460147825 */ /* 0x000fc600078e0210 */
[----:B------:R-:W4:Y:S01]  /*39a10*/  LDL.LU.64 R16, [R1+0x2b10] ;  /* 0x002b100001107983 */ /* 0x000f220000300a00 */
[----:B-1----:R-:W-:Y:S01]  /*39a20*/  IADD3 R6, R248, 0x100000, RZ ;  /* 0x00100000f8067810 */ /* 0x002fe20007ffe0ff */
[----:B------:R-:W-:Y:S02]  /*39a30*/  IMAD.WIDE R8, R96, 0x4, R28 ;  /* 0x0000000460087825 */ /* 0x000fe400078e021c */
[----:B------:R3:W-:Y:S04]  /*39a40*/  STL.64 [R1+0x3fd0], R26 ;  /* 0x003fd01a01007387 */ /* 0x0007e80000100a00 */
[----:B------:R2:W-:Y:S01]  /*39a50*/  STL.64 [R1+0x4000], R20 ;  /* 0x0040001401007387 */ /* 0x0005e20000100a00 */
[----:B------:R-:W-:-:S03]  /*39a60*/  VIADD R5, R248, 0x100000 ;  /* 0x00100000f8057836 */ /* 0x000fc60000000000 */
[----:B------:R-:W4:Y:S01]  /*39a70*/  LDL.LU.64 R28, [R1+0x2208] ;  /* 0x00220800011c7983 */ /* 0x000f220000300a00 */
[----:B------:R-:W-:-:S03]  /*39a80*/  VIADD R2, R248, 0x100000 ;  /* 0x00100000f8027836 */ /* 0x000fc60000000000 */
[----:B------:R3:W-:Y:S04]  /*39a90*/  LDGSTS.E [R6+-0x5fb00], desc[UR32][R26.64], P1 ;  /* 0xa05000001a067fae */ /* 0x0007e80008921860 */
[----:B------:R1:W-:Y:S04]  /*39aa0*/  STL.64 [R1+0x3ff8], R8 ;  /* 0x003ff80801007387 */ /* 0x0003e80000100a00 */
[----:B------:R2:W-:Y:S01]  /*39ab0*/  LDGSTS.E [R5+-0x5ec00], desc[UR32][R20.64], P4 ;  /* 0xa140000014057fae */ /* 0x0005e2000a121860 */
[----:B---3--:R-:W-:-:S03]  /*39ac0*/  IMAD.WIDE R26, R96, 0x4, R10 ;  /* 0x00000004601a7825 */ /* 0x008fc600078e020a */
[----:B------:R1:W-:Y:S04]  /*39ad0*/  LDGSTS.E [R2+-0x5eb00], desc[UR32][R8.64], P1 ;  /* 0xa150000008027fae */ /* 0x0003e80008921860 */
[----:B------:R-:W3:Y:S01]  /*39ae0*/  LDL.LU.64 R10, [R1+0x2ad8] ;  /* 0x002ad800010a7983 */ /* 0x000ee20000300a00 */
[----:B--2---:R-:W-:-:S03]  /*39af0*/  IMAD.WIDE R20, R96, 0x4, R14 ;  /* 0x0000000460147825 */ /* 0x004fc600078e020e */
[----:B------:R-:W-:Y:S01]  /*39b00*/  STL.64 [R1+0x4050], R26 ;  /* 0x0040501a01007387 */ /* 0x000fe20000100a00 */
[----:B-1----:R-:W-:-:S03]  /*39b10*/  IMAD.WIDE R8, R96, 0x4, R12 ;  /* 0x0000000460087825 */ /* 0x002fc600078e020c */
[----:B------:R-:W2:Y:S04]  /*39b20*/  LDL.LU.64 R14, [R1+0x2200] ;  /* 0x00220000010e7983 */ /* 0x000ea80000300a00 */
[----:B------:R-:W2:Y:S04]  /*39b30*/  LDL.LU.64 R12, [R1+0x2aa0] ;  /* 0x002aa000010c7983 */ /* 0x000ea80000300a00 */
[----:B------:R1:W-:Y:S01]  /*39b40*/  STL.64 [R1+0x4048], R20 ;  /* 0x0040481401007387 */ /* 0x0003e20000100a00 */
[----:B----4-:R-:W-:-:S03]  /*39b50*/  IMAD.WIDE R22, R96, 0x4, R22 ;  /* 0x0000000460167825 */ /* 0x010fc600078e0216 */
[----:B------:R-:W-:Y:S04]  /*39b60*/  LDGSTS.E [R6+-0x5dc00], desc[UR32][R26.64], P4 ;  /* 0xa24000001a067fae */ /* 0x000fe8000a121860 */
[----:B------:R4:W-:Y:S04]  /*39b70*/  STL.64 [R1+0x4070], R8 ;  /* 0x0040700801007387 */ /* 0x0009e80000100a00 */
[----:B------:R-:W-:Y:S04]  /*39b80*/  LDGSTS.E [R5+-0x5db00], desc[UR32][R20.64], P1 ;  /* 0xa250000014057fae */ /* 0x000fe80008921860 */
[----:B------:R4:W-:Y:S04]  /*39b90*/  LDGSTS.E [R4+-0x5cc00], desc[UR32][R8.64], P4 ;  /* 0xa340000008047fae */ /* 0x0009e8000a121860 */
[----:B------:R4:W-:Y:S04]  /*39ba0*/  LDGSTS.E [R2+-0x5cb00], desc[UR32][R22.64], P1 ;  /* 0xa350000016027fae */ /* 0x0009e80008921860 */
[----:B-1----:R-:W2:Y:S04]  /*39bb0*/  LDL.LU.64 R20, [R1+0x21f8] ;  /* 0x0021f80001147983 */ /* 0x002ea80000300a00 */
[----:B------:R1:W-:Y:S01]  /*39bc0*/  STL.64 [R1+0x4068], R22 ;  /* 0x0040681601007387 */ /* 0x0003e20000100a00 */
[----:B----4-:R-:W-:-:S03]  /*39bd0*/  IMAD.WIDE R8, R96, 0x4, R24 ;  /* 0x0000000460087825 */ /* 0x010fc600078e0218 */
[----:B------:R-:W4:Y:S04]  /*39be0*/  LDL.LU.64 R24, [R1+0x2a68] ;  /* 0x002a680001187983 */ /* 0x000f280000300a00 */
[----:B------:R1:W-:Y:S04]  /*39bf0*/  STL.64 [R1+0x4090], R8 ;  /* 0x0040900801007387 */ /* 0x0003e80000100a00 */
[----:B------:R1:W-:Y:S01]  /*39c00*/  LDGSTS.E [R6+-0x5bc00], desc[UR32][R8.64], P4 ;  /* 0xa440000008067fae */ /* 0x0003e2000a121860 */
[----:B------:R-:W-:-:S03]  /*39c10*/  IMAD.WIDE R26, R96, 0x4, R18 ;  /* 0x00000004601a7825 */ /* 0x000fc600078e0212 */
[----:B------:R-:W4:Y:S01]  /*39c20*/  LDL.LU.64 R18, [R1+0x21f0] ;  /* 0x0021f00001127983 */ /* 0x000f220000300a00 */
[----:B-1----:R-:W-:-:S03]  /*39c30*/  IMAD.WIDE R22, R96, 0x4, R16 ;  /* 0x0000000460167825 */ /* 0x002fc600078e0210 */
[----:B------:R-:W4:Y:S04]  /*39c40*/  LDL.LU.64 R16, [R1+0x2a30] ;  /* 0x002a300001107983 */ /* 0x000f280000300a00 */
[----:B------:R3:W-:Y:S04]  /*39c50*/  STL.64 [R1+0x4088], R26 ;  /* 0x0040881a01007387 */ /* 0x0007e80000100a00 */
[----:B------:R2:W-:Y:S01]  /*39c60*/  STL.64 [R1+0x40c8], R22 ;  /* 0x0040c81601007387 */ /* 0x0005e20000100a00 */
[----:B------:R-:W-:-:S03]  /*39c70*/  IMAD.WIDE R8, R96, 0x4, R28 ;  /* 0x0000000460087825 */ /* 0x000fc600078e021c */
[----:B------:R-:W4:Y:S04]  /*39c80*/  LDL.LU.64 R28, [R1+0x21e8] ;  /* 0x0021e800011c7983 */ /* 0x000f280000300a00 */
[----:B------:R3:W-:Y:S04]  /*39c90*/  LDGSTS.E [R5+-0x5bb00], desc[UR32][R26.64], P1 ;  /* 0xa45000001a057fae */ /* 0x0007e80008921860 */
[----:B------:R1:W-:Y:S04]  /*39ca0*/  STL.64 [R1+0x40c0], R8 ;  /* 0x0040c00801007387 */ /* 0x0003e80000100a00 */
[----:B------:R2:W-:Y:S04]  /*39cb0*/  LDGSTS.E [R4+-0x5ac00], desc[UR32][R22.64], P4 ;  /* 0xa540000016047fae */ /* 0x0005e8000a121860 */
[----:B------:R1:W-:Y:S01]  /*39cc0*/  LDGSTS.E [R2+-0x5ab00], desc[UR32][R8.64], P1 ;  /* 0xa550000008027fae */ /* 0x0003e20008921860 */
[----:B---3--:R-:W-:-:S03]  /*39cd0*/  IMAD.WIDE R26, R96, 0x4, R10 ;  /* 0x00000004601a7825 */ /* 0x008fc600078e020a */
[----:B------:R-:W3:Y:S04]  /*39ce0*/  LDL.LU.64 R10, [R1+0x29f8] ;  /* 0x0029f800010a7983 */ /* 0x000ee80000300a00 */
[----:B------:R-:W-:Y:S01]  /*39cf0*/  STL.64 [R1+0x40f8], R26 ;  /* 0x0040f81a01007387 */ /* 0x000fe20000100a00 */
[----:B--2---:R-:W-:-:S03]  /*39d00*/  IMAD.WIDE R22, R96, 0x4, R14 ;  /* 0x0000000460167825 */ /* 0x004fc600078e020e */
[----:B------:R-:W-:Y:S01]  /*39d10*/  LDGSTS.E [R6+-0x59c00], desc[UR32][R26.64], P4 ;  /* 0xa64000001a067fae */ /* 0x000fe2000a121860 */
[----:B-1----:R-:W-:-:S03]  /*39d20*/  IMAD.WIDE R8, R96, 0x4, R12 ;  /* 0x0000000460087825 */ /* 0x002fc600078e020c */
[----:B------:R-:W2:Y:S04]  /*39d30*/  LDL.LU.64 R14, [R1+0x21e0] ;  /* 0x0021e000010e7983 */ /* 0x000ea80000300a00 */
[----:B------:R-:W2:Y:S04]  /*39d40*/  LDL.LU.64 R12, [R1+0x29c0] ;  /* 0x0029c000010c7983 */ /* 0x000ea80000300a00 */
[----:B------:R1:W-:Y:S04]  /*39d50*/  STL.64 [R1+0x40f0], R22 ;  /* 0x0040f01601007387 */ /* 0x0003e80000100a00 */
[----:B------:R4:W-:Y:S04]  /*39d60*/  STL.64 [R1+0x41b8], R8 ;  /* 0x0041b80801007387 */ /* 0x0009e80000100a00 */
[----:B------:R-:W-:Y:S04]  /*39d70*/  LDGSTS.E [R5+-0x59b00], desc[UR32][R22.64], P1 ;  /* 0xa650000016057fae */ /* 0x000fe80008921860 */
[----:B------:R4:W-:Y:S01]  /*39d80*/  LDGSTS.E [R4+-0x58c00], desc[UR32][R8.64], P4 ;  /* 0xa740000008047fae */ /* 0x0009e2000a121860 */
[----:B------:R-:W-:-:S03]  /*39d90*/  IMAD.WIDE R20, R96, 0x4, R20 ;  /* 0x0000000460147825 */ /* 0x000fc600078e0214 */
[----:B-1----:R-:W2:Y:S04]  /*39da0*/  LDL.LU.64 R22, [R1+0x21d8] ;  /* 0x0021d80001167983 */ /* 0x002ea80000300a00 */
[----:B------:R1:W-:Y:S01]  /*39db0*/  STL.64 [R1+0x41b0], R20 ;  /* 0x0041b01401007387 */ /* 0x0003e20000100a00 */
[----:B----4-:R-:W-:-:S03]  /*39dc0*/  IMAD.WIDE R8, R96, 0x4, R24 ;  /* 0x0000000460087825 */ /* 0x010fc600078e0218 */
[----:B------:R1:W-:Y:S04]  /*39dd0*/  LDGSTS.E [R2+-0x58b00], desc[UR32][R20.64], P1 ;  /* 0xa750000014027fae */ /* 0x0003e80008921860 */
        /* <DEDUP_REMOVED lines=17> */
[----:B------:R-:W-:Y:S04]  /*39ef0*/  STL.64 [R1+0x4598], R26 ;  /* 0x0045981a01007387 */ /* 0x000fe80000100a00 */
[----:B------:R-:W-:Y:S01]  /*39f00*/  LDGSTS.E [R6+-0x55c00], desc[UR32][R26.64], P4 ;  /* 0xaa4000001a067fae */ /* 0x000fe2000a121860 */
[----:B--2---:R-:W-:-:S03]  /*39f10*/  IMAD.WIDE R20, R96, 0x4, R14 ;  /* 0x0000000460147825 */ /* 0x004fc600078e020e */
[----:B------:R-:W2:Y:S01]  /*39f20*/  LDL.LU.64 R14, [R1+0x21c0] ;  /* 0x0021c000010e7983 */ /* 0x000ea20000300a00 */
[----:B-1----:R-:W-:-:S03]  /*39f30*/  IMAD.WIDE R8, R96, 0x4, R12 ;  /* 0x0000000460087825 */ /* 0x002fc600078e020c */
[----:B------:R-:W2:Y:S04]  /*39f40*/  LDL.LU.64 R12, [R1+0x28e0] ;  /* 0x0028e000010c7983 */ /* 0x000ea80000300a00 */
[----:B------:R1:W-:Y:S04]  /*39f50*/  STL.64 [R1+0x4590], R20 ;  /* 0x0045901401007387 */ /* 0x0003e80000100a00 */
[----:B------:R4:W-:Y:S04]  /*39f60*/  STL.64 [R1+0x45c8], R8 ;  /* 0x0045c80801007387 */ /* 0x0009e80000100a00 */
[----:B------:R-:W-:Y:S04]  /*39f70*/  LDGSTS.E [R5+-0x55b00], desc[UR32][R20.64], P1 ;  /* 0xaa50000014057fae */ /* 0x000fe80008921860 */
[----:B------:R4:W-:Y:S01]  /*39f80*/  LDGSTS.E [R4+-0x54c00], desc[UR32][R8.64], P4 ;  /* 0xab40000008047fae */ /* 0x0009e2000a121860 */
[----:B------:R-:W-:-:S03]  /*39f90*/  IMAD.WIDE R22, R96, 0x4, R22 ;  /* 0x0000000460167825 */ /* 0x000fc600078e0216 */
[----:B-1----:R-:W2:Y:S04]  /*39fa0*/  LDL.LU.64 R20, [R1+0x21b8] ;  /* 0x0021b80001147983 */ /* 0x002ea80000300a00 */
[----:B------:R1:W-:Y:S04]  /*39fb0*/  STL.64 [R1+0x45c0], R22 ;  /* 0x0045c01601007387 */ /* 0x0003e80000100a00 */
[----:B------:R1:W-:Y:S01]  /*39fc0*/  LDGSTS.E [R2+-0x54b00], desc[UR32][R22.64], P1 ;  /* 0xab50000016027fae */ /* 0x0003e20008921860 */
        /* <DEDUP_REMOVED lines=40> */
[----:B------:R3:W-:Y:S01]  /*3a250*/  STL.64 [R1+0x4700], R26 ;  /* 0x0047001a01007387 */ /* 0x0007e20000100a00 */
[----:B------:R-:W-:-:S03]  /*3a260*/  IMAD.WIDE R8, R96, 0x4, R28 ;  /* 0x0000000460087825 */ /* 0x000fc600078e021c */
[----:B------:R2:W-:Y:S04]  /*3a270*/  STL.64 [R1+0x6d78], R20 ;  /* 0x006d781401007387 */ /* 0x0005e80000100a00 */
[----:B------:R3:W-:Y:S04]  /*3a280*/  LDGSTS.E [R5+-0x4fb00], desc[UR32][R26.64], P1 ;  /* 0xb05000001a057fae */ /* 0x0007e80008921860 */
[----:B------:R-:W4:Y:S04]  /*3a290*/  LDL.LU.64 R28, [R1+0x2188] ;  /* 0x00218800011c7983 */ /* 0x000f280000300a00 */
[----:B------:R1:W-:Y:S04]  /*3a2a0*/  STL.64 [R1+0x6d70], R8 ;  /* 0x006d700801007387 */ /* 0x0003e80000100a00 */
[----:B------:R2:W-:Y:S01]  /*3a2b0*/  LDGSTS.E [R4+-0x4ec00], desc[UR32][R20.64], P4 ;  /* 0xb140000014047fae */ /* 0x0005e2000a121860 */
[----:B---3--:R-:W-:-:S03]  /*3a2c0*/  IMAD.WIDE R26, R96, 0x4, R10 ;  /* 0x00000004601a7825 */ /* 0x008fc600078e020a */
[----:B------:R1:W-:Y:S04]  /*3a2d0*/  LDGSTS.E [R2+-0x4eb00], desc[UR32][R8.64], P1 ;  /* 0xb150000008027fae */ /* 0x0003e80008921860 */
        /* <DEDUP_REMOVED lines=14> */
[----:B------:R-:W-:Y:S01]  /*3a3c0*/  LDGSTS.E [R2+-0x4cb00], desc[UR32][R22.64], P1 ;  /* 0xb350000016027fae */ /* 0x000fe20008921860 */
[----:B----4-:R-:W-:-:S05]  /*3a3d0*/  IMAD.WIDE R8, R96, 0x4, R24 ;  /* 0x0000000460087825 */ /* 0x010fca00078e0218 */
[----:B------:R4:W-:Y:S04]  /*3a3e0*/  LDGSTS.E [R6+-0x4bc00], desc[UR32][R8.64], P4 ;  /* 0xb440000008067fae */ /* 0x0009e8000a121860 */
[----:B-1----:R-:W2:Y:S04]  /*3a3f0*/  LDL.LU.64 R22, [R1+0x26e8] ;  /* 0x0026e80001167983 */ /* 0x002ea80000300a00 */
[----:B------:R4:W-:Y:S01]  /*3a400*/  STL.64 [R1+0x6d48], R8 ;  /* 0x006d480801007387 */ /* 0x0009e20000100a00 */
[----:B------:R-:W-:-:S03]  /*3a410*/  IMAD.WIDE R26, R96, 0x4, R18 ;  /* 0x00000004601a7825 */ /* 0x000fc600078e0212 */
[----:B------:R-:W2:Y:S01]  /*3a420*/  LDL.LU.64 R18, [R1+0x2170] ;  /* 0x0021700001127983 */ /* 0x000ea20000300a00 */
[----:B------:R-:W-:-:S03]  /*3a430*/  IMAD.WIDE R24, R96, 0x4, R16 ;  /* 0x0000000460187825 */ /* 0x000fc600078e0210 */
[----:B------:R-:W-:Y:S04]  /*3a440*/  STL.64 [R1+0x6d40], R26 ;  /* 0x006d401a01007387 */ /* 0x000fe80000100a00 */
[----:B------:R-:W2:Y:S04]  /*3a450*/  LDL.LU.64 R16, [R1+0x26b0] ;  /* 0x0026b00001107983 */ /* 0x000ea80000300a00 */
[----:B------:R-:W-:Y:S04]  /*3a460*/  LDGSTS.E [R5+-0x4bb00], desc[UR32][R26.64], P1 ;  /* 0xb45000001a057fae */ /* 0x000fe80008921860 */
[----:B------:R3:W-:Y:S04]  /*3a470*/  STL.64 [R1+0x6d38], R24 ;  /* 0x006d381801007387 */ /* 0x0007e80000100a00 */
[----:B------:R3:W-:Y:S01]  /*3a480*/  LDGSTS.E [R4+-0x4ac00], desc[UR32][R24.64], P4 ;  /* 0xb540000018047fae */ /* 0x0007e2000a121860 */
[----:B----4-:R-:W-:-:S03]  /*3a490*/  IMAD.WIDE R8, R96, 0x4, R28 ;  /* 0x0000000460087825 */ /* 0x010fc600078e021c */
[----:B------:R-:W4:Y:S04]  /*3a4a0*/  LDL.LU.64 R28, [R1+0x2168] ;  /* 0x00216800011c7983 */ /* 0x000f280000300a00 */
[----:B------:R1:W-:Y:S04]  /*3a4b0*/  STL.64 [R1+0x6d30], R8 ;  /* 0x006d300801007387 */ /* 0x0003e80000100a00 */
[----:B------:R1:W-:Y:S01]  /*3a4c0*/  LDGSTS.E [R2+-0x4ab00], desc[UR32][R8.64], P1 ;  /* 0xb550000008027fae */ /* 0x0003e20008921860 */
[----:B---3--:R-:W-:-:S03]  /*3a4d0*/  IMAD.WIDE R24, R96, 0x4, R10 ;  /* 0x0000000460187825 */ /* 0x008fc600078e020a */
[----:B------:R-:W3:Y:S04]  /*3a4e0*/  LDL.LU.64 R10, [R1+0x2678] ;  /* 0x00267800010a7983 */ /* 0x000ee80000300a00 */
[----:B------:R-:W-:Y:S04]  /*3a4f0*/  STL.64 [R1+0x6d28], R24 ;  /* 0x006d281801007387 */ /* 0x000fe80000100a00 */
[----:B------:R-:W3:Y:S01]  /*3a500*/  LDL.LU.64 R26, [R1+0x2160] ;  /* 0x00216000011a7983 */ /* 0x000ee20000300a00 */
[----:B--2---:R-:W-:-:S03]  /*3a510*/  IMAD.WIDE R14, R96, 0x4, R14 ;  /* 0x00000004600e7825 */ /* 0x004fc600078e020e */
[----:B------:R-:W-:Y:S01]  /*3a520*/  LDGSTS.E [R6+-0x49c00], desc[UR32][R24.64], P4 ;  /* 0xb640000018067fae */ /* 0x000fe2000a121860 */
        /* <DEDUP_REMOVED lines=9> */
[----:B------:R-:W2:Y:S04]  /*3a5c0*/  LDL.LU.64 R24, [R1+0x2518] ;  /* 0x0025180001187983 */ /* 0x000ea80000300a00 */
[----:B------:R-:W-:Y:S01]  /*3a5d0*/  LDGSTS.E [R2+-0x48b00], desc[UR32][R20.64], P1 ;  /* 0xb750000014027fae */ /* 0x000fe20008921860 */
[----:B------:R-:W-:-:S05]  /*3a5e0*/  IMAD.WIDE R8, R96, 0x4, R22 ;  /* 0x0000000460087825 */ /* 0x000fca00078e0216 */
[----:B------:R-:W-:Y:S04]  /*3a5f0*/  STL.64 [R1+0x6d08], R8 ;  /* 0x006d080801007387 */ /* 0x000fe80000100a00 */
[----:B-1----:R-:W2:Y:S04]  /*3a600*/  LDL.LU.64 R20, [R1+0x2150] ;  /* 0x0021500001147983 */ /* 0x002ea80000300a00 */
[----:B------:R4:W-:Y:S01]  /*3a610*/  LDGSTS.E [R6+-0x47c00], desc[UR32][R8.64], P4 ;  /* 0xb840000008067fae */ /* 0x0009e2000a121860 */
[----:B------:R-:W-:-:S03]  /*3a620*/  IMAD.WIDE R22, R96, 0x4, R18 ;  /* 0x0000000460167825 */ /* 0x000fc600078e0212 */
[----:B------:R-:W2:Y:S01]  /*3a630*/  LDL.LU.64 R18, [R1+0x24e0] ;  /* 0x0024e00001127983 */ /* 0x000ea20000300a00 */
[----:B------:R-:W-:-:S03]  /*3a640*/  IMAD.WIDE R16, R96, 0x4, R16 ;  /* 0x0000000460107825 */ /* 0x000fc600078e0210 */
[----:B------:R1:W-:Y:S04]  /*3a650*/  STL.64 [R1+0x6d00], R22 ;  /* 0x006d001601007387 */ /* 0x0003e80000100a00 */
[----:B------:R3:W-:Y:S04]  /*3a660*/  STL.64 [R1+0x6cf8], R16 ;  /* 0x006cf81001007387 */ /* 0x0007e80000100a00 */
[----:B------:R-:W-:Y:S04]  /*3a670*/  LDGSTS.E [R5+-0x47b00], desc[UR32][R22.64], P1 ;  /* 0xb850000016057fae */ /* 0x000fe80008921860 */
[----:B------:R-:W-:Y:S04]  /*3a680*/  LDGSTS.E [R4+-0x46c00], desc[UR32][R16.64], P4 ;  /* 0xb940000010047fae */ /* 0x000fe8000a121860 */
[----:B-1----:R-:W2:Y:S01]  /*3a690*/  LDL.LU.64 R22, [R1+0x2148] ;  /* 0x0021480001167983 */ /* 0x002ea20000300a00 */
[----:B----4-:R-:W-:-:S05]  /*3a6a0*/  IMAD.WIDE R8, R96, 0x4, R28 ;  /* 0x0000000460087825 */ /* 0x010fca00078e021c */
[----:B------:R2:W-:Y:S04]  /*3a6b0*/  STL.64 [R1+0x6cf0], R8 ;  /* 0x006cf00801007387 */ /* 0x0005e80000100a00 */
[----:B------:R2:W-:Y:S01]  /*3a6c0*/  LDGSTS.E [R2+-0x46b00], desc[UR32][R8.64], P1 ;  /* 0xb950000008027fae */ /* 0x0005e20008921860 */
[----:B---3--:R-:W-:-:S03]  /*3a6d0*/  IMAD.WIDE R10, R96, 0x4, R10 ;  /* 0x00000004600a7825 */ /* 0x008fc600078e020a */
[----:B------:R-:W3:Y:S01]  /*3a6e0*/  LDL.LU.64 R16, [R1+0x24a8] ;  /* 0x0024a80001107983 */ /* 0x000ee20000300a00 */
[----:B------:R-:W-:-:S03]  /*3a6f0*/  IMAD.WIDE R26, R96, 0x4, R26 ;  /* 0x00000004601a7825 */ /* 0x000fc600078e021a */
[----:B------:R1:W-:Y:S04]  /*3a700*/  STL.64 [R1+0x6ce8], R10 ;  /* 0x006ce80a01007387 */ /* 0x0003e80000100a00 */
[----:B------:R-:W-:Y:S01]  /*3a710*/  LDGSTS.E [R6+-0x45c00], desc[UR32][R10.64], P4 ;  /* 0xba4000000a067fae */ /* 0x000fe2000a121860 */
[----:B--2---:R-:W-:-:S03]  /*3a720*/  IMAD.WIDE R8, R96, 0x4, R12 ;  /* 0x0000000460087825 */ /* 0x004fc600078e020c */
[----:B------:R-:W-:Y:S04]  /*3a730*/  LDGSTS.E [R5+-0x45b00], desc[UR32][R26.64], P1 ;  /* 0xba5000001a057fae */ /* 0x000fe80008921860 */
[----:B------:R-:W2:Y:S04]  /*3a740*/  LDL.LU.64 R12, [R1+0x2140] ;  /* 0x00214000010c7983 */ /* 0x000ea80000300a00 */
[----:B------:R-:W-:Y:S04]  /*3a750*/  STL.64 [R1+0x6ce0], R26 ;  /* 0x006ce01a01007387 */ /* 0x000fe80000100a00 */
[----:B-1----:R-:W4:Y:S04]  /*3a760*/  LDL.LU.64 R10, [R1+0x2468] ;  /* 0x00246800010a7983 */ /* 0x002f280000300a00 */
[----:B------:R1:W-:Y:S04]  /*3a770*/  STL.64 [R1+0x6cd8], R8 ;  /* 0x006cd80801007387 */ /* 0x0003e80000100a00 */
[----:B------:R1:W-:Y:S01]  /*3a780*/  LDGSTS.E [R4+-0x44c00], desc[UR32][R8.64], P4 ;  /* 0xbb40000008047fae */ /* 0x0003e2000a121860 */
[----:B------:R-:W-:-:S05]  /*3a790*/  IMAD.WIDE R14, R96, 0x4, R14 ;  /* 0x00000004600e7825 */ /* 0x000fca00078e020e */
[----:B------:R1:W-:Y:S04]  /*3a7a0*/  STL.64 [R1+0x6cd0], R14 ;  /* 0x006cd00e01007387 */ /* 0x0003e80000100a00 */
[----:B------:R-:W-:Y:S01]  /*3a7b0*/  LDGSTS.E [R2+-0x44b00], desc[UR32][R14.64], P1 ;  /* 0xbb5000000e027fae */ /* 0x000fe20008921860 */
[----:B-1----:R-:W-:-:S05]  /*3a7c0*/  IMAD.WIDE R8, R96, 0x4, R24 ;  /* 0x0000000460087825 */ /* 0x002fca00078e0218 */
[----:B------:R1:W-:Y:S04]  /*3a7d0*/  LDGSTS.E [R6+-0x43c00], desc[UR32][R8.64], P4 ;  /* 0xbc40000008067fae */ /* 0x0003e8000a121860 */
[----:B------:R-:W4:Y:S01]  /*3a7e0*/  LDL.LU.64 R14, [R1+0x2138] ;  /* 0x00213800010e7983 */ /* 0x000f220000300a00 */
[----:B------:R-:W-:-:S03]  /*3a7f0*/  IMAD.WIDE R20, R96, 0x4, R20 ;  /* 0x0000000460147825 */ /* 0x000fc600078e0214 */
[----:B------:R1:W-:Y:S04]  /*3a800*/  STL.64 [R1+0x6cc8], R8 ;  /* 0x006cc80801007387 */ /* 0x0003e80000100a00 */
[----:B------:R-:W4:Y:S04]  /*3a810*/  LDL.LU.64 R28, [R1+0x2c18] ;  /* 0x002c1800011c7983 */ /* 0x000f280000300a00 */
[----:B------:R1:W-:Y:S04]  /*3a820*/  STL.64 [R1+0x6cc0], R20 ;  /* 0x006cc01401007387 */ /* 0x0003e80000100a00 */
[----:B------:R-:W4:Y:S04]  /*3a830*/  LDL.LU.64 R30, [R1+0x2130] ;  /* 0x00213000011e7983 */ /* 0x000f280000300a00 */
[----:B------:R-:W-:Y:S01]  /*3a840*/  LDGSTS.E [R5+-0x43b00], desc[UR32][R20.64], P1 ;  /* 0xbc50000014057fae */ /* 0x000fe20008921860 */
[----:B------:R-:W-:-:S05]  /*3a850*/  IMAD.WIDE R18, R96, 0x4, R18 ;  /* 0x0000000460127825 */ /* 0x000fca00078e0212 */
[----:B------:R3:W-:Y:S04]  /*3a860*/  STL.64 [R1+0x6cb8], R18 ;  /* 0x006cb81201007387 */ /* 0x0007e80000100a00 */
[----:B------:R-:W4:Y:S04]  /*3a870*/  LDL.LU.64 R24, [R1+0x2c10] ;  /* 0x002c100001187983 */ /* 0x000f280000300a00 */
[----:B------:R-:W-:Y:S01]  /*3a880*/  LDGSTS.E [R4+-0x42c00], desc[UR32][R18.64], P4 ;  /* 0xbd40000012047fae */ /* 0x000fe2000a121860 */
[----:B-1----:R-:W-:-:S03]  /*3a890*/  IMAD.WIDE R8, R96, 0x4, R22 ;  /* 0x0000000460087825 */ /* 0x002fc600078e0216 */
[----:B------:R-:W4:Y:S04]  /*3a8a0*/  LDL.LU.64 R22, [R1+0x2be8] ;  /* 0x002be80001167983 */ /* 0x000f280000300a00 */
[----:B------:R-:W4:Y:S04]  /*3a8b0*/  LDL.LU.64 R20, [R1+0x2128] ;  /* 0x0021280001147983 */ /* 0x000f280000300a00 */
[----:B------:R4:W-:Y:S01]  /*3a8c0*/  STL.64 [R1+0x6cb0], R8 ;  /* 0x006cb00801007387 */ /* 0x0009e20000100a00 */
[----:B---3--:R-:W-:-:S03]  /*3a8d0*/  IMAD.WIDE R6, R96, 0x4, R16 ;  /* 0x0000000460067825 */ /* 0x008fc600078e0210 */
[----:B------:R-:W3:Y:S04]  /*3a8e0*/  LDL.LU.64 R26, [R1+0x2bb0] ;  /* 0x002bb000011a7983 */ /* 0x000ee80000300a00 */
[----:B------:R4:W-:Y:S04]  /*3a8f0*/  LDGSTS.E [R2+-0x42b00], desc[UR32][R8.64], P1 ;  /* 0xbd50000008027fae */ /* 0x0009e80008921860 */
[----:B------:R-:W3:Y:S04]  /*3a900*/  LDL.LU.64 R18, [R1+0x2120] ;  /* 0x0021200001127983 */ /* 0x000ee80000300a00 */
[----:B------:R1:W-:Y:S04]  /*3a910*/  STL.64 [R1+0x6ca8], R6 ;  /* 0x006ca80601007387 */ /* 0x0003e80000100a00 */
[----:B------:R-:W3:Y:S01]  /*3a920*/  LDL.LU.64 R16, [R1+0x2b78] ;  /* 0x002b780001107983 */ /* 0x000ee20000300a00 */
[----:B--2---:R-:W-:-:S03]  /*3a930*/  IMAD.WIDE R12, R96, 0x4, R12 ;  /* 0x00000004600c7825 */ /* 0x004fc600078e020c */
[----:B------:R1:W-:Y:S01]  /*3a940*/  LDGSTS.E [R5+-0x41c00], desc[UR32][R6.64], P4 ;  /* 0xbe40000006057fae */ /* 0x0003e2000a121860 */
[----:B----4-:R-:W-:-:S03]  /*3a950*/  IMAD.WIDE R8, R96, 0x4, R10 ;  /* 0x0000000460087825 */ /* 0x010fc600078e020a */
[----:B------:R2:W-:Y:S04]  /*3a960*/  STL.64 [R1+0x6ca0], R12 ;  /* 0x006ca00c01007387 */ /* 0x0005e80000100a00 */
[----:B------:R-:W4:Y:S04]  /*3a970*/  LDL.LU.64 R32, [R1+0x2118] ;  /* 0x0021180001207983 */ /* 0x000f280000300a00 */
[----:B------:R2:W-:Y:S04]  /*3a980*/  STL.64 [R1+0x6c98], R8 ;  /* 0x006c980801007387 */ /* 0x0005e80000100a00 */
[----:B------:R-:W4:Y:S04]  /*3a990*/  LDL.LU.64 R10, [R1+0x2b40] ;  /* 0x002b4000010a7983 */ /* 0x000f280000300a00 */
[----:B------:R-:W-:Y:S04]  /*3a9a0*/  LDGSTS.E [R4+-0x41b00], desc[UR32][R12.64], P1 ;  /* 0xbe5000000c047fae */ /* 0x000fe80008921860 */
[----:B------:R2:W-:Y:S01]  /*3a9b0*/  LDGSTS.E [R2+-0x40c00], desc[UR32][R8.64], P4 ;  /* 0xbf40000008027fae */ /* 0x0005e2000a121860 */
[----:B-1----:R-:W-:-:S03]  /*3a9c0*/  IMAD.WIDE R6, R96, 0x4, R14 ;  /* 0x0000000460067825 */ /* 0x002fc600078e020e */
[----:B------:R-:W4:Y:S04]  /*3a9d0*/  LDL.LU.64 R14, [R1+0x2110] ;  /* 0x00211000010e7983 */ /* 0x000f280000300a00 */
[----:B------:R1:W-:Y:S04]  /*3a9e0*/  STL.64 [R1+0x6c90], R6 ;  /* 0x006c900601007387 */ /* 0x0003e80000100a00 */
[----:B--2---:R-:W2:Y:S01]  /*3a9f0*/  LDL.LU.64 R12, [R1+0x2b08] ;  /* 0x002b0800010c7983 */ /* 0x004ea20000300a00 */
[----:B------:R-:W-:-:S03]  /*3aa00*/  IMAD.WIDE R208, R96, 0x4, R28 ;  /* 0x0000000460d07825 */ /* 0x000fc600078e021c */
[----:B------:R-:W2:Y:S01]  /*3aa10*/  LDL.LU.64 R28, [R1+0x2108] ;  /* 0x00210800011c7983 */ /* 0x000ea20000300a00 */
[----:B------:R-:W-:-:S03]  /*3aa20*/  IMAD.WIDE R8, R96, 0x4, R24 ;  /* 0x0000000460087825 */ /* 0x000fc600078e0218 */
[----:B------:R-:W2:Y:S04]  /*3aa30*/  LDL.LU.64 R24, [R1+0x2ad0] ;  /* 0x002ad00001187983 */ /* 0x000ea80000300a00 */
[----:B------:R1:W-:Y:S01]  /*3aa40*/  STL.64 [R1+0x3ee8], R208 ;  /* 0x003ee8d001007387 */ /* 0x0003e20000100a00 */
[----:B------:R-:W-:-:S03]  /*3aa50*/  IMAD.WIDE R244, R96, 0x4, R22 ;  /* 0x0000000460f47825 */ /* 0x000fc600078e0216 */
[----:B------:R-:W2:Y:S01]  /*3aa60*/  LDL.LU.64 R22, [R1+0x2100] ;  /* 0x0021000001167983 */ /* 0x000ea20000300a00 */
[----:B------:R-:W-:-:S03]  /*3aa70*/  IMAD.WIDE R242, R96, 0x4, R20 ;  /* 0x0000000460f27825 */ /* 0x000fc600078e0214 */
[----:B------:R-:W2:Y:S01]  /*3aa80*/  LDL.LU.64 R20, [R1+0x2a98] ;  /* 0x002a980001147983 */ /* 0x000ea20000300a00 */
[----:B------:R-:W-:-:S05]  /*3aa90*/  IMAD.WIDE R210, R96, 0x4, R30 ;  /* 0x0000000460d27825 */ /* 0x000fca00078e021e */
[----:B------:R1:W-:Y:S01]  /*3aaa0*/  STL.64 [R1+0x3ee0], R210 ;  /* 0x003ee0d201007387 */ /* 0x0003e20000100a00 */
[----:B---3--:R-:W-:-:S03]  /*3aab0*/  IMAD.WIDE R240, R96, 0x4, R26 ;  /* 0x0000000460f07825 */ /* 0x008fc600078e021a */
[----:B------:R-:W3:Y:S04]  /*3aac0*/  LDL.LU.64 R30, [R1+0x20f8] ;  /* 0x0020f800011e7983 */ /* 0x000ee80000300a00 */
[----:B------:R-:W3:Y:S01]  /*3aad0*/  LDL.LU.64 R26, [R1+0x2a60] ;  /* 0x002a6000011a7983 */ /* 0x000ee20000300a00 */
[----:B------:R-:W-:-:S03]  /*3aae0*/  IMAD.WIDE R238, R96, 0x4, R18 ;  /* 0x0000000460ee7825 */ /* 0x000fc600078e0212 */
[----:B------:R-:W-:Y:S04]  /*3aaf0*/  STL.64 [R1+0x3ed8], R8 ;  /* 0x003ed80801007387 */ /* 0x000fe80000100a00 */
[----:B------:R-:W-:Y:S01]  /*3ab00*/  STL.64 [R1+0x3f28], R244 ;  /* 0x003f28f401007387 */ /* 0x000fe20000100a00 */
[----:B------:R-:W-:-:S03]  /*3ab10*/  IMAD.WIDE R236, R96, 0x4, R16 ;  /* 0x0000000460ec7825 */ /* 0x000fc600078e0210 */
[----:B------:R-:W3:Y:S04]  /*3ab20*/  LDL.LU.64 R18, [R1+0x20f0] ;  /* 0x0020f00001127983 */ /* 0x000ee80000300a00 */
[----:B------:R-:W-:Y:S04]  /*3ab30*/  STL.64 [R1+0x3f20], R242 ;  /* 0x003f20f201007387 */ /* 0x000fe80000100a00 */
[----:B------:R-:W3:Y:S04]  /*3ab40*/  LDL.LU.64 R16, [R1+0x2a28] ;  /* 0x002a280001107983 */ /* 0x000ee80000300a00 */
[----:B------:R-:W-:Y:S01]  /*3ab50*/  STL.64 [R1+0x3f68], R240 ;  /* 0x003f68f001007387 */ /* 0x000fe20000100a00 */
[----:B----4-:R-:W-:-:S04]  /*3ab60*/  IMAD.WIDE R234, R96, 0x4, R32 ;  /* 0x0000000460ea7825 */ /* 0x010fc800078e0220 */
[C---:B------:R-:W-:Y:S02]  /*3ab70*/  IMAD.WIDE R232, R96.reuse, 0x4, R10 ;  /* 0x0000000460e87825 */ /* 0x040fe400078e020a */
[----:B------:R-:W4:Y:S04]  /*3ab80*/  LDL.LU.64 R10, [R1+0x20e8] ;  /* 0x0020e800010a7983 */ /* 0x000f280000300a00 */
[----:B------:R-:W-:Y:S01]  /*3ab90*/  STL.64 [R1+0x3f60], R238 ;  /* 0x003f60ee01007387 */ /* 0x000fe20000100a00 */
[----:B------:R-:W-:-:S03]  /*3aba0*/  IMAD.WIDE R230, R96, 0x4, R14 ;  /* 0x0000000460e67825 */ /* 0x000fc600078e020e */
[----:B------:R-:W4:Y:S04]  /*3abb0*/  LDL.LU.64 R14, [R1+0x29f0] ;  /* 0x0029f000010e7983 */ /* 0x000f280000300a00 */
[----:B------:R-:W-:Y:S01]  /*3abc0*/  STL.64 [R1+0x3f98], R236 ;  /* 0x003f98ec01007387 */ /* 0x000fe20000100a00 */
[----:B--2---:R-:W-:-:S03]  /*3abd0*/  IMAD.WIDE R228, R96, 0x4, R12 ;  /* 0x0000000460e47825 */ /* 0x004fc600078e020c */
[----:B------:R-:W2:Y:S01]  /*3abe0*/  LDL.LU.64 R12, [R1+0x20e0] ;  /* 0x0020e000010c7983 */ /* 0x000ea20000300a00 */
[----:B------:R-:W-:-:S03]  /*3abf0*/  IMAD.WIDE R226, R96, 0x4, R28 ;  /* 0x0000000460e27825 */ /* 0x000fc600078e021c */
[----:B------:R-:W-:Y:S04]  /*3ac00*/  STL.64 [R1+0x3f90], R234 ;  /* 0x003f90ea01007387 */ /* 0x000fe80000100a00 */
[----:B------:R-:W2:Y:S04]  /*3ac10*/  LDL.LU.64 R28, [R1+0x29b8] ;  /* 0x0029b800011c7983 */ /* 0x000ea80000300a00 */
[----:B------:R-:W-:Y:S01]  /*3ac20*/  STL.64 [R1+0x3fb8], R232 ;  /* 0x003fb8e801007387 */ /* 0x000fe20000100a00 */
[----:B------:R-:W-:-:S03]  /*3ac30*/  IMAD.WIDE R224, R96, 0x4, R24 ;  /* 0x0000000460e07825 */ /* 0x000fc600078e0218 */
[----:B------:R-:W2:Y:S04]  /*3ac40*/  LDL.LU.64 R24, [R1+0x20d8] ;  /* 0x0020d80001187983 */ /* 0x000ea80000300a00 */
[----:B------:R-:W-:Y:S01]  /*3ac50*/  STL.64 [R1+0x3fb0], R230 ;  /* 0x003fb0e601007387 */ /* 0x000fe20000100a00 */
[----:B------:R-:W-:-:S03]  /*3ac60*/  IMAD.WIDE R222, R96, 0x4, R22 ;  /* 0x0000000460de7825 */ /* 0x000fc600078e0216 */
[----:B------:R-:W2:Y:S01]  /*3ac70*/  LDL.LU.64 R22, [R1+0x2980] ;  /* 0x0029800001167983 */ /* 0x000ea20000300a00 */
[----:B------:R-:W-:-:S03]  /*3ac80*/  IMAD.WIDE R220, R96, 0x4, R20 ;  /* 0x0000000460dc7825 */ /* 0x000fc600078e0214 */
[----:B------:R-:W-:Y:S04]  /*3ac90*/  STL.64 [R1+0x3fe0], R228 ;  /* 0x003fe0e401007387 */ /* 0x000fe80000100a00 */
[----:B------:R-:W2:Y:S04]  /*3aca0*/  LDL.LU.64 R20, [R1+0x20d0] ;  /* 0x0020d00001147983 */ /* 0x000ea80000300a00 */
[----:B------:R-:W-:Y:S01]  /*3acb0*/  STL.64 [R1+0x3fd8], R226 ;  /* 0x003fd8e201007387 */ /* 0x000fe20000100a00 */
[----:B---3--:R-:W-:-:S03]  /*3acc0*/  IMAD.WIDE R218, R96, 0x4, R30 ;  /* 0x0000000460da7825 */ /* 0x008fc600078e021e */
[----:B------:R-:W-:Y:S01]  /*3acd0*/  STL.64 [R1+0x4020], R224 ;  /* 0x004020e001007387 */ /* 0x000fe20000100a00 */
[----:B------:R-:W-:-:S03]  /*3ace0*/  IMAD.WIDE R216, R96, 0x4, R26 ;  /* 0x0000000460d87825 */ /* 0x000fc600078e021a */
[----:B------:R-:W3:Y:S04]  /*3acf0*/  LDL.LU.64 R26, [R1+0x2948] ;  /* 0x00294800011a7983 */ /* 0x000ee80000300a00 */
[----:B------:R-:W-:Y:S01]  /*3ad00*/  STL.64 [R1+0x4018], R222 ;  /* 0x004018de01007387 */ /* 0x000fe20000100a00 */
[----:B------:R-:W-:-:S03]  /*3ad10*/  IMAD.WIDE R214, R96, 0x4, R18 ;  /* 0x0000000460d67825 */ /* 0x000fc600078e0212 */
[----:B------:R-:W3:Y:S04]  /*3ad20*/  LDL.LU.64 R18, [R1+0x20c8] ;  /* 0x0020c80001127983 */ /* 0x000ee80000300a00 */
[----:B------:R-:W-:Y:S01]  /*3ad30*/  STL.64 [R1+0x4060], R220 ;  /* 0x004060dc01007387 */ /* 0x000fe20000100a00 */
[----:B------:R-:W-:-:S03]  /*3ad40*/  IMAD.WIDE R212, R96, 0x4, R16 ;  /* 0x0000000460d47825 */ /* 0x000fc600078e0210 */
[----:B------:R-:W3:Y:S04]  /*3ad50*/  LDL.LU.64 R16, [R1+0x2910] ;  /* 0x0029100001107983 */ /* 0x000ee80000300a00 */
[----:B------:R-:W-:Y:S01]  /*3ad60*/  STL.64 [R1+0x4058], R218 ;  /* 0x004058da01007387 */ /* 0x000fe20000100a00 */
[----:B----4-:R-:W-:-:S03]  /*3ad70*/  IMAD.WIDE R94, R96, 0x4, R10 ;  /* 0x00000004605e7825 */ /* 0x010fc600078e020a */
[----:B------:R-:W4:Y:S04]  /*3ad80*/  LDL.LU.64 R10, [R1+0x20c0] ;  /* 0x0020c000010a7983 */ /* 0x000f280000300a00 */
[----:B------:R-:W-:Y:S04]  /*3ad90*/  STL.64 [R1+0x4080], R216 ;  /* 0x004080d801007387 */ /* 0x000fe80000100a00 */
[----:B------:R-:W4:Y:S01]  /*3ada0*/  LDL.LU.64 R32, [R1+0x28d8] ;  /* 0x0028d80001207983 */ /* 0x000f220000300a00 */
[----:B------:R-:W-:-:S03]  /*3adb0*/  IMAD.WIDE R92, R96, 0x4, R14 ;  /* 0x00000004605c7825 */ /* 0x000fc600078e020e */
[----:B------:R-:W4:Y:S04]  /*3adc0*/  LDL.LU.64 R14, [R1+0x20b8] ;  /* 0x0020b800010e7983 */ /* 0x000f280000300a00 */
[----:B------:R-:W-:Y:S01]  /*3add0*/  STL.64 [R1+0x4078], R214 ;  /* 0x004078d601007387 */ /* 0x000fe20000100a00 */
[----:B--2---:R-:W-:-:S03]  /*3ade0*/  IMAD.WIDE R90, R96, 0x4, R12 ;  /* 0x00000004605a7825 */ /* 0x004fc600078e020c */
[----:B------:R-:W2:Y:S04]  /*3adf0*/  LDL.LU.64 R12, [R1+0x28a0] ;  /* 0x0028a000010c7983 */ /* 0x000ea80000300a00 */
[----:B------:R-:W-:Y:S04]  /*3ae00*/  STL.64 [R1+0x40a0], R212 ;  /* 0x0040a0d401007387 */ /* 0x000fe80000100a00 */
[----:B------:R-:W2:Y:S04]  /*3ae10*/  LDL.LU.64 R30, [R1+0x20b0] ;  /* 0x0020b000011e7983 */ /* 0x000ea80000300a00 */
[----:B------:R-:W-:Y:S01]  /*3ae20*/  STL.64 [R1+0x4098], R94 ;  /* 0x0040985e01007387 */ /* 0x000fe20000100a00 */
[----:B------:R-:W-:-:S04]  /*3ae30*/  IMAD.WIDE R88, R96, 0x4, R28 ;  /* 0x0000000460587825 */ /* 0x000fc800078e021c */
[C---:B------:R-:W-:Y:S02]  /*3ae40*/  IMAD.WIDE R86, R96.reuse, 0x4, R24 ;  /* 0x0000000460567825 */ /* 0x040fe400078e0218 */
[----:B------:R-:W2:Y:S04]  /*3ae50*/  LDL.LU.64 R24, [R1+0x2868] ;  /* 0x0028680001187983 */ /* 0x000ea80000300a00 */
[----:B------:R-:W-:Y:S01]  /*3ae60*/  STL.64 [R1+0x40d8], R92 ;  /* 0x0040d85c01007387 */ /* 0x000fe20000100a00 */
[----:B------:R-:W-:-:S03]  /*3ae70*/  IMAD.WIDE R84, R96, 0x4, R22 ;  /* 0x0000000460547825 */ /* 0x000fc600078e0216 */
[----:B------:R-:W2:Y:S04]  /*3ae80*/  LDL.LU.64 R22, [R1+0x20a8] ;  /* 0x0020a80001167983 */ /* 0x000ea80000300a00 */
[----:B------:R-:W-:Y:S01]  /*3ae90*/  STL.64 [R1+0x40d0], R90 ;  /* 0x0040d05a01007387 */ /* 0x000fe20000100a00 */
[----:B------:R-:W-:-:S03]  /*3aea0*/  IMAD.WIDE R82, R96, 0x4, R20 ;  /* 0x0000000460527825 */ /* 0x000fc600078e0214 */
[----:B------:R-:W2:Y:S04]  /*3aeb0*/  LDL.LU.64 R28, [R1+0x2830] ;  /* 0x00283000011c7983 */ /* 0x000ea80000300a00 */
[----:B------:R-:W2:Y:S04]  /*3aec0*/  LDL.LU.64 R20, [R1+0x20a0] ;  /* 0x0020a00001147983 */ /* 0x000ea80000300a00 */
[----:B------:R-:W-:Y:S01]  /*3aed0*/  STL.64 [R1+0x44f8], R88 ;  /* 0x0044f85801007387 */ /* 0x000fe20000100a00 */
[----:B---3--:R-:W-:-:S03]  /*3aee0*/  IMAD.WIDE R80, R96, 0x4, R26 ;  /* 0x0000000460507825 */ /* 0x008fc600078e021a */
        /* <DEDUP_REMOVED lines=10> */
[----:B------:R-:W-:Y:S01]  /*3af90*/  STL.64 [R1+0x45b8], R80 ;  /* 0x0045b85001007387 */ /* 0x000fe20000100a00 */
[----:B------:R-:W-:-:S03]  /*3afa0*/  IMAD.WIDE R72, R96, 0x4, R32 ;  /* 0x0000000460487825 */ /* 0x000fc600078e0220 */
[----:B------:R-:W-:Y:S01]  /*3afb0*/  STL.64 [R1+0x45b0], R78 ;  /* 0x0045b04e01007387 */ /* 0x000fe20000100a00 */
[----:B------:R-:W-:-:S03]  /*3afc0*/  IMAD.WIDE R70, R96, 0x4, R14 ;  /* 0x0000000460467825 */ /* 0x000fc600078e020e */
[----:B------:R-:W4:Y:S04]  /*3afd0*/  LDL.LU.64 R14, [R1+0x2788] ;  /* 0x00278800010e7983 */ /* 0x000f280000300a00 */
[----:B------:R-:W-:Y:S01]  /*3afe0*/  STL.64 [R1+0x4618], R76 ;  /* 0x0046184c01007387 */ /* 0x000fe20000100a00 */
[----:B--2---:R-:W-:-:S03]  /*3aff0*/  IMAD.WIDE R68, R96, 0x4, R12 ;  /* 0x0000000460447825 */ /* 0x004fc600078e020c */
[----:B------:R-:W2:Y:S04]  /*3b000*/  LDL.LU.64 R12, [R1+0x2088] ;  /* 0x00208800010c7983 */ /* 0x000ea80000300a00 */
[----:B------:R-:W-:Y:S01]  /*3b010*/  STL.64 [R1+0x4610], R74 ;  /* 0x0046104a01007387 */ /* 0x000fe20000100a00 */
[----:B------:R-:W-:-:S03]  /*3b020*/  IMAD.WIDE R66, R96, 0x4, R30 ;  /* 0x0000000460427825 */ /* 0x000fc600078e021e */
[----:B------:R-:W-:Y:S01]  /*3b030*/  STL.64 [R1+0x4638], R72 ;  /* 0x0046384801007387 */ /* 0x000fe20000100a00 */
[----:B------:R-:W-:-:S03]  /*3b040*/  IMAD.WIDE R64, R96, 0x4, R24 ;  /* 0x0000000460407825 */ /* 0x000fc600078e0218 */
[----:B------:R-:W2:Y:S04]  /*3b050*/  LDL.LU.64 R24, [R1+0x2750] ;  /* 0x0027500001187983 */ /* 0x000ea80000300a00 */
[----:B------:R-:W-:Y:S01]  /*3b060*/  STL.64 [R1+0x4630], R70 ;  /* 0x0046304601007387 */ /* 0x000fe20000100a00 */
[----:B------:R-:W-:-:S03]  /*3b070*/  IMAD.WIDE R62, R96, 0x4, R22 ;  /* 0x00000004603e7825 */ /* 0x000fc600078e0216 */
[----:B------:R-:W2:Y:S04]  /*3b080*/  LDL.LU.64 R22, [R1+0x2080] ;  /* 0x0020800001167983 */ /* 0x000ea80000300a00 */
[----:B------:R-:W-:Y:S04]  /*3b090*/  STL.64 [R1+0x4668], R68 ;  /* 0x0046684401007387 */ /* 0x000fe80000100a00 */
[----:B------:R-:W-:Y:S01]  /*3b0a0*/  STL.64 [R1+0x4660], R66 ;  /* 0x0046604201007387 */ /* 0x000fe20000100a00 */
[----:B------:R-:W-:-:S03]  /*3b0b0*/  IMAD.WIDE R58, R96, 0x4, R20 ;  /* 0x00000004603a7825 */ /* 0x000fc600078e0214 */
[----:B------:R-:W2:Y:S01]  /*3b0c0*/  LDL.LU.64 R20, [R1+0x2718] ;  /* 0x0027180001147983 */ /* 0x000ea20000300a00 */
[----:B------:R-:W-:-:S03]  /*3b0d0*/  IMAD.WIDE R60, R96, 0x4, R28 ;  /* 0x00000004603c7825 */ /* 0x000fc600078e021c */
[----:B------:R-:W-:Y:S04]  /*3b0e0*/  STL.64 [R1+0x6ba8], R64 ;  /* 0x006ba84001007387 */ /* 0x000fe80000100a00 */
[----:B------:R-:W2:Y:S01]  /*3b0f0*/  LDL.LU.64 R42, [R1+0x2078] ;  /* 0x00207800012a7983 */ /* 0x000ea20000300a00 */
[----:B---3--:R-:W-:-:S03]  /*3b100*/  IMAD.WIDE R56, R96, 0x4, R26 ;  /* 0x0000000460387825 */ /* 0x008fc600078e021a */
[----:B------:R-:W-:Y:S04]  /*3b110*/  STL.64 [R1+0x6ba0], R62 ;  /* 0x006ba03e01007387 */ /* 0x000fe80000100a00 */
[----:B------:R-:W-:Y:S01]  /*3b120*/  STL.64 [R1+0x6bb8], R60 ;  /* 0x006bb83c01007387 */ /* 0x000fe20000100a00 */
[----:B------:R-:W-:-:S03]  /*3b130*/  IMAD.WIDE R54, R96, 0x4, R18 ;  /* 0x0000000460367825 */ /* 0x000fc600078e0212 */
[----:B------:R-:W3:Y:S04]  /*3b140*/  LDL.LU.64 R28, [R1+0x26e0] ;  /* 0x0026e000011c7983 */ /* 0x000ee80000300a00 */
[----:B------:R-:W3:Y:S04]  /*3b150*/  LDL.LU.64 R40, [R1+0x2070] ;  /* 0x0020700001287983 */ /* 0x000ee80000300a00 */
[----:B------:R-:W-:Y:S01]  /*3b160*/  STL.64 [R1+0x6bb0], R58 ;  /* 0x006bb03a01007387 */ /* 0x000fe20000100a00 */
[----:B------:R-:W-:-:S03]  /*3b170*/  IMAD.WIDE R52, R96, 0x4, R16 ;  /* 0x0000000460347825 */ /* 0x000fc600078e0210 */
[----:B------:R-:W3:Y:S01]  /*3b180*/  LDL.LU.64 R38, [R1+0x26a8] ;  /* 0x0026a80001267983 */ /* 0x000ee20000300a00 */
[----:B----4-:R-:W-:-:S03]  /*3b190*/  IMAD.WIDE R18, R96, 0x4, R10 ;  /* 0x0000000460127825 */ /* 0x010fc600078e020a */
[----:B------:R-:W4:Y:S04]  /*3b1a0*/  LDL.LU.64 R10, [R1+0x2068] ;  /* 0x00206800010a7983 */ /* 0x000f280000300a00 */
[----:B------:R-:W-:Y:S04]  /*3b1b0*/  STL.64 [R1+0x6c88], R56 ;  /* 0x006c883801007387 */ /* 0x000fe80000100a00 */
[----:B------:R-:W4:Y:S04]  /*3b1c0*/  LDL.LU.64 R36, [R1+0x2670] ;  /* 0x0026700001247983 */ /* 0x000f280000300a00 */
[----:B------:R-:W4:Y:S04]  /*3b1d0*/  LDL.LU.64 R34, [R1+0x2060] ;  /* 0x0020600001227983 */ /* 0x000f280000300a00 */
[----:B------:R-:W-:Y:S01]  /*3b1e0*/  STL.64 [R1+0x6c80], R54 ;  /* 0x006c803601007387 */ /* 0x000fe20000100a00 */
[----:B------:R-:W-:-:S03]  /*3b1f0*/  IMAD.WIDE R16, R96, 0x4, R14 ;  /* 0x0000000460107825 */ /* 0x000fc600078e020e */
[----:B------:R-:W4:Y:S01]  /*3b200*/  LDL.LU.64 R14, [R1+0x2548] ;  /* 0x00254800010e7983 */ /* 0x000f220000300a00 */
[----:B--2---:R-:W-:-:S03]  /*3b210*/  IMAD.WIDE R50, R96, 0x4, R12 ;  /* 0x0000000460327825 */ /* 0x004fc600078e020c */
[----:B------:R-:W2:Y:S04]  /*3b220*/  LDL.LU.64 R12, [R1+0x2058] ;  /* 0x00205800010c7983 */ /* 0x000ea80000300a00 */
[----:B------:R-:W-:Y:S04]  /*3b230*/  STL.64 [R1+0x6c78], R52 ;  /* 0x006c783401007387 */ /* 0x000fe80000100a00 */
[----:B------:R-:W2:Y:S01]  /*3b240*/  LDL.LU.64 R32, [R1+0x2510] ;  /* 0x0025100001207983 */ /* 0x000ea20000300a00 */
[----:B------:R-:W-:-:S03]  /*3b250*/  VIADD R248, R248, 0x100000 ;  /* 0x00100000f8f87836 */ /* 0x000fc60000000000 */
[----:B------:R-:W2:Y:S04]  /*3b260*/  LDL.LU.64 R30, [R1+0x2050] ;  /* 0x00205000011e7983 */ /* 0x000ea80000300a00 */
[----:B------:R2:W-:Y:S04]  /*3b270*/  STL.64 [R1+0x6c70], R18 ;  /* 0x006c701201007387 */ /* 0x0005e80000100a00 */
[----:B------:R-:W2:Y:S04]  /*3b280*/  LDL.LU.64 R26, [R1+0x24d8] ;  /* 0x0024d800011a7983 */ /* 0x000ea80000300a00 */
[----:B------:R2:W-:Y:S04]  /*3b290*/  LDGSTS.E [R248+-0x40b00], desc[UR32][R6.64], P1 ;  /* 0xbf50000006f87fae */ /* 0x0005e80008921860 */
        /* <DEDUP_REMOVED lines=44> */
[----:B------:R-:W-:Y:S04]  /*3b560*/  LDGSTS.E [R246+-0x4a900], desc[UR32][R50.64], P1 ;  /* 0xb570000032f67fae */ /* 0x000fe80008921860 */
[----:B------:R-:W2:Y:S04]  /*3b570*/  LDL.LU.64 R24, [R1+0x2048] ;  /* 0x0020480001187983 */ /* 0x000ea80000300a00 */
[----:B------:R2:W-:Y:S04]  /*3b580*/  STL.64 [R1+0x6c68], R16 ;  /* 0x006c681001007387 */ /* 0x0005e80000100a00 */
[----:B------:R-:W-:Y:S01]  /*3b590*/  LDGSTS.E [R246+-0x49a00], desc[UR32][R48.64], P4 ;  /* 0xb660000030f67fae */ /* 0x000fe2000a121860 */
[----:B------:R-:W-:-:S03]  /*3b5a0*/  IMAD.WIDE R46, R96, 0x4, R22 ;  /* 0x00000004602e7825 */ /* 0x000fc600078e0216 */
[----:B------:R-:W2:Y:S04]  /*3b5b0*/  LDL.LU.64 R22, [R1+0x24a0] ;  /* 0x0024a00001167983 */ /* 0x000ea80000300a00 */
[----:B------:R-:W-:Y:S01]  /*3b5c0*/  LDGSTS.E [R246+-0x49900], desc[UR32][R46.64], P1 ;  /* 0xb67000002ef67fae */ /* 0x000fe20008921860 */
[----:B------:R-:W-:-:S03]  /*3b5d0*/  IMAD.WIDE R44, R96, 0x4, R20 ;  /* 0x00000004602c7825 */ /* 0x000fc600078e0214 */
[----:B------:R-:W2:Y:S04]  /*3b5e0*/  LDL.LU.64 R20, [R1+0x2040] ;  /* 0x0020400001147983 */ /* 0x000ea80000300a00 */
[----:B------:R-:W-:Y:S04]  /*3b5f0*/  STL.64 [R1+0x6c60], R50 ;  /* 0x006c603201007387 */ /* 0x000fe80000100a00 */
[----:B-1----:R-:W2:Y:S04]  /*3b600*/  LDL.LU.64 R6, [R1+0x2460] ;  /* 0x0024600001067983 */ /* 0x002ea80000300a00 */
[----:B------:R-:W2:Y:S01]  /*3b610*/  LDL.LU.64 R4, [R1+0x2038] ;  /* 0x0020380001047983 */ /* 0x000ea20000300a00 */
[----:B------:R-:W-:-:S03]  /*3b620*/  IMAD.WIDE R42, R96, 0x4, R42 ;  /* 0x00000004602a7825 */ /* 0x000fc600078e022a */
[----:B------:R-:W-:Y:S01]  /*3b630*/  STL.64 [R1+0x6c58], R48 ;  /* 0x006c583001007387 */ /* 0x000fe20000100a00 */
[----:B---3--:R-:W-:-:S03]  /*3b640*/  IMAD.WIDE R28, R96, 0x4, R28 ;  /* 0x00000004601c7825 */ /* 0x008fc600078e021c */
[----:B------:R-:W-:Y:S01]  /*3b650*/  STL.64 [R1+0x6c50], R46 ;  /* 0x006c502e01007387 */ /* 0x000fe20000100a00 */
[----:B------:R-:W-:-:S03]  /*3b660*/  IMAD.WIDE R40, R96, 0x4, R40 ;  /* 0x0000000460287825 */ /* 0x000fc600078e0228 */
[----:B------:R-:W-:Y:S04]  /*3b670*/  STL.64 [R1+0x6c48], R44 ;  /* 0x006c482c01007387 */ /* 0x000fe80000100a00 */
[----:B------:R-:W-:Y:S01]  /*3b680*/  STL.64 [R1+0x6c40], R42 ;  /* 0x006c402a01007387 */ /* 0x000fe20000100a00 */
[----:B------:R-:W-:-:S03]  /*3b690*/  IMAD.WIDE R38, R96, 0x4, R38 ;  /* 0x0000000460267825 */ /* 0x000fc600078e0226 */
[----:B------:R1:W-:Y:S01]  /*3b6a0*/  STL.64 [R1+0x6c38], R28 ;  /* 0x006c381c01007387 */ /* 0x0003e20000100a00 */
[----:B----4-:R-:W-:-:S03]  /*3b6b0*/  IMAD.WIDE R10, R96, 0x4, R10 ;  /* 0x00000004600a7825 */ /* 0x010fc600078e020a */
        /* <DEDUP_REMOVED lines=8> */
[----:B------:R-:W-:Y:S01]  /*3b740*/  LDGSTS.E [R246+-0x48a00], desc[UR32][R44.64], P4 ;  /* 0xb76000002cf67fae */ /* 0x000fe2000a121860 */
[----:B--2---:R-:W-:-:S03]  /*3b750*/  IMAD.WIDE R12, R96, 0x4, R12 ;  /* 0x00000004600c7825 */ /* 0x004fc600078e020c */
[----:B------:R2:W-:Y:S01]  /*3b760*/  STL.64 [R1+0x6c08], R14 ;  /* 0x006c080e01007387 */ /* 0x0005e20000100a00 */
[----:B------:R-:W-:-:S03]  /*3b770*/  IMAD.WIDE R32, R96, 0x4, R32 ;  /* 0x0000000460207825 */ /* 0x000fc600078e0220 */
[----:B------:R4:W-:Y:S01]  /*3b780*/  STL.64 [R1+0x6c00], R12 ;  /* 0x006c000c01007387 */ /* 0x0009e20000100a00 */
[----:B------:R-:W-:-:S03]  /*3b790*/  IMAD.WIDE R30, R96, 0x4, R30 ;  /* 0x00000004601e7825 */ /* 0x000fc600078e021e */
[----:B------:R-:W-:Y:S01]  /*3b7a0*/  STL.64 [R1+0x6bf8], R32 ;  /* 0x006bf82001007387 */ /* 0x000fe20000100a00 */
[----:B------:R-:W-:-:S03]  /*3b7b0*/  IMAD.WIDE R26, R96, 0x4, R26 ;  /* 0x00000004601a7825 */ /* 0x000fc600078e021a */
        /* <DEDUP_REMOVED lines=13> */
[----:B------:R4:W-:Y:S01]  /*3b890*/  LDGSTS.E [R246+-0x42a00], desc[UR32][R26.64], P4 ;  /* 0xbd6000001af67fae */ /* 0x0009e2000a121860 */
[----:B------:R-:W-:-:S05]  /*3b8a0*/  IMAD.WIDE R24, R96, 0x4, R24 ;  /* 0x0000000460187825 */ /* 0x000fca00078e0218 */
[----:B------:R-:W-:Y:S04]  /*3b8b0*/  STL.64 [R1+0x6be0], R24 ;  /* 0x006be01801007387 */ /* 0x000fe80000100a00 */
[----:B------:R-:W-:Y:S01]  /*3b8c0*/  LDGSTS.E [R246+-0x42900], desc[UR32][R24.64], P1 ;  /* 0xbd70000018f67fae */ /* 0x000fe20008921860 */
[----:B------:R-:W-:-:S05]  /*3b8d0*/  IMAD.WIDE R22, R96, 0x4, R22 ;  /* 0x0000000460167825 */ /* 0x000fca00078e0216 */
[----:B------:R4:W-:Y:S04]  /*3b8e0*/  STL.64 [R1+0x6bd8], R22 ;  /* 0x006bd81601007387 */ /* 0x0009e80000100a00 */
[----:B------:R-:W5:Y:S01]  /*3b8f0*/  LDL.LU.64 R208, [R1+0x6fb8] ;  /* 0x006fb80001d07983 */ /* 0x000f620000300a00 */
[----:B------:R-:W-:-:S03]  /*3b900*/  IMAD.WIDE R20, R96, 0x4, R20 ;  /* 0x0000000460147825 */ /* 0x000fc600078e0214 */
[----:B------:R-:W-:Y:S04]  /*3b910*/  LDGSTS.E [R246+-0x41a00], desc[UR32][R22.64], P4 ;  /* 0xbe60000016f67fae */ /* 0x000fe8000a121860 */
[----:B------:R4:W-:Y:S01]  /*3b920*/  STL.64 [R1+0x6bd0], R20 ;  /* 0x006bd01401007387 */ /* 0x0009e20000100a00 */
[----:B------:R-:W-:-:S03]  /*3b930*/  IMAD.WIDE R6, R96, 0x4, R6 ;  /* 0x0000000460067825 */ /* 0x000fc600078e0206 */
[----:B------:R-:W5:Y:S01]  /*3b940*/  LDL.LU.64 R210, [R1+0x6fb0] ;  /* 0x006fb00001d27983 */ /* 0x000f620000300a00 */
[----:B------:R-:W-:-:S03]  /*3b950*/  IMAD.WIDE R4, R96, 0x4, R4 ;  /* 0x0000000460047825 */ /* 0x000fc600078e0204 */
[----:B------:R4:W-:Y:S04]  /*3b960*/  STL.64 [R1+0x6bc8], R6 ;  /* 0x006bc80601007387 */ /* 0x0009e80000100a00 */
[----:B------:R4:W-:Y:S04]  /*3b970*/  STL.64 [R1+0x6bc0], R4 ;  /* 0x006bc00401007387 */ /* 0x0009e80000100a00 */
[----:B------:R-:W4:Y:S04]  /*3b980*/  LDL.LU.64 R18, [R1+0x2030] ;  /* 0x0020300001127983 */ /* 0x000f280000300a00 */
[----:B------:R-:W4:Y:S04]  /*3b990*/  LDL.LU.64 R16, [R1+0x2be0] ;  /* 0x002be00001107983 */ /* 0x000f280000300a00 */
[----:B-1----:R-:W4:Y:S04]  /*3b9a0*/  LDL.LU.64 R28, [R1+0x2028] ;  /* 0x00202800011c7983 */ /* 0x002f280000300a00 */
[----:B---3--:R-:W3:Y:S04]  /*3b9b0*/  LDL.LU.64 R10, [R1+0x2ba8] ;  /* 0x002ba800010a7983 */ /* 0x008ee80000300a00 */
[----:B--2---:R-:W2:Y:S04]  /*3b9c0*/  LDL.LU.64 R14, [R1+0x2020] ;  /* 0x00202000010e7983 */ /* 0x004ea80000300a00 */
[----:B----4-:R-:W4:Y:S04]  /*3b9d0*/  LDL.LU.64 R12, [R1+0x2b70] ;  /* 0x002b7000010c7983 */ /* 0x010f280000300a00 */
[----:B------:R-:W4:Y:S04]  /*3b9e0*/  LDL.LU.64 R22, [R1+0x2018] ;  /* 0x0020180001167983 */ /* 0x000f280000300a00 */
[----:B------:R-:W4:Y:S04]  /*3b9f0*/  LDL.LU.64 R24, [R1+0x2b38] ;  /* 0x002b380001187983 */ /* 0x000f280000300a00 */
[----:B------:R1:W-:Y:S01]  /*3ba00*/  LDGSTS.E [R246+-0x41900], desc[UR32][R20.64], P1 ;  /* 0xbe70000014f67fae */ /* 0x0003e20008921860 */
[----:B------:R-:W-:-:S03]  /*3ba10*/  VIADD R2, R249, 0x100000 ;  /* 0x00100000f9027836 */ /* 0x000fc60000000000 */
[----:B------:R1:W-:Y:S04]  /*3ba20*/  LDGSTS.E [R246+-0x40a00], desc[UR32][R6.64], P4 ;  /* 0xbf60000006f67fae */ /* 0x0003e8000a121860 */
[----:B------:R-:W-:Y:S04]  /*3ba30*/  LDGSTS.E [R246+-0x40900], desc[UR32][R4.64], P1 ;  /* 0xbf70000004f67fae */ /* 0x000fe80008921860 */
[----:B------:R1:W-:Y:S01]  /*3ba40*/  LDGSTS.E [R2+-0x5f800], desc[UR32][R8.64], P4 ;  /* 0xa080000008027fae */ /* 0x0003e2000a121860 */
[----:B------:R-:W-:-:S03]  /*3ba50*/  IMAD.WIDE R26, R96, 0x4, R18 ;  /* 0x00000004601a7825 */ /* 0x000fc600078e0212 */
[----:B------:R-:W4:Y:S01]  /*3ba60*/  LDL.LU.64 R18, [R1+0x2010] ;  /* 0x0020100001127983 */ /* 0x000f220000300a00 */
[----:B-1----:R-:W-:-:S03]  /*3ba70*/  IMAD.WIDE R20, R96, 0x4, R16 ;  /* 0x0000000460147825 */ /* 0x002fc600078e0210 */
[----:B------:R-:W4:Y:S01]  /*3ba80*/  LDL.LU.64 R16, [R1+0x2b00] ;  /* 0x002b000001107983 */ /* 0x000f220000300a00 */
[----:B------:R-:W-:-:S03]  /*3ba90*/  VIADD R6, R249, 0x100000 ;  /* 0x00100000f9067836 */ /* 0x000fc60000000000 */
[----:B------:R3:W-:Y:S01]  /*3baa0*/  STL.64 [R1+0x1c20], R26 ;  /* 0x001c201a01007387 */ /* 0x0007e20000100a00 */
[----:B------:R-:W-:-:S03]  /*3bab0*/  IMAD.WIDE R8, R96, 0x4, R28 ;  /* 0x0000000460087825 */ /* 0x000fc600078e021c */
[----:B------:R2:W-:Y:S01]  /*3bac0*/  STL.64 [R1+0x3d30], R20 ;  /* 0x003d301401007387 */ /* 0x0005e20000100a00 */
[----:B------:R-:W-:-:S03]  /*3bad0*/  VIADD R5, R249, 0x100000 ;  /* 0x00100000f9057836 */ /* 0x000fc60000000000 */
[----:B------:R-:W4:Y:S04]  /*3bae0*/  LDL.LU.64 R28, [R1+0x2008] ;  /* 0x00200800011c7983 */ /* 0x000f280000300a00 */
        /* <DEDUP_REMOVED lines=8> */
[----:B----4-:R-:W-:-:S03]  /*3bb70*/  IMAD.WIDE R8, R96, 0x4, R12 ;  /* 0x0000000460087825 */ /* 0x010fc600078e020c */
[----:B------:R-:W2:Y:S04]  /*3bb80*/  LDL.LU.64 R14, [R1+0x2000] ;  /* 0x00200000010e7983 */ /* 0x000ea80000300a00 */
[----:B------:R-:W4:Y:S01]  /*3bb90*/  LDL.LU.64 R12, [R1+0x2a90] ;  /* 0x002a9000010c7983 */ /* 0x000f220000300a00 */
[----:B------:R-:W-:Y:S02]  /*3bba0*/  VIADD R4, R249, 0x100000 ;  /* 0x00100000f9047836 */ /* 0x000fe40000000000 */
[C---:B------:R-:W-:Y:S01]  /*3bbb0*/  IMAD.WIDE R22, R96.reuse, 0x4, R22 ;  /* 0x0000000460167825 */ /* 0x040fe200078e0216 */
[----:B------:R1:W-:Y:S04]  /*3bbc0*/  STL.64 [R1+0x3d70], R20 ;  /* 0x003d701401007387 */ /* 0x0003e80000100a00 */
[----:B------:R-:W-:Y:S04]  /*3bbd0*/  LDGSTS.E [R6+-0x5d800], desc[UR32][R26.64], P4 ;  /* 0xa28000001a067fae */ /* 0x000fe8000a121860 */
[----:B------:R1:W-:Y:S04]  /*3bbe0*/  STL.64 [R1+0x3ea0], R8 ;  /* 0x003ea00801007387 */ /* 0x0003e80000100a00 */
[----:B------:R-:W-:Y:S04]  /*3bbf0*/  LDGSTS.E [R5+-0x5d700], desc[UR32][R20.64], P1 ;  /* 0xa290000014057fae */ /* 0x000fe80008921860 */
[----:B------:R1:W-:Y:S04]  /*3bc00*/  LDGSTS.E [R4+-0x5c800], desc[UR32][R8.64], P4 ;  /* 0xa380000008047fae */ /* 0x0003e8000a121860 */
[----:B------:R1:W-:Y:S04]  /*3bc10*/  LDGSTS.E [R2+-0x5c700], desc[UR32][R22.64], P1 ;  /* 0xa390000016027fae */ /* 0x0003e80008921860 */
[----:B-1----:R-:W4:Y:S04]  /*3bc20*/  LDL.LU.64 R20, [R1+0x1ff8] ;  /* 0x001ff80001147983 */ /* 0x002f280000300a00 */
[----:B------:R1:W-:Y:S01]  /*3bc30*/  STL.64 [R1+0x3e98], R22 ;  /* 0x003e981601007387 */ /* 0x0003e20000100a00 */
[----:B------:R-:W-:-:S03]  /*3bc40*/  IMAD.WIDE R8, R96, 0x4, R24 ;  /* 0x0000000460087825 */ /* 0x000fc600078e0218 */
        /* <DEDUP_REMOVED lines=20> */
[----:B----4-:R-:W-:-:S03]  /*3bd90*/  IMAD.WIDE R8, R96, 0x4, R12 ;  /* 0x0000000460087825 */ /* 0x010fc600078e020c */
[----:B------:R-:W2:Y:S04]  /*3bda0*/  LDL.LU.64 R14, [R1+0x1fe0] ;  /* 0x001fe000010e7983 */ /* 0x000ea80000300a00 */
[----:B------:R-:W4:Y:S04]  /*3bdb0*/  LDL.LU.64 R12, [R1+0x29b0] ;  /* 0x0029b000010c7983 */ /* 0x000f280000300a00 */
[----:B------:R1:W-:Y:S04]  /*3bdc0*/  STL.64 [R1+0x3f40], R22 ;  /* 0x003f401601007387 */ /* 0x0003e80000100a00 */
[----:B------:R1:W-:Y:S04]  /*3bdd0*/  STL.64 [R1+0x3f88], R8 ;  /* 0x003f880801007387 */ /* 0x0003e80000100a00 */
[----:B------:R-:W-:Y:S04]  /*3bde0*/  LDGSTS.E [R5+-0x59700], desc[UR32][R22.64], P1 ;  /* 0xa690000016057fae */ /* 0x000fe80008921860 */
[----:B------:R1:W-:Y:S01]  /*3bdf0*/  LDGSTS.E [R4+-0x58800], desc[UR32][R8.64], P4 ;  /* 0xa780000008047fae */ /* 0x0003e2000a121860 */
[----:B------:R-:W-:-:S03]  /*3be00*/  IMAD.WIDE R20, R96, 0x4, R20 ;  /* 0x0000000460147825 */ /* 0x000fc600078e0214 */
[----:B-1----:R-:W4:Y:S04]  /*3be10*/  LDL.LU.64 R22, [R1+0x1fd8] ;  /* 0x001fd80001167983 */ /* 0x002f280000300a00 */
[----:B------:R1:W-:Y:S01]  /*3be20*/  STL.64 [R1+0x3f80], R20 ;  /* 0x003f801401007387 */ /* 0x0003e20000100a00 */
[----:B------:R-:W-:-:S03]  /*3be30*/  IMAD.WIDE R8, R96, 0x4, R24 ;  /* 0x0000000460087825 */ /* 0x000fc600078e0218 */
        /* <DEDUP_REMOVED lines=22> */
[----:B----4-:R-:W-:-:S03]  /*3bfa0*/  IMAD.WIDE R8, R96, 0x4, R12 ;  /* 0x0000000460087825 */ /* 0x010fc600078e020c */
[----:B------:R-:W4:Y:S04]  /*3bfb0*/  LDL.LU.64 R12, [R1+0x28d0] ;  /* 0x0028d000010c7983 */ /* 0x000f280000300a00 */
[----:B------:R1:W-:Y:S04]  /*3bfc0*/  STL.64 [R1+0x3fe8], R20 ;  /* 0x003fe81401007387 */ /* 0x0003e80000100a00 */
[----:B------:R1:W-:Y:S04]  /*3bfd0*/  STL.64 [R1+0x4040], R8 ;  /* 0x0040400801007387 */ /* 0x0003e80000100a00 */
[----:B------:R-:W-:Y:S04]  /*3bfe0*/  LDGSTS.E [R5+-0x55700], desc[UR32][R20.64], P1 ;  /* 0xaa90000014057fae */ /* 0x000fe80008921860 */
[----:B------:R1:W-:Y:S01]  /*3bff0*/  LDGSTS.E [R4+-0x54800], desc[UR32][R8.64], P4 ;  /* 0xab80000008047fae */ /* 0x0003e2000a121860 */
[----:B------:R-:W-:-:S03]  /*3c000*/  IMAD.WIDE R22, R96, 0x4, R22 ;  /* 0x0000000460167825 */ /* 0x000fc600078e0216 */
[----:B-1----:R-:W4:Y:S04]  /*3c010*/  LDL.LU.64 R20, [R1+0x1fb8] ;  /* 0x001fb80001147983 */ /* 0x002f280000300a00 */
[----:B------:R1:W-:Y:S04]  /*3c020*/  STL.64 [R1+0x4038], R22 ;  /* 0x0040381601007387 */ /* 0x0003e80000100a00 */
[----:B------:R1:W-:Y:S01]  /*3c030*/  LDGSTS.E [R2+-0x54700], desc[UR32][R22.64], P1 ;  /* 0xab90000016027fae */ /* 0x0003e20008921860 */
        /* <DEDUP_REMOVED lines=64> */
[----:B------:R-:W-:Y:S04]  /*3c440*/  LDGSTS.E [R2+-0x4c700], desc[UR32][R22.64], P1 ;  /* 0xb390000016027fae */ /* 0x000fe80008921860 */
[----:B------:R1:W-:Y:S04]  /*3c450*/  LDGSTS.E [R6+-0x4b800], desc[UR32][R8.64], P4 ;  /* 0xb480000008067fae */ /* 0x0003e8000a121860 */
[----:B-1----:R-:W4:Y:S04]  /*3c460*/  LDL.LU.64 R22, [R1+0x26d8] ;  /* 0x0026d80001167983 */ /* 0x002f280000300a00 */
[----:B------:R1:W-:Y:S01]  /*3c470*/  STL.64 [R1+0x6ae8], R8 ;  /* 0x006ae80801007387 */ /* 0x0003e20000100a00 */
[----:B------:R-:W-:-:S04]  /*3c480*/  IMAD.WIDE R26, R96, 0x4, R18 ;  /* 0x00000004601a7825 */ /* 0x000fc800078e0212 */
[C---:B------:R-:W-:Y:S01]  /*3c490*/  IMAD.WIDE R24, R96.reuse, 0x4, R16 ;  /* 0x0000000460187825 */ /* 0x040fe200078e0210 */
[----:B------:R-:W-:Y:S04]  /*3c4a0*/  LDGSTS.E [R5+-0x4b700], desc[UR32][R26.64], P1 ;  /* 0xb49000001a057fae */ /* 0x000fe80008921860 */
[----:B------:R-:W4:Y:S04]  /*3c4b0*/  LDL.LU.64 R16, [R1+0x1f70] ;  /* 0x001f700001107983 */ /* 0x000f280000300a00 */
[----:B------:R-:W-:Y:S04]  /*3c4c0*/  STL.64 [R1+0x6ae0], R26 ;  /* 0x006ae01a01007387 */ /* 0x000fe80000100a00 */
[----:B------:R-:W4:Y:S04]  /*3c4d0*/  LDL.LU.64 R18, [R1+0x26a0] ;  /* 0x0026a00001127983 */ /* 0x000f280000300a00 */
[----:B------:R3:W-:Y:S01]  /*3c4e0*/  STL.64 [R1+0x6b98], R24 ;  /* 0x006b981801007387 */ /* 0x0007e20000100a00 */
[----:B-1----:R-:W-:-:S03]  /*3c4f0*/  IMAD.WIDE R8, R96, 0x4, R28 ;  /* 0x0000000460087825 */ /* 0x002fc600078e021c */
[----:B------:R3:W-:Y:S04]  /*3c500*/  LDGSTS.E [R4+-0x4a800], desc[UR32][R24.64], P4 ;  /* 0xb580000018047fae */ /* 0x0007e8000a121860 */
        /* <DEDUP_REMOVED lines=9> */
[----:B----4-:R-:W-:-:S03]  /*3c5a0*/  IMAD.WIDE R8, R96, 0x4, R12 ;  /* 0x0000000460087825 */ /* 0x010fc600078e020c */
        /* <DEDUP_REMOVED lines=10> */
[----:B----4-:R-:W-:-:S05]  /*3c650*/  IMAD.WIDE R8, R96, 0x4, R22 ;  /* 0x0000000460087825 */ /* 0x010fca00078e0216 */
[----:B------:R4:W-:Y:S04]  /*3c660*/  STL.64 [R1+0x6b68], R8 ;  /* 0x006b680801007387 */ /* 0x0009e80000100a00 */
[----:B------:R4:W-:Y:S01]  /*3c670*/  LDGSTS.E [R6+-0x47800], desc[UR32][R8.64], P4 ;  /* 0xb880000008067fae */ /* 0x0009e2000a121860 */
[----:B------:R-:W-:-:S03]  /*3c680*/  IMAD.WIDE R22, R96, 0x4, R16 ;  /* 0x0000000460167825 */ /* 0x000fc600078e0210 */
[----:B------:R-:W2:Y:S04]  /*3c690*/  LDL.LU.64 R16, [R1+0x1f50] ;  /* 0x001f500001107983 */ /* 0x000ea80000300a00 */
[----:B-1----:R-:W2:Y:S01]  /*3c6a0*/  LDL.LU.64 R20, [R1+0x24d0] ;  /* 0x0024d00001147983 */ /* 0x002ea20000300a00 */
[----:B------:R-:W-:-:S03]  /*3c6b0*/  IMAD.WIDE R18, R96, 0x4, R18 ;  /* 0x0000000460127825 */ /* 0x000fc600078e0212 */
[----:B------:R1:W-:Y:S04]  /*3c6c0*/  STL.64 [R1+0x6b60], R22 ;  /* 0x006b601601007387 */ /* 0x0003e80000100a00 */
[----:B------:R3:W-:Y:S04]  /*3c6d0*/  STL.64 [R1+0x6b58], R18 ;  /* 0x006b581201007387 */ /* 0x0007e80000100a00 */
[----:B------:R-:W-:Y:S01]  /*3c6e0*/  LDGSTS.E [R5+-0x47700], desc[UR32][R22.64], P1 ;  /* 0xb890000016057fae */ /* 0x000fe20008921860 */
[----:B----4-:R-:W-:-:S03]  /*3c6f0*/  IMAD.WIDE R8, R96, 0x4, R28 ;  /* 0x0000000460087825 */ /* 0x010fc600078e021c */
[----:B------:R-:W-:Y:S04]  /*3c700*/  LDGSTS.E [R4+-0x46800], desc[UR32][R18.64], P4 ;  /* 0xb980000012047fae */ /* 0x000fe8000a121860 */
[----:B------:R2:W-:Y:S04]  /*3c710*/  LDGSTS.E [R2+-0x46700], desc[UR32][R8.64], P1 ;  /* 0xb990000008027fae */ /* 0x0005e80008921860 */
[----:B-1----:R-:W4:Y:S01]  /*3c720*/  LDL.LU.64 R22, [R1+0x1f48] ;  /* 0x001f480001167983 */ /* 0x002f220000300a00 */
[----:B---3--:R-:W-:-:S03]  /*3c730*/  IMAD.WIDE R10, R96, 0x4, R10 ;  /* 0x00000004600a7825 */ /* 0x008fc600078e020a */
[----:B------:R2:W-:Y:S04]  /*3c740*/  STL.64 [R1+0x6b50], R8 ;  /* 0x006b500801007387 */ /* 0x0005e80000100a00 */
[----:B------:R-:W3:Y:S01]  /*3c750*/  LDL.LU.64 R18, [R1+0x2498] ;  /* 0x0024980001127983 */ /* 0x000ee20000300a00 */
[----:B------:R-:W-:-:S03]  /*3c760*/  IMAD.WIDE R26, R96, 0x4, R26 ;  /* 0x00000004601a7825 */ /* 0x000fc600078e021a */
[----:B------:R1:W-:Y:S04]  /*3c770*/  STL.64 [R1+0x6b48], R10 ;  /* 0x006b480a01007387 */ /* 0x0003e80000100a00 */
[----:B------:R-:W-:Y:S01]  /*3c780*/  LDGSTS.E [R6+-0x45800], desc[UR32][R10.64], P4 ;  /* 0xba8000000a067fae */ /* 0x000fe2000a121860 */
[----:B--2---:R-:W-:-:S03]  /*3c790*/  IMAD.WIDE R8, R96, 0x4, R12 ;  /* 0x0000000460087825 */ /* 0x004fc600078e020c */
[----:B------:R-:W-:Y:S04]  /*3c7a0*/  LDGSTS.E [R5+-0x45700], desc[UR32][R26.64], P1 ;  /* 0xba9000001a057fae */ /* 0x000fe80008921860 */
[----:B------:R2:W-:Y:S04]  /*3c7b0*/  LDGSTS.E [R4+-0x44800], desc[UR32][R8.64], P4 ;  /* 0xbb80000008047fae */ /* 0x0005e8000a121860 */
[----:B-1----:R-:W3:Y:S04]  /*3c7c0*/  LDL.LU.64 R10, [R1+0x1f40] ;  /* 0x001f4000010a7983 */ /* 0x002ee80000300a00 */
[----:B------:R-:W-:Y:S04]  /*3c7d0*/  STL.64 [R1+0x6b40], R26 ;  /* 0x006b401a01007387 */ /* 0x000fe80000100a00 */
[----:B------:R-:W3:Y:S01]  /*3c7e0*/  LDL.LU.64 R12, [R1+0x2458] ;  /* 0x00245800010c7983 */ /* 0x000ee20000300a00 */
[----:B------:R-:W-:-:S03]  /*3c7f0*/  IMAD.WIDE R14, R96, 0x4, R14 ;  /* 0x00000004600e7825 */ /* 0x000fc600078e020e */
[----:B------:R2:W-:Y:S04]  /*3c800*/  STL.64 [R1+0x6b38], R8 ;  /* 0x006b380801007387 */ /* 0x0005e80000100a00 */
[----:B------:R1:W-:Y:S04]  /*3c810*/  STL.64 [R1+0x6b30], R14 ;  /* 0x006b300e01007387 */ /* 0x0003e80000100a00 */
[----:B------:R-:W-:Y:S01]  /*3c820*/  LDGSTS.E [R2+-0x44700], desc[UR32][R14.64], P1 ;  /* 0xbb9000000e027fae */ /* 0x000fe20008921860 */
[----:B--2---:R-:W-:-:S05]  /*3c830*/  IMAD.WIDE R8, R96, 0x4, R24 ;  /* 0x0000000460087825 */ /* 0x004fca00078e0218 */
[----:B------:R4:W-:Y:S04]  /*3c840*/  LDGSTS.E [R6+-0x43800], desc[UR32][R8.64], P4 ;  /* 0xbc80000008067fae */ /* 0x0009e8000a121860 */
[----:B-1----:R-:W2:Y:S04]  /*3c850*/  LDL.LU.64 R14, [R1+0x1f38] ;  /* 0x001f3800010e7983 */ /* 0x002ea80000300a00 */
[----:B------:R4:W-:Y:S04]  /*3c860*/  STL.64 [R1+0x6b28], R8 ;  /* 0x006b280801007387 */ /* 0x0009e80000100a00 */
[----:B------:R-:W2:Y:S01]  /*3c870*/  LDL.LU.64 R28, [R1+0x2c08] ;  /* 0x002c0800011c7983 */ /* 0x000ea20000300a00 */
[----:B------:R-:W-:-:S04]  /*3c880*/  IMAD.WIDE R16, R96, 0x4, R16 ;  /* 0x0000000460107825 */ /* 0x000fc800078e0210 */
[C---:B------:R-:W-:Y:S01]  /*3c890*/  IMAD.WIDE R20, R96.reuse, 0x4, R20 ;  /* 0x0000000460147825 */ /* 0x040fe200078e0214 */
[----:B------:R1:W-:Y:S04]  /*3c8a0*/  STL.64 [R1+0x6b20], R16 ;  /* 0x006b201001007387 */ /* 0x0003e80000100a00 */
[----:B------:R-:W2:Y:S04]  /*3c8b0*/  LDL.LU.64 R30, [R1+0x1f30] ;  /* 0x001f3000011e7983 */ /* 0x000ea80000300a00 */
[----:B------:R3:W-:Y:S04]  /*3c8c0*/  STL.64 [R1+0x6b18], R20 ;  /* 0x006b181401007387 */ /* 0x0007e80000100a00 */
[----:B------:R-:W2:Y:S04]  /*3c8d0*/  LDL.LU.64 R26, [R1+0x2c00] ;  /* 0x002c0000011a7983 */ /* 0x000ea80000300a00 */
[----:B------:R-:W-:Y:S04]  /*3c8e0*/  LDGSTS.E [R5+-0x43700], desc[UR32][R16.64], P1 ;  /* 0xbc90000010057fae */ /* 0x000fe80008921860 */
[----:B------:R-:W-:Y:S01]  /*3c8f0*/  LDGSTS.E [R4+-0x42800], desc[UR32][R20.64], P4 ;  /* 0xbd80000014047fae */ /* 0x000fe2000a121860 */
[----:B----4-:R-:W-:-:S03]  /*3c900*/  IMAD.WIDE R8, R96, 0x4, R22 ;  /* 0x0000000460087825 */ /* 0x010fc600078e0216 */
[----:B------:R-:W4:Y:S04]  /*3c910*/  LDL.LU.64 R22, [R1+0x2bd8] ;  /* 0x002bd80001167983 */ /* 0x000f280000300a00 */
[----:B-1----:R-:W4:Y:S01]  /*3c920*/  LDL.LU.64 R16, [R1+0x1f28] ;  /* 0x001f280001107983 */ /* 0x002f220000300a00 */
[----:B---3--:R-:W-:-:S03]  /*3c930*/  IMAD.WIDE R6, R96, 0x4, R18 ;  /* 0x0000000460067825 */ /* 0x008fc600078e0212 */
[----:B------:R1:W-:Y:S04]  /*3c940*/  STL.64 [R1+0x6b10], R8 ;  /* 0x006b100801007387 */ /* 0x0003e80000100a00 */
[----:B------:R-:W3:Y:S04]  /*3c950*/  LDL.LU.64 R24, [R1+0x2ba0] ;  /* 0x002ba00001187983 */ /* 0x000ee80000300a00 */
[----:B------:R1:W-:Y:S04]  /*3c960*/  LDGSTS.E [R2+-0x42700], desc[UR32][R8.64], P1 ;  /* 0xbd90000008027fae */ /* 0x0003e80008921860 */
[----:B------:R-:W3:Y:S01]  /*3c970*/  LDL.LU.64 R20, [R1+0x1f20] ;  /* 0x001f200001147983 */ /* 0x000ee20000300a00 */
[----:B------:R-:W-:-:S03]  /*3c980*/  IMAD.WIDE R10, R96, 0x4, R10 ;  /* 0x00000004600a7825 */ /* 0x000fc600078e020a */
[----:B------:R2:W-:Y:S04]  /*3c990*/  STL.64 [R1+0x6b08], R6 ;  /* 0x006b080601007387 */ /* 0x0005e80000100a00 */
[----:B------:R-:W3:Y:S01]  /*3c9a0*/  LDL.LU.64 R18, [R1+0x2b68] ;  /* 0x002b680001127983 */ /* 0x000ee20000300a00 */
[----:B-1----:R-:W-:-:S03]  /*3c9b0*/  IMAD.WIDE R8, R96, 0x4, R12 ;  /* 0x0000000460087825 */ /* 0x002fc600078e020c */
[----:B------:R1:W-:Y:S04]  /*3c9c0*/  STL.64 [R1+0x6b00], R10 ;  /* 0x006b000a01007387 */ /* 0x0003e80000100a00 */
[----:B------:R2:W-:Y:S04]  /*3c9d0*/  LDGSTS.E [R5+-0x41800], desc[UR32][R6.64], P4 ;  /* 0xbe80000006057fae */ /* 0x0005e8000a121860 */
[----:B------:R-:W3:Y:S04]  /*3c9e0*/  LDL.LU.64 R32, [R1+0x1f18] ;  /* 0x001f180001207983 */ /* 0x000ee80000300a00 */
[----:B------:R1:W-:Y:S04]  /*3c9f0*/  STL.64 [R1+0x6af8], R8 ;  /* 0x006af80801007387 */ /* 0x0003e80000100a00 */
[----:B------:R-:W3:Y:S04]  /*3ca00*/  LDL.LU.64 R12, [R1+0x2b30] ;  /* 0x002b3000010c7983 */ /* 0x000ee80000300a00 */
[----:B------:R-:W-:Y:S01]  /*3ca10*/  LDGSTS.E [R4+-0x41700], desc[UR32][R10.64], P1 ;  /* 0xbe9000000a047fae */ /* 0x000fe20008921860 */
[----:B------:R-:W-:-:S03]  /*3ca20*/  VIADD R249, R249, 0x100000 ;  /* 0x00100000f9f97836 */ /* 0x000fc60000000000 */
[----:B------:R1:W-:Y:S01]  /*3ca30*/  LDGSTS.E [R2+-0x40800], desc[UR32][R8.64], P4 ;  /* 0xbf80000008027fae */ /* 0x0003e2000a121860 */
[----:B--2---:R-:W-:-:S03]  /*3ca40*/  IMAD.WIDE R6, R96, 0x4, R14 ;  /* 0x0000000460067825 */ /* 0x004fc600078e020e */
[----:B-1----:R-:W2:Y:S04]  /*3ca50*/  LDL.LU.64 R10, [R1+0x1f10] ;  /* 0x001f1000010a7983 */ /* 0x002ea80000300a00 */
[----:B------:R1:W-:Y:S01]  /*3ca60*/  STL.64 [R1+0x6af0], R6 ;  /* 0x006af00601007387 */ /* 0x0003e20000100a00 */
[----:B------:R-:W-:-:S03]  /*3ca70*/  IMAD.WIDE R212, R96, 0x4, R28 ;  /* 0x0000000460d47825 */ /* 0x000fc600078e021c */
[----:B------:R-:W2:Y:S04]  /*3ca80*/  LDL.LU.64 R14, [R1+0x2af8] ;  /* 0x002af800010e7983 */ /* 0x000ea80000300a00 */
[----:B------:R-:W2:Y:S04]  /*3ca90*/  LDL.LU.64 R28, [R1+0x1f08] ;  /* 0x001f0800011c7983 */ /* 0x000ea80000300a00 */
[----:B------:R1:W-:Y:S04]  /*3caa0*/  LDGSTS.E [R249+-0x40700], desc[UR32][R6.64], P1 ;  /* 0xbf90000006f97fae */ /* 0x0003e80008921860 */
[----:B------:R-:W-:Y:S01]  /*3cab0*/  LDGSTS.E [R3+-0x5f600], desc[UR32][R212.64], P4 ;  /* 0xa0a00000d4037fae */ /* 0x000fe2000a121860 */
[----:B------:R-:W-:-:S03]  /*3cac0*/  IMAD.WIDE R8, R96, 0x4, R26 ;  /* 0x0000000460087825 */ /* 0x000fc600078e021a */
[----:B------:R-:W2:Y:S04]  /*3cad0*/  LDL.LU.64 R26, [R1+0x2ac0] ;  /* 0x002ac000011a7983 */ /* 0x000ea80000300a00 */
[----:B------:R2:W-:Y:S01]  /*3cae0*/  STL.64 [R1+0x1b58], R212 ;  /* 0x001b58d401007387 */ /* 0x0005e20000100a00 */
[----:B----4-:R-:W-:-:S03]  /*3caf0*/  IMAD.WIDE R216, R96, 0x4, R22 ;  /* 0x0000000460d87825 */ /* 0x010fc600078e0216 */
[----:B------:R-:W4:Y:S01]  /*3cb00*/  LDL.LU.64 R22, [R1+0x1f00] ;  /* 0x001f000001167983 */ /* 0x000f220000300a00 */
[----:B-1----:R-:W-:-:S03]  /*3cb10*/  IMAD.WIDE R248, R96, 0x4, R16 ;  /* 0x0000000460f87825 */ /* 0x002fc600078e0210 */
[----:B------:R-:W4:Y:S01]  /*3cb20*/  LDL.LU.64 R16, [R1+0x2a88] ;  /* 0x002a880001107983 */ /* 0x000f220000300a00 */
[----:B------:R-:W-:-:S04]  /*3cb30*/  IMAD.WIDE R214, R96, 0x4, R30 ;  /* 0x0000000460d67825 */ /* 0x000fc800078e021e */
[C---:B---3--:R-:W-:Y:S01]  /*3cb40*/  IMAD.WIDE R246, R96.reuse, 0x4, R24 ;  /* 0x0000000460f67825 */ /* 0x048fe200078e0218 */
[----:B------:R1:W-:Y:S04]  /*3cb50*/  STL.64 [R1+0x1b50], R214 ;  /* 0x001b50d601007387 */ /* 0x0003e80000100a00 */
[----:B------:R-:W3:Y:S04]  /*3cb60*/  LDL.LU.64 R30, [R1+0x1ef8] ;  /* 0x001ef800011e7983 */ /* 0x000ee80000300a00 */
[----:B------:R-:W3:Y:S01]  /*3cb70*/  LDL.LU.64 R24, [R1+0x2a50] ;  /* 0x002a500001187983 */ /* 0x000ee20000300a00 */
[----:B------:R-:W-:-:S03]  /*3cb80*/  IMAD.WIDE R244, R96, 0x4, R20 ;  /* 0x0000000460f47825 */ /* 0x000fc600078e0214 */
[----:B------:R-:W-:Y:S04]  /*3cb90*/  STL.64 [R1+0x1b48], R8 ;  /* 0x001b480801007387 */ /* 0x000fe80000100a00 */
[----:B------:R1:W-:Y:S01]  /*3cba0*/  STL.64 [R1+0x1b78], R216 ;  /* 0x001b78d801007387 */ /* 0x0003e20000100a00 */
[----:B------:R-:W-:-:S03]  /*3cbb0*/  IMAD.WIDE R242, R96, 0x4, R18 ;  /* 0x0000000460f27825 */ /* 0x000fc600078e0212 */
[----:B------:R-:W3:Y:S04]  /*3cbc0*/  LDL.LU.64 R20, [R1+0x1ef0] ;  /* 0x001ef00001147983 */ /* 0x000ee80000300a00 */
[----:B------:R-:W-:Y:S04]  /*3cbd0*/  STL.64 [R1+0x1b70], R248 ;  /* 0x001b70f801007387 */ /* 0x000fe80000100a00 */
[----:B------:R-:W3:Y:S04]  /*3cbe0*/  LDL.LU.64 R18, [R1+0x2a18] ;  /* 0x002a180001127983 */ /* 0x000ee80000300a00 */
[----:B------:R-:W-:Y:S01]  /*3cbf0*/  STL.64 [R1+0x1ba8], R246 ;  /* 0x001ba8f601007387 */ /* 0x000fe20000100a00 */
[----:B------:R-:W-:-:S03]  /*3cc00*/  IMAD.WIDE R240, R96, 0x4, R32 ;  /* 0x0000000460f07825 */ /* 0x000fc600078e0220 */
[----:B------:R-:W-:Y:S01]  /*3cc10*/  LDGSTS.E [R3+-0x5f500], desc[UR32][R214.64], P1 ;  /* 0xa0b00000d6037fae */ /* 0x000fe20008921860 */
[----:B------:R-:W-:-:S03]  /*3cc20*/  IMAD.WIDE R238, R96, 0x4, R12 ;  /* 0x0000000460ee7825 */ /* 0x000fc600078e020c */
[----:B------:R-:W3:Y:S04]  /*3cc30*/  LDL.LU.64 R12, [R1+0x1ee8] ;  /* 0x001ee800010c7983 */ /* 0x000ee80000300a00 */
[----:B------:R-:W-:Y:S04]  /*3cc40*/  STL.64 [R1+0x1ba0], R244 ;  /* 0x001ba0f401007387 */ /* 0x000fe80000100a00 */
[----:B------:R-:W-:Y:S04]  /*3cc50*/  LDGSTS.E [R3+-0x5e600], desc[UR32][R216.64], P4 ;  /* 0xa1a00000d8037fae */ /* 0x000fe8000a121860 */
[----:B------:R-:W-:Y:S01]  /*3cc60*/  LDGSTS.E [R3+-0x5e500], desc[UR32][R248.64], P1 ;  /* 0xa1b00000f8037fae */ /* 0x000fe20008921860 */
[----:B--2---:R-:W-:-:S03]  /*3cc70*/  IMAD.WIDE R236, R96, 0x4, R10 ;  /* 0x0000000460ec7825 */ /* 0x004fc600078e020a */
[----:B------:R-:W2:Y:S04]  /*3cc80*/  LDL.LU.64 R10, [R1+0x29e0] ;  /* 0x0029e000010a7983 */ /* 0x000ea80000300a00 */
[----:B------:R-:W-:Y:S01]  /*3cc90*/  STL.64 [R1+0x1bd8], R242 ;  /* 0x001bd8f201007387 */ /* 0x000fe20000100a00 */
[----:B------:R-:W-:-:S03]  /*3cca0*/  IMAD.WIDE R234, R96, 0x4, R14 ;  /* 0x0000000460ea7825 */ /* 0x000fc600078e020e */
[----:B------:R-:W2:Y:S01]  /*3ccb0*/  LDL.LU.64 R14, [R1+0x1ee0] ;  /* 0x001ee000010e7983 */ /* 0x000ea20000300a00 */
[----:B------:R-:W-:-:S03]  /*3ccc0*/  IMAD.WIDE R232, R96, 0x4, R28 ;  /* 0x0000000460e87825 */ /* 0x000fc600078e021c */
[----:B------:R-:W-:Y:S04]  /*3ccd0*/  STL.64 [R1+0x1bd0], R240 ;  /* 0x001bd0f001007387 */ /* 0x000fe80000100a00 */
[----:B------:R-:W2:Y:S04]  /*3cce0*/  LDL.LU.64 R28, [R1+0x29a8] ;  /* 0x0029a800011c7983 */ /* 0x000ea80000300a00 */
        /* <DEDUP_REMOVED lines=10> */
[----:B------:R-:W2:Y:S04]  /*3cd90*/  LDL.LU.64 R26, [R1+0x1ed8] ;  /* 0x001ed800011a7983 */ /* 0x000ea80000300a00 */
[----:B------:R-:W-:Y:S04]  /*3cda0*/  STL.64 [R1+0x1bf0], R236 ;  /* 0x001bf0ec01007387 */ /* 0x000fe80000100a00 */
[----:B------:R-:W-:Y:S01]  /*3cdb0*/  LDGSTS.E [R3+-0x59600], desc[UR32][R230.64], P4 ;  /* 0xa6a00000e6037fae */ /* 0x000fe2000a121860 */
[----:B----4-:R-:W-:-:S03]  /*3cdc0*/  IMAD.WIDE R228, R96, 0x4, R22 ;  /* 0x0000000460e47825 */ /* 0x010fc600078e0216 */
[----:B------:R-:W4:Y:S01]  /*3cdd0*/  LDL.LU.64 R22, [R1+0x2970] ;  /* 0x0029700001167983 */ /* 0x000f220000300a00 */
[----:B------:R-:W-:-:S03]  /*3cde0*/  IMAD.WIDE R226, R96, 0x4, R16 ;  /* 0x0000000460e27825 */ /* 0x000fc600078e0210 */
[----:B------:R-:W-:Y:S04]  /*3cdf0*/  STL.64 [R1+0x3d10], R234 ;  /* 0x003d10ea01007387 */ /* 0x000fe80000100a00 */
[----:B------:R-:W4:Y:S04]  /*3ce00*/  LDL.LU.64 R16, [R1+0x1ed0] ;  /* 0x001ed00001107983 */ /* 0x000f280000300a00 */
[----:B------:R-:W-:Y:S01]  /*3ce10*/  STL.64 [R1+0x1c28], R232 ;  /* 0x001c28e801007387 */ /* 0x000fe20000100a00 */
[----:B---3--:R-:W-:-:S03]  /*3ce20*/  IMAD.WIDE R224, R96, 0x4, R30 ;  /* 0x0000000460e07825 */ /* 0x008fc600078e021e */
[----:B------:R-:W-:Y:S01]  /*3ce30*/  STL.64 [R1+0x3d58], R230 ;  /* 0x003d58e601007387 */ /* 0x000fe20000100a00 */
[----:B------:R-:W-:-:S03]  /*3ce40*/  IMAD.WIDE R222, R96, 0x4, R24 ;  /* 0x0000000460de7825 */ /* 0x000fc600078e0218 */
[----:B------:R-:W3:Y:S04]  /*3ce50*/  LDL.LU.64 R24, [R1+0x2938] ;  /* 0x0029380001187983 */ /* 0x000ee80000300a00 */
[----:B------:R-:W-:Y:S04]  /*3ce60*/  STL.64 [R1+0x3d50], R228 ;  /* 0x003d50e401007387 */ /* 0x000fe80000100a00 */
[----:B------:R-:W-:Y:S01]  /*3ce70*/  LDGSTS.E [R3+-0x59500], desc[UR32][R228.64], P1 ;  /* 0xa6b00000e4037fae */ /* 0x000fe20008921860 */
[----:B------:R-:W-:-:S03]  /*3ce80*/  IMAD.WIDE R220, R96, 0x4, R20 ;  /* 0x0000000460dc7825 */ /* 0x000fc600078e0214 */
[----:B------:R-:W3:Y:S04]  /*3ce90*/  LDL.LU.64 R20, [R1+0x1ec8] ;  /* 0x001ec80001147983 */ /* 0x000ee80000300a00 */
[----:B------:R-:W-:Y:S01]  /*3cea0*/  STL.64 [R1+0x3d98], R226 ;  /* 0x003d98e201007387 */ /* 0x000fe20000100a00 */
[----:B------:R-:W-:-:S03]  /*3ceb0*/  IMAD.WIDE R218, R96, 0x4, R18 ;  /* 0x0000000460da7825 */ /* 0x000fc600078e0212 */
[----:B------:R-:W3:Y:S04]  /*3cec0*/  LDL.LU.64 R18, [R1+0x2900] ;  /* 0x0029000001127983 */ /* 0x000ee80000300a00 */
[----:B------:R-:W-:Y:S04]  /*3ced0*/  STL.64 [R1+0x3d90], R224 ;  /* 0x003d90e001007387 */ /* 0x000fe80000100a00 */
[----:B------:R-:W-:Y:S01]  /*3cee0*/  LDGSTS.E [R3+-0x58600], desc[UR32][R226.64], P4 ;  /* 0xa7a00000e2037fae */ /* 0x000fe2000a121860 */
[----:B------:R-:W-:-:S03]  /*3cef0*/  IMAD.WIDE R94, R96, 0x4, R12 ;  /* 0x00000004605e7825 */ /* 0x000fc600078e020c */
[----:B------:R-:W3:Y:S04]  /*3cf00*/  LDL.LU.64 R12, [R1+0x1ec0] ;  /* 0x001ec000010c7983 */ /* 0x000ee80000300a00 */
[----:B------:R-:W-:Y:S04]  /*3cf10*/  STL.64 [R1+0x3eb0], R222 ;  /* 0x003eb0de01007387 */ /* 0x000fe80000100a00 */
[----:B------:R-:W3:Y:S04]  /*3cf20*/  LDL.LU.64 R32, [R1+0x28c8] ;  /* 0x0028c80001207983 */ /* 0x000ee80000300a00 */
[----:B------:R-:W-:Y:S01]  /*3cf30*/  LDGSTS.E [R3+-0x58500], desc[UR32][R224.64], P1 ;  /* 0xa7b00000e0037fae */ /* 0x000fe20008921860 */
[----:B--2---:R-:W-:-:S03]  /*3cf40*/  IMAD.WIDE R92, R96, 0x4, R10 ;  /* 0x00000004605c7825 */ /* 0x004fc600078e020a */
[----:B------:R-:W2:Y:S04]  /*3cf50*/  LDL.LU.64 R10, [R1+0x1eb8] ;  /* 0x001eb800010a7983 */ /* 0x000ea80000300a00 */
[----:B------:R-:W-:Y:S01]  /*3cf60*/  STL.64 [R1+0x3ea8], R220 ;  /* 0x003ea8dc01007387 */ /* 0x000fe20000100a00 */
[----:B------:R-:W-:-:S03]  /*3cf70*/  IMAD.WIDE R90, R96, 0x4, R14 ;  /* 0x00000004605a7825 */ /* 0x000fc600078e020e */
[----:B------:R-:W2:Y:S04]  /*3cf80*/  LDL.LU.64 R14, [R1+0x2890] ;  /* 0x00289000010e7983 */ /* 0x000ea80000300a00 */
[----:B------:R-:W-:Y:S04]  /*3cf90*/  STL.64 [R1+0x3ed0], R218 ;  /* 0x003ed0da01007387 */ /* 0x000fe80000100a00 */
[----:B------:R-:W2:Y:S04]  /*3cfa0*/  LDL.LU.64 R30, [R1+0x1eb0] ;  /* 0x001eb000011e7983 */ /* 0x000ea80000300a00 */
[----:B------:R-:W-:Y:S01]  /*3cfb0*/  STL.64 [R1+0x3ec8], R94 ;  /* 0x003ec85e01007387 */ /* 0x000fe20000100a00 */
[----:B------:R-:W-:-:S03]  /*3cfc0*/  IMAD.WIDE R88, R96, 0x4, R28 ;  /* 0x0000000460587825 */ /* 0x000fc600078e021c */
        /* <DEDUP_REMOVED lines=12> */
[----:B------:R-:W4:Y:S04]  /*3d090*/  LDL.LU.64 R22, [R1+0x1ea8] ;  /* 0x001ea80001167983 */ /* 0x000f280000300a00 */
[----:B------:R-:W-:Y:S01]  /*3d0a0*/  STL.64 [R1+0x3f10], R90 ;  /* 0x003f105a01007387 */ /* 0x000fe20000100a00 */
[----:B------:R-:W-:-:S03]  /*3d0b0*/  IMAD.WIDE R82, R96, 0x4, R16 ;  /* 0x0000000460527825 */ /* 0x000fc600078e0210 */
[----:B------:R-:W4:Y:S04]  /*3d0c0*/  LDL.LU.64 R28, [R1+0x2820] ;  /* 0x00282000011c7983 */ /* 0x000f280000300a00 */
[----:B------:R-:W4:Y:S04]  /*3d0d0*/  LDL.LU.64 R16, [R1+0x1ea0] ;  /* 0x001ea00001107983 */ /* 0x000f280000300a00 */
[----:B------:R-:W-:Y:S01]  /*3d0e0*/  STL.64 [R1+0x3f58], R88 ;  /* 0x003f585801007387 */ /* 0x000fe20000100a00 */
[----:B---3--:R-:W-:-:S03]  /*3d0f0*/  IMAD.WIDE R80, R96, 0x4, R24 ;  /* 0x0000000460507825 */ /* 0x008fc600078e0218 */
        /* <DEDUP_REMOVED lines=14> */
[----:B------:R-:W-:Y:S04]  /*3d1e0*/  STL.64 [R1+0x4028], R78 ;  /* 0x0040284e01007387 */ /* 0x000fe80000100a00 */
[----:B------:R-:W-:Y:S01]  /*3d1f0*/  LDGSTS.E [R3+-0x52600], desc[UR32][R80.64], P4 ;  /* 0xada0000050037fae */ /* 0x000fe2000a121860 */
[----:B--2---:R-:W-:-:S03]  /*3d200*/  IMAD.WIDE R70, R96, 0x4, R10 ;  /* 0x0000000460467825 */ /* 0x004fc600078e020a */
[----:B------:R-:W2:Y:S04]  /*3d210*/  LDL.LU.64 R10, [R1+0x2778] ;  /* 0x00277800010a7983 */ /* 0x000ea80000300a00 */
[----:B------:R-:W-:Y:S01]  /*3d220*/  STL.64 [R1+0x44b8], R76 ;  /* 0x0044b84c01007387 */ /* 0x000fe20000100a00 */
[----:B------:R-:W-:-:S03]  /*3d230*/  IMAD.WIDE R68, R96, 0x4, R14 ;  /* 0x0000000460447825 */ /* 0x000fc600078e020e */
[----:B------:R-:W2:Y:S04]  /*3d240*/  LDL.LU.64 R14, [R1+0x1e88] ;  /* 0x001e8800010e7983 */ /* 0x000ea80000300a00 */
[----:B------:R-:W-:Y:S01]  /*3d250*/  STL.64 [R1+0x44b0], R74 ;  /* 0x0044b04a01007387 */ /* 0x000fe20000100a00 */
[----:B------:R-:W-:-:S03]  /*3d260*/  IMAD.WIDE R66, R96, 0x4, R30 ;  /* 0x0000000460427825 */ /* 0x000fc600078e021e */
        /* <DEDUP_REMOVED lines=14> */
[----:B------:R-:W-:Y:S04]  /*3d350*/  STL.64 [R1+0x4548], R68 ;  /* 0x0045484401007387 */ /* 0x000fe80000100a00 */
[----:B------:R-:W-:Y:S01]  /*3d360*/  STL.64 [R1+0x4540], R66 ;  /* 0x0045404201007387 */ /* 0x000fe20000100a00 */
[----:B------:R-:W-:-:S03]  /*3d370*/  IMAD.WIDE R58, R96, 0x4, R16 ;  /* 0x00000004603a7825 */ /* 0x000fc600078e0210 */
[----:B------:R-:W4:Y:S01]  /*3d380*/  LDL.LU.64 R16, [R1+0x2708] ;  /* 0x0027080001107983 */ /* 0x000f220000300a00 */
[----:B------:R-:W-:-:S03]  /*3d390*/  IMAD.WIDE R60, R96, 0x4, R28 ;  /* 0x00000004603c7825 */ /* 0x000fc600078e021c */
[----:B------:R-:W-:Y:S01]  /*3d3a0*/  STL.64 [R1+0x4568], R64 ;  /* 0x0045684001007387 */ /* 0x000fe20000100a00 */
[----:B---3--:R-:W-:-:S03]  /*3d3b0*/  IMAD.WIDE R56, R96, 0x4, R24 ;  /* 0x0000000460387825 */ /* 0x008fc600078e0218 */
[----:B------:R-:W3:Y:S04]  /*3d3c0*/  LDL.LU.64 R42, [R1+0x1e78] ;  /* 0x001e7800012a7983 */ /* 0x000ee80000300a00 */
[----:B------:R-:W-:Y:S04]  /*3d3d0*/  STL.64 [R1+0x4560], R62 ;  /* 0x0045603e01007387 */ /* 0x000fe80000100a00 */
[----:B------:R-:W-:Y:S04]  /*3d3e0*/  STL.64 [R1+0x4588], R60 ;  /* 0x0045883c01007387 */ /* 0x000fe80000100a00 */
[----:B------:R-:W3:Y:S01]  /*3d3f0*/  LDL.LU.64 R24, [R1+0x26d0] ;  /* 0x0026d00001187983 */ /* 0x000ee20000300a00 */
[----:B------:R-:W-:-:S03]  /*3d400*/  IMAD.WIDE R54, R96, 0x4, R20 ;  /* 0x0000000460367825 */ /* 0x000fc600078e0214 */
[----:B------:R-:W3:Y:S04]  /*3d410*/  LDL.LU.64 R40, [R1+0x1e70] ;  /* 0x001e700001287983 */ /* 0x000ee80000300a00 */
[----:B------:R-:W-:Y:S01]  /*3d420*/  STL.64 [R1+0x4580], R58 ;  /* 0x0045803a01007387 */ /* 0x000fe20000100a00 */
[----:B------:R-:W-:-:S03]  /*3d430*/  IMAD.WIDE R52, R96, 0x4, R18 ;  /* 0x0000000460347825 */ /* 0x000fc600078e0212 */
[----:B------:R-:W3:Y:S04]  /*3d440*/  LDL.LU.64 R38, [R1+0x2698] ;  /* 0x0026980001267983 */ /* 0x000ee80000300a00 */
[----:B------:R-:W3:Y:S04]  /*3d450*/  LDL.LU.64 R20, [R1+0x1e68] ;  /* 0x001e680001147983 */ /* 0x000ee80000300a00 */
[----:B------:R-:W-:Y:S01]  /*3d460*/  STL.64 [R1+0x6998], R56 ;  /* 0x0069983801007387 */ /* 0x000fe20000100a00 */
[----:B------:R-:W-:-:S03]  /*3d470*/  IMAD.WIDE R12, R96, 0x4, R12 ;  /* 0x00000004600c7825 */ /* 0x000fc600078e020c */
[----:B------:R-:W3:Y:S04]  /*3d480*/  LDL.LU.64 R36, [R1+0x2660] ;  /* 0x0026600001247983 */ /* 0x000ee80000300a00 */
[----:B------:R-:W3:Y:S04]  /*3d490*/  LDL.LU.64 R34, [R1+0x1e60] ;  /* 0x001e600001227983 */ /* 0x000ee80000300a00 */
[----:B------:R-:W-:Y:S04]  /*3d4a0*/  STL.64 [R1+0x6990], R54 ;  /* 0x0069903601007387 */ /* 0x000fe80000100a00 */
[----:B------:R-:W3:Y:S01]  /*3d4b0*/  LDL.LU.64 R18, [R1+0x2538] ;  /* 0x0025380001127983 */ /* 0x000ee20000300a00 */
[----:B--2---:R-:W-:-:S03]  /*3d4c0*/  IMAD.WIDE R10, R96, 0x4, R10 ;  /* 0x00000004600a7825 */ /* 0x004fc600078e020a */
[----:B------:R-:W-:Y:S01]  /*3d4d0*/  LDGSTS.E [R3+-0x4e500], desc[UR32][R62.64], P1 ;  /* 0xb1b000003e037fae */ /* 0x000fe20008921860 */
[----:B------:R-:W-:-:S03]  /*3d4e0*/  IMAD.WIDE R50, R96, 0x4, R14 ;  /* 0x0000000460327825 */ /* 0x000fc600078e020e */
[----:B------:R-:W2:Y:S04]  /*3d4f0*/  LDL.LU.64 R14, [R1+0x1e58] ;  /* 0x001e5800010e7983 */ /* 0x000ea80000300a00 */
[----:B------:R-:W-:Y:S04]  /*3d500*/  STL.64 [R1+0x69f8], R52 ;  /* 0x0069f83401007387 */ /* 0x000fe80000100a00 */
[----:B------:R-:W2:Y:S04]  /*3d510*/  LDL.LU.64 R32, [R1+0x2500] ;  /* 0x0025000001207983 */ /* 0x000ea80000300a00 */
[----:B------:R-:W2:Y:S04]  /*3d520*/  LDL.LU.64 R30, [R1+0x1e50] ;  /* 0x001e5000011e7983 */ /* 0x000ea80000300a00 */
[----:B------:R1:W-:Y:S04]  /*3d530*/  STL.64 [R1+0x69f0], R12 ;  /* 0x0069f00c01007387 */ /* 0x0003e80000100a00 */
[----:B------:R-:W2:Y:S04]  /*3d540*/  LDL.LU.64 R28, [R1+0x24c8] ;  /* 0x0024c800011c7983 */ /* 0x000ea80000300a00 */
        /* <DEDUP_REMOVED lines=10> */
[----:B------:R1:W-:Y:S04]  /*3d5f0*/  STL.64 [R1+0x6a18], R10 ;  /* 0x006a180a01007387 */ /* 0x0003e80000100a00 */
[----:B------:R-:W-:Y:S01]  /*3d600*/  LDGSTS.E [R3+-0x49600], desc[UR32][R48.64], P4 ;  /* 0xb6a0000030037fae */ /* 0x000fe2000a121860 */
[----:B----4-:R-:W-:-:S03]  /*3d610*/  IMAD.WIDE R46, R96, 0x4, R22 ;  /* 0x00000004602e7825 */ /* 0x010fc600078e0216 */
[----:B------:R-:W4:Y:S04]  /*3d620*/  LDL.LU.64 R22, [R1+0x2490] ;  /* 0x0024900001167983 */ /* 0x000f280000300a00 */
[----:B------:R-:W-:Y:S01]  /*3d630*/  LDGSTS.E [R3+-0x49500], desc[UR32][R46.64], P1 ;  /* 0xb6b000002e037fae */ /* 0x000fe20008921860 */
[----:B------:R-:W-:-:S03]  /*3d640*/  IMAD.WIDE R44, R96, 0x4, R16 ;  /* 0x00000004602c7825 */ /* 0x000fc600078e0210 */
[----:B------:R-:W4:Y:S04]  /*3d650*/  LDL.LU.64 R16, [R1+0x1e40] ;  /* 0x001e400001107983 */ /* 0x000f280000300a00 */
[----:B------:R-:W-:Y:S04]  /*3d660*/  STL.64 [R1+0x6a10], R50 ;  /* 0x006a103201007387 */ /* 0x000fe80000100a00 */
[----:B------:R-:W4:Y:S04]  /*3d670*/  LDL.LU.64 R6, [R1+0x2450] ;  /* 0x0024500001067983 */ /* 0x000f280000300a00 */
[----:B------:R-:W4:Y:S01]  /*3d680*/  LDL.LU.64 R4, [R1+0x1e38] ;  /* 0x001e380001047983 */ /* 0x000f220000300a00 */
[----:B---3--:R-:W-:-:S03]  /*3d690*/  IMAD.WIDE R42, R96, 0x4, R42 ;  /* 0x00000004602a7825 */ /* 0x008fc600078e022a */
[----:B------:R-:W-:Y:S01]  /*3d6a0*/  STL.64 [R1+0x6a38], R48 ;  /* 0x006a383001007387 */ /* 0x000fe20000100a00 */
        /* <DEDUP_REMOVED lines=8> */
[----:B------:R-:W-:Y:S01]  /*3d730*/  STL.64 [R1+0x6ac0], R40 ;  /* 0x006ac02801007387 */ /* 0x000fe20000100a00 */
[----:B------:R-:W-:-:S03]  /*3d740*/  IMAD.WIDE R36, R96, 0x4, R36 ;  /* 0x0000000460247825 */ /* 0x000fc600078e0224 */
[----:B------:R-:W-:Y:S01]  /*3d750*/  STL.64 [R1+0x6ab8], R38 ;  /* 0x006ab82601007387 */ /* 0x000fe20000100a00 */
[----:B------:R-:W-:-:S03]  /*3d760*/  IMAD.WIDE R34, R96, 0x4, R34 ;  /* 0x0000000460227825 */ /* 0x000fc600078e0222 */
[----:B------:R3:W-:Y:S04]  /*3d770*/  STL.64 [R1+0x6ab0], R20 ;  /* 0x006ab01401007387 */ /* 0x0007e80000100a00 */
[----:B------:R-:W-:Y:S01]  /*3d780*/  STL.64 [R1+0x6aa8], R36 ;  /* 0x006aa82401007387 */ /* 0x000fe20000100a00 */
[----:B------:R-:W-:-:S03]  /*3d790*/  IMAD.WIDE R18, R96, 0x4, R18 ;  /* 0x0000000460127825 */ /* 0x000fc600078e0212 */
[----:B------:R-:W-:Y:S01]  /*3d7a0*/  STL.64 [R1+0x6aa0], R34 ;  /* 0x006aa02201007387 */ /* 0x000fe20000100a00 */
        /* <DEDUP_REMOVED lines=22> */
[----:B------:R-:W-:-:S05]  /*3d910*/  IMAD.WIDE R26, R96, 0x4, R26 ;  /* 0x00000004601a7825 */ /* 0x000fca00078e021a */
[----:B------:R2:W-:Y:S04]  /*3d920*/  STL.64 [R1+0x6a70], R26 ;  /* 0x006a701a01007387 */ /* 0x0005e80000100a00 */
[----:B------:R-:W-:Y:S01]  /*3d930*/  LDGSTS.E [R3+-0x42500], desc[UR32][R26.64], P1 ;  /* 0xbdb000001a037fae */ /* 0x000fe20008921860 */
[----:B----4-:R-:W-:-:S05]  /*3d940*/  IMAD.WIDE R22, R96, 0x4, R22 ;  /* 0x0000000460167825 */ /* 0x010fca00078e0216 */
[----:B------:R-:W-:Y:S04]  /*3d950*/  STL.64 [R1+0x6a68], R22 ;  /* 0x006a681601007387 */ /* 0x000fe80000100a00 */
[----:B------:R-:W5:Y:S01]  /*3d960*/  LDL.LU.64 R212, [R1+0x6fa8] ;  /* 0x006fa80001d47983 */ /* 0x000f620000300a00 */
[----:B------:R-:W-:-:S03]  /*3d970*/  IMAD.WIDE R16, R96, 0x4, R16 ;  /* 0x0000000460107825 */ /* 0x000fc600078e0210 */
[----:B------:R4:W-:Y:S04]  /*3d980*/  LDGSTS.E [R3+-0x41600], desc[UR32][R22.64], P4 ;  /* 0xbea0000016037fae */ /* 0x0009e8000a121860 */
[----:B------:R4:W-:Y:S01]  /*3d990*/  STL.64 [R1+0x6a60], R16 ;  /* 0x006a601001007387 */ /* 0x0009e20000100a00 */
[----:B------:R-:W-:-:S03]  /*3d9a0*/  IMAD.WIDE R6, R96, 0x4, R6 ;  /* 0x0000000460067825 */ /* 0x000fc600078e0206 */
[----:B-1----:R-:W5:Y:S01]  /*3d9b0*/  LDL.LU.64 R214, [R1+0x6fa0] ;  /* 0x006fa00001d67983 */ /* 0x002f620000300a00 */
[----:B------:R-:W-:-:S03]  /*3d9c0*/  IMAD.WIDE R4, R96, 0x4, R4 ;  /* 0x0000000460047825 */ /* 0x000fc600078e0204 */
[----:B------:R1:W-:Y:S04]  /*3d9d0*/  STL.64 [R1+0x6a58], R6 ;  /* 0x006a580601007387 */ /* 0x0003e80000100a00 */
[----:B------:R-:W5:Y:S04]  /*3d9e0*/  LDL.LU.64 R216, [R1+0x6f98] ;  /* 0x006f980001d87983 */ /* 0x000f680000300a00 */
[----:B------:R1:W-:Y:S04]  /*3d9f0*/  STL.64 [R1+0x6a50], R4 ;  /* 0x006a500401007387 */ /* 0x0003e80000100a00 */
[----:B------:R-:W4:Y:S04]  /*3da00*/  LDL.LU.64 R12, [R1+0x1e30] ;  /* 0x001e3000010c7983 */ /* 0x000f280000300a00 */
[----:B------:R-:W1:Y:S04]  /*3da10*/  LDL.LU.64 R10, [R1+0x2bd0] ;  /* 0x002bd000010a7983 */ /* 0x000e680000300a00 */
[----:B---3--:R-:W3:Y:S04]  /*3da20*/  LDL.LU.64 R24, [R1+0x1e28] ;  /* 0x001e280001187983 */ /* 0x008ee80000300a00 */
[----:B------:R-:W3:Y:S04]  /*3da30*/  LDL.LU.64 R20, [R1+0x2b98] ;  /* 0x002b980001147983 */ /* 0x000ee80000300a00 */
[----:B--2---:R-:W2:Y:S04]  /*3da40*/  LDL.LU.64 R18, [R1+0x1e20] ;  /* 0x001e200001127983 */ /* 0x004ea80000300a00 */
[----:B------:R-:W2:Y:S04]  /*3da50*/  LDL.LU.64 R14, [R1+0x2b60] ;  /* 0x002b6000010e7983 */ /* 0x000ea80000300a00 */
[----:B------:R-:W2:Y:S04]  /*3da60*/  LDL.LU.64 R26, [R1+0x1e18] ;  /* 0x001e1800011a7983 */ /* 0x000ea80000300a00 */
[----:B------:R-:W-:Y:S04]  /*3da70*/  LDGSTS.E [R3+-0x41500], desc[UR32][R16.64], P1 ;  /* 0xbeb0000010037fae */ /* 0x000fe80008921860 */
[----:B------:R1:W-:Y:S01]  /*3da80*/  LDGSTS.E [R3+-0x40600], desc[UR32][R6.64], P4 ;  /* 0xbfa0000006037fae */ /* 0x0003e2000a121860 */
[----:B------:R-:W-:-:S03]  /*3da90*/  VIADD R2, R250, 0x100000 ;  /* 0x00100000fa027836 */ /* 0x000fc60000000000 */
[----:B------:R1:W-:Y:S04]  /*3daa0*/  LDGSTS.E [R3+-0x40500], desc[UR32][R4.64], P1 ;  /* 0xbfb0000004037fae */ /* 0x0003e80008921860 */
[----:B----4-:R-:W4:Y:S04]  /*3dab0*/  LDL.LU.64 R16, [R1+0x2b28] ;  /* 0x002b280001107983 */ /* 0x010f280000300a00 */
[----:B------:R3:W-:Y:S01]  /*3dac0*/  LDGSTS.E [R2+-0x5f400], desc[UR32][R8.64], P4 ;  /* 0xa0c0000008027fae */ /* 0x0007e2000a121860 */
[----:B------:R-:W-:-:S03]  /*3dad0*/  IMAD.WIDE R22, R96, 0x4, R12 ;  /* 0x0000000460167825 */ /* 0x000fc600078e020c */
[----:B------:R-:W4:Y:S01]  /*3dae0*/  LDL.LU.64 R12, [R1+0x1e10] ;  /* 0x001e1000010c7983 */ /* 0x000f220000300a00 */
[----:B-1----:R-:W-:-:S03]  /*3daf0*/  IMAD.WIDE R6, R96, 0x4, R10 ;  /* 0x0000000460067825 */ /* 0x002fc600078e020a */
[----:B------:R-:W4:Y:S01]  /*3db00*/  LDL.LU.64 R10, [R1+0x2af0] ;  /* 0x002af000010a7983 */ /* 0x000f220000300a00 */
[C---:B------:R-:W-:Y:S01]  /*3db10*/  IADD3 R4, R250.reuse, 0x100000, RZ ;  /* 0x00100000fa047810 */ /* 0x040fe20007ffe0ff */
[----:B------:R-:W-:Y:S02]  /*3db20*/  VIADD R5, R250, 0x100000 ;  /* 0x00100000fa057836 */ /* 0x000fe40000000000 */
[----:B------:R2:W-:Y:S01]  /*3db30*/  STL.64 [R1+0x1ab0], R22 ;  /* 0x001ab01601007387 */ /* 0x0005e20000100a00 */
[----:B---3--:R-:W-:-:S03]  /*3db40*/  IMAD.WIDE R8, R96, 0x4, R24 ;  /* 0x0000000460087825 */ /* 0x008fc600078e0218 */
[----:B------:R1:W-:Y:S04]  /*3db50*/  STL.64 [R1+0x1ad0], R6 ;  /* 0x001ad00601007387 */ /* 0x0003e80000100a00 */
[----:B------:R2:W-:Y:S04]  /*3db60*/  LDGSTS.E [R5+-0x5f300], desc[UR32][R22.64], P1 ;  /* 0xa0d0000016057fae */ /* 0x0005e80008921860 */
[----:B------:R-:W3:Y:S04]  /*3db70*/  LDL.LU.64 R24, [R1+0x1e08] ;  /* 0x001e080001187983 */ /* 0x000ee80000300a00 */
[----:B------:R1:W-:Y:S04]  /*3db80*/  LDGSTS.E [R4+-0x5e400], desc[UR32][R6.64], P4 ;  /* 0xa1c0000006047fae */ /* 0x0003e8000a121860 */
[----:B------:R1:W-:Y:S01]  /*3db90*/  STL.64 [R1+0x1ac8], R8 ;  /* 0x001ac80801007387 */ /* 0x0003e20000100a00 */
[----:B--2---:R-:W-:-:S03]  /*3dba0*/  IMAD.WIDE R22, R96, 0x4, R18 ;  /* 0x0000000460167825 */ /* 0x004fc600078e0212 */
[----:B------:R2:W-:Y:S01]  /*3dbb0*/  LDGSTS.E [R2+-0x5e300], desc[UR32][R8.64], P1 ;  /* 0xa1d0000008027fae */ /* 0x0005e20008921860 */
[----:B-1----:R-:W-:-:S03]  /*3dbc0*/  IMAD.WIDE R6, R96, 0x4, R20 ;  /* 0x0000000460067825 */ /* 0x002fc600078e0214 */
[----:B------:R-:W3:Y:S04]  /*3dbd0*/  LDL.LU.64 R20, [R1+0x2ab8] ;  /* 0x002ab80001147983 */ /* 0x000ee80000300a00 */
[----:B------:R1:W-:Y:S01]  /*3dbe0*/  STL.64 [R1+0x1af0], R6 ;  /* 0x001af00601007387 */ /* 0x0003e20000100a00 */
[----:B--2---:R-:W-:-:S03]  /*3dbf0*/  IMAD.WIDE R8, R96, 0x4, R14 ;  /* 0x0000000460087825 */ /* 0x004fc600078e020e */
[----:B------:R-:W2:Y:S01]  /*3dc00*/  LDL.LU.64 R18, [R1+0x1e00] ;  /* 0x001e000001127983 */ /* 0x000ea20000300a00 */
[----:B------:R-:W-:-:S03]  /*3dc10*/  VIADD R3, R250, 0x100000 ;  /* 0x00100000fa037836 */ /* 0x000fc60000000000 */
[----:B------:R-:W2:Y:S04]  /*3dc20*/  LDL.LU.64 R14, [R1+0x2a80] ;  /* 0x002a8000010e7983 */ /* 0x000ea80000300a00 */
[----:B------:R-:W-:Y:S04]  /*3dc30*/  STL.64 [R1+0x1ae8], R22 ;  /* 0x001ae81601007387 */ /* 0x000fe80000100a00 */
[----:B------:R1:W-:Y:S04]  /*3dc40*/  LDGSTS.E [R5+-0x5d400], desc[UR32][R6.64], P4 ;  /* 0xa2c0000006057fae */ /* 0x0003e8000a121860 */
[----:B------:R4:W-:Y:S04]  /*3dc50*/  STL.64 [R1+0x1b10], R8 ;  /* 0x001b100801007387 */ /* 0x0009e80000100a00 */
[----:B------:R-:W-:Y:S01]  /*3dc60*/  LDGSTS.E [R4+-0x5d300], desc[UR32][R22.64], P1 ;  /* 0xa2d0000016047fae */ /* 0x000fe20008921860 */
[----:B-1----:R-:W-:-:S03]  /*3dc70*/  IMAD.WIDE R6, R96, 0x4, R26 ;  /* 0x0000000460067825 */ /* 0x002fc600078e021a */
[----:B------:R4:W-:Y:S04]  /*3dc80*/  LDGSTS.E [R3+-0x5c400], desc[UR32][R8.64], P4 ;  /* 0xa3c0000008037fae */ /* 0x0009e8000a121860 */
[----:B------:R-:W2:Y:S04]  /*3dc90*/  LDL.LU.64 R26, [R1+0x1df8] ;  /* 0x001df800011a7983 */ /* 0x000ea80000300a00 */
        /* <DEDUP_REMOVED lines=10> */
[----:B------:R-:W-:Y:S04]  /*3dd40*/  STL.64 [R1+0x1b28], R22 ;  /* 0x001b281601007387 */ /* 0x000fe80000100a00 */
[----:B------:R1:W-:Y:S04]  /*3dd50*/  STL.64 [R1+0x1b68], R6 ;  /* 0x001b680601007387 */ /* 0x0003e80000100a00 */
[----:B------:R-:W-:Y:S01]  /*3dd60*/  LDGSTS.E [R4+-0x5b300], desc[UR32][R22.64], P1 ;  /* 0xa4d0000016047fae */ /* 0x000fe20008921860 */
[----:B---3--:R-:W-:-:S03]  /*3dd70*/  IMAD.WIDE R8, R96, 0x4, R24 ;  /* 0x0000000460087825 */ /* 0x008fc600078e0218 */
[----:B------:R-:W3:Y:S04]  /*3dd80*/  LDL.LU.64 R24, [R1+0x1de8] ;  /* 0x001de80001187983 */ /* 0x000ee80000300a00 */
[----:B------:R1:W-:Y:S04]  /*3dd90*/  LDGSTS.E [R3+-0x5a400], desc[UR32][R6.64], P4 ;  /* 0xa5c0000006037fae */ /* 0x0003e8000a121860 */
[----:B------:R2:W-:Y:S04]  /*3dda0*/  STL.64 [R1+0x1b60], R8 ;  /* 0x001b600801007387 */ /* 0x0005e80000100a00 */
[----:B------:R2:W-:Y:S01]  /*3ddb0*/  LDGSTS.E [R2+-0x5a300], desc[UR32][R8.64], P1 ;  /* 0xa5d0000008027fae */ /* 0x0005e20008921860 */
[----:B-1----:R-:W-:-:S03]  /*3ddc0*/  IMAD.WIDE R6, R96, 0x4, R20 ;  /* 0x0000000460067825 */ /* 0x002fc600078e0214 */
[----:B------:R-:W3:Y:S04]  /*3ddd0*/  LDL.LU.64 R20, [R1+0x29d8] ;  /* 0x0029d80001147983 */ /* 0x000ee80000300a00 */
[----:B------:R1:W-:Y:S01]  /*3dde0*/  STL.64 [R1+0x1b98], R6 ;  /* 0x001b980601007387 */ /* 0x0003e20000100a00 */
[----:B--2---:R-:W-:-:S03]  /*3ddf0*/  IMAD.WIDE R22, R96, 0x4, R18 ;  /* 0x0000000460167825 */ /* 0x004fc600078e0212 */
[----:B------:R-:W2:Y:S01]  /*3de00*/  LDL.LU.64 R18, [R1+0x1de0] ;  /* 0x001de00001127983 */ /* 0x000ea20000300a00 */
[----:B------:R-:W-:-:S03]  /*3de10*/  IMAD.WIDE R8, R96, 0x4, R14 ;  /* 0x0000000460087825 */ /* 0x000fc600078e020e */
[----:B------:R-:W2:Y:S04]  /*3de20*/  LDL.LU.64 R14, [R1+0x29a0] ;  /* 0x0029a000010e7983 */ /* 0x000ea80000300a00 */
[----:B------:R1:W-:Y:S04]  /*3de30*/  LDGSTS.E [R5+-0x59400], desc[UR32][R6.64], P4 ;  /* 0xa6c0000006057fae */ /* 0x0003e8000a121860 */
[----:B------:R-:W-:Y:S04]  /*3de40*/  STL.64 [R1+0x1b90], R22 ;  /* 0x001b901601007387 */ /* 0x000fe80000100a00 */
[----:B------:R4:W-:Y:S04]  /*3de50*/  STL.64 [R1+0x1bc8], R8 ;  /* 0x001bc80801007387 */ /* 0x0009e80000100a00 */
[----:B------:R-:W-:Y:S04]  /*3de60*/  LDGSTS.E [R4+-0x59300], desc[UR32][R22.64], P1 ;  /* 0xa6d0000016047fae */ /* 0x000fe80008921860 */
[----:B------:R4:W-:Y:S01]  /*3de70*/  LDGSTS.E [R3+-0x58400], desc[UR32][R8.64], P4 ;  /* 0xa7c0000008037fae */ /* 0x0009e2000a121860 */
[----:B-1----:R-:W-:-:S03]  /*3de80*/  IMAD.WIDE R6, R96, 0x4, R26 ;  /* 0x0000000460067825 */ /* 0x002fc600078e021a */
[----:B------:R-:W2:Y:S04]  /*3de90*/  LDL.LU.64 R26, [R1+0x1dd8] ;  /* 0x001dd800011a7983 */ /* 0x000ea80000300a00 */
        /* <DEDUP_REMOVED lines=57> */
[----:B------:R-:W-:Y:S04]  /*3e230*/  STL.64 [R1+0x4440], R22 ;  /* 0x0044401601007387 */ /* 0x000fe80000100a00 */
[----:B------:R1:W-:Y:S04]  /*3e240*/  LDGSTS.E [R5+-0x51400], desc[UR32][R6.64], P4 ;  /* 0xaec0000006057fae */ /* 0x0003e8000a121860 */
        /* <DEDUP_REMOVED lines=11> */
[----:B------:R-:W-:-:S04]  /*3e300*/  IMAD.WIDE R22, R96, 0x4, R12 ;  /* 0x0000000460167825 */ /* 0x000fc800078e020c */
[C---:B-1----:R-:W-:Y:S01]  /*3e310*/  IMAD.WIDE R6, R96.reuse, 0x4, R10 ;  /* 0x0000000460067825 */ /* 0x042fe200078e020a */
[----:B------:R-:W-:Y:S04]  /*3e320*/  LDGSTS.E [R4+-0x4f300], desc[UR32][R22.64], P1 ;  /* 0xb0d0000016047fae */ /* 0x000fe80008921860 */
[----:B------:R-:W4:Y:S04]  /*3e330*/  LDL.LU.64 R10, [R1+0x1d90] ;  /* 0x001d9000010a7983 */ /* 0x000f280000300a00 */
[----:B------:R-:W4:Y:S04]  /*3e340*/  LDL.LU.64 R12, [R1+0x2770] ;  /* 0x00277000010c7983 */ /* 0x000f280000300a00 */
[----:B------:R1:W-:Y:S01]  /*3e350*/  STL.64 [R1+0x4490], R22 ;  /* 0x0044901601007387 */ /* 0x0003e20000100a00 */
[----:B---3--:R-:W-:-:S03]  /*3e360*/  IMAD.WIDE R8, R96, 0x4, R24 ;  /* 0x0000000460087825 */ /* 0x008fc600078e0218 */
[----:B------:R3:W-:Y:S04]  /*3e370*/  STL.64 [R1+0x44a8], R6 ;  /* 0x0044a80601007387 */ /* 0x0007e80000100a00 */
[----:B------:R3:W-:Y:S04]  /*3e380*/  LDGSTS.E [R3+-0x4e400], desc[UR32][R6.64], P4 ;  /* 0xb1c0000006037fae */ /* 0x0007e8000a121860 */
[----:B-1----:R-:W4:Y:S04]  /*3e390*/  LDL.LU.64 R22, [R1+0x1d88] ;  /* 0x001d880001167983 */ /* 0x002f280000300a00 */
[----:B------:R1:W-:Y:S04]  /*3e3a0*/  STL.64 [R1+0x44a0], R8 ;  /* 0x0044a00801007387 */ /* 0x0003e80000100a00 */
[----:B------:R1:W-:Y:S01]  /*3e3b0*/  LDGSTS.E [R2+-0x4e300], desc[UR32][R8.64], P1 ;  /* 0xb1d0000008027fae */ /* 0x0003e20008921860 */
[----:B---3--:R-:W-:-:S03]  /*3e3c0*/  IMAD.WIDE R6, R96, 0x4, R20 ;  /* 0x0000000460067825 */ /* 0x008fc600078e0214 */
[----:B------:R-:W3:Y:S04]  /*3e3d0*/  LDL.LU.64 R20, [R1+0x2738] ;  /* 0x0027380001147983 */ /* 0x000ee80000300a00 */
[----:B------:R1:W-:Y:S01]  /*3e3e0*/  STL.64 [R1+0x44c8], R6 ;  /* 0x0044c80601007387 */ /* 0x0003e20000100a00 */
[----:B--2---:R-:W-:-:S03]  /*3e3f0*/  IMAD.WIDE R24, R96, 0x4, R18 ;  /* 0x0000000460187825 */ /* 0x004fc600078e0212 */
[----:B------:R-:W2:Y:S01]  /*3e400*/  LDL.LU.64 R18, [R1+0x1d80] ;  /* 0x001d800001127983 */ /* 0x000ea20000300a00 */
[----:B-1----:R-:W-:-:S03]  /*3e410*/  IMAD.WIDE R8, R96, 0x4, R14 ;  /* 0x0000000460087825 */ /* 0x002fc600078e020e */
        /* <DEDUP_REMOVED lines=12> */
[----:B------:R-:W-:Y:S04]  /*3e4e0*/  STL.64 [R1+0x4538], R8 ;  /* 0x0045380801007387 */ /* 0x000fe80000100a00 */
[----:B------:R1:W-:Y:S01]  /*3e4f0*/  LDGSTS.E [R5+-0x4b400], desc[UR32][R8.64], P4 ;  /* 0xb4c0000008057fae */ /* 0x0003e2000a121860 */
[----:B------:R-:W-:-:S04]  /*3e500*/  IMAD.WIDE R10, R96, 0x4, R10 ;  /* 0x00000004600a7825 */ /* 0x000fc800078e020a */
[C---:B-1----:R-:W-:Y:S01]  /*3e510*/  IMAD.WIDE R6, R96.reuse, 0x4, R12 ;  /* 0x0000000460067825 */ /* 0x042fe200078e020c */
[----:B------:R-:W-:Y:S04]  /*3e520*/  LDGSTS.E [R4+-0x4b300], desc[UR32][R10.64], P1 ;  /* 0xb4d000000a047fae */ /* 0x000fe80008921860 */
[----:B------:R-:W4:Y:S04]  /*3e530*/  LDL.LU.64 R12, [R1+0x1d70] ;  /* 0x001d7000010c7983 */ /* 0x000f280000300a00 */
[----:B------:R1:W-:Y:S04]  /*3e540*/  STL.64 [R1+0x4530], R10 ;  /* 0x0045300a01007387 */ /* 0x0003e80000100a00 */
[----:B------:R-:W4:Y:S04]  /*3e550*/  LDL.LU.64 R28, [R1+0x2690] ;  /* 0x00269000011c7983 */ /* 0x000f280000300a00 */
[----:B------:R3:W-:Y:S04]  /*3e560*/  STL.64 [R1+0x6938], R6 ;  /* 0x0069380601007387 */ /* 0x0007e80000100a00 */
[----:B-1----:R-:W4:Y:S01]  /*3e570*/  LDL.LU.64 R10, [R1+0x1d68] ;  /* 0x001d6800010a7983 */ /* 0x002f220000300a00 */
[----:B------:R-:W-:-:S03]  /*3e580*/  IMAD.WIDE R8, R96, 0x4, R22 ;  /* 0x0000000460087825 */ /* 0x000fc600078e0216 */
[----:B------:R3:W-:Y:S04]  /*3e590*/  LDGSTS.E [R3+-0x4a400], desc[UR32][R6.64], P4 ;  /* 0xb5c0000006037fae */ /* 0x0007e8000a121860 */
[----:B------:R1:W-:Y:S04]  /*3e5a0*/  STL.64 [R1+0x6930], R8 ;  /* 0x0069300801007387 */ /* 0x0003e80000100a00 */
[----:B------:R1:W-:Y:S01]  /*3e5b0*/  LDGSTS.E [R2+-0x4a300], desc[UR32][R8.64], P1 ;  /* 0xb5d0000008027fae */ /* 0x0003e20008921860 */
[----:B---3--:R-:W-:-:S03]  /*3e5c0*/  IMAD.WIDE R6, R96, 0x4, R20 ;  /* 0x0000000460067825 */ /* 0x008fc600078e0214 */
[----:B------:R-:W3:Y:S01]  /*3e5d0*/  LDL.LU.64 R20, [R1+0x2658] ;  /* 0x0026580001147983 */ /* 0x000ee20000300a00 */
[----:B--2---:R-:W-:-:S03]  /*3e5e0*/  IMAD.WIDE R22, R96, 0x4, R18 ;  /* 0x0000000460167825 */ /* 0x004fc600078e0212 */
[----:B------:R2:W-:Y:S01]  /*3e5f0*/  STL.64 [R1+0x6948], R6 ;  /* 0x0069480601007387 */ /* 0x0005e20000100a00 */
[----:B-1----:R-:W-:-:S03]  /*3e600*/  IMAD.WIDE R8, R96, 0x4, R14 ;  /* 0x0000000460087825 */ /* 0x002fc600078e020e */
[----:B------:R-:W3:Y:S04]  /*3e610*/  LDL.LU.64 R18, [R1+0x1d60] ;  /* 0x001d600001127983 */ /* 0x000ee80000300a00 */
[----:B------:R-:W3:Y:S04]  /*3e620*/  LDL.LU.64 R24, [R1+0x2530] ;  /* 0x0025300001187983 */ /* 0x000ee80000300a00 */
[----:B------:R-:W-:Y:S04]  /*3e630*/  STL.64 [R1+0x6940], R22 ;  /* 0x0069401601007387 */ /* 0x000fe80000100a00 */
[----:B------:R2:W-:Y:S04]  /*3e640*/  LDGSTS.E [R5+-0x49400], desc[UR32][R6.64], P4 ;  /* 0xb6c0000006057fae */ /* 0x0005e8000a121860 */
[----:B------:R4:W-:Y:S04]  /*3e650*/  STL.64 [R1+0x6958], R8 ;  /* 0x0069580801007387 */ /* 0x0009e80000100a00 */
[----:B------:R-:W3:Y:S01]  /*3e660*/  LDL.LU.64 R14, [R1+0x1d58] ;  /* 0x001d5800010e7983 */ /* 0x000ee20000300a00 */
[----:B--2---:R-:W-:-:S03]  /*3e670*/  IMAD.WIDE R6, R96, 0x4, R26 ;  /* 0x0000000460067825 */ /* 0x004fc600078e021a */
[----:B------:R-:W-:Y:S04]  /*3e680*/  LDGSTS.E [R4+-0x49300], desc[UR32][R22.64], P1 ;  /* 0xb6d0000016047fae */ /* 0x000fe80008921860 */
[----:B------:R4:W-:Y:S04]  /*3e690*/  LDGSTS.E [R3+-0x48400], desc[UR32][R8.64], P4 ;  /* 0xb7c0000008037fae */ /* 0x0009e8000a121860 */
[----:B------:R1:W-:Y:S04]  /*3e6a0*/  STL.64 [R1+0x6950], R6 ;  /* 0x0069500601007387 */ /* 0x0003e80000100a00 */
[----:B------:R1:W-:Y:S01]  /*3e6b0*/  LDGSTS.E [R2+-0x48300], desc[UR32][R6.64], P1 ;  /* 0xb7d0000006027fae */ /* 0x0003e20008921860 */
[----:B----4-:R-:W-:-:S03]  /*3e6c0*/  IMAD.WIDE R8, R96, 0x4, R16 ;  /* 0x0000000460087825 */ /* 0x010fc600078e0210 */
[----:B------:R-:W2:Y:S04]  /*3e6d0*/  LDL.LU.64 R16, [R1+0x24f8] ;  /* 0x0024f80001107983 */ /* 0x000ea80000300a00 */
[----:B------:R4:W-:Y:S04]  /*3e6e0*/  STL.64 [R1+0x6968], R8 ;  /* 0x0069680801007387 */ /* 0x0009e80000100a00 */
[----:B------:R-:W2:Y:S04]  /*3e6f0*/  LDL.LU.64 R22, [R1+0x1d50] ;  /* 0x001d500001167983 */ /* 0x000ea80000300a00 */
[----:B------:R4:W-:Y:S01]  /*3e700*/  LDGSTS.E [R5+-0x47400], desc[UR32][R8.64], P4 ;  /* 0xb8c0000008057fae */ /* 0x0009e2000a121860 */
[----:B------:R-:W-:-:S03]  /*3e710*/  IMAD.WIDE R26, R96, 0x4, R12 ;  /* 0x00000004601a7825 */ /* 0x000fc600078e020c */
[----:B------:R-:W2:Y:S01]  /*3e720*/  LDL.LU.64 R12, [R1+0x24c0] ;  /* 0x0024c000010c7983 */ /* 0x000ea20000300a00 */
[----:B-1----:R-:W-:-:S03]  /*3e730*/  IMAD.WIDE R6, R96, 0x4, R28 ;  /* 0x0000000460067825 */ /* 0x002fc600078e021c */
[----:B------:R-:W-:Y:S04]  /*3e740*/  STL.64 [R1+0x6960], R26 ;  /* 0x0069601a01007387 */ /* 0x000fe80000100a00 */
[----:B------:R3:W-:Y:S01]  /*3e750*/  STL.64 [R1+0x6978], R6 ;  /* 0x0069780601007387 */ /* 0x0007e20000100a00 */
[----:B----4-:R-:W-:-:S03]  /*3e760*/  IMAD.WIDE R8, R96, 0x4, R10 ;  /* 0x0000000460087825 */ /* 0x010fc600078e020a */
[----:B------:R-:W-:Y:S04]  /*3e770*/  LDGSTS.E [R4+-0x47300], desc[UR32][R26.64], P1 ;  /* 0xb8d000001a047fae */ /* 0x000fe80008921860 */
[----:B------:R-:W4:Y:S04]  /*3e780*/  LDL.LU.64 R10, [R1+0x1d48] ;  /* 0x001d4800010a7983 */ /* 0x000f280000300a00 */
[----:B------:R3:W-:Y:S04]  /*3e790*/  LDGSTS.E [R3+-0x46400], desc[UR32][R6.64], P4 ;  /* 0xb9c0000006037fae */ /* 0x0007e8000a121860 */
[----:B------:R1:W-:Y:S04]  /*3e7a0*/  STL.64 [R1+0x6970], R8 ;  /* 0x0069700801007387 */ /* 0x0003e80000100a00 */
[----:B------:R1:W-:Y:S01]  /*3e7b0*/  LDGSTS.E [R2+-0x46300], desc[UR32][R8.64], P1 ;  /* 0xb9d0000008027fae */ /* 0x0003e20008921860 */
[----:B---3--:R-:W-:-:S03]  /*3e7c0*/  IMAD.WIDE R6, R96, 0x4, R20 ;  /* 0x0000000460067825 */ /* 0x008fc600078e0214 */
[----:B------:R-:W3:Y:S01]  /*3e7d0*/  LDL.LU.64 R20, [R1+0x2488] ;  /* 0x0024880001147983 */ /* 0x000ee20000300a00 */
[----:B------:R-:W-:-:S03]  /*3e7e0*/  IMAD.WIDE R18, R96, 0x4, R18 ;  /* 0x0000000460127825 */ /* 0x000fc600078e0212 */
[----:B------:R1:W-:Y:S02]  /*3e7f0*/  STL.64 [R1+0x6988], R6 ;  /* 0x0069880601007387 */ /* 0x0003e40000100a00 */
[C---:B-1----:R-:W-:Y:S02]  /*3e800*/  IMAD.WIDE R8, R96.reuse, 0x4, R24 ;  /* 0x0000000460087825 */ /* 0x042fe400078e0218 */
[----:B------:R1:W-:Y:S04]  /*3e810*/  LDGSTS.E [R5+-0x45400], desc[UR32][R6.64], P4 ;  /* 0xbac0000006057fae */ /* 0x0003e8000a121860 */
[----:B------:R1:W-:Y:S04]  /*3e820*/  STL.64 [R1+0x6980], R18 ;  /* 0x0069801201007387 */ /* 0x0003e80000100a00 */
[----:B------:R2:W-:Y:S04]  /*3e830*/  STL.64 [R1+0x69a8], R8 ;  /* 0x0069a80801007387 */ /* 0x0005e80000100a00 */
[----:B------:R-:W-:Y:S01]  /*3e840*/  LDGSTS.E [R4+-0x45300], desc[UR32][R18.64], P1 ;  /* 0xbad0000012047fae */ /* 0x000fe20008921860 */
[----:B-1----:R-:W-:-:S03]  /*3e850*/  IMAD.WIDE R6, R96, 0x4, R14 ;  /* 0x0000000460067825 */ /* 0x002fc600078e020e */
[----:B------:R2:W-:Y:S04]  /*3e860*/  LDGSTS.E [R3+-0x44400], desc[UR32][R8.64], P4 ;  /* 0xbbc0000008037fae */ /* 0x0005e8000a121860 */
[----:B------:R-:W3:Y:S04]  /*3e870*/  LDL.LU.64 R14, [R1+0x1d40] ;  /* 0x001d4000010e7983 */ /* 0x000ee80000300a00 */
[----:B------:R-:W3:Y:S04]  /*3e880*/  LDL.LU.64 R18, [R1+0x2448] ;  /* 0x0024480001127983 */ /* 0x000ee80000300a00 */
[----:B------:R1:W-:Y:S04]  /*3e890*/  STL.64 [R1+0x69a0], R6 ;  /* 0x0069a00601007387 */ /* 0x0003e80000100a00 */
[----:B------:R1:W-:Y:S01]  /*3e8a0*/  LDGSTS.E [R2+-0x44300], desc[UR32][R6.64], P1 ;  /* 0xbbd0000006027fae */ /* 0x0003e20008921860 */
[----:B--2---:R-:W-:-:S03]  /*3e8b0*/  IMAD.WIDE R8, R96, 0x4, R16 ;  /* 0x0000000460087825 */ /* 0x004fc600078e0210 */
[----:B------:R-:W2:Y:S01]  /*3e8c0*/  LDL.LU.64 R16, [R1+0x1d30] ;  /* 0x001d300001107983 */ /* 0x000ea20000300a00 */
[----:B------:R-:W-:-:S03]  /*3e8d0*/  IMAD.WIDE R22, R96, 0x4, R22 ;  /* 0x0000000460167825 */ /* 0x000fc600078e0216 */
[----:B------:R4:W-:Y:S04]  /*3e8e0*/  STL.64 [R1+0x69e8], R8 ;  /* 0x0069e80801007387 */ /* 0x0009e80000100a00 */
[----:B------:R4:W-:Y:S04]  /*3e8f0*/  LDGSTS.E [R5+-0x43400], desc[UR32][R8.64], P4 ;  /* 0xbcc0000008057fae */ /* 0x0009e8000a121860 */
[----:B------:R-:W-:Y:S01]  /*3e900*/  LDGSTS.E [R4+-0x43300], desc[UR32][R22.64], P1 ;  /* 0xbcd0000016047fae */ /* 0x000fe20008921860 */
[----:B-1----:R-:W-:-:S03]  /*3e910*/  IMAD.WIDE R6, R96, 0x4, R12 ;  /* 0x0000000460067825 */ /* 0x002fc600078e020c */
[----:B------:R-:W2:Y:S04]  /*3e920*/  LDL.LU.64 R12, [R1+0x3bb0] ;  /* 0x003bb000010c7983 */ /* 0x000ea80000300a00 */
[----:B------:R-:W-:Y:S04]  /*3e930*/  STL.64 [R1+0x69e0], R22 ;  /* 0x0069e01601007387 */ /* 0x000fe80000100a00 */
[----:B------:R3:W-:Y:S04]  /*3e940*/  STL.64 [R1+0x69d8], R6 ;  /* 0x0069d80601007387 */ /* 0x0007e80000100a00 */
[----:B------:R-:W2:Y:S04]  /*3e950*/  LDL.LU.64 R34, [R1+0x1d38] ;  /* 0x001d380001227983 */ /* 0x000ea80000300a00 */
[----:B------:R3:W-:Y:S01]  /*3e960*/  LDGSTS.E [R3+-0x42400], desc[UR32][R6.64], P4 ;  /* 0xbdc0000006037fae */ /* 0x0007e2000a121860 */
[----:B----4-:R-:W-:-:S03]  /*3e970*/  IMAD.WIDE R8, R96, 0x4, R10 ;  /* 0x0000000460087825 */ /* 0x010fc600078e020a */
[----:B------:R-:W4:Y:S04]  /*3e980*/  LDL.LU.64 R10, [R1+0x3ba8] ;  /* 0x003ba800010a7983 */ /* 0x000f280000300a00 */
[----:B------:R1:W-:Y:S04]  /*3e990*/  STL.64 [R1+0x69d0], R8 ;  /* 0x0069d00801007387 */ /* 0x0003e80000100a00 */
[----:B------:R-:W4:Y:S04]  /*3e9a0*/  LDL.LU.64 R32, [R1+0x1d28] ;  /* 0x001d280001207983 */ /* 0x000f280000300a00 */
[----:B------:R-:W4:Y:S01]  /*3e9b0*/  LDL.LU.64 R30, [R1+0x3ba0] ;  /* 0x003ba000011e7983 */ /* 0x000f220000300a00 */
[----:B---3--:R-:W-:-:S03]  /*3e9c0*/  IMAD.WIDE R6, R96, 0x4, R20 ;  /* 0x0000000460067825 */ /* 0x008fc600078e0214 */
[----:B------:R-:W3:Y:S04]  /*3e9d0*/  LDL.LU.64 R26, [R1+0x1d20] ;  /* 0x001d2000011a7983 */ /* 0x000ee80000300a00 */
[----:B------:R-:W3:Y:S04]  /*3e9e0*/  LDL.LU.64 R24, [R1+0x3b98] ;  /* 0x003b980001187983 */ /* 0x000ee80000300a00 */
[----:B------:R1:W-:Y:S04]  /*3e9f0*/  LDGSTS.E [R2+-0x42300], desc[UR32][R8.64], P1 ;  /* 0xbdd0000008027fae */ /* 0x0003e80008921860 */
[----:B------:R-:W3:Y:S04]  /*3ea00*/  LDL.LU.64 R22, [R1+0x1d18] ;  /* 0x001d180001167983 */ /* 0x000ee80000300a00 */
[----:B------:R2:W-:Y:S04]  /*3ea10*/  STL.64 [R1+0x69c8], R6 ;  /* 0x0069c80601007387 */ /* 0x0005e80000100a00 */
[----:B------:R2:W-:Y:S04]  /*3ea20*/  LDGSTS.E [R4+-0x41400], desc[UR32][R6.64], P4 ;  /* 0xbec0000006047fae */ /* 0x0005e8000a121860 */
[----:B------:R-:W3:Y:S01]  /*3ea30*/  LDL.LU.64 R20, [R1+0x3b90] ;  /* 0x003b900001147983 */ /* 0x000ee20000300a00 */
[----:B------:R-:W-:-:S04]  /*3ea40*/  IMAD.WIDE R14, R96, 0x4, R14 ;  /* 0x00000004600e7825 */ /* 0x000fc800078e020e */
[C---:B-1----:R-:W-:Y:S01]  /*3ea50*/  IMAD.WIDE R8, R96.reuse, 0x4, R18 ;  /* 0x0000000460087825 */ /* 0x042fe200078e0212 */
[----:B------:R1:W-:Y:S04]  /*3ea60*/  STL.64 [R1+0x69c0], R14 ;  /* 0x0069c00e01007387 */ /* 0x0003e80000100a00 */
[----:B------:R-:W3:Y:S04]  /*3ea70*/  LDL.LU.64 R18, [R1+0x1d10] ;  /* 0x001d100001127983 */ /* 0x000ee80000300a00 */
[----:B------:R3:W-:Y:S04]  /*3ea80*/  STL.64 [R1+0x69b8], R8 ;  /* 0x0069b80801007387 */ /* 0x0007e80000100a00 */
[----:B------:R-:W-:Y:S01]  /*3ea90*/  LDGSTS.E [R3+-0x41300], desc[UR32][R14.64], P1 ;  /* 0xbed000000e037fae */ /* 0x000fe20008921860 */
[----:B--2---:R-:W-:-:S03]  /*3eaa0*/  IMAD.WIDE R6, R96, 0x4, R16 ;  /* 0x0000000460067825 */ /* 0x004fc600078e0210 */
[----:B------:R2:W-:Y:S04]  /*3eab0*/  LDGSTS.E [R2+-0x40400], desc[UR32][R8.64], P4 ;  /* 0xbfc0000008027fae */ /* 0x0005e8000a121860 */
[----:B------:R-:W2:Y:S04]  /*3eac0*/  LDL.LU.64 R16, [R1+0x3b88] ;  /* 0x003b880001107983 */ /* 0x000ea80000300a00 */
[----:B------:R2:W-:Y:S04]  /*3ead0*/  STL.64 [R1+0x69b0], R6 ;  /* 0x0069b00601007387 */ /* 0x0005e80000100a00 */
[----:B------:R-:W2:Y:S04]  /*3eae0*/  LDL.LU.64 R28, [R1+0x1d08] ;  /* 0x001d0800011c7983 */ /* 0x000ea80000300a00 */
[----:B------:R-:W-:Y:S04]  /*3eaf0*/  STL [R1+0x29e0], RZ ;  /* 0x0029e0ff01007387 */ /* 0x000fe80000100800 */
[----:B------:R-:W-:Y:S04]  /*3eb00*/  STL [R1+0x29e4], RZ ;  /* 0x0029e4ff01007387 */ /* 0x000fe80000100800 */
[----:B-1----:R-:W2:Y:S01]  /*3eb10*/  LDL.LU.64 R14, [R1+0x3b80] ;  /* 0x003b8000010e7983 */ /* 0x002ea20000300a00 */
[----:B------:R-:W-:-:S03]  /*3eb20*/  IMAD.WIDE R246, R96, 0x4, R12 ;  /* 0x0000000460f67825 */ /* 0x000fc600078e020c */
[----:B------:R-:W2:Y:S01]  /*3eb30*/  LDL.LU.64 R12, [R1+0x1d00] ;  /* 0x001d0000010c7983 */ /* 0x000ea20000300a00 */
[----:B----4-:R-:W-:-:S03]  /*3eb40*/  IMAD.WIDE R218, R96, 0x4, R10 ;  /* 0x0000000460da7825 */ /* 0x010fc600078e020a */
[----:B------:R-:W4:Y:S01]  /*3eb50*/  LDL.LU.64 R10, [R1+0x3b78] ;  /* 0x003b7800010a7983 */ /* 0x000f220000300a00 */
[----:B------:R-:W-:-:S04]  /*3eb60*/  IMAD.WIDE R220, R96, 0x4, R32 ;  /* 0x0000000460dc7825 */ /* 0x000fc800078e0220 */
[C---:B------:R-:W-:Y:S02]  /*3eb70*/  IMAD.WIDE R222, R96.reuse, 0x4, R30 ;  /* 0x0000000460de7825 */ /* 0x040fe400078e021e */
[----:B------:R-:W4:Y:S02]  /*3eb80*/  LDL.LU.64 R30, [R1+0x1cf8] ;  /* 0x001cf800011e7983 */ /* 0x000f240000300a00 */
[C---:B---3--:R-:W-:Y:S02]  /*3eb90*/  IMAD.WIDE R224, R96.reuse, 0x4, R26 ;  /* 0x0000000460e07825 */ /* 0x048fe400078e021a */
[----:B------:R-:W3:Y:S02]  /*3eba0*/  LDL.LU.64 R26, [R1+0x3b70] ;  /* 0x003b7000011a7983 */ /* 0x000ee40000300a00 */
[C---:B------:R-:W-:Y:S02]  /*3ebb0*/  IMAD.WIDE R226, R96.reuse, 0x4, R24 ;  /* 0x0000000460e27825 */ /* 0x040fe400078e0218 */
[----:B------:R1:W-:Y:S04]  /*3ebc0*/  STL.64 [R1+0x1a78], R218 ;  /* 0x001a78da01007387 */ /* 0x0003e80000100a00 */
[----:B------:R-:W3:Y:S01]  /*3ebd0*/  LDL.LU.64 R24, [R1+0x1cf0] ;  /* 0x001cf00001187983 */ /* 0x000ee20000300a00 */
[----:B------:R-:W-:-:S03]  /*3ebe0*/  IMAD.WIDE R228, R96, 0x4, R22 ;  /* 0x0000000460e47825 */ /* 0x000fc600078e0216 */
[----:B------:R1:W-:Y:S04]  /*3ebf0*/  STL.64 [R1+0x1a70], R220 ;  /* 0x001a70dc01007387 */ /* 0x0003e80000100a00 */
[----:B------:R-:W3:Y:S01]  /*3ec00*/  LDL.LU.64 R22, [R1+0x3b68] ;  /* 0x003b680001167983 */ /* 0x000ee20000300a00 */
[----:B------:R-:W-:-:S03]  /*3ec10*/  VIADD R250, R250, 0x100000 ;  /* 0x00100000fafa7836 */ /* 0x000fc60000000000 */
[----:B------:R1:W-:Y:S01]  /*3ec20*/  STL.64 [R1+0x1a88], R222 ;  /* 0x001a88de01007387 */ /* 0x0003e20000100a00 */
[----:B------:R-:W-:-:S03]  /*3ec30*/  IMAD.WIDE R230, R96, 0x4, R20 ;  /* 0x0000000460e67825 */ /* 0x000fc600078e0214 */
[----:B------:R-:W3:Y:S04]  /*3ec40*/  LDL.LU.64 R20, [R1+0x1ce8] ;  /* 0x001ce80001147983 */ /* 0x000ee80000300a00 */
[----:B------:R1:W-:Y:S04]  /*3ec50*/  STL.64 [R1+0x1a80], R224 ;  /* 0x001a80e001007387 */ /* 0x0003e80000100a00 */
[----:B------:R1:W-:Y:S01]  /*3ec60*/  LDGSTS.E [R250+-0x40300], desc[UR32][R6.64], P1 ;  /* 0xbfd0000006fa7fae */ /* 0x0003e20008921860 */
[----:B------:R-:W-:-:S03]  /*3ec70*/  IMAD.WIDE R232, R96, 0x4, R18 ;  /* 0x0000000460e87825 */ /* 0x000fc600078e0212 */
[----:B------:R-:W3:Y:S04]  /*3ec80*/  LDL.LU.64 R18, [R1+0x3b60] ;  /* 0x003b600001127983 */ /* 0x000ee80000300a00 */
[----:B------:R3:W-:Y:S01]  /*3ec90*/  STL.64 [R1+0x1a98], R226 ;  /* 0x001a98e201007387 */ /* 0x0007e20000100a00 */
[----:B--2---:R-:W-:-:S03]  /*3eca0*/  IMAD.WIDE R2, R96, 0x4, R34 ;  /* 0x0000000460027825 */ /* 0x004fc600078e0222 */
[----:B------:R-:W-:Y:S04]  /*3ecb0*/  LDGSTS.E [R0+-0x5f200], desc[UR32][R246.64], P4 ;  /* 0xa0e00000f6007fae */ /* 0x000fe8000a121860 */
[----:B------:R-:W-:Y:S01]  /*3ecc0*/  LDGSTS.E [R0+-0x5f100], desc[UR32][R2.64], P1 ;  /* 0xa0f0000002007fae */ /* 0x000fe20008921860 */
[----:B------:R-:W-:-:S03]  /*3ecd0*/  IMAD.WIDE R234, R96, 0x4, R16 ;  /* 0x0000000460ea7825 */ /* 0x000fc600078e0210 */
[----:B------:R-:W2:Y:S04]  /*3ece0*/  LDL.LU.64 R16, [R1+0x1ce0] ;  /* 0x001ce00001107983 */ /* 0x000ea80000300a00 */
[----:B------:R2:W-:Y:S01]  /*3ecf0*/  STL.64 [R1+0x1a90], R228 ;  /* 0x001a90e401007387 */ /* 0x0005e20000100a00 */
[----:B------:R-:W-:-:S03]  /*3ed00*/  IMAD.WIDE R244, R96, 0x4, R28 ;  /* 0x0000000460f47825 */ /* 0x000fc600078e021c */
[----:B------:R-:W2:Y:S04]  /*3ed10*/  LDL.LU.64 R28, [R1+0x3b58] ;  /* 0x003b5800011c7983 */ /* 0x000ea80000300a00 */
[----:B------:R2:W-:Y:S04]  /*3ed20*/  STL.64 [R1+0x1aa8], R230 ;  /* 0x001aa8e601007387 */ /* 0x0005e80000100a00 */
[----:B------:R-:W-:Y:S01]  /*3ed30*/  LDGSTS.E [R0+-0x5e200], desc[UR32][R218.64], P4 ;  /* 0xa1e00000da007fae */ /* 0x000fe2000a121860 */
[----:B-1----:R-:W-:-:S03]  /*3ed40*/  IMAD.WIDE R250, R96, 0x4, R14 ;  /* 0x0000000460fa7825 */ /* 0x002fc600078e020e */
[----:B------:R-:W2:Y:S04]  /*3ed50*/  LDL.LU.64 R14, [R1+0x1cd8] ;  /* 0x001cd800010e7983 */ /* 0x000ea80000300a00 */
[----:B------:R1:W-:Y:S04]  /*3ed60*/  STL.64 [R1+0x1aa0], R232 ;  /* 0x001aa0e801007387 */ /* 0x0003e80000100a00 */
        /* <DEDUP_REMOVED lines=13> */
[----:B------:R1:W-:Y:S01]  /*3ee40*/  LDGSTS.E [R0+-0x59100], desc[UR32][R248.64], P1 ;  /* 0xa6f00000f8007fae */ /* 0x0003e20008921860 */
[----:B----4-:R-:W-:-:S03]  /*3ee50*/  IMAD.WIDE R242, R96, 0x4, R10 ;  /* 0x0000000460f27825 */ /* 0x010fc600078e020a */
[----:B------:R-:W4:Y:S04]  /*3ee60*/  LDL.LU.64 R10, [R1+0x1cd0] ;  /* 0x001cd000010a7983 */ /* 0x000f280000300a00 */
[----:B------:R1:W-:Y:S04]  /*3ee70*/  STL.64 [R1+0x1ab8], R244 ;  /* 0x001ab8f401007387 */ /* 0x0003e80000100a00 */
[----:B------:R-:W-:Y:S01]  /*3ee80*/  STL.64 [R1+0x1ae0], R250 ;  /* 0x001ae0fa01007387 */ /* 0x000fe20000100a00 */
[----:B------:R-:W-:-:S03]  /*3ee90*/  IMAD.WIDE R240, R96, 0x4, R30 ;  /* 0x0000000460f07825 */ /* 0x000fc600078e021e */
[----:B------:R-:W-:Y:S01]  /*3eea0*/  LDGSTS.E [R0+-0x58200], desc[UR32][R242.64], P4 ;  /* 0xa7e00000f2007fae */ /* 0x000fe2000a121860 */
[----:B---3--:R-:W-:-:S03]  /*3eeb0*/  IMAD.WIDE R238, R96, 0x4, R26 ;  /* 0x0000000460ee7825 */ /* 0x008fc600078e021a */
[----:B------:R-:W3:Y:S04]  /*3eec0*/  LDL.LU.64 R26, [R1+0x3b48] ;  /* 0x003b4800011a7983 */ /* 0x000ee80000300a00 */
[----:B------:R1:W-:Y:S01]  /*3eed0*/  STL.64 [R1+0x1ad8], R248 ;  /* 0x001ad8f801007387 */ /* 0x0003e20000100a00 */
[----:B------:R-:W-:-:S03]  /*3eee0*/  IMAD.WIDE R236, R96, 0x4, R24 ;  /* 0x0000000460ec7825 */ /* 0x000fc600078e0218 */
[----:B------:R-:W3:Y:S04]  /*3eef0*/  LDL.LU.64 R24, [R1+0x1cc8] ;  /* 0x001cc80001187983 */ /* 0x000ee80000300a00 */
[----:B------:R-:W-:Y:S01]  /*3ef00*/  STL.64 [R1+0x1b00], R242 ;  /* 0x001b00f201007387 */ /* 0x000fe20000100a00 */
[----:B------:R-:W-:-:S03]  /*3ef10*/  IMAD.WIDE R94, R96, 0x4, R22 ;  /* 0x00000004605e7825 */ /* 0x000fc600078e0216 */
[----:B------:R-:W3:Y:S04]  /*3ef20*/  LDL.LU.64 R22, [R1+0x3b40] ;  /* 0x003b400001167983 */ /* 0x000ee80000300a00 */
[----:B------:R1:W-:Y:S01]  /*3ef30*/  STL.64 [R1+0x1af8], R240 ;  /* 0x001af8f001007387 */ /* 0x0003e20000100a00 */
[----:B------:R-:W-:-:S03]  /*3ef40*/  IMAD.WIDE R92, R96, 0x4, R20 ;  /* 0x00000004605c7825 */ /* 0x000fc600078e0214 */
[----:B------:R-:W3:Y:S04]  /*3ef50*/  LDL.LU.64 R20, [R1+0x1cc0] ;  /* 0x001cc00001147983 */ /* 0x000ee80000300a00 */
[----:B------:R-:W-:Y:S04]  /*3ef60*/  STL.64 [R1+0x1b20], R238 ;  /* 0x001b20ee01007387 */ /* 0x000fe80000100a00 */
[----:B------:R-:W3:Y:S01]  /*3ef70*/  LDL.LU.64 R32, [R1+0x3b38] ;  /* 0x003b380001207983 */ /* 0x000ee20000300a00 */
[----:B------:R-:W-:-:S03]  /*3ef80*/  IMAD.WIDE R90, R96, 0x4, R18 ;  /* 0x00000004605a7825 */ /* 0x000fc600078e0212 */
[----:B------:R-:W3:Y:S04]  /*3ef90*/  LDL.LU.64 R18, [R1+0x1cb8] ;  /* 0x001cb80001127983 */ /* 0x000ee80000300a00 */
[----:B------:R1:W-:Y:S04]  /*3efa0*/  STL.64 [R1+0x1b18], R236 ;  /* 0x001b18ec01007387 */ /* 0x0003e80000100a00 */
[----:B------:R1:W-:Y:S04]  /*3efb0*/  LDGSTS.E [R0+-0x58100], desc[UR32][R240.64], P1 ;  /* 0xa7f00000f0007fae */ /* 0x0003e80008921860 */
[----:B------:R-:W-:Y:S01]  /*3efc0*/  LDGSTS.E [R0+-0x57200], desc[UR32][R238.64], P4 ;  /* 0xa8e00000ee007fae */ /* 0x000fe2000a121860 */
[----:B--2---:R-:W-:-:S03]  /*3efd0*/  IMAD.WIDE R88, R96, 0x4, R16 ;  /* 0x0000000460587825 */ /* 0x004fc600078e0210 */
[----:B------:R-:W2:Y:S04]  /*3efe0*/  LDL.LU.64 R16, [R1+0x3b30] ;  /* 0x003b300001107983 */ /* 0x000ea80000300a00 */
[----:B------:R-:W-:Y:S04]  /*3eff0*/  STL.64 [R1+0x1b40], R94 ;  /* 0x001b405e01007387 */ /* 0x000fe80000100a00 */
[----:B------:R-:W2:Y:S04]  /*3f000*/  LDL.LU.64 R30, [R1+0x1cb0] ;  /* 0x001cb000011e7983 */ /* 0x000ea80000300a00 */
[----:B------:R1:W-:Y:S01]  /*3f010*/  STL.64 [R1+0x1b38], R92 ;  /* 0x001b385c01007387 */ /* 0x0003e20000100a00 */
[----:B------:R-:W-:-:S03]  /*3f020*/  IMAD.WIDE R86, R96, 0x4, R28 ;  /* 0x0000000460567825 */ /* 0x000fc600078e021c */
[----:B------:R1:W-:Y:S01]  /*3f030*/  LDGSTS.E [R0+-0x57100], desc[UR32][R236.64], P1 ;  /* 0xa8f00000ec007fae */ /* 0x0003e20008921860 */
[----:B------:R-:W-:-:S03]  /*3f040*/  IMAD.WIDE R84, R96, 0x4, R14 ;  /* 0x0000000460547825 */ /* 0x000fc600078e020e */
[----:B------:R-:W2:Y:S04]  /*3f050*/  LDL.LU.64 R14, [R1+0x3b28] ;  /* 0x003b2800010e7983 */ /* 0x000ea80000300a00 */
[----:B------:R-:W-:Y:S04]  /*3f060*/  STL.64 [R1+0x1b88], R90 ;  /* 0x001b885a01007387 */ /* 0x000fe80000100a00 */
[----:B------:R-:W-:Y:S04]  /*3f070*/  LDGSTS.E [R0+-0x56200], desc[UR32][R94.64], P4 ;  /* 0xa9e000005e007fae */ /* 0x000fe8000a121860 */
[----:B------:R1:W-:Y:S04]  /*3f080*/  LDGSTS.E [R0+-0x56100], desc[UR32][R92.64], P1 ;  /* 0xa9f000005c007fae */ /* 0x0003e80008921860 */
[----:B------:R-:W-:Y:S04]  /*3f090*/  LDGSTS.E [R0+-0x55200], desc[UR32][R90.64], P4 ;  /* 0xaae000005a007fae */ /* 0x000fe8000a121860 */
[----:B------:R1:W-:Y:S04]  /*3f0a0*/  LDGSTS.E [R0+-0x55100], desc[UR32][R88.64], P1 ;  /* 0xaaf0000058007fae */ /* 0x0003e80008921860 */
[----:B------:R-:W-:Y:S04]  /*3f0b0*/  LDGSTS.E [R0+-0x54200], desc[UR32][R86.64], P4 ;  /* 0xabe0000056007fae */ /* 0x000fe8000a121860 */
[----:B------:R1:W-:Y:S01]  /*3f0c0*/  LDGSTS.E [R0+-0x54100], desc[UR32][R84.64], P1 ;  /* 0xabf0000054007fae */ /* 0x0003e20008921860 */
[----:B------:R-:W-:-:S03]  /*3f0d0*/  IMAD.WIDE R82, R96, 0x4, R12 ;  /* 0x0000000460527825 */ /* 0x000fc600078e020c */
[----:B------:R-:W2:Y:S04]  /*3f0e0*/  LDL.LU.64 R12, [R1+0x1ca8] ;  /* 0x001ca800010c7983 */ /* 0x000ea80000300a00 */
[----:B------:R1:W-:Y:S04]  /*3f0f0*/  STL.64 [R1+0x1b80], R88 ;  /* 0x001b805801007387 */ /* 0x0003e80000100a00 */
[----:B------:R-:W2:Y:S04]  /*3f100*/  LDL.LU.64 R28, [R1+0x3b20] ;  /* 0x003b2000011c7983 */ /* 0x000ea80000300a00 */
[----:B------:R-:W-:Y:S01]  /*3f110*/  LDGSTS.E [R0+-0x53200], desc[UR32][R82.64], P4 ;  /* 0xace0000052007fae */ /* 0x000fe2000a121860 */
[----:B----4-:R-:W-:-:S03]  /*3f120*/  IMAD.WIDE R80, R96, 0x4, R10 ;  /* 0x0000000460507825 */ /* 0x010fc600078e020a */
[----:B------:R-:W4:Y:S04]  /*3f130*/  LDL.LU.64 R10, [R1+0x1ca0] ;  /* 0x001ca000010a7983 */ /* 0x000f280000300a00 */
[----:B------:R-:W-:Y:S04]  /*3f140*/  STL.64 [R1+0x1bb8], R86 ;  /* 0x001bb85601007387 */ /* 0x000fe80000100a00 */
[----:B------:R1:W-:Y:S01]  /*3f150*/  LDGSTS.E [R0+-0x53100], desc[UR32][R80.64], P1 ;  /* 0xacf0000050007fae */ /* 0x0003e20008921860 */
        /* <DEDUP_REMOVED lines=11> */
[----:B------:R-:W-:Y:S01]  /*3f210*/  STL.64 [R1+0x3d88], R78 ;  /* 0x003d884e01007387 */ /* 0x000fe20000100a00 */
[----:B------:R-:W-:-:S03]  /*3f220*/  IMAD.WIDE R70, R96, 0x4, R32 ;  /* 0x0000000460467825 */ /* 0x000fc600078e0220 */
[----:B------:R1:W-:Y:S01]  /*3f230*/  STL.64 [R1+0x3d80], R76 ;  /* 0x003d804c01007387 */ /* 0x0003e20000100a00 */
[----:B------:R-:W-:-:S03]  /*3f240*/  IMAD.WIDE R68, R96, 0x4, R18 ;  /* 0x0000000460447825 */ /* 0x000fc600078e0212 */
[----:B------:R-:W3:Y:S04]  /*3f250*/  LDL.LU.64 R18, [R1+0x2c78] ;  /* 0x002c780001127983 */ /* 0x000ee80000300a00 */
[----:B------:R-:W-:Y:S04]  /*3f260*/  STL.64 [R1+0x3f08], R74 ;  /* 0x003f084a01007387 */ /* 0x000fe80000100a00 */
[----:B------:R-:W-:Y:S04]  /*3f270*/  LDGSTS.E [R0+-0x52200], desc[UR32][R78.64], P4 ;  /* 0xade000004e007fae */ /* 0x000fe8000a121860 */
[----:B------:R1:W-:Y:S01]  /*3f280*/  LDGSTS.E [R0+-0x52100], desc[UR32][R76.64], P1 ;  /* 0xadf000004c007fae */ /* 0x0003e20008921860 */
[----:B--2---:R-:W-:-:S03]  /*3f290*/  IMAD.WIDE R66, R96, 0x4, R16 ;  /* 0x0000000460427825 */ /* 0x004fc600078e0210 */
[----:B------:R-:W2:Y:S04]  /*3f2a0*/  LDL.LU.64 R16, [R1+0x1c88] ;  /* 0x001c880001107983 */ /* 0x000ea80000300a00 */
[----:B------:R1:W-:Y:S01]  /*3f2b0*/  STL.64 [R1+0x3f00], R72 ;  /* 0x003f004801007387 */ /* 0x0003e20000100a00 */
[----:B------:R-:W-:-:S03]  /*3f2c0*/  IMAD.WIDE R64, R96, 0x4, R30 ;  /* 0x0000000460407825 */ /* 0x000fc600078e021e */
[----:B------:R-:W-:Y:S04]  /*3f2d0*/  STL.64 [R1+0x4418], R70 ;  /* 0x0044184601007387 */ /* 0x000fe80000100a00 */
[----:B------:R-:W-:Y:S04]  /*3f2e0*/  LDGSTS.E [R0+-0x51200], desc[UR32][R74.64], P4 ;  /* 0xaee000004a007fae */ /* 0x000fe8000a121860 */
[----:B------:R1:W-:Y:S01]  /*3f2f0*/  LDGSTS.E [R0+-0x51100], desc[UR32][R72.64], P1 ;  /* 0xaef0000048007fae */ /* 0x0003e20008921860 */
[----:B------:R-:W-:-:S03]  /*3f300*/  IMAD.WIDE R62, R96, 0x4, R14 ;  /* 0x00000004603e7825 */ /* 0x000fc600078e020e */
[----:B------:R-:W2:Y:S04]  /*3f310*/  LDL.LU.64 R14, [R1+0x2c70] ;  /* 0x002c7000010e7983 */ /* 0x000ea80000300a00 */
[----:B------:R1:W-:Y:S04]  /*3f320*/  STL.64 [R1+0x4410], R68 ;  /* 0x0044104401007387 */ /* 0x0003e80000100a00 */
[----:B------:R-:W-:Y:S04]  /*3f330*/  LDGSTS.E [R0+-0x50200], desc[UR32][R70.64], P4 ;  /* 0xafe0000046007fae */ /* 0x000fe8000a121860 */
[----:B------:R1:W-:Y:S04]  /*3f340*/  LDGSTS.E [R0+-0x50100], desc[UR32][R68.64], P1 ;  /* 0xaff0000044007fae */ /* 0x0003e80008921860 */
[----:B------:R-:W-:Y:S04]  /*3f350*/  LDGSTS.E [R0+-0x4f200], desc[UR32][R66.64], P4 ;  /* 0xb0e0000042007fae */ /* 0x000fe8000a121860 */
[----:B------:R1:W-:Y:S04]  /*3f360*/  LDGSTS.E [R0+-0x4f100], desc[UR32][R64.64], P1 ;  /* 0xb0f0000040007fae */ /* 0x0003e80008921860 */
[----:B------:R-:W-:Y:S01]  /*3f370*/  LDGSTS.E [R0+-0x4e200], desc[UR32][R62.64], P4 ;  /* 0xb1e000003e007fae */ /* 0x000fe2000a121860 */
[----:B------:R-:W-:-:S03]  /*3f380*/  IMAD.WIDE R60, R96, 0x4, R12 ;  /* 0x00000004603c7825 */ /* 0x000fc600078e020c */
[----:B------:R-:W2:Y:S04]  /*3f390*/  LDL.LU.64 R12, [R1+0x1c80] ;  /* 0x001c8000010c7983 */ /* 0x000ea80000300a00 */
[----:B------:R-:W-:Y:S04]  /*3f3a0*/  STL.64 [R1+0x4428], R66 ;  /* 0x0044284201007387 */ /* 0x000fe80000100a00 */
[----:B------:R1:W-:Y:S01]  /*3f3b0*/  STL.64 [R1+0x4420], R64 ;  /* 0x0044204001007387 */ /* 0x0003e20000100a00 */
[----:B------:R-:W-:-:S03]  /*3f3c0*/  IMAD.WIDE R58, R96, 0x4, R28 ;  /* 0x00000004603a7825 */ /* 0x000fc600078e021c */
[----:B------:R1:W-:Y:S04]  /*3f3d0*/  LDGSTS.E [R0+-0x4e100], desc[UR32][R60.64], P1 ;  /* 0xb1f000003c007fae */ /* 0x0003e80008921860 */
[----:B------:R-:W-:Y:S01]  /*3f3e0*/  LDGSTS.E [R0+-0x4d200], desc[UR32][R58.64], P4 ;  /* 0xb2e000003a007fae */ /* 0x000fe2000a121860 */
[----:B----4-:R-:W-:-:S03]  /*3f3f0*/  IMAD.WIDE R56, R96, 0x4, R10 ;  /* 0x0000000460387825 */ /* 0x010fc600078e020a */
[----:B------:R-:W4:Y:S04]  /*3f400*/  LDL.LU.64 R10, [R1+0x2c68] ;  /* 0x002c6800010a7983 */ /* 0x000f280000300a00 */
[----:B------:R-:W-:Y:S04]  /*3f410*/  STL.64 [R1+0x4438], R62 ;  /* 0x0044383e01007387 */ /* 0x000fe80000100a00 */
[----:B------:R-:W4:Y:S04]  /*3f420*/  LDL.LU.64 R36, [R1+0x1c78] ;  /* 0x001c780001247983 */ /* 0x000f280000300a00 */
[----:B------:R1:W-:Y:S01]  /*3f430*/  STL.64 [R1+0x4430], R60 ;  /* 0x0044303c01007387 */ /* 0x0003e20000100a00 */
[----:B---3--:R-:W-:-:S03]  /*3f440*/  IMAD.WIDE R54, R96, 0x4, R26 ;  /* 0x0000000460367825 */ /* 0x008fc600078e021a */
[----:B------:R-:W-:Y:S04]  /*3f450*/  STL.64 [R1+0x4468], R58 ;  /* 0x0044683a01007387 */ /* 0x000fe80000100a00 */
[----:B------:R-:W3:Y:S01]  /*3f460*/  LDL.LU.64 R34, [R1+0x2c60] ;  /* 0x002c600001227983 */ /* 0x000ee20000300a00 */
[----:B------:R-:W-:-:S03]  /*3f470*/  IMAD.WIDE R52, R96, 0x4, R24 ;  /* 0x0000000460347825 */ /* 0x000fc600078e0218 */
[----:B------:R-:W3:Y:S04]  /*3f480*/  LDL.LU.64 R32, [R1+0x1c70] ;  /* 0x001c700001207983 */ /* 0x000ee80000300a00 */
[----:B------:R1:W-:Y:S04]  /*3f490*/  STL.64 [R1+0x4460], R56 ;  /* 0x0044603801007387 */ /* 0x0003e80000100a00 */
[----:B------:R-:W3:Y:S01]  /*3f4a0*/  LDL.LU.64 R30, [R1+0x2c58] ;  /* 0x002c5800011e7983 */ /* 0x000ee20000300a00 */
[----:B------:R-:W-:-:S03]  /*3f4b0*/  IMAD.WIDE R50, R96, 0x4, R22 ;  /* 0x0000000460327825 */ /* 0x000fc600078e0216 */
[----:B------:R-:W3:Y:S04]  /*3f4c0*/  LDL.LU.64 R28, [R1+0x1c68] ;  /* 0x001c6800011c7983 */ /* 0x000ee80000300a00 */
[----:B------:R-:W-:Y:S01]  /*3f4d0*/  STL.64 [R1+0x4478], R54 ;  /* 0x0044783601007387 */ /* 0x000fe20000100a00 */
[----:B------:R-:W-:-:S03]  /*3f4e0*/  IMAD.WIDE R48, R96, 0x4, R20 ;  /* 0x0000000460307825 */ /* 0x000fc600078e0214 */
[----:B------:R-:W3:Y:S04]  /*3f4f0*/  LDL.LU.64 R26, [R1+0x2c50] ;  /* 0x002c5000011a7983 */ /* 0x000ee80000300a00 */
[----:B------:R-:W3:Y:S04]  /*3f500*/  LDL.LU.64 R24, [R1+0x1c60] ;  /* 0x001c600001187983 */ /* 0x000ee80000300a00 */
[----:B------:R1:W-:Y:S01]  /*3f510*/  STL.64 [R1+0x4470], R52 ;  /* 0x0044703401007387 */ /* 0x0003e20000100a00 */
[----:B------:R-:W-:-:S03]  /*3f520*/  IMAD.WIDE R46, R96, 0x4, R18 ;  /* 0x00000004602e7825 */ /* 0x000fc600078e0212 */
[----:B------:R-:W3:Y:S04]  /*3f530*/  LDL.LU.64 R22, [R1+0x2c48] ;  /* 0x002c480001167983 */ /* 0x000ee80000300a00 */
[----:B------:R-:W3:Y:S04]  /*3f540*/  LDL.LU.64 R20, [R1+0x1c58] ;  /* 0x001c580001147983 */ /* 0x000ee80000300a00 */
[----:B------:R-:W-:Y:S01]  /*3f550*/  STL.64 [R1+0x4488], R50 ;  /* 0x0044883201007387 */ /* 0x000fe20000100a00 */
[----:B--2---:R-:W-:-:S03]  /*3f560*/  IMAD.WIDE R44, R96, 0x4, R16 ;  /* 0x00000004602c7825 */ /* 0x004fc600078e0210 */
[----:B------:R-:W2:Y:S04]  /*3f570*/  LDL.LU.64 R18, [R1+0x2c40] ;  /* 0x002c400001127983 */ /* 0x000ea80000300a00 */
[----:B------:R-:W2:Y:S04]  /*3f580*/  LDL.LU.64 R16, [R1+0x1c50] ;  /* 0x001c500001107983 */ /* 0x000ea80000300a00 */
[----:B------:R1:W-:Y:S04]  /*3f590*/  STL.64 [R1+0x4480], R48 ;  /* 0x0044803001007387 */ /* 0x0003e80000100a00 */
[----:B------:R1:W-:Y:S04]  /*3f5a0*/  LDGSTS.E [R0+-0x4d100], desc[UR32][R56.64], P1 ;  /* 0xb2f0000038007fae */ /* 0x0003e80008921860 */
[----:B------:R-:W-:Y:S01]  /*3f5b0*/  LDGSTS.E [R0+-0x4c200], desc[UR32][R54.64], P4 ;  /* 0xb3e0000036007fae */ /* 0x000fe2000a121860 */
[----:B------:R-:W-:-:S03]  /*3f5c0*/  IMAD.WIDE R42, R96, 0x4, R14 ;  /* 0x00000004602a7825 */ /* 0x000fc600078e020e */
[----:B------:R-:W2:Y:S04]  /*3f5d0*/  LDL.LU.64 R14, [R1+0x2c38] ;  /* 0x002c3800010e7983 */ /* 0x000ea80000300a00 */
[----:B------:R1:W-:Y:S04]  /*3f5e0*/  LDGSTS.E [R0+-0x4c100], desc[UR32][R52.64], P1 ;  /* 0xb3f0000034007fae */ /* 0x0003e80008921860 */
        /* <DEDUP_REMOVED lines=8> */
[----:B------:R1:W-:Y:S01]  /*3f670*/  LDGSTS.E [R0+-0x49100], desc[UR32][R40.64], P1 ;  /* 0xb6f0000028007fae */ /* 0x0003e20008921860 */
[----:B----4-:R-:W-:-:S03]  /*3f680*/  IMAD.WIDE R38, R96, 0x4, R10 ;  /* 0x0000000460267825 */ /* 0x010fc600078e020a */
[----:B------:R-:W4:Y:S04]  /*3f690*/  LDL.LU.64 R10, [R1+0x2480] ;  /* 0x00248000010a7983 */ /* 0x000f280000300a00 */
[----:B------:R-:W4:Y:S04]  /*3f6a0*/  LDL.LU.64 R8, [R1+0x1c38] ;  /* 0x001c380001087983 */ /* 0x000f280000300a00 */
[----:B------:R1:W-:Y:S04]  /*3f6b0*/  STL.64 [R1+0x6880], R44 ;  /* 0x0068802c01007387 */ /* 0x0003e80000100a00 */
[----:B------:R-:W4:Y:S04]  /*3f6c0*/  LDL.LU.64 R6, [R1+0x2c30] ;  /* 0x002c300001067983 */ /* 0x000f280000300a00 */
[----:B------:R-:W4:Y:S01]  /*3f6d0*/  LDL.LU.64 R4, [R1+0x1c40] ;  /* 0x001c400001047983 */ /* 0x000f220000300a00 */
[----:B------:R-:W-:-:S03]  /*3f6e0*/  IMAD.WIDE R36, R96, 0x4, R36 ;  /* 0x0000000460247825 */ /* 0x000fc600078e0224 */
[----:B------:R-:W-:Y:S01]  /*3f6f0*/  STL.64 [R1+0x6898], R42 ;  /* 0x0068982a01007387 */ /* 0x000fe20000100a00 */
[----:B---3--:R-:W-:-:S03]  /*3f700*/  IMAD.WIDE R34, R96, 0x4, R34 ;  /* 0x0000000460227825 */ /* 0x008fc600078e0222 */
[----:B------:R3:W-:Y:S01]  /*3f710*/  STL.64 [R1+0x6890], R40 ;  /* 0x0068902801007387 */ /* 0x0007e20000100a00 */
[----:B------:R-:W-:-:S03]  /*3f720*/  IMAD.WIDE R32, R96, 0x4, R32 ;  /* 0x0000000460207825 */ /* 0x000fc600078e0220 */
[----:B------:R-:W-:Y:S01]  /*3f730*/  STL.64 [R1+0x68a8], R38 ;  /* 0x0068a82601007387 */ /* 0x000fe20000100a00 */
[----:B------:R-:W-:-:S03]  /*3f740*/  IMAD.WIDE R30, R96, 0x4, R30 ;  /* 0x00000004601e7825 */ /* 0x000fc600078e021e */
[----:B------:R3:W-:Y:S01]  /*3f750*/  STL.64 [R1+0x68a0], R36 ;  /* 0x0068a02401007387 */ /* 0x0007e20000100a00 */
[----:B------:R-:W-:-:S03]  /*3f760*/  IMAD.WIDE R28, R96, 0x4, R28 ;  /* 0x00000004601c7825 */ /* 0x000fc600078e021c */
[----:B------:R-:W-:Y:S04]  /*3f770*/  STL.64 [R1+0x68b8], R34 ;  /* 0x0068b82201007387 */ /* 0x000fe80000100a00 */
[----:B------:R3:W-:Y:S01]  /*3f780*/  STL.64 [R1+0x68b0], R32 ;  /* 0x0068b02001007387 */ /* 0x0007e20000100a00 */
[----:B------:R-:W-:-:S03]  /*3f790*/  IMAD.WIDE R26, R96, 0x4, R26 ;  /* 0x00000004601a7825 */ /* 0x000fc600078e021a */
[----:B------:R-:W-:Y:S01]  /*3f7a0*/  STL.64 [R1+0x68c8], R30 ;  /* 0x0068c81e01007387 */ /* 0x000fe20000100a00 */
[----:B------:R-:W-:-:S03]  /*3f7b0*/  IMAD.WIDE R24, R96, 0x4, R24 ;  /* 0x0000000460187825 */ /* 0x000fc600078e0218 */
[----:B------:R3:W-:Y:S01]  /*3f7c0*/  STL.64 [R1+0x68c0], R28 ;  /* 0x0068c01c01007387 */ /* 0x0007e20000100a00 */
[----:B------:R-:W-:-:S03]  /*3f7d0*/  IMAD.WIDE R22, R96, 0x4, R22 ;  /* 0x0000000460167825 */ /* 0x000fc600078e0216 */
[----:B------:R-:W-:Y:S01]  /*3f7e0*/  STL.64 [R1+0x68d8], R26 ;  /* 0x0068d81a01007387 */ /* 0x000fe20000100a00 */
[----:B------:R-:W-:-:S03]  /*3f7f0*/  IMAD.WIDE R20, R96, 0x4, R20 ;  /* 0x0000000460147825 */ /* 0x000fc600078e0214 */
[----:B------:R3:W-:Y:S04]  /*3f800*/  STL.64 [R1+0x68d0], R24 ;  /* 0x0068d01801007387 */ /* 0x0007e80000100a00 */
[----:B------:R-:W-:Y:S01]  /*3f810*/  STL.64 [R1+0x68e8], R22 ;  /* 0x0068e81601007387 */ /* 0x000fe20000100a00 */
[----:B--2---:R-:W-:-:S03]  /*3f820*/  IMAD.WIDE R18, R96, 0x4, R18 ;  /* 0x0000000460127825 */ /* 0x004fc600078e0212 */
[----:B------:R2:W-:Y:S01]  /*3f830*/  STL.64 [R1+0x68e0], R20 ;  /* 0x0068e01401007387 */ /* 0x0005e20000100a00 */
[----:B------:R-:W-:-:S03]  /*3f840*/  IMAD.WIDE R16, R96, 0x4, R16 ;  /* 0x0000000460107825 */ /* 0x000fc600078e0210 */
[----:B------:R-:W-:Y:S04]  /*3f850*/  STL.64 [R1+0x6928], R18 ;  /* 0x0069281201007387 */ /* 0x000fe80000100a00 */
[----:B------:R2:W-:Y:S04]  /*3f860*/  STL.64 [R1+0x6920], R16 ;  /* 0x0069201001007387 */ /* 0x0005e80000100a00 */
[----:B------:R-:W-:Y:S04]  /*3f870*/  LDGSTS.E [R0+-0x48200], desc[UR32][R38.64], P4 ;  /* 0xb7e0000026007fae */ /* 0x000fe8000a121860 */
[----:B------:R3:W-:Y:S01]  /*3f880*/  LDGSTS.E [R0+-0x48100], desc[UR32][R36.64], P1 ;  /* 0xb7f0000024007fae */ /* 0x0007e20008921860 */
[----:B------:R-:W-:-:S03]  /*3f890*/  IMAD.WIDE R14, R96, 0x4, R14 ;  /* 0x00000004600e7825 */ /* 0x000fc600078e020e */
[----:B------:R-:W-:Y:S04]  /*3f8a0*/  LDGSTS.E [R0+-0x47200], desc[UR32][R34.64], P4 ;  /* 0xb8e0000022007fae */ /* 0x000fe8000a121860 */
[----:B------:R-:W-:Y:S04]  /*3f8b0*/  STL.64 [R1+0x6918], R14 ;  /* 0x0069180e01007387 */ /* 0x000fe80000100a00 */
[----:B------:R3:W-:Y:S04]  /*3f8c0*/  LDGSTS.E [R0+-0x47100], desc[UR32][R32.64], P1 ;  /* 0xb8f0000020007fae */ /* 0x0007e80008921860 */
[----:B------:R-:W-:Y:S04]  /*3f8d0*/  LDGSTS.E [R0+-0x46200], desc[UR32][R30.64], P4 ;  /* 0xb9e000001e007fae */ /* 0x000fe8000a121860 */
[----:B------:R3:W-:Y:S04]  /*3f8e0*/  LDGSTS.E [R0+-0x46100], desc[UR32][R28.64], P1 ;  /* 0xb9f000001c007fae */ /* 0x0007e80008921860 */
[----:B------:R-:W-:Y:S04]  /*3f8f0*/  LDGSTS.E [R0+-0x45200], desc[UR32][R26.64], P4 ;  /* 0xbae000001a007fae */ /* 0x000fe8000a121860 */
[----:B------:R3:W-:Y:S04]  /*3f900*/  LDGSTS.E [R0+-0x45100], desc[UR32][R24.64], P1 ;  /* 0xbaf0000018007fae */ /* 0x0007e80008921860 */
[----:B------:R-:W-:Y:S04]  /*3f910*/  LDGSTS.E [R0+-0x44200], desc[UR32][R22.64], P4 ;  /* 0xbbe0000016007fae */ /* 0x000fe8000a121860 */
[----:B------:R2:W-:Y:S04]  /*3f920*/  LDGSTS.E [R0+-0x44100], desc[UR32][R20.64], P1 ;  /* 0xbbf0000014007fae */ /* 0x0005e80008921860 */
[----:B------:R-:W-:Y:S04]  /*3f930*/  LDGSTS.E [R0+-0x43200], desc[UR32][R18.64], P4 ;  /* 0xbce0000012007fae */ /* 0x000fe8000a121860 */
[----:B------:R2:W-:Y:S04]  /*3f940*/  LDGSTS.E [R0+-0x43100], desc[UR32][R16.64], P1 ;  /* 0xbcf0000010007fae */ /* 0x0005e80008921860 */
[----:B------:R-:W-:Y:S01]  /*3f950*/  LDGSTS.E [R0+-0x42200], desc[UR32][R14.64], P4 ;  /* 0xbde000000e007fae */ /* 0x000fe2000a121860 */
[----:B------:R-:W-:-:S05]  /*3f960*/  IMAD.WIDE R12, R96, 0x4, R12 ;  /* 0x00000004600c7825 */ /* 0x000fca00078e020c */
[----:B------:R2:W-:Y:S04]  /*3f970*/  STL.64 [R1+0x6910], R12 ;  /* 0x0069100c01007387 */ /* 0x0005e80000100a00 */
[----:B------:R2:W-:Y:S01]  /*3f980*/  LDGSTS.E [R0+-0x42100], desc[UR32][R12.64], P1 ;  /* 0xbdf000000c007fae */ /* 0x0005e20008921860 */
[----:B----4-:R-:W-:-:S04]  /*3f990*/  IMAD.WIDE R10, R96, 0x4, R10 ;  /* 0x00000004600a7825 */ /* 0x010fc800078e020a */
[C---:B------:R-:W-:Y:S01]  /*3f9a0*/  IMAD.WIDE R8, R96.reuse, 0x4, R8 ;  /* 0x0000000460087825 */ /* 0x040fe200078e0208 */
[----:B------:R-:W-:Y:S03]  /*3f9b0*/  STL.64 [R1+0x6908], R10 ;  /* 0x0069080a01007387 */ /* 0x000fe60000100a00 */
[C---:B------:R-:W-:Y:S01]  /*3f9c0*/  IMAD.WIDE R6, R96.reuse, 0x4, R6 ;  /* 0x0000000460067825 */ /* 0x040fe200078e0206 */
[----:B------:R4:W-:Y:S03]  /*3f9d0*/  STL.64 [R1+0x6900], R8 ;  /* 0x0069000801007387 */ /* 0x0009e60000100a00 */
[----:B------:R-:W-:Y:S01]  /*3f9e0*/  IMAD.WIDE R4, R96, 0x4, R4 ;  /* 0x0000000460047825 */ /* 0x000fe200078e0204 */
[----:B------:R-:W-:Y:S04]  /*3f9f0*/  STL.64 [R1+0x68f8], R6 ;  /* 0x0068f80601007387 */ /* 0x000fe80000100a00 */
[----:B------:R-:W5:Y:S04]  /*3fa00*/  LDL.LU.64 R218, [R1+0x6f90] ;  /* 0x006f900001da7983 */ /* 0x000f680000300a00 */
[----:B------:R4:W-:Y:S04]  /*3fa10*/  STL.64 [R1+0x68f0], R4 ;  /* 0x0068f00401007387 */ /* 0x0009e80000100a00 */
[----:B------:R-:W5:Y:S04]  /*3fa20*/  LDL.LU.64 R220, [R1+0x6f88] ;  /* 0x006f880001dc7983 */ /* 0x000f680000300a00 */
[----:B------:R-:W5:Y:S04]  /*3fa30*/  LDL.LU.64 R222, [R1+0x6f80] ;  /* 0x006f800001de7983 */ /* 0x000f680000300a00 */
[----:B------:R-:W5:Y:S04]  /*3fa40*/  LDL.LU.64 R224, [R1+0x6f78] ;  /* 0x006f780001e07983 */ /* 0x000f680000300a00 */
[----:B------:R-:W5:Y:S04]  /*3fa50*/  LDL.LU.64 R226, [R1+0x6f70] ;  /* 0x006f700001e27983 */ /* 0x000f680000300a00 */
[----:B------:R-:W5:Y:S04]  /*3fa60*/  LDL.LU.64 R228, [R1+0x6f68] ;  /* 0x006f680001e47983 */ /* 0x000f680000300a00 */
[----:B------:R-:W5:Y:S04]  /*3fa70*/  LDL.LU.64 R230, [R1+0x6f60] ;  /* 0x006f600001e67983 */ /* 0x000f680000300a00 */
[----:B-1----:R-:W5:Y:S04]  /*3fa80*/  LDL.LU.64 R232, [R1+0x6f58] ;  /* 0x006f580001e87983 */ /* 0x002f680000300a00 */
[----:B------:R-:W5:Y:S04]  /*3fa90*/  LDL.LU.64 R234, [R1+0x6f50] ;  /* 0x006f500001ea7983 */ /* 0x000f680000300a00 */
[----:B------:R-:W5:Y:S04]  /*3faa0*/  LDL.LU.64 R244, [R1+0x6f48] ;  /* 0x006f480001f47983 */ /* 0x000f680000300a00 */
[----:B------:R1:W-:Y:S04]  /*3fab0*/  STL [R1+0x29e8], RZ ;  /* 0x0029e8ff01007387 */ /* 0x0003e80000100800 */
        /* <DEDUP_REMOVED lines=1661> */
[----:B------:R1:W-:Y:S04]  /*46290*/  STL [R1], RZ ;  /* 0x000000ff01007387 */ /* 0x0003e80000100800 */
        /* <DEDUP_REMOVED lines=47> */
[----:B------:R-:W-:Y:S04]  /*46590*/  LDGSTS.E [R0+-0x41200], desc[UR32][R10.64], P4 ;  /* 0xbee000000a007fae */ /* 0x000fe8000a121860 */
[----:B------:R1:W-:Y:S04]  /*465a0*/  STL [R1+0xc0], RZ ;  /* 0x0000c0ff01007387 */ /* 0x0003e80000100800 */
[----:B------:R4:W-:Y:S04]  /*465b0*/  LDGSTS.E [R0+-0x41100], desc[UR32][R8.64], P1 ;  /* 0xbef0000008007fae */ /* 0x0009e80008921860 */
[----:B------:R1:W-:Y:S04]  /*465c0*/  STL [R1+0xc4], RZ ;  /* 0x0000c4ff01007387 */ /* 0x0003e80000100800 */
[----:B------:R-:W-:Y:S04]  /*465d0*/  LDGSTS.E [R0+-0x40200], desc[UR32][R6.64], P4 ;  /* 0xbfe0000006007fae */ /* 0x000fe8000a121860 */
[----:B------:R1:W-:Y:S04]  /*465e0*/  STL [R1+0xc8], RZ ;  /* 0x0000c8ff01007387 */ /* 0x0003e80000100800 */
[----:B------:R1:W-:Y:S04]  /*465f0*/  LDGSTS.E [R0+-0x40100], desc[UR32][R4.64], P1 ;  /* 0xbff0000004007fae */ /* 0x0003e80008921860 */
[----:B------:R1:W-:Y:S04]  /*46600*/  STL [R1+0xcc], RZ ;  /* 0x0000ccff01007387 */ /* 0x0003e80000100800 */
[----:B------:R1:W-:Y:S04]  /*46610*/  STL [R1+0xb0], RZ ;  /* 0x0000b0ff01007387 */ /* 0x0003e80000100800 */
[----:B------:R-:W0:Y:S01]  /*46620*/  LDGDEPBAR ;  /* 0x00000000000079af */ /* 0x000e220000000000 */
[----:B------:R-:W-:Y:S01]  /*46630*/  UISETP.GE.AND UP0, UPT, UR7, 0x80, UPT ;  /* 0x000000800700788c */ /* 0x000fe2000bf06270 */
[----:B------:R-:W-:-:S02]  /*46640*/  CS2R R248, SRZ ;  /* 0x0000000000f87805 */ /* 0x000fc4000001ff00 */
[----:B------:R-:W-:Y:S02]  /*46650*/  CS2R R250, SRZ ;  /* 0x0000000000fa7805 */ /* 0x000fe4000001ff00 */
[----:B------:R-:W-:Y:S02]  /*46660*/  CS2R R240, SRZ ;  /* 0x0000000000f07805 */ /* 0x000fe4000001ff00 */
[----:B------:R-:W-:Y:S02]  /*46670*/  CS2R R242, SRZ ;  /* 0x0000000000f27805 */ /* 0x000fe4000001ff00 */
[----:B------:R-:W-:Y:S02]  /*46680*/  CS2R R236, SRZ ;  /* 0x0000000000ec7805 */ /* 0x000fe4000001ff00 */
[----:B------:R-:W-:Y:S02]  /*46690*/  CS2R R238, SRZ ;  /* 0x0000000000ee7805 */ /* 0x000fe4000001ff00 */
[----:B------:R-:W-:Y:S01]  /*466a0*/  PLOP3.LUT P0, PT, PT, PT, UP0, 0x40, 0x0 ;  /* 0x000000000000781c */ /* 0x000fe20003f0e808 */
[----:B------:R1:W-:Y:S01]  /*466b0*/  STL [R1+0xb4], RZ ;  /* 0x0000b4ff01007387 */ /* 0x0003e20000100800 */
[----:B------:R-:W-:-:S02]  /*466c0*/  CS2R R92, SRZ ;  /* 0x00000000005c7805 */ /* 0x000fc4000001ff00 */
[----:B------:R-:W-:Y:S02]  /*466d0*/  CS2R R94, SRZ ;  /* 0x00000000005e7805 */ /* 0x000fe4000001ff00 */
[----:B------:R-:W-:Y:S01]  /*466e0*/  CS2R R88, SRZ ;  /* 0x0000000000587805 */ /* 0x000fe2000001ff00 */
[----:B------:R1:W-:Y:S01]  /*466f0*/  STL [R1+0xb8], RZ ;  /* 0x0000b8ff01007387 */ /* 0x0003e20000100800 */
[----:B------:R-:W-:Y:S02]  /*46700*/  CS2R R90, SRZ ;  /* 0x00000000005a7805 */ /* 0x000fe4000001ff00 */
[----:B------:R-:W-:Y:S02]  /*46710*/  CS2R R84, SRZ ;  /* 0x0000000000547805 */ /* 0x000fe4000001ff00 */
[----:B------:R-:W-:Y:S01]  /*46720*/  CS2R R86, SRZ ;  /* 0x0000000000567805 */ /* 0x000fe2000001ff00 */
        /* <DEDUP_REMOVED lines=27> */
[----:B---3--:R-:W-:Y:S01]  /*468e0*/  CS2R R40, SRZ ;  /* 0x0000000000287805 */ /* 0x008fe2000001ff00 */
        /* <DEDUP_REMOVED lines=13> */
[----:B--2---:R-:W-:-:S02]  /*469c0*/  CS2R R20, SRZ ;  /* 0x0000000000147805 */ /* 0x004fc4000001ff00 */
[----:B------:R-:W-:Y:S02]  /*469d0*/  CS2R R22, SRZ ;  /* 0x0000000000167805 */ /* 0x000fe4000001ff00 */
[----:B------:R-:W-:Y:S01]  /*469e0*/  CS2R R16, SRZ ;  /* 0x0000000000107805 */ /* 0x000fe2000001ff00 */
[----:B------:R3:W-:Y:S01]  /*469f0*/  STL [R1+0x88], RZ ;  /* 0x000088ff01007387 */ /* 0x0007e20000100800 */
[----:B------:R-:W-:Y:S02]  /*46a00*/  CS2R R18, SRZ ;  /* 0x0000000000127805 */ /* 0x000fe4000001ff00 */
[----:B------:R-:W-:Y:S02]  /*46a10*/  CS2R R12, SRZ ;  /* 0x00000000000c7805 */ /* 0x000fe4000001ff00 */
[----:B------:R-:W-:Y:S01]  /*46a20*/  CS2R R14, SRZ ;  /* 0x00000000000e7805 */ /* 0x000fe2000001ff00 */
[----:B------:R3:W-:Y:S01]  /*46a30*/  STL [R1+0x8c], RZ ;  /* 0x00008cff01007387 */ /* 0x0007e20000100800 */
[----:B----4-:R-:W-:-:S02]  /*46a40*/  CS2R R8, SRZ ;  /* 0x0000000000087805 */ /* 0x010fc4000001ff00 */
[----:B------:R-:W-:Y:S02]  /*46a50*/  CS2R R10, SRZ ;  /* 0x00000000000a7805 */ /* 0x000fe4000001ff00 */
[----:B-1----:R-:W-:Y:S01]  /*46a60*/  CS2R R4, SRZ ;  /* 0x0000000000047805 */ /* 0x002fe2000001ff00 */
[----:B------:R3:W-:Y:S01]  /*46a70*/  STL [R1+0x70], RZ ;  /* 0x000070ff01007387 */ /* 0x0007e20000100800 */
[----:B------:R-:W-:-:S03]  /*46a80*/  CS2R R6, SRZ ;  /* 0x0000000000067805 */ /* 0x000fc6000001ff00 */
        /* <DEDUP_REMOVED lines=210> */
[----:B------:R3:W-:Y:S01]  /*477b0*/  STL [R1+0x14c], RZ ;  /* 0x00014cff01007387 */ /* 0x0007e20000100800 */
[----:B------:R-:W-:Y:S05]  /*477c0*/  @P0 BRA `(.L_x_0) ;  /* 0x00001140000c0947 */ /* 0x000fea0003800000 */
[----:B------:R-:W2:Y:S04]  /*477d0*/  LDL.LU.64 R26, [R1+0x3630] ;  /* 0x00363000011a7983 */ /* 0x000ea80000300a00 */
[----:B------:R-:W4:Y:S04]  /*477e0*/  LDL.LU.64 R20, [R1+0x3648] ;  /* 0x0036480001147983 */ /* 0x000f280000300a00 */
[----:B------:R-:W3:Y:S04]  /*477f0*/  LDL.LU.64 R18, [R1+0x3680] ;  /* 0x0036800001127983 */ /* 0x000ee80000300a00 */
        /* <DEDUP_REMOVED lines=8> */
[----:B--2---:R1:W-:Y:S01]  /*47880*/  STL [R1+0x683c], R26 ;  /* 0x00683c1a01007387 */ /* 0x0043e20000100800 */
[----:B------:R-:W-:-:S03]  /*47890*/  IMAD.MOV.U32 R0, RZ, RZ, R27 ;  /* 0x000000ffff007224 */ /* 0x000fc600078e001b */
[----:B-1----:R-:W2:Y:S04]  /*478a0*/  LDL.LU.64 R26, [R1+0x2f40] ;  /* 0x002f4000011a7983 */ /* 0x002ea80000300a00 */
[----:B------:R1:W-:Y:S04]  /*478b0*/  STL [R1+0x6838], R0 ;  /* 0x0068380001007387 */ /* 0x0003e80000100800 */
[----:B----4-:R4:W-:Y:S01]  /*478c0*/  STL [R1+0x6844], R20 ;  /* 0x0068441401007387 */ /* 0x0109e20000100800 */
[----:B-1----:R-:W-:-:S03]  /*478d0*/  IMAD.MOV.U32 R0, RZ, RZ, R21 ;  /* 0x000000ffff007224 */ /* 0x002fc600078e0015 */
[----:B----4-:R-:W4:Y:S04]  /*478e0*/  LDL.LU.64 R20, [R1+0x2f38] ;  /* 0x002f380001147983 */ /* 0x010f280000300a00 */
[----:B------:R1:W-:Y:S04]  /*478f0*/  STL [R1+0x6840], R0 ;  /* 0x0068400001007387 */ /* 0x0003e80000100800 */
[----:B---3--:R3:W-:Y:S01]  /*47900*/  STL [R1+0x684c], R18 ;  /* 0x00684c1201007387 */ /* 0x0087e20000100800 */
[----:B-1----:R-:W-:-:S03]  /*47910*/  IMAD.MOV.U32 R0, RZ, RZ, R19 ;  /* 0x000000ffff007224 */ /* 0x002fc600078e0013 */
[----:B---3--:R-:W3:Y:S04]  /*47920*/  LDL.LU.64 R18, [R1+0x2f30] ;  /* 0x002f300001127983 */ /* 0x008ee80000300a00 */
[----:B------:R1:W-:Y:S04]  /*47930*/  STL [R1+0x6848], R0 ;  /* 0x0068480001007387 */ /* 0x0003e80000100800 */
[----:B------:R1:W-:Y:S02]  /*47940*/  STL [R1+0x6854], R12 ;  /* 0x0068540c01007387 */ /* 0x0003e40000100800 */
[----:B-1----:R-:W-:-:S02]  /*47950*/  IMAD.MOV.U32 R0, RZ, RZ, R13 ;  /* 0x000000ffff007224 */ /* 0x002fc400078e000d */
[----:B------:R-:W3:Y:S04]  /*47960*/  LDL.LU.64 R12, [R1+0x2f28] ;  /* 0x002f2800010c7983 */ /* 0x000ee80000300a00 */
        /* <DEDUP_REMOVED lines=18> */
[----:B-1----:R-:W-:-:S02]  /*47a90*/  MOV R0, R7 ;  /* 0x0000000700007202 */ /* 0x002fc40000000f00 */
        /* <DEDUP_REMOVED lines=10> */
[----:B--2---:R2:W-:Y:S01]  /*47b40*/  STL [R1+0x6824], R26 ;  /* 0x0068241a01007387 */ /* 0x0045e20000100800 */
[----:B-1----:R-:W-:-:S03]  /*47b50*/  IMAD.MOV.U32 R0, RZ, RZ, R27 ;  /* 0x000000ffff007224 */ /* 0x002fc600078e001b */
[----:B--2---:R-:W2:Y:S04]  /*47b60*/  LDL.LU.64 R26, [R1+0x1478] ;  /* 0x00147800011a7983 */ /* 0x004ea80000300a00 */
        /* <DEDUP_REMOVED lines=1585> */
[----:B----4-:R-:W-:Y:S04]  /*4de80*/  STL [R1+0x5bbc], R20 ;  /* 0x005bbc1401007387 */ /* 0x010fe80000100800 */
[----:B------:R-:W4:Y:S01]  /*4de90*/  LDL.LU.64 R24, [R1+0x32f8] ;  /* 0x0032f80001187983 */ /* 0x000f220000300a00 */
[----:B-1----:R-:W-:-:S05]  /*4dea0*/  IMAD.MOV.U32 R0, RZ, RZ, R21 ;  /* 0x000000ffff007224 */ /* 0x002fca00078e0015 */
        /* <DEDUP_REMOVED lines=29> */
[----:B------:R1:W-:Y:S04]  /*4e080*/  STL [R1+0x5b40], R22 ;  /* 0x005b401601007387 */ /* 0x0003e80000100800 */
[----:B------:R-:W3:Y:S01]  /*4e090*/  LDL.LU.64 R20, [R1+0x25b0] ;  /* 0x0025b00001147983 */ /* 0x000ee20000300a00 */
[----:B-1----:R-:W-:-:S05]  /*4e0a0*/  IMAD.MOV.U32 R0, RZ, RZ, R23 ;  /* 0x000000ffff007224 */ /* 0x002fca00078e0017 */
[----:B------:R1:W-:Y:S04]  /*4e0b0*/  STL [R1+0x5b3c], R0 ;  /* 0x005b3c0001007387 */ /* 0x0003e80000100800 */
[----:B------:R2:W-:Y:S04]  /*4e0c0*/  STL [R1+0x5b48], R16 ;  /* 0x005b481001007387 */ /* 0x0005e80000100800 */
[----:B------:R-:W3:Y:S01]  /*4e0d0*/  LDL.LU.64 R22, [R1+0x25a8] ;  /* 0x0025a80001167983 */ /* 0x000ee20000300a00 */
[----:B-1----:R-:W-:-:S03]  /*4e0e0*/  IMAD.MOV.U32 R0, RZ, RZ, R17 ;  /* 0x000000ffff007224 */ /* 0x002fc600078e0011 */
[----:B--2---:R-:W-:Y:S04]  /*4e0f0*/  STL [R1+0x5b50], R26 ;  /* 0x005b501a01007387 */ /* 0x004fe80000100800 */
[----:B------:R1:W-:Y:S04]  /*4e100*/  STL [R1+0x5b44], R0 ;  /* 0x005b440001007387 */ /* 0x0003e80000100800 */
[----:B------:R-:W2:Y:S01]  /*4e110*/  LDL.LU.64 R16, [R1+0x25a0] ;  /* 0x0025a00001107983 */ /* 0x000ea20000300a00 */
[----:B-1----:R-:W-:-:S03]  /*4e120*/  IMAD.MOV.U32 R0, RZ, RZ, R27 ;  /* 0x000000ffff007224 */ /* 0x002fc600078e001b */
[----:B----4-:R-:W-:Y:S04]  /*4e130*/  STL [R1+0x5b58], R24 ;  /* 0x005b581801007387 */ /* 0x010fe80000100800 */
[----:B------:R1:W-:Y:S04]  /*4e140*/  STL [R1+0x5b4c], R0 ;  /* 0x005b4c0001007387 */ /* 0x0003e80000100800 */
[----:B------:R-:W4:Y:S01]  /*4e150*/  LDL.LU.64 R26, [R1+0x2598] ;  /* 0x00259800011a7983 */ /* 0x000f220000300a00 */
[----:B-1----:R-:W-:-:S03]  /*4e160*/  IMAD.MOV.U32 R0, RZ, RZ, R25 ;  /* 0x000000ffff007224 */ /* 0x002fc600078e0019 */
[----:B---3--:R-:W-:Y:S04]  /*4e170*/  STL [R1+0x5b60], R18 ;  /* 0x005b601201007387 */ /* 0x008fe80000100800 */
[----:B------:R1:W-:Y:S02]  /*4e180*/  STL [R1+0x5b54], R0 ;  /* 0x005b540001007387 */ /* 0x0003e40000100800 */
[----:B-1----:R-:W-:Y:S02]  /*4e190*/  IMAD.MOV.U32 R0, RZ, RZ, R19 ;  /* 0x000000ffff007224 */ /* 0x002fe400078e0013 */
        /* <DEDUP_REMOVED lines=28> */
[----:B------:R-:W-:Y:S04]  /*4e360*/  STL [R1+0x5b1c], R22 ;  /* 0x005b1c1601007387 */ /* 0x000fe80000100800 */
        /* <DEDUP_REMOVED lines=9> */
[----:B------:R-:W4:Y:S04]  /*4e400*/  LDL.LU.64 R16, [R1+0x1e8] ;  /* 0x0001e80001107983 */ /* 0x000f280000300a00 */
        /* <DEDUP_REMOVED lines=11> */
[----:B------:R1:W-:Y:S04]  /*4e4c0*/  STL [R1+0x5af4], R14 ;  /* 0x005af40e01007387 */ /* 0x0003e80000100800 */
[----:B------:R-:W3:Y:S01]  /*4e4d0*/  LDL.LU.64 R26, [R1+0x1c8] ;  /* 0x0001c800011a7983 */ /* 0x000ee20000300a00 */
[----:B-1----:R-:W-:-:S03]  /*4e4e0*/  IMAD.MOV.U32 R0, RZ, RZ, R15 ;  /* 0x000000ffff007224 */ /* 0x002fc600078e000f */
[----:B------:R-:W-:Y:S04]  /*4e4f0*/  STL [R1+0x5aec], R8 ;  /* 0x005aec0801007387 */ /* 0x000fe80000100800 */
        /* <DEDUP_REMOVED lines=14> */
[----:B-1----:R-:W-:-:S03]  /*4e5e0*/  MOV R0, R7 ;  /* 0x0000000700007202 */ /* 0x002fc60000000f00 */
        /* <DEDUP_REMOVED lines=12> */
[----:B------:R-:W-:Y:S04]  /*4e6b0*/  STL [R1+0x5ab4], R24 ;  /* 0x005ab41801007387 */ /* 0x000fe80000100800 */
[----:B------:R1:W-:Y:S04]  /*4e6c0*/  STL [R1+0x5ab0], R0 ;  /* 0x005ab00001007387 */ /* 0x0003e80000100800 */
[----:B----4-:R-:W4:Y:S01]  /*4e6d0*/  LDL.LU.64 R16, [R1+0x3380] ;  /* 0x0033800001107983 */ /* 0x010f220000300a00 */
        /* <DEDUP_REMOVED lines=12> */
[----:B------:R-:W-:Y:S04]  /*4e7a0*/  STL [R1+0x5a94], R14 ;  /* 0x005a940e01007387 */ /* 0x000fe80000100800 */
        /* <DEDUP_REMOVED lines=22> */
[----:B--2---:R-:W-:Y:S04]  /*4e910*/  STL [R1+0x5a58], R22 ;  /* 0x005a581601007387 */ /* 0x004fe80000100800 */
[----:B------:R1:W-:Y:S04]  /*4e920*/  STL [R1+0x5a4c], R0 ;  /* 0x005a4c0001007387 */ /* 0x0003e80000100800 */
[----:B------:R-:W2:Y:S04]  /*4e930*/  LDL.LU.64 R28, [R1+0x2568] ;  /* 0x00256800011c7983 */ /* 0x000ea80000300a00 */
[----:B------:R-:W2:Y:S01]  /*4e940*/  LDL.LU.64 R30, [R1+0x2560] ;  /* 0x00256000011e7983 */ /* 0x000ea20000300a00 */
[----:B-1----:R-:W-:-:S05]  /*4e950*/  IMAD.MOV.U32 R0, RZ, RZ, R23 ;  /* 0x000000ffff007224 */ /* 0x002fca00078e0017 */
[----:B------:R1:W-:Y:S04]  /*4e960*/  STL [R1+0x5a54], R0 ;  /* 0x005a540001007387 */ /* 0x0003e80000100800 */
[----:B----4-:R-:W-:Y:S04]  /*4e970*/  STL [R1+0x5a60], R16 ;  /* 0x005a601001007387 */ /* 0x010fe80000100800 */
[----:B------:R-:W4:Y:S01]  /*4e980*/  LDL.LU.64 R24, [R1+0x2558] ;  /* 0x0025580001187983 */ /* 0x000f220000300a00 */
[----:B-1----:R-:W-:-:S03]  /*4e990*/  IMAD.MOV.U32 R0, RZ, RZ, R17 ;  /* 0x000000ffff007224 */ /* 0x002fc600078e0011 */
[----:B------:R-:W4:Y:S04]  /*4e9a0*/  LDL.LU.64 R26, [R1+0x2550] ;  /* 0x00255000011a7983 */ /* 0x000f280000300a00 */
[----:B------:R1:W-:Y:S04]  /*4e9b0*/  STL [R1+0x5a5c], R0 ;  /* 0x005a5c0001007387 */ /* 0x0003e80000100800 */
[----:B---3--:R-:W-:Y:S04]  /*4e9c0*/  STL [R1+0x5a68], R18 ;  /* 0x005a681201007387 */ /* 0x008fe80000100800 */
[----:B------:R-:W3:Y:S01]  /*4e9d0*/  LDL.LU.64 R20, [R1+0xfc8] ;  /* 0x000fc80001147983 */ /* 0x000ee20000300a00 */
[----:B-1----:R-:W-:-:S03]  /*4e9e0*/  IMAD.MOV.U32 R0, RZ, RZ, R19 ;  /* 0x000000ffff007224 */ /* 0x002fc600078e0013 */
[----:B------:R-:W3:Y:S04]  /*4e9f0*/  LDL.LU.64 R22, [R1+0xfc0] ;  /* 0x000fc00001167983 */ /* 0x000ee80000300a00 */
[----:B------:R1:W-:Y:S04]  /*4ea00*/  STL [R1+0x5a64], R0 ;  /* 0x005a640001007387 */ /* 0x0003e80000100800 */
[----:B------:R-:W-:Y:S04]  /*4ea10*/  STL [R1+0x5a70], R12 ;  /* 0x005a700c01007387 */ /* 0x000fe80000100800 */
[----:B------:R-:W3:Y:S01]  /*4ea20*/  LDL.LU.64 R16, [R1+0xfa8] ;  /* 0x000fa80001107983 */ /* 0x000ee20000300a00 */
[----:B-1----:R-:W-:-:S03]  /*4ea30*/  IMAD.MOV.U32 R0, RZ, RZ, R13 ;  /* 0x000000ffff007224 */ /* 0x002fc600078e000d */
[----:B------:R-:W3:Y:S04]  /*4ea40*/  LDL.LU.64 R18, [R1+0xfa0] ;  /* 0x000fa00001127983 */ /* 0x000ee80000300a00 */
[----:B------:R1:W-:Y:S04]  /*4ea50*/  STL [R1+0x5a6c], R0 ;  /* 0x005a6c0001007387 */ /* 0x0003e80000100800 */
[----:B------:R1:W-:Y:S02]  /*4ea60*/  STL [R1+0x5a78], R14 ;  /* 0x005a780e01007387 */ /* 0x0003e40000100800 */
[----:B-1----:R-:W-:-:S02]  /*4ea70*/  IMAD.MOV.U32 R0, RZ, RZ, R15 ;  /* 0x000000ffff007224 */ /* 0x002fc400078e000f */
[----:B------:R-:W3:Y:S04]  /*4ea80*/  LDL.LU.64 R12, [R1+0xf78] ;  /* 0x000f7800010c7983 */ /* 0x000ee80000300a00 */
        /* <DEDUP_REMOVED lines=17> */
[----:B------:R2:W-:Y:S02]  /*4eba0*/  STL [R1+0x5a18], R0 ;  /* 0x005a180001007387 */ /* 0x0005e40000100800 */
[----:B--2---:R-:W-:Y:S02]  /*4ebb0*/  IMAD.MOV.U32 R0, RZ, RZ, R29 ;  /* 0x000000ffff007224 */ /* 0x004fe400078e001d */
[----:B------:R-:W-:Y:S04]  /*4ebc0*/  STL [R1+0x5a1c], R28 ;  /* 0x005a1c1c01007387 */ /* 0x000fe80000100800 */
[----:B------:R-:W-:Y:S04]  /*4ebd0*/  STL [R1+0x5a14], R30 ;  /* 0x005a141e01007387 */ /* 0x000fe80000100800 */
[----:B------:R1:W-:Y:S02]  /*4ebe0*/  STL [R1+0x5a10], R0 ;  /* 0x005a100001007387 */ /* 0x0003e40000100800 */
[----:B-1----:R-:W-:-:S02]  /*4ebf0*/  IMAD.MOV.U32 R0, RZ, RZ, R31 ;  /* 0x000000ffff007224 */ /* 0x002fc400078e001f */
[----:B----4-:R-:W-:Y:S04]  /*4ec00*/  STL [R1+0x5a0c], R24 ;  /* 0x005a0c1801007387 */ /* 0x010fe80000100800 */
[----:B------:R1:W-:Y:S04]  /*4ec10*/  STL [R1+0x5a08], R0 ;  /* 0x005a080001007387 */ /* 0x0003e80000100800 */
[----:B------:R-:W-:Y:S01]  /*4ec20*/  STL [R1+0x5a04], R26 ;  /* 0x005a041a01007387 */ /* 0x000fe20000100800 */
[----:B-1----:R-:W-:-:S05]  /*4ec30*/  IMAD.MOV.U32 R0, RZ, RZ, R25 ;  /* 0x000000ffff007224 */ /* 0x002fca00078e0019 */
[----:B------:R1:W-:Y:S02]  /*4ec40*/  STL [R1+0x5a00], R0 ;  /* 0x005a000001007387 */ /* 0x0003e40000100800 */
[----:B-1----:R-:W-:Y:S02]  /*4ec50*/  IMAD.MOV.U32 R0, RZ, RZ, R27 ;  /* 0x000000ffff007224 */ /* 0x002fe400078e001b */
[----:B---3--:R-:W-:Y:S04]  /*4ec60*/  STL [R1+0x59fc], R20 ;  /* 0x0059fc1401007387 */ /* 0x008fe80000100800 */
[----:B------:R1:W-:Y:S04]  /*4ec70*/  STL [R1+0x59f8], R0 ;  /* 0x0059f80001007387 */ /* 0x0003e80000100800 */
[----:B------:R-:W-:Y:S01]  /*4ec80*/  STL [R1+0x59f4], R22 ;  /* 0x0059f41601007387 */ /* 0x000fe20000100800 */
[----:B-1----:R-:W-:-:S05]  /*4ec90*/  IMAD.MOV.U32 R0, RZ, RZ, R21 ;  /* 0x000000ffff007224 */ /* 0x002fca00078e0015 */
[----:B------:R1:W-:Y:S04]  /*4eca0*/  STL [R1+0x59f0], R0 ;  /* 0x0059f00001007387 */ /* 0x0003e80000100800 */
[----:B------:R-:W-:Y:S01]  /*4ecb0*/  STL [R1+0x59ec], R16 ;  /* 0x0059ec1001007387 */ /* 0x000fe20000100800 */
[----:B-1----:R-:W-:-:S05]  /*4ecc0*/  IMAD.MOV.U32 R0, RZ, RZ, R23 ;  /* 0x000000ffff007224 */ /* 0x002fca00078e0017 */
[----:B------:R1:W-:Y:S04]  /*4ecd0*/  STL [R1+0x59e8], R0 ;  /* 0x0059e80001007387 */ /* 0x0003e80000100800 */
[----:B------:R-:W-:Y:S01]  /*4ece0*/  STL [R1+0x59e4], R18 ;  /* 0x0059e41201007387 */ /* 0x000fe20000100800 */
[----:B-1----:R-:W-:-:S05]  /*4ecf0*/  IMAD.MOV.U32 R0, RZ, RZ, R17 ;  /* 0x000000ffff007224 */ /* 0x002fca00078e0011 */
[----:B------:R1:W-:Y:S02]  /*4ed00*/  STL [R1+0x59e0], R0 ;  /* 0x0059e00001007387 */ /* 0x0003e40000100800 */
[----:B-1----:R-:W-:Y:S02]  /*4ed10*/  IMAD.MOV.U32 R0, RZ, RZ, R19 ;  /* 0x000000ffff007224 */ /* 0x002fe400078e0013 */
[----:B------:R-:W-:Y:S04]  /*4ed20*/  STL [R1+0x59dc], R12 ;  /* 0x0059dc0c01007387 */ /* 0x000fe80000100800 */
[----:B------:R1:W-:Y:S04]  /*4ed30*/  STL [R1+0x59d8], R0 ;  /* 0x0059d80001007387 */ /* 0x0003e80000100800 */
[----:B------:R-:W2:Y:S01]  /*4ed40*/  LDL.LU.64 R22, [R1+0x3420] ;  /* 0x0034200001167983 */ /* 0x000ea20000300a00 */
[----:B-1----:R-:W-:-:S05]  /*4ed50*/  IMAD.MOV.U32 R0, RZ, RZ, R13 ;  /* 0x000000ffff007224 */ /* 0x002fca00078e000d */
[----:B------:R1:W-:Y:S04]  /*4ed60*/  STL [R1+0x59d0], R0 ;  /* 0x0059d00001007387 */ /* 0x0003e80000100800 */
[----:B------:R-:W-:Y:S04]  /*4ed70*/  STL [R1+0x59d4], R14 ;  /* 0x0059d40e01007387 */ /* 0x000fe80000100800 */
[----:B------:R-:W3:Y:S01]  /*4ed80*/  LDL.LU.64 R16, [R1+0x3428] ;  /* 0x0034280001107983 */ /* 0x000ee20000300a00 */
[----:B-1----:R-:W-:-:S05]  /*4ed90*/  IMAD.MOV.U32 R0, RZ, RZ, R15 ;  /* 0x000000ffff007224 */ /* 0x002fca00078e000f */
[----:B------:R1:W-:Y:S04]  /*4eda0*/  STL [R1+0x59c8], R0 ;  /* 0x0059c80001007387 */ /* 0x0003e80000100800 */
[----:B------:R-:W-:Y:S01]  /*4edb0*/  STL [R1+0x59cc], R8 ;  /* 0x0059cc0801007387 */ /* 0x000fe20000100800 */
[----:B-1----:R-:W-:-:S03]  /*4edc0*/  MOV R0, R9 ;  /* 0x0000000900007202 */ /* 0x002fc60000000f00 */
[----:B------:R-:W-:Y:S04]  /*4edd0*/  STL [R1+0x59c4], R10 ;  /* 0x0059c40a01007387 */ /* 0x000fe80000100800 */
[----:B------:R1:W-:Y:S04]  /*4ede0*/  STL [R1+0x59c0], R0 ;  /* 0x0059c00001007387 */ /* 0x0003e80000100800 */
[----:B------:R-:W4:Y:S01]  /*4edf0*/  LDL.LU.64 R18, [R1+0x3430] ;  /* 0x0034300001127983 */ /* 0x000f220000300a00 */
[----:B-1----:R-:W-:-:S03]  /*4ee00*/  IMAD.MOV.U32 R0, RZ, RZ, R11 ;  /* 0x000000ffff007224 */ /* 0x002fc600078e000b */
[----:B------:R-:W-:Y:S04]  /*4ee10*/  STL [R1+0x59bc], R4 ;  /* 0x0059bc0401007387 */ /* 0x000fe80000100800 */
[----:B------:R1:W-:Y:S04]  /*4ee20*/  STL [R1+0x59b8], R0 ;  /* 0x0059b80001007387 */ /* 0x0003e80000100800 */
[----:B------:R-:W4:Y:S01]  /*4ee30*/  LDL.LU.64 R12, [R1+0x3438] ;  /* 0x00343800010c7983 */ /* 0x000f220000300a00 */
[----:B-1----:R-:W-:-:S05]  /*4ee40*/  IMAD.MOV.U32 R0, RZ, RZ, R5 ;  /* 0x000000ffff007224 */ /* 0x002fca00078e0005 */
[----:B------:R1:W-:Y:S04]  /*4ee50*/  STL [R1+0x59b0], R0 ;  /* 0x0059b00001007387 */ /* 0x0003e80000100800 */
[----:B------:R1:W-:Y:S02]  /*4ee60*/  STL [R1+0x59b4], R6 ;  /* 0x0059b40601007387 */ /* 0x0003e40000100800 */
[----:B-1----:R-:W-:Y:S02]  /*4ee70*/  IMAD.MOV.U32 R0, RZ, RZ, R7 ;  /* 0x000000ffff007224 */ /* 0x002fe400078e0007 */
[----:B-----5:R-:W-:Y:S04]  /*4ee80*/  STL [R1+0x59ac], R244 ;  /* 0x0059acf401007387 */ /* 0x020fe80000100800 */
[----:B------:R2:W-:Y:S04]  /*4ee90*/  STL [R1+0x59a8], R0 ;  /* 0x0059a80001007387 */ /* 0x0005e80000100800 */
[----:B------:R-:W4:Y:S04]  /*4eea0*/  LDL.LU.64 R14, [R1+0x3440] ;  /* 0x00344000010e7983 */ /* 0x000f280000300a00 */
[----:B------:R-:W-:Y:S04]  /*4eeb0*/  STL [R1+0x59a0], R245 ;  /* 0x0059a0f501007387 */ /* 0x000fe80000100800 */
[----:B------:R-:W-:Y:S04]  /*4eec0*/  STL [R1+0x59a4], R234 ;  /* 0x0059a4ea01007387 */ /* 0x000fe80000100800 */
[----:B------:R-:W-:Y:S04]  /*4eed0*/  STL [R1+0x5998], R235 ;  /* 0x005998eb01007387 */ /* 0x000fe80000100800 */
[----:B------:R-:W4:Y:S04]  /*4eee0*/  LDL.LU.64 R8, [R1+0x3448] ;  /* 0x0034480001087983 */ /* 0x000f280000300a00 */
[----:B------:R-:W-:Y:S04]  /*4eef0*/  STL [R1+0x599c], R232 ;  /* 0x00599ce801007387 */ /* 0x000fe80000100800 */
[----:B------:R-:W-:Y:S04]  /*4ef00*/  STL [R1+0x5990], R233 ;  /* 0x005990e901007387 */ /* 0x000fe80000100800 */
[----:B------:R-:W-:Y:S04]  /*4ef10*/  STL [R1+0x5994], R230 ;  /* 0x005994e601007387 */ /* 0x000fe80000100800 */
[----:B------:R-:W4:Y:S04]  /*4ef20*/  LDL.LU.64 R10, [R1+0x3450] ;  /* 0x00345000010a7983 */ /* 0x000f280000300a00 */
[----:B------:R-:W-:Y:S04]  /*4ef30*/  STL [R1+0x5988], R231 ;  /* 0x005988e701007387 */ /* 0x000fe80000100800 */
[----:B------:R-:W-:Y:S04]  /*4ef40*/  STL [R1+0x598c], R228 ;  /* 0x00598ce401007387 */ /* 0x000fe80000100800 */
[----:B------:R-:W4:Y:S04]  /*4ef50*/  LDL.LU.64 R4, [R1+0x3458] ;  /* 0x0034580001047983 */ /* 0x000f280000300a00 */
[----:B------:R-:W-:Y:S04]  /*4ef60*/  STL [R1+0x5980], R229 ;  /* 0x005980e501007387 */ /* 0x000fe80000100800 */
[----:B------:R-:W-:Y:S04]  /*4ef70*/  STL [R1+0x5984], R226 ;  /* 0x005984e201007387 */ /* 0x000fe80000100800 */
[----:B------:R-:W4:Y:S04]  /*4ef80*/  LDL.LU.64 R6, [R1+0x1698] ;  /* 0x0016980001067983 */ /* 0x000f280000300a00 */
[----:B------:R-:W-:Y:S01]  /*4ef90*/  STL [R1+0x5938], R227 ;  /* 0x005938e301007387 */ /* 0x000fe20000100800 */
[----:B--2---:R-:W-:-:S03]  /*4efa0*/  IMAD.MOV.U32 R0, RZ, RZ, R23 ;  /* 0x000000ffff007224 */ /* 0x004fc600078e0017 */
[----:B------:R-:W-:Y:S04]  /*4efb0*/  STL [R1+0x5940], R22 ;  /* 0x0059401601007387 */ /* 0x000fe80000100800 */
[----:B------:R-:W2:Y:S04]  /*4efc0*/  LDL.LU.64 R34, [R1+0x1690] ;  /* 0x0016900001227983 */ /* 0x000ea80000300a00 */
[----:B------:R1:W-:Y:S04]  /*4efd0*/  STL [R1+0x593c], R0 ;  /* 0x00593c0001007387 */ /* 0x0003e80000100800 */
[----:B---3--:R-:W-:Y:S04]  /*4efe0*/  STL [R1+0x5948], R16 ;  /* 0x0059481001007387 */ /* 0x008fe80000100800 */
[----:B------:R-:W3:Y:S01]  /*4eff0*/  LDL.LU.64 R28, [R1+0x1688] ;  /* 0x00168800011c7983 */ /* 0x000ee20000300a00 */
[----:B-1----:R-:W-:-:S03]  /*4f000*/  IMAD.MOV.U32 R0, RZ, RZ, R17 ;  /* 0x000000ffff007224 */ /* 0x002fc600078e0011 */
[----:B------:R-:W3:Y:S04]  /*4f010*/  LDL.LU.64 R30, [R1+0x1680] ;  /* 0x00168000011e7983 */ /* 0x000ee80000300a00 */
[----:B------:R1:W-:Y:S04]  /*4f020*/  STL [R1+0x5944], R0 ;  /* 0x0059440001007387 */ /* 0x0003e80000100800 */
[----:B----4-:R-:W-:Y:S04]  /*4f030*/  STL [R1+0x5950], R18 ;  /* 0x0059501201007387 */ /* 0x010fe80000100800 */
[----:B------:R-:W4:Y:S01]  /*4f040*/  LDL.LU.64 R24, [R1+0x1678] ;  /* 0x0016780001187983 */ /* 0x000f220000300a00 */
[----:B-1----:R-:W-:-:S03]  /*4f050*/  IMAD.MOV.U32 R0, RZ, RZ, R19 ;  /* 0x000000ffff007224 */ /* 0x002fc600078e0013 */
[----:B------:R-:W4:Y:S04]  /*4f060*/  LDL.LU.64 R26, [R1+0x1670] ;  /* 0x00167000011a7983 */ /* 0x000f280000300a00 */
[----:B------:R1:W-:Y:S04]  /*4f070*/  STL [R1+0x594c], R0 ;  /* 0x00594c0001007387 */ /* 0x0003e80000100800 */
[----:B------:R-:W-:Y:S04]  /*4f080*/  STL [R1+0x5958], R12 ;  /* 0x0059580c01007387 */ /* 0x000fe80000100800 */
        /* <DEDUP_REMOVED lines=9> */
[----:B------:R1:W-:Y:S04]  /*4f120*/  STL [R1+0x5968], R8 ;  /* 0x0059680801007387 */ /* 0x0003e80000100800 */
[----:B------:R-:W4:Y:S01]  /*4f130*/  LDL.LU.64 R12, [R1+0xf18] ;  /* 0x000f1800010c7983 */ /* 0x000f220000300a00 */
[----:B-1----:R-:W-:-:S03]  /*4f140*/  IMAD.MOV.U32 R0, RZ, RZ, R9 ;  /* 0x000000ffff007224 */ /* 0x002fc600078e0009 */
[----:B------:R-:W4:Y:S04]  /*4f150*/  LDL.LU.64 R14, [R1+0xf10] ;  /* 0x000f1000010e7983 */ /* 0x000f280000300a00 */
[----:B------:R1:W-:Y:S04]  /*4f160*/  STL [R1+0x5964], R0 ;  /* 0x0059640001007387 */ /* 0x0003e80000100800 */
[----:B------:R1:W-:Y:S04]  /*4f170*/  STL [R1+0x5970], R10 ;  /* 0x0059700a01007387 */ /* 0x0003e80000100800 */
[----:B------:R-:W4:Y:S01]  /*4f180*/  LDL.LU.64 R8, [R1+0xef8] ;  /* 0x000ef80001087983 */ /* 0x000f220000300a00 */
[----:B-1----:R-:W-:-:S03]  /*4f190*/  IMAD.MOV.U32 R0, RZ, RZ, R11 ;  /* 0x000000ffff007224 */ /* 0x002fc600078e000b */
[----:B------:R-:W-:Y:S04]  /*4f1a0*/  STL [R1+0x5978], R4 ;  /* 0x0059780401007387 */ /* 0x000fe80000100800 */
[----:B------:R1:W-:Y:S04]  /*4f1b0*/  STL [R1+0x596c], R0 ;  /* 0x00596c0001007387 */ /* 0x0003e80000100800 */
[----:B------:R-:W4:Y:S01]  /*4f1c0*/  LDL.LU.64 R10, [R1+0xef0] ;  /* 0x000ef000010a7983 */ /* 0x000f220000300a00 */
[----:B-1----:R-:W-:-:S03]  /*4f1d0*/  MOV R0, R5 ;  /* 0x0000000500007202 */ /* 0x002fc60000000f00 */
[----:B------:R-:W-:Y:S04]  /*4f1e0*/  STL [R1+0x597c], R6 ;  /* 0x00597c0601007387 */ /* 0x000fe80000100800 */
[----:B------:R1:W-:Y:S04]  /*4f1f0*/  STL [R1+0x5974], R0 ;  /* 0x0059740001007387 */ /* 0x0003e80000100800 */
[----:B------:R-:W4:Y:S01]  /*4f200*/  LDL.LU.64 R4, [R1+0xed8] ;  /* 0x000ed80001047983 */ /* 0x000f220000300a00 */
[----:B-1----:R-:W-:-:S03]  /*4f210*/  IMAD.MOV.U32 R0, RZ, RZ, R7 ;  /* 0x000000ffff007224 */ /* 0x002fc600078e0007 */
[----:B------:R-:W4:Y:S04]  /*4f220*/  LDL.LU.64 R6, [R1+0xed0] ;  /* 0x000ed00001067983 */ /* 0x000f280000300a00 */
[----:B------:R2:W-:Y:S02]  /*4f230*/  STL [R1+0x5930], R0 ;  /* 0x0059300001007387 */ /* 0x0005e40000100800 */
[----:B--2---:R-:W-:Y:S02]  /*4f240*/  IMAD.MOV.U32 R0, RZ, RZ, R35 ;  /* 0x000000ffff007224 */ /* 0x004fe400078e0023 */
[----:B------:R-:W-:Y:S04]  /*4f250*/  STL [R1+0x5934], R34 ;  /* 0x0059342201007387 */ /* 0x000fe80000100800 */
[----:B---3--:R-:W-:Y:S04]  /*4f260*/  STL [R1+0x592c], R28 ;  /* 0x00592c1c01007387 */ /* 0x008fe80000100800 */
[----:B------:R1:W-:Y:S04]  /*4f270*/  STL [R1+0x5928], R0 ;  /* 0x0059280001007387 */ /* 0x0003e80000100800 */
[----:B------:R-:W-:Y:S01]  /*4f280*/  STL [R1+0x5924], R30 ;  /* 0x0059241e01007387 */ /* 0x000fe20000100800 */
[----:B-1----:R-:W-:-:S05]  /*4f290*/  IMAD.MOV.U32 R0, RZ, RZ, R29 ;  /* 0x000000ffff007224 */ /* 0x002fca00078e001d */
[----:B------:R1:W-:Y:S02]  /*4f2a0*/  STL [R1+0x5920], R0 ;  /* 0x0059200001007387 */ /* 0x0003e40000100800 */
[----:B-1----:R-:W-:Y:S02]  /*4f2b0*/  IMAD.MOV.U32 R0, RZ, RZ, R31 ;  /* 0x000000ffff007224 */ /* 0x002fe400078e001f */
[----:B----4-:R-:W-:Y:S04]  /*4f2c0*/  STL [R1+0x591c], R24 ;  /* 0x00591c1801007387 */ /* 0x010fe80000100800 */
        /* <DEDUP_REMOVED lines=20> */
[----:B-1----:R-:W-:-:S05]  /*4f410*/  MOV R0, R13 ;  /* 0x0000000d00007202 */ /* 0x002fca0000000f00 */
[----:B------:R1:W-:Y:S04]  /*4f420*/  STL [R1+0x58e0], R0 ;  /* 0x0058e00001007387 */ /* 0x0003e80000100800 */
[----:B------:R-:W-:Y:S01]  /*4f430*/  STL [R1+0x58dc], R8 ;  /* 0x0058dc0801007387 */ /* 0x000fe20000100800 */
[----:B-1----:R-:W-:-:S05]  /*4f440*/  IMAD.MOV.U32 R0, RZ, RZ, R15 ;  /* 0x000000ffff007224 */ /* 0x002fca00078e000f */
        /* <DEDUP_REMOVED lines=9> */
[----:B-1----:R-:W-:-:S03]  /*4f4e0*/  IMAD.MOV.U32 R0, RZ, RZ, R5 ;  /* 0x000000ffff007224 */ /* 0x002fc600078e0005 */
[----:B------:R-:W-:Y:S04]  /*4f4f0*/  STL [R1+0x58c4], R6 ;  /* 0x0058c40601007387 */ /* 0x000fe80000100800 */
[----:B------:R1:W-:Y:S04]  /*4f500*/  STL [R1+0x58c0], R0 ;  /* 0x0058c00001007387 */ /* 0x0003e80000100800 */
[----:B------:R-:W4:Y:S01]  /*4f510*/  LDL.LU.64 R18, [R1+0x34f0] ;  /* 0x0034f00001127983 */ /* 0x000f220000300a00 */
[----:B-1----:R-:W-:-:S03]  /*4f520*/  IMAD.MOV.U32 R0, RZ, RZ, R7 ;  /* 0x000000ffff007224 */ /* 0x002fc600078e0007 */
[----:B------:R-:W-:Y:S04]  /*4f530*/  STL [R1+0x58bc], R224 ;  /* 0x0058bce001007387 */ /* 0x000fe80000100800 */
[----:B------:R2:W-:Y:S04]  /*4f540*/  STL [R1+0x58b8], R0 ;  /* 0x0058b80001007387 */ /* 0x0005e80000100800 */
        /* <DEDUP_REMOVED lines=47> */
[----:B-1----:R-:W-:-:S03]  /*4f840*/  MOV R0, R9 ;  /* 0x0000000900007202 */ /* 0x002fc60000000f00 */
        /* <DEDUP_REMOVED lines=8> */
[----:B-1----:R-:W-:-:S03]  /*4f8d0*/  IMAD.MOV.U32 R0, RZ, RZ, R5 ;  /* 0x000000ffff007224 */ /* 0x002fc600078e0005 */
        /* <DEDUP_REMOVED lines=92> */
[----:B-1----:R-:W-:-:S03]  /*4fea0*/  MOV R0, R13 ;  /* 0x0000000d00007202 */ /* 0x002fc60000000f00 */
        /* <DEDUP_REMOVED lines=101> */
[----:B-1----:R-:W-:-:S03]  /*50500*/  MOV R0, R17 ;  /* 0x0000001100007202 */ /* 0x002fc60000000f00 */
        /* <DEDUP_REMOVED lines=81> */
[----:B-1----:R-:W-:-:S03]  /*50a20*/  MOV R0, R7 ;  /* 0x0000000700007202 */ /* 0x002fc60000000f00 */
        /* <DEDUP_REMOVED lines=70> */
[----:B-1----:R-:W-:-:S05]  /*50e90*/  MOV R0, R29 ;  /* 0x0000001d00007202 */ /* 0x002fca0000000f00 */
        /* <DEDUP_REMOVED lines=33> */
[----:B-1----:R-:W-:-:S05]  /*510b0*/  MOV R0, R11 ;  /* 0x0000000b00007202 */ /* 0x002fca0000000f00 */
        /* <DEDUP_REMOVED lines=69> */
[----:B-1----:R-:W-:-:S03]  /*51510*/  MOV R0, R7 ;  /* 0x0000000700007202 */ /* 0x002fc60000000f00 */
        /* <DEDUP_REMOVED lines=71> */
[----:B------:R-:W4:Y:S01]  /*51990*/  LDL.LU.64 R6, [R1+0x3560] ;  /* 0x0035600001067983 */ /* 0x000f220000300a00 */
        /* <DEDUP_REMOVED lines=34> */
[----:B------:R1:W-:Y:S02]  /*51bc0*/  STL [R1+0x52f8], R4 ;  /* 0x0052f80401007387 */ /* 0x0003e40000100800 */
[----:B-1----:R-:W-:-:S02]  /*51bd0*/  IMAD.MOV.U32 R0, RZ, RZ, R5 ;  /* 0x000000ffff007224 */ /* 0x002fc400078e0005 */
[----:B------:R-:W4:Y:S04]  /*51be0*/  LDL.LU.64 R4, [R1+0x1640] ;  /* 0x0016400001047983 */ /* 0x000f280000300a00 */
[----:B------:R1:W-:Y:S04]  /*51bf0*/  STL [R1+0x52f4], R0 ;  /* 0x0052f40001007387 */ /* 0x0003e80000100800 */
[----:B------:R1:W-:Y:S02]  /*51c00*/  STL [R1+0x5300], R6 ;  /* 0x0053000601007387 */ /* 0x0003e40000100800 */
[----:B-1----:R-:W-:-:S02]  /*51c10*/  IMAD.MOV.U32 R0, RZ, RZ, R7 ;  /* 0x000000ffff007224 */ /* 0x002fc400078e0007 */
        /* <DEDUP_REMOVED lines=42> */
[----:B------:R3:W-:Y:S04]  /*51ec0*/  STL [R1+0x5370], R4 ;  /* 0x0053700401007387 */ /* 0x0007e80000100800 */
[----:B------:R-:W4:Y:S01]  /*51ed0*/  LDL.LU.64 R10, [R1+0x3988] ;  /* 0x00398800010a7983 */ /* 0x000f220000300a00 */
[----:B-1----:R-:W-:-:S05]  /*51ee0*/  IMAD.MOV.U32 R0, RZ, RZ, R5 ;  /* 0x000000ffff007224 */ /* 0x002fca00078e0005 */
[----:B------:R1:W-:Y:S04]  /*51ef0*/  STL [R1+0x536c], R0 ;  /* 0x00536c0001007387 */ /* 0x0003e80000100800 */
[----:B------:R1:W-:Y:S04]  /*51f00*/  STL [R1+0x5378], R6 ;  /* 0x0053780601007387 */ /* 0x0003e80000100800 */
[----:B---3--:R-:W3:Y:S01]  /*51f10*/  LDL.LU.64 R4, [R1+0x3998] ;  /* 0x0039980001047983 */ /* 0x008ee20000300a00 */
[----:B-1----:R-:W-:-:S05]  /*51f20*/  IMAD.MOV.U32 R0, RZ, RZ, R7 ;  /* 0x000000ffff007224 */ /* 0x002fca00078e0007 */
[----:B------:R1:W-:Y:S04]  /*51f30*/  STL [R1+0x5374], R0 ;  /* 0x0053740001007387 */ /* 0x0003e80000100800 */
[----:B------:R-:W-:Y:S04]  /*51f40*/  STL [R1+0x537c], R128 ;  /* 0x00537c8001007387 */ /* 0x000fe80000100800 */
[----:B------:R-:W-:Y:S04]  /*51f50*/  STL [R1+0x52b0], R129 ;  /* 0x0052b08101007387 */ /* 0x000fe80000100800 */
[----:B------:R-:W3:Y:S04]  /*51f60*/  LDL.LU.64 R6, [R1+0x39a8] ;  /* 0x0039a80001067983 */ /* 0x000ee80000300a00 */
        /* <DEDUP_REMOVED lines=29> */
[----:B---3--:R3:W-:Y:S04]  /*52140*/  STL [R1+0x5098], R4 ;  /* 0x0050980401007387 */ /* 0x0087e80000100800 */
[----:B------:R-:W4:Y:S01]  /*52150*/  LDL.LU.64 R20, [R1+0x39e8] ;  /* 0x0039e80001147983 */ /* 0x000f220000300a00 */
[----:B-1----:R-:W-:-:S05]  /*52160*/  IMAD.MOV.U32 R0, RZ, RZ, R5 ;  /* 0x000000ffff007224 */ /* 0x002fca00078e0005 */
[----:B------:R1:W-:Y:S04]  /*52170*/  STL [R1+0x5094], R0 ;  /* 0x0050940001007387 */ /* 0x0003e80000100800 */
[----:B------:R1:W-:Y:S04]  /*52180*/  STL [R1+0x50a0], R6 ;  /* 0x0050a00601007387 */ /* 0x0003e80000100800 */
[----:B---3--:R-:W3:Y:S01]  /*52190*/  LDL.LU.64 R4, [R1+0x39f0] ;  /* 0x0039f00001047983 */ /* 0x008ee20000300a00 */
[----:B-1----:R-:W-:-:S05]  /*521a0*/  IMAD.MOV.U32 R0, RZ, RZ, R7 ;  /* 0x000000ffff007224 */ /* 0x002fca00078e0007 */
[----:B------:R1:W-:Y:S04]  /*521b0*/  STL [R1+0x509c], R0 ;  /* 0x00509c0001007387 */ /* 0x0003e80000100800 */
[----:B------:R1:W-:Y:S04]  /*521c0*/  STL [R1+0x50a8], R22 ;  /* 0x0050a81601007387 */ /* 0x0003e80000100800 */
[----:B------:R-:W3:Y:S01]  /*521d0*/  LDL.LU.64 R6, [R1+0x39f8] ;  /* 0x0039f80001067983 */ /* 0x000ee20000300a00 */
[----:B-1----:R-:W-:-:S03]  /*521e0*/  MOV R0, R23 ;  /* 0x0000001700007202 */ /* 0x002fc60000000f00 */
        /* <DEDUP_REMOVED lines=33> */
[----:B------:R1:W-:Y:S02]  /*52400*/  STL [R1+0x50f0], R20 ;  /* 0x0050f01401007387 */ /* 0x0003e40000100800 */
[----:B-1----:R-:W-:-:S02]  /*52410*/  IMAD.MOV.U32 R0, RZ, RZ, R21 ;  /* 0x000000ffff007224 */ /* 0x002fc400078e0015 */
[----:B------:R-:W4:Y:S04]  /*52420*/  LDL.LU.64 R20, [R1+0x3a40] ;  /* 0x003a400001147983 */ /* 0x000f280000300a00 */
[----:B------:R1:W-:Y:S04]  /*52430*/  STL [R1+0x50ec], R0 ;  /* 0x0050ec0001007387 */ /* 0x0003e80000100800 */
[----:B---3--:R3:W-:Y:S01]  /*52440*/  STL [R1+0x50f8], R4 ;  /* 0x0050f80401007387 */ /* 0x0087e20000100800 */
[----:B-1----:R-:W-:-:S03]  /*52450*/  IMAD.MOV.U32 R0, RZ, RZ, R5 ;  /* 0x000000ffff007224 */ /* 0x002fc600078e0005 */
[----:B------:R-:W-:Y:S04]  /*52460*/  STL [R1+0x5100], R6 ;  /* 0x0051000601007387 */ /* 0x000fe80000100800 */
[----:B------:R1:W-:Y:S04]  /*52470*/  STL [R1+0x50f4], R0 ;  /* 0x0050f40001007387 */ /* 0x0003e80000100800 */
[----:B---3--:R-:W3:Y:S01]  /*52480*/  LDL.LU.64 R4, [R1+0x3a48] ;  /* 0x003a480001047983 */ /* 0x008ee20000300a00 */
        /* <DEDUP_REMOVED lines=15> */
[----:B------:R-:W3:Y:S04]  /*52580*/  LDL.LU.64 R18, [R1+0x3a68] ;  /* 0x003a680001127983 */ /* 0x000ee80000300a00 */
[----:B------:R-:W3:Y:S01]  /*52590*/  LDL.LU.64 R24, [R1+0x3a70] ;  /* 0x003a700001187983 */ /* 0x000ee20000300a00 */
[----:B-1----:R-:W-:-:S05]  /*525a0*/  IMAD.MOV.U32 R0, RZ, RZ, R27 ;  /* 0x000000ffff007224 */ /* 0x002fca00078e001b */
[----:B------:R1:W-:Y:S04]  /*525b0*/  STL [R1+0x511c], R0 ;  /* 0x00511c0001007387 */ /* 0x0003e80000100800 */
        /* <DEDUP_REMOVED lines=8> */
[----:B--2---:R2:W-:Y:S04]  /*52640*/  STL [R1+0x5138], R8 ;  /* 0x0051380801007387 */ /* 0x0045e80000100800 */
[----:B------:R-:W3:Y:S01]  /*52650*/  LDL.LU.64 R26, [R1+0x3a88] ;  /* 0x003a8800011a7983 */ /* 0x000ee20000300a00 */
[----:B-1----:R-:W-:-:S03]  /*52660*/  IMAD.MOV.U32 R0, RZ, RZ, R9 ;  /* 0x000000ffff007224 */ /* 0x002fc600078e0009 */
[----:B----4-:R-:W-:Y:S04]  /*52670*/  STL [R1+0x5140], R10 ;  /* 0x0051400a01007387 */ /* 0x010fe80000100800 */
[----:B------:R1:W-:Y:S04]  /*52680*/  STL [R1+0x5134], R0 ;  /* 0x0051340001007387 */ /* 0x0003e80000100800 */
[----:B--2---:R-:W2:Y:S01]  /*52690*/  LDL.LU.64 R8, [R1+0x3a90] ;  /* 0x003a900001087983 */ /* 0x004ea20000300a00 */
[----:B-1----:R-:W-:-:S03]  /*526a0*/  IMAD.MOV.U32 R0, RZ, RZ, R11 ;  /* 0x000000ffff007224 */ /* 0x002fc600078e000b */
[----:B------:R-:W-:Y:S04]  /*526b0*/  STL [R1+0x5148], R20 ;  /* 0x0051481401007387 */ /* 0x000fe80000100800 */
[----:B------:R1:W-:Y:S04]  /*526c0*/  STL [R1+0x513c], R0 ;  /* 0x00513c0001007387 */ /* 0x0003e80000100800 */
[----:B------:R-:W4:Y:S01]  /*526d0*/  LDL.LU.64 R10, [R1+0x3a98] ;  /* 0x003a9800010a7983 */ /* 0x000f220000300a00 */
[----:B-1----:R-:W-:-:S03]  /*526e0*/  IMAD.MOV.U32 R0, RZ, RZ, R21 ;  /* 0x000000ffff007224 */ /* 0x002fc600078e0015 */
[----:B------:R-:W4:Y:S04]  /*526f0*/  LDL.LU.64 R20, [R1+0x3aa0] ;  /* 0x003aa00001147983 */ /* 0x000f280000300a00 */
[----:B------:R1:W-:Y:S04]  /*52700*/  STL [R1+0x5144], R0 ;  /* 0x0051440001007387 */ /* 0x0003e80000100800 */
[----:B---3--:R3:W-:Y:S01]  /*52710*/  STL [R1+0x5150], R4 ;  /* 0x0051500401007387 */ /* 0x0087e20000100800 */
[----:B-1----:R-:W-:-:S03]  /*52720*/  IMAD.MOV.U32 R0, RZ, RZ, R5 ;  /* 0x000000ffff007224 */ /* 0x002fc600078e0005 */
[----:B---3--:R-:W3:Y:S04]  /*52730*/  LDL.LU.64 R4, [R1+0x3aa8] ;  /* 0x003aa80001047983 */ /* 0x008ee80000300a00 */
        /* <DEDUP_REMOVED lines=31> */
[----:B------:R1:W-:Y:S02]  /*52930*/  STL [R1+0x518c], R0 ;  /* 0x00518c0001007387 */ /* 0x0003e40000100800 */
[----:B-1----:R-:W-:Y:S02]  /*52940*/  IMAD.MOV.U32 R0, RZ, RZ, R9 ;  /* 0x000000ffff007224 */ /* 0x002fe400078e0009 */
[----:B------:R-:W2:Y:S04]  /*52950*/  LDL.LU.64 R8, [R1+0x3ae0] ;  /* 0x003ae00001087983 */ /* 0x000ea80000300a00 */
        /* <DEDUP_REMOVED lines=9> */
[----:B-1----:R-:W-:Y:S02]  /*529f0*/  MOV R0, R5 ;  /* 0x0000000500007202 */ /* 0x002fe40000000f00 */
[----:B------:R-:W3:Y:S04]  /*52a00*/  LDL.LU.64 R4, [R1+0x3af0] ;  /* 0x003af00001047983 */ /* 0x000ee80000300a00 */
[----:B------:R1:W-:Y:S04]  /*52a10*/  STL [R1+0x51ac], R0 ;  /* 0x0051ac0001007387 */ /* 0x0003e80000100800 */
[----:B------:R1:W-:Y:S02]  /*52a20*/  STL [R1+0x51b8], R6 ;  /* 0x0051b80601007387 */ /* 0x0003e40000100800 */
[----:B-1----:R-:W-:-:S02]  /*52a30*/  IMAD.MOV.U32 R0, RZ, RZ, R7 ;  /* 0x000000ffff007224 */ /* 0x002fc400078e0007 */
[----:B------:R-:W3:Y:S04]  /*52a40*/  LDL.LU.64 R6, [R1+0x3af8] ;  /* 0x003af80001067983 */ /* 0x000ee80000300a00 */
[----:B------:R1:W-:Y:S04]  /*52a50*/  STL [R1+0x51b4], R0 ;  /* 0x0051b40001007387 */ /* 0x0003e80000100800 */
[----:B------:R-:W-:Y:S04]  /*52a60*/  STL [R1+0x51c0], R22 ;  /* 0x0051c01601007387 */ /* 0x000fe80000100800 */
[----:B------:R-:W3:Y:S01]  /*52a70*/  LDL.LU.64 R34, [R1+0x3b00] ;  /* 0x003b000001227983 */ /* 0x000ee20000300a00 */
[----:B-1----:R-:W-:-:S05]  /*52a80*/  IMAD.MOV.U32 R0, RZ, RZ, R23 ;  /* 0x000000ffff007224 */ /* 0x002fca00078e0017 */
[----:B------:R1:W-:Y:S04]  /*52a90*/  STL [R1+0x51bc], R0 ;  /* 0x0051bc0001007387 */ /* 0x0003e80000100800 */
[----:B------:R-:W-:Y:S04]  /*52aa0*/  STL [R1+0x51c8], R16 ;  /* 0x0051c81001007387 */ /* 0x000fe80000100800 */
        /* <DEDUP_REMOVED lines=19> */
[----:B--2---:R2:W-:Y:S04]  /*52be0*/  STL [R1+0x51e8], R8 ;  /* 0x0051e80801007387 */ /* 0x0045e80000100800 */
[----:B------:R-:W3:Y:S01]  /*52bf0*/  LDL.LU.64 R12, [R1+0x33f0] ;  /* 0x0033f000010c7983 */ /* 0x000ee20000300a00 */
[----:B-1----:R-:W-:-:S03]  /*52c00*/  IMAD.MOV.U32 R0, RZ, RZ, R9 ;  /* 0x000000ffff007224 */ /* 0x002fc600078e0009 */
[----:B------:R-:W3:Y:S04]  /*52c10*/  LDL.LU.64 R14, [R1+0x33f8] ;  /* 0x0033f800010e7983 */ /* 0x000ee80000300a00 */
[----:B------:R1:W-:Y:S04]  /*52c20*/  STL [R1+0x51e4], R0 ;  /* 0x0051e40001007387 */ /* 0x0003e80000100800 */
[----:B----4-:R4:W-:Y:S04]  /*52c30*/  STL [R1+0x51f0], R10 ;  /* 0x0051f00a01007387 */ /* 0x0109e80000100800 */
[----:B--2---:R-:W2:Y:S01]  /*52c40*/  LDL.LU.64 R8, [R1+0x3400] ;  /* 0x0034000001087983 */ /* 0x004ea20000300a00 */
        /* <DEDUP_REMOVED lines=11> */
[----:B------:R-:W-:Y:S01]  /*52d00*/  STL [R1+0x5208], R34 ;  /* 0x0052082201007387 */ /* 0x000fe20000100800 */
[----:B-1----:R-:W-:-:S03]  /*52d10*/  MOV R0, R35 ;  /* 0x0000002300007202 */ /* 0x002fc60000000f00 */
[----:B------:R-:W-:Y:S04]  /*52d20*/  STL [R1+0x5210], R28 ;  /* 0x0052101c01007387 */ /* 0x000fe80000100800 */
        /* <DEDUP_REMOVED lines=27> */
[----:B------:R1:W-:Y:S04]  /*52ee0*/  STL [R1+0x524c], R0 ;  /* 0x00524c0001007387 */ /* 0x0003e80000100800 */
[----:B--2---:R-:W-:Y:S01]  /*52ef0*/  STL [R1+0x5260], R8 ;  /* 0x0052600801007387 */ /* 0x004fe20000100800 */
[----:B-1----:R-:W-:-:S05]  /*52f00*/  IMAD.MOV.U32 R0, RZ, RZ, R15 ;  /* 0x000000ffff007224 */ /* 0x002fca00078e000f */
[----:B------:R1:W-:Y:S04]  /*52f10*/  STL [R1+0x5254], R0 ;  /* 0x0052540001007387 */ /* 0x0003e80000100800 */
[----:B----4-:R-:W-:Y:S01]  /*52f20*/  STL [R1+0x5268], R10 ;  /* 0x0052680a01007387 */ /* 0x010fe20000100800 */
[----:B-1----:R-:W-:-:S05]  /*52f30*/  MOV R0, R9 ;  /* 0x0000000900007202 */ /* 0x002fca0000000f00 */
[----:B------:R1:W-:Y:S04]  /*52f40*/  STL [R1+0x525c], R0 ;  /* 0x00525c0001007387 */ /* 0x0003e80000100800 */
[----:B------:R-:W2:Y:S01]  /*52f50*/  LDL.LU.64 R12, [R1+0x3798] ;  /* 0x00379800010c7983 */ /* 0x000ea20000300a00 */
[----:B-1----:R-:W-:-:S05]  /*52f60*/  IMAD.MOV.U32 R0, RZ, RZ, R11 ;  /* 0x000000ffff007224 */ /* 0x002fca00078e000b */
[----:B------:R1:W-:Y:S04]  /*52f70*/  STL [R1+0x5264], R0 ;  /* 0x0052640001007387 */ /* 0x0003e80000100800 */
[----:B---3--:R-:W-:Y:S04]  /*52f80*/  STL [R1+0x5270], R4 ;  /* 0x0052700401007387 */ /* 0x008fe80000100800 */
[----:B------:R-:W3:Y:S01]  /*52f90*/  LDL.LU.64 R20, [R1+0x37a0] ;  /* 0x0037a00001147983 */ /* 0x000ee20000300a00 */
[----:B-1----:R-:W-:-:S05]  /*52fa0*/  IMAD.MOV.U32 R0, RZ, RZ, R5 ;  /* 0x000000ffff007224 */ /* 0x002fca00078e0005 */
[----:B------:R1:W-:Y:S04]  /*52fb0*/  STL [R1+0x526c], R0 ;  /* 0x00526c0001007387 */ /* 0x0003e80000100800 */
[----:B------:R4:W-:Y:S04]  /*52fc0*/  STL [R1+0x5278], R6 ;  /* 0x0052780601007387 */ /* 0x0009e80000100800 */
[----:B------:R-:W3:Y:S01]  /*52fd0*/  LDL.LU.64 R22, [R1+0x37a8] ;  /* 0x0037a80001167983 */ /* 0x000ee20000300a00 */
        /* <DEDUP_REMOVED lines=19> */
[----:B----4-:R-:W4:Y:S04]  /*53110*/  LDL.LU.64 R6, [R1+0x3460] ;  /* 0x0034600001067983 */ /* 0x010f280000300a00 */
[----:B------:R-:W-:Y:S04]  /*53120*/  STL [R1+0x5054], R100 ;  /* 0x0050546401007387 */ /* 0x000fe80000100800 */
[----:B------:R-:W-:Y:S04]  /*53130*/  STL [R1+0x5048], R101 ;  /* 0x0050486501007387 */ /* 0x000fe80000100800 */
[----:B------:R-:W4:Y:S04]  /*53140*/  LDL.LU.64 R26, [R1+0x3468] ;  /* 0x00346800011a7983 */ /* 0x000f280000300a00 */
[----:B------:R-:W-:Y:S04]  /*53150*/  STL [R1+0x504c], R98 ;  /* 0x00504c6201007387 */ /* 0x000fe80000100800 */
[----:B------:R-:W-:Y:S04]  /*53160*/  STL [R1+0x387c], R99 ;  /* 0x00387c6301007387 */ /* 0x000fe80000100800 */
[----:B------:R-:W4:Y:S04]  /*53170*/  LDL.LU.64 R18, [R1+0x3470] ;  /* 0x0034700001127983 */ /* 0x000f280000300a00 */
[----:B--2---:R2:W-:Y:S01]  /*53180*/  STL [R1+0x4c74], R12 ;  /* 0x004c740c01007387 */ /* 0x0045e20000100800 */
[----:B-1----:R-:W-:-:S03]  /*53190*/  IMAD.MOV.U32 R0, RZ, RZ, R13 ;  /* 0x000000ffff007224 */ /* 0x002fc600078e000d */
[----:B--2---:R-:W2:Y:S04]  /*531a0*/  LDL.LU.64 R12, [R1+0x3478] ;  /* 0x00347800010c7983 */ /* 0x004ea80000300a00 */
        /* <DEDUP_REMOVED lines=25> */
[----:B------:R4:W-:Y:S01]  /*53340*/  STL [R1+0x4cac], R16 ;  /* 0x004cac1001007387 */ /* 0x0009e20000100800 */
[----:B-1----:R-:W-:-:S03]  /*53350*/  MOV R0, R17 ;  /* 0x0000001100007202 */ /* 0x002fc60000000f00 */
[----:B----4-:R-:W4:Y:S04]  /*53360*/  LDL.LU.64 R16, [R1+0xc80] ;  /* 0x000c800001107983 */ /* 0x010f280000300a00 */
        /* <DEDUP_REMOVED lines=41> */
[----:B----4-:R4:W-:Y:S01]  /*53600*/  STL [R1+0x4d04], R16 ;  /* 0x004d041001007387 */ /* 0x0109e20000100800 */
        /* <DEDUP_REMOVED lines=155> */
[----:B------:R-:W-:Y:S04]  /*53fc0*/  STL [R1+0x4e3c], R22 ;  /* 0x004e3c1601007387 */ /* 0x000fe80000100800 */
        /* <DEDUP_REMOVED lines=19> */
[----:B----4-:R-:W-:Y:S04]  /*54100*/  STL [R1+0x4e64], R16 ;  /* 0x004e641001007387 */ /* 0x010fe80000100800 */
[----:B------:R-:W4:Y:S01]  /*54110*/  LDL.LU.64 R22, [R1+0x3930] ;  /* 0x0039300001167983 */ /* 0x000f220000300a00 */
[----:B-1----:R-:W-:-:S05]  /*54120*/  MOV R0, R17 ;  /* 0x0000001100007202 */ /* 0x002fca0000000f00 */
[----:B------:R1:W-:Y:S02]  /*54130*/  STL [R1+0x4e60], R0 ;  /* 0x004e600001007387 */ /* 0x0003e40000100800 */
[----:B-1----:R-:W-:Y:S02]  /*54140*/  IMAD.MOV.U32 R0, RZ, RZ, R7 ;  /* 0x000000ffff007224 */ /* 0x002fe400078e0007 */
[----:B------:R1:W-:Y:S04]  /*54150*/  STL [R1+0x4e6c], R6 ;  /* 0x004e6c0601007387 */ /* 0x0003e80000100800 */
[----:B-1----:R-:W4:Y:S04]  /*54160*/  LDL.LU.64 R6, [R1+0x3940] ;  /* 0x0039400001067983 */ /* 0x002f280000300a00 */
        /* <DEDUP_REMOVED lines=8> */
[----:B--2---:R-:W-:Y:S04]  /*541f0*/  STL [R1+0x4e84], R12 ;  /* 0x004e840c01007387 */ /* 0x004fe80000100800 */
[----:B------:R1:W-:Y:S04]  /*54200*/  STL [R1+0x4e78], R0 ;  /* 0x004e780001007387 */ /* 0x0003e80000100800 */
[----:B------:R-:W2:Y:S01]  /*54210*/  LDL.LU.64 R18, [R1+0x3960] ;  /* 0x0039600001127983 */ /* 0x000ea20000300a00 */
[----:B-1----:R-:W-:-:S03]  /*54220*/  IMAD.MOV.U32 R0, RZ, RZ, R13 ;  /* 0x000000ffff007224 */ /* 0x002fc600078e000d */
[----:B---3--:R-:W-:Y:S04]  /*54230*/  STL [R1+0x4e8c], R20 ;  /* 0x004e8c1401007387 */ /* 0x008fe80000100800 */
        /* <DEDUP_REMOVED lines=67> */
[----:B----4-:R-:W-:Y:S04]  /*54670*/  STL [R1+0x4f14], R22 ;  /* 0x004f141601007387 */ /* 0x010fe80000100800 */
[----:B------:R1:W-:Y:S04]  /*54680*/  STL [R1+0x4f08], R0 ;  /* 0x004f080001007387 */ /* 0x0003e80000100800 */
[----:B------:R-:W4:Y:S04]  /*54690*/  LDL.LU.64 R4, [R1+0x36b0] ;  /* 0x0036b00001047983 */ /* 0x000f280000300a00 */
[----:B------:R-:W4:Y:S01]  /*546a0*/  LDL.LU.64 R20, [R1+0x36b8] ;  /* 0x0036b80001147983 */ /* 0x000f220000300a00 */
[----:B-1----:R-:W-:-:S05]  /*546b0*/  MOV R0, R23 ;  /* 0x0000001700007202 */ /* 0x002fca0000000f00 */
[----:B------:R1:W-:Y:S04]  /*546c0*/  STL [R1+0x4f10], R0 ;  /* 0x004f100001007387 */ /* 0x0003e80000100800 */
[----:B------:R1:W-:Y:S02]  /*546d0*/  STL [R1+0x4f1c], R6 ;  /* 0x004f1c0601007387 */ /* 0x0003e40000100800 */
[----:B-1----:R-:W-:Y:S02]  /*546e0*/  IMAD.MOV.U32 R0, RZ, RZ, R7 ;  /* 0x000000ffff007224 */ /* 0x002fe400078e0007 */
[----:B------:R-:W4:Y:S04]  /*546f0*/  LDL.LU.64 R6, [R1+0x36c0] ;  /* 0x0036c00001067983 */ /* 0x000f280000300a00 */
[----:B------:R1:W-:Y:S04]  /*54700*/  STL [R1+0x4f18], R0 ;  /* 0x004f180001007387 */ /* 0x0003e80000100800 */
[----:B------:R2:W-:Y:S01]  /*54710*/  STL [R1+0x4f24], R16 ;  /* 0x004f241001007387 */ /* 0x0005e20000100800 */
[----:B-1----:R-:W-:-:S03]  /*54720*/  IMAD.MOV.U32 R0, RZ, RZ, R17 ;  /* 0x000000ffff007224 */ /* 0x002fc600078e0011 */
[----:B------:R-:W4:Y:S04]  /*54730*/  LDL.LU.64 R22, [R1+0x36c8] ;  /* 0x0036c80001167983 */ /* 0x000f280000300a00 */
[----:B------:R1:W-:Y:S04]  /*54740*/  STL [R1+0x4f20], R0 ;  /* 0x004f200001007387 */ /* 0x0003e80000100800 */
[----:B--2---:R-:W-:Y:S04]  /*54750*/  STL [R1+0x4f2c], R30 ;  /* 0x004f2c1e01007387 */ /* 0x004fe80000100800 */
[----:B------:R-:W2:Y:S01]  /*54760*/  LDL.LU.64 R16, [R1+0x16d0] ;  /* 0x0016d00001107983 */ /* 0x000ea20000300a00 */
        /* <DEDUP_REMOVED lines=28> */
[----:B----4-:R4:W-:Y:S01]  /*54930*/  STL [R1+0x4f6c], R4 ;  /* 0x004f6c0401007387 */ /* 0x0109e20000100800 */
[----:B-1----:R-:W-:-:S03]  /*54940*/  MOV R0, R5 ;  /* 0x0000000500007202 */ /* 0x002fc60000000f00 */
[----:B------:R-:W-:Y:S04]  /*54950*/  STL [R1+0x4f74], R20 ;  /* 0x004f741401007387 */ /* 0x000fe80000100800 */
[----:B------:R1:W-:Y:S04]  /*54960*/  STL [R1+0x4f68], R0 ;  /* 0x004f680001007387 */ /* 0x0003e80000100800 */
[----:B----4-:R-:W4:Y:S01]  /*54970*/  LDL.LU.64 R4, [R1+0x1700] ;  /* 0x0017000001047983 */ /* 0x010f220000300a00 */
[----:B-1----:R-:W-:-:S03]  /*54980*/  IMAD.MOV.U32 R0, RZ, RZ, R21 ;  /* 0x000000ffff007224 */ /* 0x002fc600078e0015 */
[----:B------:R-:W-:Y:S04]  /*54990*/  STL [R1+0x4f7c], R6 ;  /* 0x004f7c0601007387 */ /* 0x000fe80000100800 */
[----:B------:R1:W-:Y:S02]  /*549a0*/  STL [R1+0x4f70], R0 ;  /* 0x004f700001007387 */ /* 0x0003e40000100800 */
[----:B-1----:R-:W-:Y:S02]  /*549b0*/  IMAD.MOV.U32 R0, RZ, RZ, R7 ;  /* 0x000000ffff007224 */ /* 0x002fe400078e0007 */
[----:B------:R-:W4:Y:S04]  /*549c0*/  LDL.LU.64 R6, [R1+0x1708] ;  /* 0x0017080001067983 */ /* 0x000f280000300a00 */
[----:B------:R1:W-:Y:S04]  /*549d0*/  STL [R1+0x4f78], R0 ;  /* 0x004f780001007387 */ /* 0x0003e80000100800 */
[----:B------:R-:W-:Y:S01]  /*549e0*/  STL [R1+0x4f84], R22 ;  /* 0x004f841601007387 */ /* 0x000fe20000100800 */
[----:B-1----:R-:W-:-:S03]  /*549f0*/  IMAD.MOV.U32 R0, RZ, RZ, R23 ;  /* 0x000000ffff007224 */ /* 0x002fc600078e0017 */
[----:B--2---:R-:W-:Y:S04]  /*54a00*/  STL [R1+0x4f8c], R16 ;  /* 0x004f8c1001007387 */ /* 0x004fe80000100800 */
[----:B------:R1:W-:Y:S04]  /*54a10*/  STL [R1+0x4f80], R0 ;  /* 0x004f800001007387 */ /* 0x0003e80000100800 */
[----:B------:R-:W2:Y:S04]  /*54a20*/  LDL.LU.64 R32, [R1+0x36f0] ;  /* 0x0036f00001207983 */ /* 0x000ea80000300a00 */
[----:B------:R-:W2:Y:S01]  /*54a30*/  LDL.LU.64 R34, [R1+0x36f8] ;  /* 0x0036f80001227983 */ /* 0x000ea20000300a00 */
[----:B-1----:R-:W-:-:S05]  /*54a40*/  IMAD.MOV.U32 R0, RZ, RZ, R17 ;  /* 0x000000ffff007224 */ /* 0x002fca00078e0011 */
        /* <DEDUP_REMOVED lines=26> */
[----:B----4-:R4:W-:Y:S04]  /*54bf0*/  STL [R1+0x4fbc], R4 ;  /* 0x004fbc0401007387 */ /* 0x0109e80000100800 */
[----:B------:R-:W3:Y:S01]  /*54c00*/  LDL.LU.64 R8, [R1+0x1720] ;  /* 0x0017200001087983 */ /* 0x000ee20000300a00 */
[----:B-1----:R-:W-:-:S03]  /*54c10*/  IMAD.MOV.U32 R0, RZ, RZ, R5 ;  /* 0x000000ffff007224 */ /* 0x002fc600078e0005 */
[----:B------:R-:W3:Y:S04]  /*54c20*/  LDL.LU.64 R10, [R1+0x1728] ;  /* 0x00172800010a7983 */ /* 0x000ee80000300a00 */
[----:B------:R1:W-:Y:S04]  /*54c30*/  STL [R1+0x4fb8], R0 ;  /* 0x004fb80001007387 */ /* 0x0003e80000100800 */
[----:B------:R1:W-:Y:S04]  /*54c40*/  STL [R1+0x4fc4], R6 ;  /* 0x004fc40601007387 */ /* 0x0003e80000100800 */
[----:B----4-:R-:W4:Y:S01]  /*54c50*/  LDL.LU.64 R4, [R1+0x1730] ;  /* 0x0017300001047983 */ /* 0x010f220000300a00 */
[----:B-1----:R-:W-:-:S03]  /*54c60*/  MOV R0, R7 ;  /* 0x0000000700007202 */ /* 0x002fc60000000f00 */
[----:B------:R-:W4:Y:S04]  /*54c70*/  LDL.LU.64 R6, [R1+0x1738] ;  /* 0x0017380001067983 */ /* 0x000f280000300a00 */
[----:B------:R2:W-:Y:S02]  /*54c80*/  STL [R1+0x4fc0], R0 ;  /* 0x004fc00001007387 */ /* 0x0005e40000100800 */
[----:B--2---:R-:W-:Y:S02]  /*54c90*/  IMAD.MOV.U32 R0, RZ, RZ, R33 ;  /* 0x000000ffff007224 */ /* 0x004fe400078e0021 */
[----:B------:R-:W-:Y:S04]  /*54ca0*/  STL [R1+0x4fcc], R32 ;  /* 0x004fcc2001007387 */ /* 0x000fe80000100800 */
[----:B------:R-:W-:Y:S04]  /*54cb0*/  STL [R1+0x4fd4], R34 ;  /* 0x004fd42201007387 */ /* 0x000fe80000100800 */
[----:B------:R1:W-:Y:S02]  /*54cc0*/  STL [R1+0x4fc8], R0 ;  /* 0x004fc80001007387 */ /* 0x0003e40000100800 */
[----:B-1----:R-:W-:-:S02]  /*54cd0*/  IMAD.MOV.U32 R0, RZ, RZ, R35 ;  /* 0x000000ffff007224 */ /* 0x002fc400078e0023 */
        /* <DEDUP_REMOVED lines=35> */
[----:B----4-:R-:W-:Y:S01]  /*54f10*/  STL [R1+0x503c], R4 ;  /* 0x00503c0401007387 */ /* 0x010fe20000100800 */
[----:B-1----:R-:W-:-:S05]  /*54f20*/  IMAD.MOV.U32 R0, RZ, RZ, R11 ;  /* 0x000000ffff007224 */ /* 0x002fca00078e000b */
[----:B------:R1:W-:Y:S04]  /*54f30*/  STL [R1+0x5030], R0 ;  /* 0x0050300001007387 */ /* 0x0003e80000100800 */
[----:B------:R-:W-:Y:S01]  /*54f40*/  STL [R1+0x5044], R6 ;  /* 0x0050440601007387 */ /* 0x000fe20000100800 */
[----:B-1----:R-:W-:-:S05]  /*54f50*/  IMAD.MOV.U32 R0, RZ, RZ, R5 ;  /* 0x000000ffff007224 */ /* 0x002fca00078e0005 */
[----:B------:R1:W-:Y:S02]  /*54f60*/  STL [R1+0x5038], R0 ;  /* 0x0050380001007387 */ /* 0x0003e40000100800 */
[----:B-1----:R-:W-:Y:S02]  /*54f70*/  IMAD.MOV.U32 R0, RZ, RZ, R7 ;  /* 0x000000ffff007224 */ /* 0x002fe400078e0007 */
[----:B------:R-:W2:Y:S04]  /*54f80*/  LDL.LU.64 R6, [R1+0x3bb8] ;  /* 0x003bb80001067983 */ /* 0x000ea80000300a00 */
[----:B------:R-:W-:Y:S04]  /*54f90*/  STL [R1+0x5040], R0 ;  /* 0x0050400001007387 */ /* 0x000fe80000100800 */
[----:B------:R-:W3:Y:S04]  /*54fa0*/  LDL.LU.64 R4, [R1+0x4198] ;  /* 0x0041980001047983 */ /* 0x000ee80000300a00 */
[----:B--2---:R1:W-:Y:S04]  /*54fb0*/  STL.64 [R1+0x3bd0], R6 ;  /* 0x003bd00601007387 */ /* 0x0043e80000100a00 */
[----:B-1----:R-:W2:Y:S04]  /*54fc0*/  LDL.LU.64 R6, [R1+0x4190] ;  /* 0x0041900001067983 */ /* 0x002ea80000300a00 */
[----:B---3--:R1:W-:Y:S04]  /*54fd0*/  STL.64 [R1+0x3b30], R4 ;  /* 0x003b300401007387 */ /* 0x0083e80000100a00 */
[----:B-1----:R-:W3:Y:S04]  /*54fe0*/  LDL.LU.64 R4, [R1+0x4188] ;  /* 0x0041880001047983 */ /* 0x002ee80000300a00 */
        /* <DEDUP_REMOVED lines=272> */
[----:B--2---:R-:W-:Y:S04]  /*560f0*/  STL.64 [R1+0x4a00], R6 ;  /* 0x004a000601007387 */ /* 0x004fe80000100a00 */
[----:B------:R-:W-:Y:S04]  /*56100*/  STL.64 [R1+0x43d8], R246 ;  /* 0x0043d8f601007387 */ /* 0x000fe80000100a00 */
[----:B---3--:R1:W-:Y:S04]  /*56110*/  STL.64 [R1+0x49f8], R4 ;  /* 0x0049f80401007387 */ /* 0x0083e80000100a00 */
[----:B------:R2:W-:Y:S04]  /*56120*/  STL.64 [R1+0x43d0], R2 ;  /* 0x0043d00201007387 */ /* 0x0005e80000100a00 */
[----:B-1----:R-:W3:Y:S04]  /*56130*/  LDL.LU.64 R4, [R1+0x4258] ;  /* 0x0042580001047983 */ /* 0x002ee80000300a00 */
[----:B--2---:R-:W2:Y:S04]  /*56140*/  LDL.LU.64 R2, [R1+0x4200] ;  /* 0x0042000001027983 */ /* 0x004ea80000300a00 */
        /* <DEDUP_REMOVED lines=988> */
[----:B---3--:R-:W-:Y:S04]  /*59f10*/  STL.64 [R1+0x3c18], R4 ;  /* 0x003c180401007387 */ /* 0x008fe80000100a00 */
[----:B--2---:R1:W-:Y:S04]  /*59f20*/  STL.64 [R1+0x3c10], R2 ;  /* 0x003c100201007387 */ /* 0x0043e80000100a00 */
        /* <DEDUP_REMOVED lines=1717> */
[----:B------:R-:W-:-:S02]  /*60a80*/  SHF.R.S32.HI R0, RZ, 0x1f, R252 ;  /* 0x0000001fff007819 */ /* 0x000fc400000114fc */
[----:B-1----:R-:W-:Y:S01]  /*60a90*/  SHF.R.S32.HI R2, RZ, 0x1f, R96 ;  /* 0x0000001fff027819 */ /* 0x002fe20000011460 */
[----:B------:R-:W-:Y:S01]  /*60aa0*/  USHF.R.S32.HI UR8, URZ, 0x1f, UR7 ;  /* 0x0000001f3f087899 */ /* 0x000fe20008011407 */
[----:B------:R-:W-:Y:S02]  /*60ab0*/  CS2R R248, SRZ ;  /* 0x0000000000f87805 */ /* 0x000fe4000001ff00 */
[C---:B------:R-:W-:Y:S01]  /*60ac0*/  SHF.L.U64.HI R0, R252.reuse, 0x2, R0 ;  /* 0x00000002fc007819 */ /* 0x040fe20000010200 */
[----:B------:R-:W-:Y:S01]  /*60ad0*/  IMAD.SHL.U32 R252, R252, 0x4, RZ ;  /* 0x00000004fcfc7824 */ /* 0x000fe200078e00ff */
[----:B------:R-:W-:Y:S02]  /*60ae0*/  SHF.L.U64.HI R2, R96, 0x2, R2 ;  /* 0x0000000260027819 */ /* 0x000fe40000010202 */
[----:B------:R-:W-:Y:S02]  /*60af0*/  CS2R R250, SRZ ;  /* 0x0000000000fa7805 */ /* 0x000fe4000001ff00 */
[----:B------:R-:W-:-:S02]  /*60b00*/  CS2R R240, SRZ ;  /* 0x0000000000f07805 */ /* 0x000fc4000001ff00 */
[----:B------:R-:W-:Y:S02]  /*60b10*/  CS2R R242, SRZ ;  /* 0x0000000000f27805 */ /* 0x000fe4000001ff00 */
[----:B------:R-:W-:Y:S02]  /*60b20*/  CS2R R236, SRZ ;  /* 0x0000000000ec7805 */ /* 0x000fe4000001ff00 */
[----:B------:R-:W-:Y:S01]  /*60b30*/  CS2R R238, SRZ ;  /* 0x0000000000ee7805 */ /* 0x000fe2000001ff00 */
[----:B------:R-:W-:Y:S01]  /*60b40*/  UMOV UR5, URZ ;  /* 0x0000003f00057c82 */ /* 0x000fe20008000000 */
[----:B------:R-:W-:Y:S01]  /*60b50*/  UMOV UR9, 0x1 ;  /* 0x0000000100097882 */ /* 0x000fe20000000000 */
[----:B------:R-:W-:Y:S01]  /*60b60*/  ULEA.HI UR7, UR8, UR7, URZ, 0x7 ;  /* 0x0000000708077291 */ /* 0x000fe2000f8f383f */
[----:B------:R2:W-:Y:S01]  /*60b70*/  STL [R1+0xb4], RZ ;  /* 0x0000b4ff01007387 */ /* 0x0005e20000100800 */
[----:B------:R-:W-:Y:S02]  /*60b80*/  CS2R R92, SRZ ;  /* 0x00000000005c7805 */ /* 0x000fe4000001ff00 */
[----:B------:R-:W-:-:S02]  /*60b90*/  CS2R R94, SRZ ;  /* 0x00000000005e7805 */ /* 0x000fc4000001ff00 */
[----:B------:R-:W-:Y:S01]  /*60ba0*/  CS2R R88, SRZ ;  /* 0x0000000000587805 */ /* 0x000fe2000001ff00 */
[----:B------:R2:W-:Y:S01]  /*60bb0*/  STL [R1+0xb8], RZ ;  /* 0x0000b8ff01007387 */ /* 0x0005e20000100800 */
[----:B------:R-:W-:Y:S02]  /*60bc0*/  CS2R R90, SRZ ;  /* 0x00000000005a7805 */ /* 0x000fe4000001ff00 */
[----:B------:R-:W-:Y:S02]  /*60bd0*/  CS2R R84, SRZ ;  /* 0x0000000000547805 */ /* 0x000fe4000001ff00 */
[----:B------:R-:W-:Y:S01]  /*60be0*/  CS2R R86, SRZ ;  /* 0x0000000000567805 */ /* 0x000fe2000001ff00 */
        /* <DEDUP_REMOVED lines=53> */
[----:B------:R-:W-:Y:S01]  /*60f40*/  CS2R R6, SRZ ;  /* 0x0000000000067805 */ /* 0x000fe2000001ff00 */
[----:B------:R-:W-:Y:S02]  /*60f50*/  USHF.R.S32.HI UR7, URZ, 0x7, UR7 ;  /* 0x000000073f077899 */ /* 0x000fe40008011407 */
[----:B------:R2:W-:Y:S01]  /*60f60*/  STL [R1+0x74], RZ ;  /* 0x000074ff01007387 */ /* 0x0005e20000100800 */
[----:B------:R-:W-:-:S03]  /*60f70*/  UMOV UR8, 0xffffffff ;  /* 0xffffffff00087882 */ /* 0x000fc60000000000 */
        /* <DEDUP_REMOVED lines=209> */
[----:B------:R2:W-:Y:S02]  /*61c90*/  STL [R1+0x14c], RZ ;  /* 0x00014cff01007387 */ /* 0x0005e40000100800 */
.L_x_1:
[----:B------:R-:W3:Y:S01]  /*61ca0*/  LDL.LU.64 R232, [R1+0x29b0] ;  /* 0x0029b00001e87983 */ /* 0x000ee20000300a00 */
[----:B------:R-:W-:-:S04]  /*61cb0*/  DEPBAR.LE SB0, 0x2 ;  /* 0x000080800000791a */ /* 0x000fc80000000000 */
[----:B------:R-:W3:Y:S04]  /*61cc0*/  LDL.LU.64 R234, [R1+0x29b8] ;  /* 0x0029b80001ea7983 */ /* 0x000ee80000300a00 */
[----:B-----5:R-:W-:Y:S04]  /*61cd0*/  STL.64 [R1+0x8350], R250 ;  /* 0x008350fa01007387 */ /* 0x020fe80000100a00 */
[----:B------:R1:W-:Y:S01]  /*61ce0*/  STL.64 [R1+0x8348], R248 ;  /* 0x008348f801007387 */ /* 0x0003e20000100a00 */
[----:B------:R-:W4:Y:S03]  /*61cf0*/  S2R R3, SR_TID.X ;  /* 0x0000000000037919 */ /* 0x000f260000002100 */
[----:B-1----:R-:W2:Y:S04]  /*61d00*/  LDL.LU.64 R248, [R1+0x29c0] ;  /* 0x0029c00001f87983 */ /* 0x002ea80000300a00 */
[----:B------:R-:W2:Y:S04]  /*61d10*/  LDL.LU.64 R250, [R1+0x29c8] ;  /* 0x0029c80001fa7983 */ /* 0x000ea80000300a00 */
[----:B------:R-:W-:Y:S04]  /*61d20*/  STL.64 [R1+0x8310], R242 ;  /* 0x008310f201007387 */ /* 0x000fe80000100a00 */
[----:B------:R1:W-:Y:S04]  /*61d30*/  STL.64 [R1+0x8308], R240 ;  /* 0x008308f001007387 */ /* 0x0003e80000100a00 */
[----:B-1----:R-:W3:Y:S04]  /*61d40*/  LDL.LU.64 R240, [R1+0x29d0] ;  /* 0x0029d00001f07983 */ /* 0x002ee80000300a00 */
[----:B------:R-:W3:Y:S04]  /*61d50*/  LDL.LU.64 R242, [R1+0x29d8] ;  /* 0x0029d80001f27983 */ /* 0x000ee80000300a00 */
[----:B------:R-:W-:Y:S04]  /*61d60*/  STL.64 [R1+0x8300], R238 ;  /* 0x008300ee01007387 */ /* 0x000fe80000100a00 */
[----:B------:R1:W-:Y:S04]  /*61d70*/  STL.64 [R1+0x82f8], R236 ;  /* 0x0082f8ec01007387 */ /* 0x0003e80000100a00 */
[----:B-1----:R-:W2:Y:S04]  /*61d80*/  LDL.LU.64 R236, [R1+0x29e0] ;  /* 0x0029e00001ec7983 */ /* 0x002ea80000300a00 */
[----:B------:R-:W2:Y:S01]  /*61d90*/  LDL.LU.64 R238, [R1+0x29e8] ;  /* 0x0029e80001ee7983 */ /* 0x000ea20000300a00 */
[----:B------:R-:W-:Y:S01]  /*61da0*/  UIADD3 UR8, UR8, 0x1, URZ ;  /* 0x0000000108087890 */ /* 0x000fe2000fffe03f */
[C---:B----4-:R-:W-:Y:S01]  /*61db0*/  LOP3.LUT R97, R3.reuse, 0x7, RZ, 0xc0, !PT ;  /* 0x0000000703617812 */ /* 0x050fe200078ec0ff */
[C---:B------:R-:W-:Y:S01]  /*61dc0*/  IMAD.SHL.U32 R244, R3.reuse, 0x2, RZ ;  /* 0x0000000203f47824 */ /* 0x040fe200078e00ff */
[----:B------:R-:W-:Y:S01]  /*61dd0*/  STL.64 [R1+0x82d0], R94 ;  /* 0x0082d05e01007387 */ /* 0x000fe20000100a00 */
[----:B------:R-:W-:Y:S01]  /*61de0*/  UISETP.GT.AND UP0, UPT, UR8, 0x1, UPT ;  /* 0x000000010800788c */ /* 0x000fe2000bf04270 */
[----:B------:R-:W-:Y:S01]  /*61df0*/  LOP3.LUT R98, R3, 0x3, RZ, 0xc0, !PT ;  /* 0x0000000303627812 */ /* 0x000fe200078ec0ff */
[----:B------:R-:W-:Y:S01]  /*61e00*/  IMAD R97, R97, 0x210, RZ ;  /* 0x0000021061617824 */ /* 0x000fe200078e02ff */
[----:B------:R-:W-:Y:S01]  /*61e10*/  STL.64 [R1+0x82c8], R92 ;  /* 0x0082c85c01007387 */ /* 0x000fe20000100a00 */
[----:B------:R-:W-:Y:S01]  /*61e20*/  USEL UR8, UR8, URZ, !UP0 ;  /* 0x0000003f08087287 */ /* 0x000fe2000c000000 */
[----:B------:R-:W-:Y:S01]  /*61e30*/  LOP3.LUT R96, R244, 0x40, RZ, 0xc0, !PT ;  /* 0x00000040f4607812 */ /* 0x000fe200078ec0ff */
[----:B------:R-:W-:Y:S01]  /*61e40*/  IMAD R98, R98, 0x820, RZ ;  /* 0x0000082062627824 */ /* 0x000fe200078e02ff */
[----:B------:R-:W-:Y:S01]  /*61e50*/  STL.64 [R1+0x82c0], R90 ;  /* 0x0082c05a01007387 */ /* 0x000fe20000100a00 */
[----:B------:R-:W-:Y:S01]  /*61e60*/  ULEA UR11, UR8, UR4, 0x11 ;  /* 0x00000004080b7291 */ /* 0x000fe2000f8e883f */
[----:B------:R-:W-:Y:S01]  /*61e70*/  LOP3.LUT R244, R97, 0x30, R244, 0x78, !PT ;  /* 0x0000003061f47812 */ /* 0x000fe200078e78f4 */
[----:B------:R-:W-:Y:S01]  /*61e80*/  ULEA UR10, UR8, UR4, 0x12 ;  /* 0x00000004080a7291 */ /* 0x000fe2000f8e903f */
[----:B------:R-:W-:Y:S01]  /*61e90*/  STL.64 [R1+0x82b8], R88 ;  /* 0x0082b85801007387 */ /* 0x000fe20000100a00 */
[----:B------:R-:W-:-:S03]  /*61ea0*/  LOP3.LUT R3, R96, 0x1c, R3, 0xf8, !PT ;  /* 0x0000001c60037812 */ /* 0x000fc600078ef803 */
[----:B------:R-:W-:Y:S01]  /*61eb0*/  STL.64 [R1+0x82b0], R86 ;  /* 0x0082b05601007387 */ /* 0x000fe20000100a00 */
[----:B------:R-:W-:-:S03]  /*61ec0*/  LOP3.LUT R3, R98, R3, RZ, 0x3c, !PT ;  /* 0x0000000362037212 */ /* 0x000fc600078e3cff */
[----:B------:R-:W-:Y:S01]  /*61ed0*/  STL.64 [R1+0x82a8], R84 ;  /* 0x0082a85401007387 */ /* 0x000fe20000100a00 */
[----:B------:R-:W-:-:S03]  /*61ee0*/  LOP3.LUT R245, R3, 0x20, RZ, 0x3c, !PT ;  /* 0x0000002003f57812 */ /* 0x000fc600078e3cff */
[----:B------:R-:W-:Y:S04]  /*61ef0*/  STL.64 [R1+0x82a0], R82 ;  /* 0x0082a05201007387 */ /* 0x000fe80000100a00 */
[----:B------:R-:W-:Y:S04]  /*61f00*/  STL.64 [R1+0x8298], R80 ;  /* 0x0082985001007387 */ /* 0x000fe80000100a00 */
[----:B------:R-:W-:Y:S04]  /*61f10*/  STL.64 [R1+0x8290], R78 ;  /* 0x0082904e01007387 */ /* 0x000fe80000100a00 */
[----:B------:R-:W-:Y:S04]  /*61f20*/  STL.64 [R1+0x8288], R76 ;  /* 0x0082884c01007387 */ /* 0x000fe80000100a00 */
[----:B------:R-:W-:Y:S04]  /*61f30*/  STL.64 [R1+0x8280], R74 ;  /* 0x0082804a01007387 */ /* 0x000fe80000100a00 */
[----:B------:R-:W-:Y:S04]  /*61f40*/  STL.64 [R1+0x8278], R72 ;  /* 0x0082784801007387 */ /* 0x000fe80000100a00 */
[----:B------:R-:W-:Y:S04]  /*61f50*/  STL.64 [R1+0x8270], R70 ;  /* 0x0082704601007387 */ /* 0x000fe80000100a00 */
[----:B------:R-:W-:Y:S04]  /*61f60*/  STL.64 [R1+0x8268], R68 ;  /* 0x0082684401007387 */ /* 0x000fe80000100a00 */
[----:B------:R-:W-:Y:S01]  /*61f70*/  STL.64 [R1+0x8260], R66 ;  /* 0x0082604201007387 */ /* 0x000fe20000100a00 */
[----:B------:R-:W-:Y:S06]  /*61f80*/  BAR.SYNC.DEFER_BLOCKING 0x0 ;  /* 0x0000000000007b1d */ /* 0x000fec0000010000 */
[----:B------:R-:W-:Y:S04]  /*61f90*/  STL.64 [R1+0x8258], R64 ;  /* 0x0082584001007387 */ /* 0x000fe80000100a00 */
[----:B------:R-:W-:Y:S04]  /*61fa0*/  STL [R1+0x8254], R60 ;  /* 0x0082543c01007387 */ /* 0x000fe80000100800 */
        /* <DEDUP_REMOVED lines=22> */
[----:B------:R-:W1:Y:S04]  /*62110*/  LDSM.16.M88.4 R156, [R244+UR11+0x8f000] ;  /* 0x08f0000bf49c783b */ /* 0x000e680008000200 */
[----:B------:R-:W-:Y:S04]  /*62120*/  STL [R1+0x81f8], R43 ;  /* 0x0081f82b01007387 */ /* 0x000fe80000100800 */
[----:B------:R-:W-:Y:S04]  /*62130*/  STL [R1+0x81f4], R36 ;  /* 0x0081f42401007387 */ /* 0x000fe80000100800 */
[----:B------:R-:W4:Y:S04]  /*62140*/  LDSM.16.M88.4 R160, [R244+UR11+0x90000] ;  /* 0x0900000bf4a0783b */ /* 0x000f280008000200 */
        /* <DEDUP_REMOVED lines=11> */
[----:B------:R-:W3:Y:S04]  /*62200*/  LDSM.16.M88.4 R176, [R244+UR11+0x94000] ;  /* 0x0940000bf4b0783b */ /* 0x000ee80008000200 */
[----:B------:R-:W-:Y:S04]  /*62210*/  STL [R1+0x81d0], R29 ;  /* 0x0081d01d01007387 */ /* 0x000fe80000100800 */
[----:B------:R-:W-:Y:S04]  /*62220*/  STL [R1+0x81cc], R30 ;  /* 0x0081cc1e01007387 */ /* 0x000fe80000100800 */
[----:B------:R-:W3:Y:S04]  /*62230*/  LDSM.16.M88.4 R180, [R244+UR11+0x95000] ;  /* 0x0950000bf4b4783b */ /* 0x000ee80008000200 */
[----:B------:R-:W-:Y:S04]  /*62240*/  STL [R1+0x81c8], R31 ;  /* 0x0081c81f01007387 */ /* 0x000fe80000100800 */
[----:B------:R-:W-:Y:S04]  /*62250*/  STL [R1+0x81c4], R24 ;  /* 0x0081c41801007387 */ /* 0x000fe80000100800 */
[----:B------:R-:W2:Y:S04]  /*62260*/  LDSM.16.M88.4 R184, [R244+UR11+0x96000] ;  /* 0x0960000bf4b8783b */ /* 0x000ea80008000200 */
        /* <DEDUP_REMOVED lines=29> */
[----:B------:R-:W-:Y:S04]  /*62440*/  STL [R1+0x8170], R5 ;  /* 0x0081700501007387 */ /* 0x000fe80000100800 */
[----:B------:R-:W-:Y:S04]  /*62450*/  STL [R1+0x816c], R6 ;  /* 0x00816c0601007387 */ /* 0x000fe80000100800 */
[----:B------:R-:W-:Y:S04]  /*62460*/  STL [R1+0x8168], R7 ;  /* 0x0081680701007387 */ /* 0x000fe80000100800 */
[----:B------:R-:W-:Y:S04]  /*62470*/  STL [R1+0x6f5c], R2 ;  /* 0x006f5c0201007387 */ /* 0x000fe80000100800 */
[----:B------:R-:W-:Y:S04]  /*62480*/  STL [R1+0x6f58], R0 ;  /* 0x006f580001007387 */ /* 0x000fe80000100800 */
[----:B-1----:R-:W-:Y:S04]  /*62490*/  STL [R1+0x7ff8], R158 ;  /* 0x007ff89e01007387 */ /* 0x002fe80000100800 */
[----:B------:R-:W-:Y:S04]  /*624a0*/  STL [R1+0x7ff4], R159 ;  /* 0x007ff49f01007387 */ /* 0x000fe80000100800 */
[----:B----4-:R-:W-:Y:S04]  /*624b0*/  STL [R1+0x8000], R162 ;  /* 0x008000a201007387 */ /* 0x010fe80000100800 */
[----:B------:R-:W-:Y:S04]  /*624c0*/  STL [R1+0x7ffc], R163 ;  /* 0x007ffca301007387 */ /* 0x000fe80000100800 */
[----:B------:R-:W-:Y:S04]  /*624d0*/  STL [R1+0x8004], R166 ;  /* 0x008004a601007387 */ /* 0x000fe80000100800 */
[----:B------:R-:W-:Y:S04]  /*624e0*/  STL [R1+0x7ff0], R167 ;  /* 0x007ff0a701007387 */ /* 0x000fe80000100800 */
[----:B------:R-:W-:Y:S04]  /*624f0*/  STL [R1+0x8008], R170 ;  /* 0x008008aa01007387 */ /* 0x000fe80000100800 */
[----:B------:R-:W-:Y:S04]  /*62500*/  STL [R1+0x7fec], R171 ;  /* 0x007fecab01007387 */ /* 0x000fe80000100800 */
[----:B------:R-:W-:Y:S04]  /*62510*/  STL [R1+0x7fe8], R174 ;  /* 0x007fe8ae01007387 */ /* 0x000fe80000100800 */
[----:B------:R-:W-:Y:S04]  /*62520*/  STL [R1+0x7fe4], R175 ;  /* 0x007fe4af01007387 */ /* 0x000fe80000100800 */
[----:B---3--:R-:W-:Y:S04]  /*62530*/  STL [R1+0x800c], R178 ;  /* 0x00800cb201007387 */ /* 0x008fe80000100800 */
[----:B------:R-:W-:Y:S04]  /*62540*/  STL [R1+0x7fe0], R179 ;  /* 0x007fe0b301007387 */ /* 0x000fe80000100800 */
[----:B------:R-:W-:Y:S04]  /*62550*/  STL [R1+0x8014], R182 ;  /* 0x008014b601007387 */ /* 0x000fe80000100800 */
[----:B------:R-:W-:Y:S04]  /*62560*/  STL [R1+0x8010], R183 ;  /* 0x008010b701007387 */ /* 0x000fe80000100800 */
[----:B--2---:R-:W-:Y:S04]  /*62570*/  STL [R1+0x801c], R186 ;  /* 0x00801cba01007387 */ /* 0x004fe80000100800 */
        /* <DEDUP_REMOVED lines=20> */
[----:B------:R-:W2:Y:S04]  /*626c0*/  LDL.LU.64 R20, [R1+0x29a0] ;  /* 0x0029a00001147983 */ /* 0x000ea80000300a00 */
[----:B------:R-:W2:Y:S04]  /*626d0*/  LDL.LU.64 R22, [R1+0x29a8] ;  /* 0x0029a80001167983 */ /* 0x000ea80000300a00 */
[----:B------:R-:W-:Y:S04]  /*626e0*/  LDSM.16.M88.4 R96, [R244+UR11+0x80000] ;  /* 0x0800000bf460783b */ /* 0x000fe80008000200 */
[----:B------:R-:W-:Y:S04]  /*626f0*/  LDS R224, [R3+UR10] ;  /* 0x0000000a03e07984 */ /* 0x000fe80008000800 */
[----:B------:R-:W-:Y:S04]  /*62700*/  LDS R226, [R3+UR10+0x2000] ;  /* 0x0020000a03e27984 */ /* 0x000fe80008000800 */
[----:B------:R-:W-:Y:S04]  /*62710*/  LDS R225, [R245+UR10] ;  /* 0x0000000af5e17984 */ /* 0x000fe80008000800 */
[----:B------:R-:W1:Y:S04]  /*62720*/  LDS R227, [R245+UR10+0x2000] ;  /* 0x0020000af5e37984 */ /* 0x000e680008000800 */
[----:B------:R-:W3:Y:S04]  /*62730*/  LDSM.16.M88.4 R100, [R244+UR11+0x81000] ;  /* 0x0810000bf464783b */ /* 0x000ee80008000200 */
[----:B------:R-:W4:Y:S04]  /*62740*/  LDSM.16.M88.4 R104, [R244+UR11+0x82000] ;  /* 0x0820000bf468783b */ /* 0x000f280008000200 */
[----:B------:R-:W4:Y:S04]  /*62750*/  LDSM.16.M88.4 R108, [R244+UR11+0x83000] ;  /* 0x0830000bf46c783b */ /* 0x000f280008000200 */
[----:B------:R-:W2:Y:S04]  /*62760*/  LDSM.16.M88.4 R112, [R244+UR11+0x84000] ;  /* 0x0840000bf470783b */ /* 0x000ea80008000200 */
[----:B------:R-:W2:Y:S04]  /*62770*/  LDSM.16.M88.4 R116, [R244+UR11+0x85000] ;  /* 0x0850000bf474783b */ /* 0x000ea80008000200 */
[----:B------:R-:W2:Y:S04]  /*62780*/  LDSM.16.M88.4 R120, [R244+UR11+0x86000] ;  /* 0x0860000bf478783b */ /* 0x000ea80008000200 */
[----:B------:R-:W2:Y:S04]  /*62790*/  LDSM.16.M88.4 R128, [R244+UR11+0x88000] ;  /* 0x0880000bf480783b */ /* 0x000ea80008000200 */
[----:B------:R-:W2:Y:S04]  /*627a0*/  LDSM.16.M88.4 R132, [R244+UR11+0x89000] ;  /* 0x0890000bf484783b */ /* 0x000ea80008000200 */
[----:B------:R-:W2:Y:S01]  /*627b0*/  LDSM.16.M88.4 R124, [R244+UR11+0x87000] ;  /* 0x0870000bf47c783b */ /* 0x000ea20008000200 */
[C---:B-1----:R-:W-:Y:S03]  /*627c0*/  HMMA.1688.F32.TF32 R236, R224.reuse, R96, R236 ;  /* 0x00000060e0ec723c */ /* 0x042fe600000810ec */
[----:B------:R-:W1:Y:S04]  /*627d0*/  LDSM.16.M88.4 R136, [R244+UR11+0x8a000] ;  /* 0x08a0000bf488783b */ /* 0x000e680008000200 */
[----:B------:R-:W1:Y:S01]  /*627e0*/  LDSM.16.M88.4 R140, [R244+UR11+0x8b000] ;  /* 0x08b0000bf48c783b */ /* 0x000e620008000200 */
[----:B---3--:R-:W-:Y:S03]  /*627f0*/  HMMA.1688.F32.TF32 R12, R224, R100, R240 ;  /* 0x00000064e00c723c */ /* 0x008fe600000810f0 */
[----:B------:R-:W3:Y:S04]  /*62800*/  LDSM.16.M88.4 R148, [R244+UR11+0x8d000] ;  /* 0x08d0000bf494783b */ /* 0x000ee80008000200 */
[----:B------:R-:W3:Y:S04]  /*62810*/  LDSM.16.M88.4 R152, [R244+UR11+0x8e000] ;  /* 0x08e0000bf498783b */ /* 0x000ee80008000200 */
[----:B------:R-:W-:Y:S04]  /*62820*/  LDS R228, [R3+UR10+0x80] ;  /* 0x0000800a03e47984 */ /* 0x000fe80008000800 */
[----:B------:R-:W-:Y:S01]  /*62830*/  LDS R230, [R3+UR10+0x2080] ;  /* 0x0020800a03e67984 */ /* 0x000fe20008000800 */
[----:B------:R-:W-:Y:S01]  /*62840*/  IMAD.MOV.U32 R6, RZ, RZ, R238 ;  /* 0x000000ffff067224 */ /* 0x000fe200078e00ee */
[----:B------:R-:W-:Y:S01]  /*62850*/  MOV R7, R239 ;  /* 0x000000ef00077202 */ /* 0x000fe20000000f00 */
[----:B------:R-:W-:Y:S01]  /*62860*/  IMAD.MOV.U32 R4, RZ, RZ, R236 ;  /* 0x000000ffff047224 */ /* 0x000fe200078e00ec */
[----:B------:R-:W-:Y:S01]  /*62870*/  LDS R229, [R245+UR10+0x80] ;  /* 0x0000800af5e57984 */ /* 0x000fe20008000800 */
[----:B------:R-:W-:-:S03]  /*62880*/  IMAD.MOV.U32 R5, RZ, RZ, R237 ;  /* 0x000000ffff057224 */ /* 0x000fc600078e00ed */
[----:B------:R-:W-:Y:S04]  /*62890*/  STL.64 [R1+0x82e0], R6 ;  /* 0x0082e00601007387 */ /* 0x000fe80000100a00 */
[----:B------:R4:W-:Y:S01]  /*628a0*/  STL.64 [R1+0x82d8], R4 ;  /* 0x0082d80401007387 */ /* 0x0009e20000100a00 */
[----:B------:R-:W-:Y:S02]  /*628b0*/  IMAD.MOV.U32 R8, RZ, RZ, R12 ;  /* 0x000000ffff087224 */ /* 0x000fe400078e000c */
[----:B------:R-:W-:Y:S01]  /*628c0*/  IMAD.MOV.U32 R9, RZ, RZ, R13 ;  /* 0x000000ffff097224 */ /* 0x000fe200078e000d */
[----:B------:R-:W3:Y:S01]  /*628d0*/  LDL.LU.64 R24, [R1+0x2990] ;  /* 0x0029900001187983 */ /* 0x000ee20000300a00 */
[----:B------:R-:W-:Y:S02]  /*628e0*/  IMAD.MOV.U32 R10, RZ, RZ, R14 ;  /* 0x000000ffff0a7224 */ /* 0x000fe400078e000e */
[----:B------:R-:W-:Y:S01]  /*628f0*/  IMAD.MOV.U32 R11, RZ, RZ, R15 ;  /* 0x000000ffff0b7224 */ /* 0x000fe200078e000f */
[----:B------:R-:W3:Y:S01]  /*62900*/  LDL.LU.64 R26, [R1+0x2998] ;  /* 0x00299800011a7983 */ /* 0x000ee20000300a00 */
[----:B----4-:R-:W-:Y:S03]  /*62910*/  HMMA.1688.F32.TF32 R4, R224, R104, R248 ;  /* 0x00000068e004723c */ /* 0x010fe600000810f8 */
[----:B------:R-:W4:Y:S04]  /*62920*/  LDS R231, [R245+UR10+0x2080] ;  /* 0x0020800af5e77984 */ /* 0x000f280008000800 */
[----:B------:R-:W4:-:S15]  /*62930*/  LDSM.16.M88.4 R144, [R244+UR11+0x8c000] ;  /* 0x08c0000bf490783b */ /* 0x000f1e0008000200 */
[----:B------:R-:W-:-:S02]  /*62940*/  NOP ;  /* 0x0000000000007918 */ /* 0x000fc40000000000 */
[----:B------:R-:W-:Y:S02]  /*62950*/  IMAD.MOV.U32 R12, RZ, RZ, R4 ;  /* 0x000000ffff0c7224 */ /* 0x000fe400078e0004 */
[----:B------:R-:W-:Y:S02]  /*62960*/  IMAD.MOV.U32 R13, RZ, RZ, R5 ;  /* 0x000000ffff0d7224 */ /* 0x000fe400078e0005 */
[----:B------:R-:W-:Y:S02]  /*62970*/  IMAD.MOV.U32 R14, RZ, RZ, R6 ;  /* 0x000000ffff0e7224 */ /* 0x000fe400078e0006 */
[----:B------:R-:W-:Y:S02]  /*62980*/  IMAD.MOV.U32 R15, RZ, RZ, R7 ;  /* 0x000000ffff0f7224 */ /* 0x000fe400078e0007 */
[----:B------:R-:W-:Y:S01]  /*62990*/  HMMA.1688.F32.TF32 R4, R224, R108, R232 ;  /* 0x0000006ce004723c */ /* 0x000fe200000810e8 */
[----:B------:R-:W-:Y:S04]  /*629a0*/  STL.64 [R1+0x82f0], R10 ;  /* 0x0082f00a01007387 */ /* 0x000fe80000100a00 */
[----:B------:R1:W-:Y:S04]  /*629b0*/  STL.64 [R1+0x82e8], R8 ;  /* 0x0082e80801007387 */ /* 0x0003e80000100a00 */
[----:B------:R-:W4:Y:S04]  /*629c0*/  LDL.LU.64 R28, [R1+0x2980] ;  /* 0x00298000011c7983 */ /* 0x000f280000300a00 */
[----:B------:R-:W4:Y:S04]  /*629d0*/  LDL.LU.64 R30, [R1+0x2988] ;  /* 0x00298800011e7983 */ /* 0x000f280000300a00 */
[----:B------:R-:W-:Y:S04]  /*629e0*/  LDS R232, [R3+UR10+0x100] ;  /* 0x0001000a03e87984 */ /* 0x000fe80008000800 */
[----:B------:R-:W-:Y:S03]  /*629f0*/  LDS R234, [R3+UR10+0x2100] ;  /* 0x0021000a03ea7984 */ /* 0x000fe60008000800 */
[----:B------:R-:W-:Y:S01]  /*62a00*/  IMAD.MOV.U32 R16, RZ, RZ, R4 ;  /* 0x000000ffff107224 */ /* 0x000fe200078e0004 */
[----:B------:R-:W-:Y:S01]  /*62a10*/  MOV R18, R6 ;  /* 0x0000000600127202 */ /* 0x000fe20000000f00 */
[----:B------:R-:W-:Y:S01]  /*62a20*/  IMAD.MOV.U32 R17, RZ, RZ, R5 ;  /* 0x000000ffff117224 */ /* 0x000fe200078e0005 */
[----:B------:R-:W-:Y:S01]  /*62a30*/  LDS R233, [R245+UR10+0x100] ;  /* 0x0001000af5e97984 */ /* 0x000fe20008000800 */
[----:B------:R-:W-:-:S03]  /*62a40*/  IMAD.MOV.U32 R19, RZ, RZ, R7 ;  /* 0x000000ffff137224 */ /* 0x000fc600078e0007 */
[----:B------:R-:W-:Y:S04]  /*62a50*/  STL.64 [R1+0x8320], R14 ;  /* 0x0083200e01007387 */ /* 0x000fe80000100a00 */
[----:B------:R-:W-:Y:S04]  /*62a60*/  STL.64 [R1+0x8318], R12 ;  /* 0x0083180c01007387 */ /* 0x000fe80000100a00 */
[----:B------:R-:W4:Y:S04]  /*62a70*/  LDL.LU.64 R32, [R1+0x2970] ;  /* 0x0029700001207983 */ /* 0x000f280000300a00 */
[----:B------:R-:W4:Y:S04]  /*62a80*/  LDL.LU.64 R34, [R1+0x2978] ;  /* 0x0029780001227983 */ /* 0x000f280000300a00 */
[----:B------:R-:W-:Y:S04]  /*62a90*/  STL.64 [R1+0x8330], R18 ;  /* 0x0083301201007387 */ /* 0x000fe80000100a00 */
[----:B------:R2:W-:Y:S04]  /*62aa0*/  STL.64 [R1+0x8328], R16 ;  /* 0x0083281001007387 */ /* 0x0005e80000100a00 */
[----:B-1----:R-:W4:Y:S04]  /*62ab0*/  LDL.LU.64 R8, [R1+0x2960] ;  /* 0x0029600001087983 */ /* 0x002f280000300a00 */
[----:B------:R-:W4:Y:S04]  /*62ac0*/  LDL.LU.64 R10, [R1+0x2968] ;  /* 0x00296800010a7983 */ /* 0x000f280000300a00 */
[----:B------:R-:W1:Y:S01]  /*62ad0*/  LDS R235, [R245+UR10+0x2100] ;  /* 0x0021000af5eb7984 */ /* 0x000e620008000800 */
[----:B--2---:R-:W-:-:S15]  /*62ae0*/  HMMA.1688.F32.TF32 R4, R224, R112, R20 ;  /* 0x00000070e004723c */ /* 0x004fde0000081014 */
[----:B------:R-:W-:-:S09]  /*62af0*/  NOP ;  /* 0x0000000000007918 */ /* 0x000fd20000000000 */
[----:B------:R-:W-:Y:S02]  /*62b00*/  IMAD.MOV.U32 R20, RZ, RZ, R4 ;  /* 0x000000ffff147224 */ /* 0x000fe400078e0004 */
[----:B------:R-:W-:Y:S02]  /*62b10*/  IMAD.MOV.U32 R21, RZ, RZ, R5 ;  /* 0x000000ffff157224 */ /* 0x000fe400078e0005 */
[----:B------:R-:W-:Y:S01]  /*62b20*/  IMAD.MOV.U32 R22, RZ, RZ, R6 ;  /* 0x000000ffff167224 */ /* 0x000fe200078e0006 */
[----:B------:R-:W2:Y:S01]  /*62b30*/  LDL.LU.64 R4, [R1+0x2950] ;  /* 0x0029500001047983 */ /* 0x000ea20000300a00 */
[----:B------:R-:W-:-:S03]  /*62b40*/  IMAD.MOV.U32 R23, RZ, RZ, R7 ;  /* 0x000000ffff177224 */ /* 0x000fc600078e0007 */
[----:B------:R-:W2:Y:S04]  /*62b50*/  LDL.LU.64 R6, [R1+0x2958] ;  /* 0x0029580001067983 */ /* 0x000ea80000300a00 */
[----:B------:R-:W-:Y:S04]  /*62b60*/  STL.64 [R1+0x8340], R22 ;  /* 0x0083401601007387 */ /* 0x000fe80000100a00 */
[----:B------:R-:W-:Y:S04]  /*62b70*/  STL.64 [R1+0x8338], R20 ;  /* 0x0083381401007387 */ /* 0x000fe80000100a00 */
[----:B------:R-:W2:Y:S04]  /*62b80*/  LDL.LU.64 R16, [R1+0x2940] ;  /* 0x0029400001107983 */ /* 0x000ea80000300a00 */
[----:B------:R-:W2:Y:S01]  /*62b90*/  LDL.LU.64 R18, [R1+0x2948] ;  /* 0x0029480001127983 */ /* 0x000ea20000300a00 */
[----:B---3--:R-:W-:-:S15]  /*62ba0*/  HMMA.1688.F32.TF32 R12, R224, R116, R24 ;  /* 0x00000074e00c723c */ /* 0x008fde0000081018 */
[----:B------:R-:W-:-:S09]  /*62bb0*/  NOP ;  /* 0x0000000000007918 */ /* 0x000fd20000000000 */
[----:B------:R-:W-:Y:S02]  /*62bc0*/  IMAD.MOV.U32 R24, RZ, RZ, R12 ;  /* 0x000000ffff187224 */ /* 0x000fe400078e000c */
[----:B------:R-:W-:Y:S02]  /*62bd0*/  IMAD.MOV.U32 R25, RZ, RZ, R13 ;  /* 0x000000ffff197224 */ /* 0x000fe400078e000d */
[----:B------:R-:W-:Y:S02]  /*62be0*/  IMAD.MOV.U32 R26, RZ, RZ, R14 ;  /* 0x000000ffff1a7224 */ /* 0x000fe400078e000e */
[----:B------:R-:W-:Y:S02]  /*62bf0*/  IMAD.MOV.U32 R27, RZ, RZ, R15 ;  /* 0x000000ffff1b7224 */ /* 0x000fe400078e000f */
[----:B----4-:R-:W-:Y:S03]  /*62c00*/  HMMA.1688.F32.TF32 R12, R224, R120, R28 ;  /* 0x00000078e00c723c */ /* 0x010fe6000008101c */
[----:B------:R-:W-:Y:S04]  /*62c10*/  STL.64 [R1+0x8360], R26 ;  /* 0x0083601a01007387 */ /* 0x000fe80000100a00 */
[----:B------:R3:W-:-:S15]  /*62c20*/  STL.64 [R1+0x8358], R24 ;  /* 0x0083581801007387 */ /* 0x0007de0000100a00 */
[----:B------:R-:W-:-:S02]  /*62c30*/  NOP ;  /* 0x0000000000007918 */ /* 0x000fc40000000000 */
[----:B------:R-:W-:Y:S01]  /*62c40*/  IMAD.MOV.U32 R28, RZ, RZ, R12 ;  /* 0x000000ffff1c7224 */ /* 0x000fe200078e000c */
[----:B------:R-:W-:Y:S01]  /*62c50*/  MOV R29, R13 ;  /* 0x0000000d001d7202 */ /* 0x000fe20000000f00 */
[----:B------:R-:W-:Y:S01]  /*62c60*/  IMAD.MOV.U32 R30, RZ, RZ, R14 ;  /* 0x000000ffff1e7224 */ /* 0x000fe200078e000e */
[----:B------:R-:W4:Y:S01]  /*62c70*/  LDL.LU.64 R12, [R1+0x2930] ;  /* 0x00293000010c7983 */ /* 0x000f220000300a00 */
[----:B------:R-:W-:-:S03]  /*62c80*/  IMAD.MOV.U32 R31, RZ, RZ, R15 ;  /* 0x000000ffff1f7224 */ /* 0x000fc600078e000f */
[----:B------:R-:W4:Y:S04]  /*62c90*/  LDL.LU.64 R14, [R1+0x2938] ;  /* 0x00293800010e7983 */ /* 0x000f280000300a00 */
[----:B---3--:R-:W3:Y:S04]  /*62ca0*/  LDL.LU.64 R24, [R1+0x2920] ;  /* 0x0029200001187983 */ /* 0x008ee80000300a00 */
[----:B------:R-:W3:Y:S01]  /*62cb0*/  LDL.LU.64 R26, [R1+0x2928] ;  /* 0x00292800011a7983 */ /* 0x000ee20000300a00 */
[----:B------:R-:W-:-:S15]  /*62cc0*/  HMMA.1688.F32.TF32 R8, R224, R128, R8 ;  /* 0x00000080e008723c */ /* 0x000fde0000081008 */
[----:B------:R-:W-:-:S09]  /*62cd0*/  NOP ;  /* 0x0000000000007918 */ /* 0x000fd20000000000 */
[----:B------:R-:W-:Y:S02]  /*62ce0*/  IMAD.MOV.U32 R36, RZ, RZ, R8 ;  /* 0x000000ffff247224 */ /* 0x000fe400078e0008 */
[----:B------:R-:W-:Y:S02]  /*62cf0*/  IMAD.MOV.U32 R37, RZ, RZ, R9 ;  /* 0x000000ffff257224 */ /* 0x000fe400078e0009 */
[----:B------:R-:W-:Y:S01]  /*62d00*/  IMAD.MOV.U32 R38, RZ, RZ, R10 ;  /* 0x000000ffff267224 */ /* 0x000fe200078e000a */
[----:B------:R-:W3:Y:S01]  /*62d10*/  LDL.LU.64 R8, [R1+0x2910] ;  /* 0x0029100001087983 */ /* 0x000ee20000300a00 */
[----:B------:R-:W-:-:S03]  /*62d20*/  IMAD.MOV.U32 R39, RZ, RZ, R11 ;  /* 0x000000ffff277224 */ /* 0x000fc600078e000b */
[----:B------:R-:W3:Y:S01]  /*62d30*/  LDL.LU.64 R10, [R1+0x2918] ;  /* 0x00291800010a7983 */ /* 0x000ee20000300a00 */
[----:B--2---:R-:W-:-:S15]  /*62d40*/  HMMA.1688.F32.TF32 R4, R224, R132, R4 ;  /* 0x00000084e004723c */ /* 0x004fde0000081004 */
[----:B------:R-:W-:-:S09]  /*62d50*/  NOP ;  /* 0x0000000000007918 */ /* 0x000fd20000000000 */
[----:B------:R-:W-:Y:S01]  /*62d60*/  MOV R40, R4 ;  /* 0x0000000400287202 */ /* 0x000fe20000000f00 */
[----:B------:R-:W-:Y:S02]  /*62d70*/  IMAD.MOV.U32 R41, RZ, RZ, R5 ;  /* 0x000000ffff297224 */ /* 0x000fe400078e0005 */
[----:B------:R-:W-:Y:S01]  /*62d80*/  IMAD.MOV.U32 R42, RZ, RZ, R6 ;  /* 0x000000ffff2a7224 */ /* 0x000fe200078e0006 */
[----:B------:R-:W2:Y:S01]  /*62d90*/  LDL.LU.64 R4, [R1+0x2900] ;  /* 0x0029000001047983 */ /* 0x000ea20000300a00 */
[----:B------:R-:W-:-:S03]  /*62da0*/  IMAD.MOV.U32 R43, RZ, RZ, R7 ;  /* 0x000000ffff2b7224 */ /* 0x000fc600078e0007 */
[----:B------:R-:W2:Y:S01]  /*62db0*/  LDL.LU.64 R6, [R1+0x2908] ;  /* 0x0029080001067983 */ /* 0x000ea20000300a00 */
[C---:B------:R-:W-:Y:S06]  /*62dc0*/  HMMA.1688.F32.TF32 R20, R224.reuse, R124, R32 ;  /* 0x0000007ce014723c */ /* 0x040fec0000081020 */
[----:B------:R-:W-:-:S15]  /*62dd0*/  HMMA.1688.F32.TF32 R16, R224, R136, R16 ;  /* 0x00000088e010723c */ /* 0x000fde0000081010 */
[----:B------:R-:W-:-:S03]  /*62de0*/  NOP ;  /* 0x0000000000007918 */ /* 0x000fc60000000000 */
[----:B------:R-:W-:Y:S02]  /*62df0*/  IMAD.MOV.U32 R32, RZ, RZ, R20 ;  /* 0x000000ffff207224 */ /* 0x000fe400078e0014 */
[----:B------:R-:W-:Y:S02]  /*62e00*/  IMAD.MOV.U32 R33, RZ, RZ, R21 ;  /* 0x000000ffff217224 */ /* 0x000fe400078e0015 */
[----:B------:R-:W-:Y:S01]  /*62e10*/  IMAD.MOV.U32 R34, RZ, RZ, R22 ;  /* 0x000000ffff227224 */ /* 0x000fe200078e0016 */
[----:B------:R-:W2:Y:S01]  /*62e20*/  LDL.LU.64 R20, [R1+0x28f0] ;  /* 0x0028f00001147983 */ /* 0x000ea20000300a00 */
[----:B------:R-:W-:-:S03]  /*62e30*/  IMAD.MOV.U32 R35, RZ, RZ, R23 ;  /* 0x000000ffff237224 */ /* 0x000fc600078e0017 */
[----:B------:R-:W2:Y:S01]  /*62e40*/  LDL.LU.64 R22, [R1+0x28f8] ;  /* 0x0028f80001167983 */ /* 0x000ea20000300a00 */
[----:B------:R-:W-:Y:S02]  /*62e50*/  IMAD.MOV.U32 R44, RZ, RZ, R16 ;  /* 0x000000ffff2c7224 */ /* 0x000fe400078e0010 */
[----:B------:R-:W-:Y:S02]  /*62e60*/  IMAD.MOV.U32 R45, RZ, RZ, R17 ;  /* 0x000000ffff2d7224 */ /* 0x000fe400078e0011 */
[----:B------:R-:W-:Y:S01]  /*62e70*/  IMAD.MOV.U32 R46, RZ, RZ, R18 ;  /* 0x000000ffff2e7224 */ /* 0x000fe200078e0012 */
[----:B------:R-:W2:Y:S01]  /*62e80*/  LDL.LU.64 R16, [R1+0x28e0] ;  /* 0x0028e00001107983 */ /* 0x000ea20000300a00 */
[----:B------:R-:W-:-:S03]  /*62e90*/  IMAD.MOV.U32 R47, RZ, RZ, R19 ;  /* 0x000000ffff2f7224 */ /* 0x000fc600078e0013 */
[----:B------:R-:W2:Y:S01]  /*62ea0*/  LDL.LU.64 R18, [R1+0x28e8] ;  /* 0x0028e80001127983 */ /* 0x000ea20000300a00 */
[----:B----4-:R-:W-:-:S15]  /*62eb0*/  HMMA.1688.F32.TF32 R12, R224, R140, R12 ;  /* 0x0000008ce00c723c */ /* 0x010fde000008100c */
[----:B------:R-:W-:-:S09]  /*62ec0*/  NOP ;  /* 0x0000000000007918 */ /* 0x000fd20000000000 */
[----:B------:R-:W-:Y:S01]  /*62ed0*/  IMAD.MOV.U32 R48, RZ, RZ, R12 ;  /* 0x000000ffff307224 */ /* 0x000fe200078e000c */
[----:B------:R-:W-:Y:S01]  /*62ee0*/  MOV R51, R15 ;  /* 0x0000000f00337202 */ /* 0x000fe20000000f00 */
[----:B------:R-:W-:Y:S02]  /*62ef0*/  IMAD.MOV.U32 R49, RZ, RZ, R13 ;  /* 0x000000ffff317224 */ /* 0x000fe400078e000d */
[----:B------:R-:W-:Y:S01]  /*62f00*/  IMAD.MOV.U32 R50, RZ, RZ, R14 ;  /* 0x000000ffff327224 */ /* 0x000fe200078e000e */
[----:B------:R-:W4:Y:S04]  /*62f10*/  LDL.LU.64 R12, [R1+0x28d0] ;  /* 0x0028d000010c7983 */ /* 0x000f280000300a00 */
[----:B------:R-:W4:Y:S01]  /*62f20*/  LDL.LU.64 R14, [R1+0x28d8] ;  /* 0x0028d800010e7983 */ /* 0x000f220000300a00 */
[----:B---3--:R-:W-:-:S15]  /*62f30*/  HMMA.1688.F32.TF32 R8, R224, R148, R8 ;  /* 0x00000094e008723c */ /* 0x008fde0000081008 */
        /* <DEDUP_REMOVED lines=9> */
[----:B------:R-:W-:Y:S01]  /*62fd0*/  IMAD.MOV.U32 R60, RZ, RZ, R4 ;  /* 0x000000ffff3c7224 */ /* 0x000fe200078e0004 */
[----:B------:R-:W-:Y:S01]  /*62fe0*/  MOV R62, R6 ;  /* 0x00000006003e7202 */ /* 0x000fe20000000f00 */
[----:B------:R-:W-:Y:S02]  /*62ff0*/  IMAD.MOV.U32 R61, RZ, RZ, R5 ;  /* 0x000000ffff3d7224 */ /* 0x000fe400078e0005 */
[----:B------:R-:W-:Y:S01]  /*63000*/  IMAD.MOV.U32 R63, RZ, RZ, R7 ;  /* 0x000000ffff3f7224 */ /* 0x000fe200078e0007 */
[----:B------:R-:W2:Y:S04]  /*63010*/  LDL.LU.64 R4, [R1+0x28b0] ;  /* 0x0028b00001047983 */ /* 0x000ea80000300a00 */
[----:B------:R-:W2:Y:S01]  /*63020*/  LDL.LU.64 R6, [R1+0x28b8] ;  /* 0x0028b80001067983 */ /* 0x000ea20000300a00 */
[----:B------:R-:W-:-:S15]  /*63030*/  HMMA.1688.F32.TF32 R20, R224, R156, R20 ;  /* 0x0000009ce014723c */ /* 0x000fde0000081014 */
[----:B------:R-:W-:-:S08]  /*63040*/  NOP ;  /* 0x0000000000007918 */ /* 0x000fd00000000000 */
[----:B------:R1:W-:Y:S01]  /*63050*/  STL.64 [R1+0x1b20], R20 ;  /* 0x001b201401007387 */ /* 0x0003e20000100a00 */
[----:B------:R-:W-:Y:S02]  /*63060*/  IMAD.MOV.U32 R222, RZ, RZ, R22 ;  /* 0x000000ffffde7224 */ /* 0x000fe400078e0016 */
[----:B------:R-:W-:Y:S02]  /*63070*/  IMAD.MOV.U32 R223, RZ, RZ, R23 ;  /* 0x000000ffffdf7224 */ /* 0x000fe400078e0017 */
[C---:B-1----:R-:W-:Y:S03]  /*63080*/  HMMA.1688.F32.TF32 R20, R224.reuse, R160, R16 ;  /* 0x000000a0e014723c */ /* 0x042fe60000081010 */
[----:B------:R1:W-:Y:S04]  /*63090*/  STL [R1+0x806c], R223 ;  /* 0x00806cdf01007387 */ /* 0x0003e80000100800 */
[----:B------:R1:W-:Y:S04]  /*630a0*/  STL [R1+0x8068], R222 ;  /* 0x008068de01007387 */ /* 0x0003e80000100800 */
[----:B------:R-:W2:Y:S04]  /*630b0*/  LDL.LU.64 R16, [R1+0x28a0] ;  /* 0x0028a00001107983 */ /* 0x000ea80000300a00 */
[----:B------:R-:W2:Y:S08]  /*630c0*/  LDL.LU.64 R18, [R1+0x28a8] ;  /* 0x0028a80001127983 */ /* 0x000eb00000300a00 */
[----:B------:R-:W-:Y:S04]  /*630d0*/  STL.64 [R1+0x1b10], R20 ;  /* 0x001b101401007387 */ /* 0x000fe80000100a00 */
[----:B------:R-:W-:Y:S01]  /*630e0*/  STL.64 [R1+0x1b18], R22 ;  /* 0x001b181601007387 */ /* 0x000fe20000100a00 */
[----:B----4-:R-:W-:-:S15]  /*630f0*/  HMMA.1688.F32.TF32 R12, R224, R164, R12 ;  /* 0x000000a4e00c723c */ /* 0x010fde000008100c */
[----:B------:R-:W-:-:S09]  /*63100*/  NOP ;  /* 0x0000000000007918 */ /* 0x000fd20000000000 */
[----:B------:R-:W-:Y:S02]  /*63110*/  IMAD.MOV.U32 R215, RZ, RZ, R15 ;  /* 0x000000ffffd77224 */ /* 0x000fe400078e000f */
[----:B------:R-:W-:Y:S02]  /*63120*/  IMAD.MOV.U32 R218, RZ, RZ, R12 ;  /* 0x000000ffffda7224 */ /* 0x000fe400078e000c */
[----:B------:R-:W-:Y:S02]  /*63130*/  IMAD.MOV.U32 R219, RZ, RZ, R13 ;  /* 0x000000ffffdb7224 */ /* 0x000fe400078e000d */
[----:B------:R-:W-:Y:S01]  /*63140*/  IMAD.MOV.U32 R214, RZ, RZ, R14 ;  /* 0x000000ffffd67224 */ /* 0x000fe200078e000e */
[----:B------:R-:W4:Y:S04]  /*63150*/  LDL.LU.64 R12, [R1+0x2890] ;  /* 0x00289000010c7983 */ /* 0x000f280000300a00 */
[----:B------:R-:W4:Y:S01]  /*63160*/  LDL.LU.64 R14, [R1+0x2898] ;  /* 0x00289800010e7983 */ /* 0x000f220000300a00 */
[----:B---3--:R-:W-:Y:S03]  /*63170*/  HMMA.1688.F32.TF32 R8, R224, R168, R8 ;  /* 0x000000a8e008723c */ /* 0x008fe60000081008 */
[----:B------:R-:W-:Y:S04]  /*63180*/  STL [R1+0x807c], R215 ;  /* 0x00807cd701007387 */ /* 0x000fe80000100800 */
[----:B------:R-:W-:Y:S04]  /*63190*/  STL [R1+0x8078], R214 ;  /* 0x008078d601007387 */ /* 0x000fe80000100800 */
[----:B------:R-:W-:Y:S04]  /*631a0*/  STL [R1+0x8074], R219 ;  /* 0x008074db01007387 */ /* 0x000fe80000100800 */
[----:B------:R-:W-:Y:S08]  /*631b0*/  STL [R1+0x8070], R218 ;  /* 0x008070da01007387 */ /* 0x000ff00000100800 */
[----:B------:R3:W-:Y:S01]  /*631c0*/  STL.64 [R1+0x1af0], R8 ;  /* 0x001af00801007387 */ /* 0x0007e20000100a00 */
[----:B-1----:R-:W-:-:S02]  /*631d0*/  IMAD.MOV.U32 R223, RZ, RZ, R10 ;  /* 0x000000ffffdf7224 */ /* 0x002fc400078e000a */
[----:B------:R-:W-:Y:S01]  /*631e0*/  IMAD.MOV.U32 R222, RZ, RZ, R11 ;  /* 0x000000ffffde7224 */ /* 0x000fe200078e000b */
[----:B---3--:R-:W3:Y:S04]  /*631f0*/  LDL.LU.64 R8, [R1+0x1960] ;  /* 0x0019600001087983 */ /* 0x008ee80000300a00 */
[----:B------:R-:W3:Y:S04]  /*63200*/  LDL.LU.64 R10, [R1+0x1968] ;  /* 0x00196800010a7983 */ /* 0x000ee80000300a00 */
[----:B------:R-:W-:Y:S04]  /*63210*/  STL [R1+0x8084], R222 ;  /* 0x008084de01007387 */ /* 0x000fe80000100800 */
[----:B------:R1:W-:Y:S01]  /*63220*/  STL [R1+0x8080], R223 ;  /* 0x008080df01007387 */ /* 0x0003e20000100800 */
[----:B--2---:R-:W-:-:S15]  /*63230*/  HMMA.1688.F32.TF32 R4, R224, R172, R4 ;  /* 0x000000ace004723c */ /* 0x004fde0000081004 */
[----:B------:R-:W-:-:S09]  /*63240*/  NOP ;  /* 0x0000000000007918 */ /* 0x000fd20000000000 */
[----:B------:R-:W-:Y:S01]  /*63250*/  IMAD.MOV.U32 R215, RZ, RZ, R4 ;  /* 0x000000ffffd77224 */ /* 0x000fe200078e0004 */
[----:B------:R-:W-:Y:S01]  /*63260*/  MOV R214, R5 ;  /* 0x0000000500d67202 */ /* 0x000fe20000000f00 */
[----:B------:R-:W-:Y:S01]  /*63270*/  IMAD.MOV.U32 R219, RZ, RZ, R6 ;  /* 0x000000ffffdb7224 */ /* 0x000fe200078e0006 */
[----:B------:R-:W2:Y:S01]  /*63280*/  LDL.LU.64 R4, [R1+0x2c20] ;  /* 0x002c200001047983 */ /* 0x000ea20000300a00 */
[----:B------:R-:W-:-:S03]  /*63290*/  IMAD.MOV.U32 R218, RZ, RZ, R7 ;  /* 0x000000ffffda7224 */ /* 0x000fc600078e0007 */
[----:B------:R-:W2:Y:S01]  /*632a0*/  LDL.LU.64 R6, [R1+0x2c28] ;  /* 0x002c280001067983 */ /* 0x000ea20000300a00 */
[----:B------:R-:W-:Y:S03]  /*632b0*/  HMMA.1688.F32.TF32 R16, R224, R176, R16 ;  /* 0x000000b0e010723c */ /* 0x000fe60000081010 */
[----:B------:R3:W-:Y:S04]  /*632c0*/  STL [R1+0x8094], R218 ;  /* 0x008094da01007387 */ /* 0x0007e80000100800 */
[----:B------:R-:W-:Y:S04]  /*632d0*/  STL [R1+0x8090], R219 ;  /* 0x008090db01007387 */ /* 0x000fe80000100800 */
[----:B------:R3:W-:Y:S04]  /*632e0*/  STL [R1+0x808c], R215 ;  /* 0x00808cd701007387 */ /* 0x0007e80000100800 */
[----:B------:R3:W-:Y:S09]  /*632f0*/  STL [R1+0x8088], R214 ;  /* 0x008088d601007387 */ /* 0x0007f20000100800 */
[----:B-1----:R-:W-:-:S02]  /*63300*/  IMAD.MOV.U32 R223, RZ, RZ, R19 ;  /* 0x000000ffffdf7224 */ /* 0x002fc400078e0013 */
[----:B------:R-:W-:Y:S01]  /*63310*/  IMAD.MOV.U32 R222, RZ, RZ, R18 ;  /* 0x000000ffffde7224 */ /* 0x000fe200078e0012 */
[----:B------:R-:W-:Y:S04]  /*63320*/  STL.64 [R1+0x1ad0], R16 ;  /* 0x001ad01001007387 */ /* 0x000fe80000100a00 */
[----:B------:R-:W-:Y:S04]  /*63330*/  STL [R1+0x809c], R223 ;  /* 0x00809cdf01007387 */ /* 0x000fe80000100800 */
[----:B------:R-:W-:Y:S01]  /*63340*/  STL [R1+0x8098], R222 ;  /* 0x008098de01007387 */ /* 0x000fe20000100800 */
[----:B----4-:R-:W-:-:S15]  /*63350*/  HMMA.1688.F32.TF32 R12, R224, R180, R12 ;  /* 0x000000b4e00c723c */ /* 0x010fde000008100c */
[----:B------:R-:W-:-:S09]  /*63360*/  NOP ;  /* 0x0000000000007918 */ /* 0x000fd20000000000 */
[----:B------:R-:W-:Y:S02]  /*63370*/  IMAD.MOV.U32 R210, RZ, RZ, R12 ;  /* 0x000000ffffd27224 */ /* 0x000fe400078e000c */
[----:B------:R-:W-:Y:S02]  /*63380*/  IMAD.MOV.U32 R211, RZ, RZ, R13 ;  /* 0x000000ffffd37224 */ /* 0x000fe400078e000d */
[----:B------:R-:W-:Y:S01]  /*63390*/  IMAD.MOV.U32 R207, RZ, RZ, R15 ;  /* 0x000000ffffcf7224 */ /* 0x000fe200078e000f */
[----:B------:R-:W4:Y:S01]  /*633a0*/  LDL.LU.64 R12, [R1+0x2c10] ;  /* 0x002c1000010c7983 */ /* 0x000f220000300a00 */
[----:B------:R-:W-:-:S03]  /*633b0*/  IMAD.MOV.U32 R206, RZ, RZ, R14 ;  /* 0x000000ffffce7224 */ /* 0x000fc600078e000e */
[----:B------:R-:W4:Y:S01]  /*633c0*/  LDL.LU.64 R14, [R1+0x2c18] ;  /* 0x002c1800010e7983 */ /* 0x000f220000300a00 */
[----:B---3--:R-:W-:Y:S03]  /*633d0*/  HMMA.1688.F32.TF32 R8, R224, R184, R8 ;  /* 0x000000b8e008723c */ /* 0x008fe60000081008 */
[----:B------:R-:W-:Y:S04]  /*633e0*/  STL [R1+0x80ac], R207 ;  /* 0x0080accf01007387 */ /* 0x000fe80000100800 */
[----:B------:R-:W-:Y:S04]  /*633f0*/  STL [R1+0x80a8], R206 ;  /* 0x0080a8ce01007387 */ /* 0x000fe80000100800 */
[----:B------:R1:W-:Y:S04]  /*63400*/  STL [R1+0x80a4], R211 ;  /* 0x0080a4d301007387 */ /* 0x0003e80000100800 */
[----:B------:R3:W-:Y:S09]  /*63410*/  STL [R1+0x80a0], R210 ;  /* 0x0080a0d201007387 */ /* 0x0007f20000100800 */
[----:B------:R-:W-:Y:S01]  /*63420*/  IMAD.MOV.U32 R218, RZ, RZ, R8 ;  /* 0x000000ffffda7224 */ /* 0x000fe200078e0008 */
[----:B------:R-:W-:Y:S01]  /*63430*/  MOV R215, R10 ;  /* 0x0000000a00d77202 */ /* 0x000fe20000000f00 */
[----:B------:R-:W-:-:S02]  /*63440*/  IMAD.MOV.U32 R219, RZ, RZ, R9 ;  /* 0x000000ffffdb7224 */ /* 0x000fc400078e0009 */
[----:B------:R-:W-:Y:S01]  /*63450*/  IMAD.MOV.U32 R214, RZ, RZ, R11 ;  /* 0x000000ffffd67224 */ /* 0x000fe200078e000b */
[----:B------:R-:W4:Y:S04]  /*63460*/  LDL.LU.64 R8, [R1+0x2c00] ;  /* 0x002c000001087983 */ /* 0x000f280000300a00 */
[----:B------:R-:W4:Y:S04]  /*63470*/  LDL.LU.64 R10, [R1+0x2c08] ;  /* 0x002c0800010a7983 */ /* 0x000f280000300a00 */
[----:B------:R-:W-:Y:S04]  /*63480*/  STL [R1+0x80bc], R214 ;  /* 0x0080bcd601007387 */ /* 0x000fe80000100800 */
[----:B------:R-:W-:Y:S04]  /*63490*/  STL [R1+0x80b8], R215 ;  /* 0x0080b8d701007387 */ /* 0x000fe80000100800 */
[----:B------:R4:W-:Y:S04]  /*634a0*/  STL [R1+0x80b4], R219 ;  /* 0x0080b4db01007387 */ /* 0x0009e80000100800 */
[----:B------:R4:W-:Y:S01]  /*634b0*/  STL [R1+0x80b0], R218 ;  /* 0x0080b0da01007387 */ /* 0x0009e20000100800 */
[----:B--2---:R-:W-:-:S15]  /*634c0*/  HMMA.1688.F32.TF32 R4, R224, R188, R4 ;  /* 0x000000bce004723c */ /* 0x004fde0000081004 */
[----:B------:R-:W-:-:S09]  /*634d0*/  NOP ;  /* 0x0000000000007918 */ /* 0x000fd20000000000 */
[----:B-1----:R-:W-:Y:S02]  /*634e0*/  IMAD.MOV.U32 R211, RZ, RZ, R4 ;  /* 0x000000ffffd37224 */ /* 0x002fe400078e0004 */
[----:B---3--:R-:W-:Y:S02]  /*634f0*/  IMAD.MOV.U32 R210, RZ, RZ, R5 ;  /* 0x000000ffffd27224 */ /* 0x008fe400078e0005 */
[----:B------:R-:W-:Y:S01]  /*63500*/  IMAD.MOV.U32 R223, RZ, RZ, R6 ;  /* 0x000000ffffdf7224 */ /* 0x000fe200078e0006 */
[----:B------:R-:W2:Y:S01]  /*63510*/  LDL.LU.64 R4, [R1+0x2bf0] ;  /* 0x002bf00001047983 */ /* 0x000ea20000300a00 */
[----:B------:R-:W-:-:S03]  /*63520*/  IMAD.MOV.U32 R222, RZ, RZ, R7 ;  /* 0x000000ffffde7224 */ /* 0x000fc600078e0007 */
[----:B------:R-:W2:Y:S04]  /*63530*/  LDL.LU.64 R6, [R1+0x2bf8] ;  /* 0x002bf80001067983 */ /* 0x000ea80000300a00 */
[----:B------:R-:W-:Y:S04]  /*63540*/  STL [R1+0x80cc], R222 ;  /* 0x0080ccde01007387 */ /* 0x000fe80000100800 */
[----:B------:R-:W-:Y:S04]  /*63550*/  STL [R1+0x80c8], R223 ;  /* 0x0080c8df01007387 */ /* 0x000fe80000100800 */
[----:B------:R1:W-:Y:S04]  /*63560*/  STL [R1+0x80c4], R210 ;  /* 0x0080c4d201007387 */ /* 0x0003e80000100800 */
[----:B------:R3:W-:Y:S01]  /*63570*/  STL [R1+0x80c0], R211 ;  /* 0x0080c0d301007387 */ /* 0x0007e20000100800 */
        /* <DEDUP_REMOVED lines=8> */
[----:B------:R-:W-:Y:S03]  /*63600*/  HMMA.1688.F32.TF32 R8, R224, R196, R8 ;  /* 0x000000c4e008723c */ /* 0x000fe60000081008 */
[----:B------:R-:W-:Y:S04]  /*63610*/  STL [R1+0x80dc], R206 ;  /* 0x0080dcce01007387 */ /* 0x000fe80000100800 */
[----:B------:R-:W-:Y:S04]  /*63620*/  STL [R1+0x80d8], R207 ;  /* 0x0080d8cf01007387 */ /* 0x000fe80000100800 */
[----:B------:R4:W-:Y:S04]  /*63630*/  STL [R1+0x80d4], R218 ;  /* 0x0080d4da01007387 */ /* 0x0009e80000100800 */
[----:B------:R4:W-:Y:S09]  /*63640*/  STL [R1+0x80d0], R219 ;  /* 0x0080d0db01007387 */ /* 0x0009f20000100800 */
[----:B------:R-:W-:Y:S01]  /*63650*/  IMAD.MOV.U32 R202, RZ, RZ, R8 ;  /* 0x000000ffffca7224 */ /* 0x000fe200078e0008 */
[----:B------:R-:W-:Y:S01]  /*63660*/  MOV R203, R9 ;  /* 0x0000000900cb7202 */ /* 0x000fe20000000f00 */
[----:B------:R-:W-:Y:S01]  /*63670*/  IMAD.MOV.U32 R199, RZ, RZ, R11 ;  /* 0x000000ffffc77224 */ /* 0x000fe200078e000b */
[----:B------:R-:W4:Y:S01]  /*63680*/  LDL.LU.64 R8, [R1+0x2bd0] ;  /* 0x002bd00001087983 */ /* 0x000f220000300a00 */
[----:B------:R-:W-:-:S03]  /*63690*/  IMAD.MOV.U32 R198, RZ, RZ, R10 ;  /* 0x000000ffffc67224 */ /* 0x000fc600078e000a */
        /* <DEDUP_REMOVED lines=15> */
[----:B------:R-:W-:Y:S04]  /*63790*/  STL [R1+0x80f4], R211 ;  /* 0x0080f4d301007387 */ /* 0x000fe80000100800 */
[----:B------:R1:W-:Y:S01]  /*637a0*/  STL [R1+0x80f0], R210 ;  /* 0x0080f0d201007387 */ /* 0x0003e20000100800 */
[----:B----4-:R-:W-:-:S15]  /*637b0*/  HMMA.1688.F32.TF32 R12, R224, R204, R12 ;  /* 0x000000cce00c723c */ /* 0x010fde000008100c */
[----:B------:R-:W-:-:S09]  /*637c0*/  NOP ;  /* 0x0000000000007918 */ /* 0x000fd20000000000 */
[----:B------:R-:W-:Y:S02]  /*637d0*/  IMAD.MOV.U32 R218, RZ, RZ, R12 ;  /* 0x000000ffffda7224 */ /* 0x000fe400078e000c */
[----:B------:R-:W-:Y:S02]  /*637e0*/  IMAD.MOV.U32 R219, RZ, RZ, R13 ;  /* 0x000000ffffdb7224 */ /* 0x000fe400078e000d */
[----:B------:R-:W-:Y:S01]  /*637f0*/  IMAD.MOV.U32 R223, RZ, RZ, R15 ;  /* 0x000000ffffdf7224 */ /* 0x000fe200078e000f */
[----:B------:R-:W3:Y:S01]  /*63800*/  LDL.LU.64 R12, [R1+0x2bb0] ;  /* 0x002bb000010c7983 */ /* 0x000ee20000300a00 */
[----:B------:R-:W-:-:S03]  /*63810*/  IMAD.MOV.U32 R222, RZ, RZ, R14 ;  /* 0x000000ffffde7224 */ /* 0x000fc600078e000e */
[----:B------:R-:W3:Y:S01]  /*63820*/  LDL.LU.64 R14, [R1+0x2bb8] ;  /* 0x002bb800010e7983 */ /* 0x000ee20000300a00 */
[----:B------:R-:W-:Y:S03]  /*63830*/  HMMA.1688.F32.TF32 R8, R224, R208, R8 ;  /* 0x000000d0e008723c */ /* 0x000fe60000081008 */
[----:B------:R-:W-:Y:S04]  /*63840*/  STL [R1+0x810c], R223 ;  /* 0x00810cdf01007387 */ /* 0x000fe80000100800 */
[----:B------:R-:W-:Y:S04]  /*63850*/  STL [R1+0x8108], R222 ;  /* 0x008108de01007387 */ /* 0x000fe80000100800 */
[----:B------:R4:W-:Y:S04]  /*63860*/  STL [R1+0x8104], R219 ;  /* 0x008104db01007387 */ /* 0x0009e80000100800 */
[----:B------:R4:W-:Y:S09]  /*63870*/  STL [R1+0x8100], R218 ;  /* 0x008100da01007387 */ /* 0x0009f20000100800 */
[----:B------:R-:W-:Y:S01]  /*63880*/  MOV R203, R8 ;  /* 0x0000000800cb7202 */ /* 0x000fe20000000f00 */
[----:B------:R-:W-:-:S02]  /*63890*/  IMAD.MOV.U32 R202, RZ, RZ, R9 ;  /* 0x000000ffffca7224 */ /* 0x000fc400078e0009 */
        /* <DEDUP_REMOVED lines=16> */
[----:B------:R-:W-:Y:S04]  /*639a0*/  STL [R1+0x812c], R191 ;  /* 0x00812cbf01007387 */ /* 0x000fe80000100800 */
[----:B------:R-:W-:Y:S04]  /*639b0*/  STL [R1+0x8128], R190 ;  /* 0x008128be01007387 */ /* 0x000fe80000100800 */
[----:B------:R2:W-:Y:S04]  /*639c0*/  STL [R1+0x8124], R195 ;  /* 0x008124c301007387 */ /* 0x0005e80000100800 */
[----:B------:R2:W-:Y:S04]  /*639d0*/  STL [R1+0x8120], R194 ;  /* 0x008120c201007387 */ /* 0x0005e80000100800 */
[----:B------:R-:W2:Y:S04]  /*639e0*/  LDL.LU.64 R16, [R1+0x560] ;  /* 0x0005600001107983 */ /* 0x000ea80000300a00 */
[----:B------:R-:W2:Y:S01]  /*639f0*/  LDL.LU.64 R18, [R1+0x568] ;  /* 0x0005680001127983 */ /* 0x000ea20000300a00 */
[----:B---3--:R-:W-:-:S15]  /*63a00*/  HMMA.1688.F32.TF32 R12, R224, R216, R12 ;  /* 0x000000d8e00c723c */ /* 0x008fde000008100c */
[----:B------:R-:W-:-:S09]  /*63a10*/  NOP ;  /* 0x0000000000007918 */ /* 0x000fd20000000000 */
[----:B------:R-:W-:Y:S01]  /*63a20*/  MOV R198, R15 ;  /* 0x0000000f00c67202 */ /* 0x000fe20000000f00 */
[----:B------:R-:W-:Y:S02]  /*63a30*/  IMAD.MOV.U32 R199, RZ, RZ, R14 ;  /* 0x000000ffffc77224 */ /* 0x000fe400078e000e */
[----:B-1----:R-:W-:Y:S02]  /*63a40*/  IMAD.MOV.U32 R210, RZ, RZ, R13 ;  /* 0x000000ffffd27224 */ /* 0x002fe400078e000d */
[----:B------:R-:W-:Y:S01]  /*63a50*/  IMAD.MOV.U32 R211, RZ, RZ, R12 ;  /* 0x000000ffffd37224 */ /* 0x000fe200078e000c */
[----:B----4-:R-:W-:Y:S01]  /*63a60*/  HMMA.1688.F32.TF32 R8, R224, R220, R8 ;  /* 0x000000dce008723c */ /* 0x010fe20000081008 */
[----:B------:R-:W-:Y:S04]  /*63a70*/  STL [R1+0x813c], R198 ;  /* 0x00813cc601007387 */ /* 0x000fe80000100800 */
[----:B------:R-:W-:Y:S04]  /*63a80*/  STL [R1+0x8138], R199 ;  /* 0x008138c701007387 */ /* 0x000fe80000100800 */
[----:B------:R1:W-:Y:S04]  /*63a90*/  STL [R1+0x8134], R210 ;  /* 0x008134d201007387 */ /* 0x0003e80000100800 */
[----:B------:R3:W-:Y:S04]  /*63aa0*/  STL [R1+0x8130], R211 ;  /* 0x008130d301007387 */ /* 0x0007e80000100800 */
[----:B------:R-:W4:Y:S04]  /*63ab0*/  LDL.LU.64 R12, [R1+0x540] ;  /* 0x00054000010c7983 */ /* 0x000f280000300a00 */
[----:B------:R-:W4:Y:S03]  /*63ac0*/  LDL.LU.64 R14, [R1+0x548] ;  /* 0x00054800010e7983 */ /* 0x000f260000300a00 */
[----:B------:R-:W-:-:S02]  /*63ad0*/  IMAD.MOV.U32 R214, RZ, RZ, R11 ;  /* 0x000000ffffd67224 */ /* 0x000fc400078e000b */
[----:B------:R-:W-:Y:S02]  /*63ae0*/  IMAD.MOV.U32 R215, RZ, RZ, R10 ;  /* 0x000000ffffd77224 */ /* 0x000fe400078e000a */
[----:B------:R-:W-:Y:S02]  /*63af0*/  IMAD.MOV.U32 R219, RZ, RZ, R8 ;  /* 0x000000ffffdb7224 */ /* 0x000fe400078e0008 */
[----:B------:R-:W-:Y:S02]  /*63b00*/  IMAD.MOV.U32 R218, RZ, RZ, R9 ;  /* 0x000000ffffda7224 */ /* 0x000fe400078e0009 */
[----:B------:R-:W3:Y:S04]  /*63b10*/  LDL.LU.64 R8, [R1+0x520] ;  /* 0x0005200001087983 */ /* 0x000ee80000300a00 */
[----:B------:R-:W3:Y:S04]  /*63b20*/  LDL.LU.64 R10, [R1+0x528] ;  /* 0x00052800010a7983 */ /* 0x000ee80000300a00 */
        /* <DEDUP_REMOVED lines=11> */
[----:B------:R-:W2:Y:S01]  /*63be0*/  LDL.LU.64 R6, [R1+0x1958] ;  /* 0x0019580001067983 */ /* 0x000ea20000300a00 */
[----:B------:R-:W-:Y:S03]  /*63bf0*/  HMMA.1688.F32.TF32 R16, R228, R100, R16 ;  /* 0x00000064e410723c */ /* 0x000fe60000081010 */
[----:B------:R-:W-:Y:S04]  /*63c00*/  STL [R1+0x815c], R222 ;  /* 0x00815cde01007387 */ /* 0x000fe80000100800 */
[----:B------:R-:W-:Y:S04]  /*63c10*/  STL [R1+0x8158], R223 ;  /* 0x008158df01007387 */ /* 0x000fe80000100800 */
[----:B------:R2:W-:Y:S04]  /*63c20*/  STL [R1+0x8154], R203 ;  /* 0x008154cb01007387 */ /* 0x0005e80000100800 */
[----:B------:R2:W-:Y:S04]  /*63c30*/  STL [R1+0x8150], R202 ;  /* 0x008150ca01007387 */ /* 0x0005e80000100800 */
[----:B------:R-:W2:Y:S04]  /*63c40*/  LDL.LU.64 R20, [R1+0x1940] ;  /* 0x0019400001147983 */ /* 0x000ea80000300a00 */
[----:B------:R-:W2:Y:S01]  /*63c50*/  LDL.LU.64 R22, [R1+0x1948] ;  /* 0x0019480001167983 */ /* 0x000ea20000300a00 */
[----:B------:R-:W-:-:S02]  /*63c60*/  IMAD.MOV.U32 R187, RZ, RZ, R17 ;  /* 0x000000ffffbb7224 */ /* 0x000fc400078e0011 */
[----:B------:R-:W-:Y:S01]  /*63c70*/  IMAD.MOV.U32 R186, RZ, RZ, R16 ;  /* 0x000000ffffba7224 */ /* 0x000fe200078e0010 */
[----:B------:R-:W-:Y:S01]  /*63c80*/  MOV R182, R18 ;  /* 0x0000001200b67202 */ /* 0x000fe20000000f00 */
[----:B------:R-:W-:Y:S01]  /*63c90*/  IMAD.MOV.U32 R183, RZ, RZ, R19 ;  /* 0x000000ffffb77224 */ /* 0x000fe200078e0013 */
[----:B------:R-:W2:Y:S04]  /*63ca0*/  LDL.LU.64 R16, [R1+0x1930] ;  /* 0x0019300001107983 */ /* 0x000ea80000300a00 */
[----:B------:R-:W2:Y:S04]  /*63cb0*/  LDL.LU.64 R18, [R1+0x1938] ;  /* 0x0019380001127983 */ /* 0x000ea80000300a00 */
[----:B------:R2:W-:Y:S04]  /*63cc0*/  STL [R1+0x8164], R187 ;  /* 0x008164bb01007387 */ /* 0x0005e80000100800 */
[----:B------:R2:W-:Y:S01]  /*63cd0*/  STL [R1+0x8160], R186 ;  /* 0x008160ba01007387 */ /* 0x0005e20000100800 */
[C---:B----4-:R-:W-:Y:S06]  /*63ce0*/  HMMA.1688.F32.TF32 R12, R228.reuse, R104, R12 ;  /* 0x00000068e40c723c */ /* 0x050fec000008100c */
[----:B---3--:R-:W-:-:S15]  /*63cf0*/  HMMA.1688.F32.TF32 R8, R228, R108, R8 ;  /* 0x0000006ce408723c */ /* 0x008fde0000081008 */
[----:B------:R-:W-:-:S03]  /*63d00*/  NOP ;  /* 0x0000000000007918 */ /* 0x000fc60000000000 */
[----:B------:R-:W-:Y:S02]  /*63d10*/  IMAD.MOV.U32 R195, RZ, RZ, R12 ;  /* 0x000000ffffc37224 */ /* 0x000fe400078e000c */
[----:B------:R-:W-:Y:S02]  /*63d20*/  IMAD.MOV.U32 R194, RZ, RZ, R13 ;  /* 0x000000ffffc27224 */ /* 0x000fe400078e000d */
[----:B------:R-:W-:Y:S01]  /*63d30*/  IMAD.MOV.U32 R207, RZ, RZ, R14 ;  /* 0x000000ffffcf7224 */ /* 0x000fe200078e000e */
[----:B------:R-:W3:Y:S01]  /*63d40*/  LDL.LU.64 R12, [R1+0x1920] ;  /* 0x00192000010c7983 */ /* 0x000ee20000300a00 */
[----:B------:R-:W-:-:S03]  /*63d50*/  IMAD.MOV.U32 R206, RZ, RZ, R15 ;  /* 0x000000ffffce7224 */ /* 0x000fc600078e000f */
[----:B------:R-:W3:Y:S01]  /*63d60*/  LDL.LU.64 R14, [R1+0x1928] ;  /* 0x00192800010e7983 */ /* 0x000ee20000300a00 */
[----:B-1----:R-:W-:Y:S02]  /*63d70*/  IMAD.MOV.U32 R210, RZ, RZ, R8 ;  /* 0x000000ffffd27224 */ /* 0x002fe400078e0008 */
[----:B------:R-:W-:Y:S02]  /*63d80*/  IMAD.MOV.U32 R211, RZ, RZ, R9 ;  /* 0x000000ffffd37224 */ /* 0x000fe400078e0009 */
[----:B------:R-:W-:Y:S01]  /*63d90*/  IMAD.MOV.U32 R191, RZ, RZ, R10 ;  /* 0x000000ffffbf7224 */ /* 0x000fe200078e000a */
[----:B------:R-:W4:Y:S01]  /*63da0*/  LDL.LU.64 R8, [R1+0x1910] ;  /* 0x0019100001087983 */ /* 0x000f220000300a00 */
[----:B------:R-:W-:-:S03]  /*63db0*/  IMAD.MOV.U32 R190, RZ, RZ, R11 ;  /* 0x000000ffffbe7224 */ /* 0x000fc600078e000b */
[----:B------:R-:W4:Y:S01]  /*63dc0*/  LDL.LU.64 R10, [R1+0x1918] ;  /* 0x00191800010a7983 */ /* 0x000f220000300a00 */
        /* <DEDUP_REMOVED lines=9> */
[----:B------:R-:W2:Y:S03]  /*63e60*/  LDL.LU.64 R84, [R1+0x18f0] ;  /* 0x0018f00001547983 */ /* 0x000ea60000300a00 */
[C---:B------:R-:W-:Y:S01]  /*63e70*/  HMMA.1688.F32.TF32 R20, R228.reuse, R116, R20 ;  /* 0x00000074e414723c */ /* 0x040fe20000081014 */
[----:B------:R-:W2:Y:S04]  /*63e80*/  LDL.LU.64 R86, [R1+0x18f8] ;  /* 0x0018f80001567983 */ /* 0x000ea80000300a00 */
[----:B------:R-:W2:Y:S01]  /*63e90*/  LDL.LU.64 R80, [R1+0x18e0] ;  /* 0x0018e00001507983 */ /* 0x000ea20000300a00 */
[----:B------:R-:W-:Y:S03]  /*63ea0*/  HMMA.1688.F32.TF32 R16, R228, R120, R16 ;  /* 0x00000078e410723c */ /* 0x000fe60000081010 */
[----:B------:R-:W2:Y:S04]  /*63eb0*/  LDL.LU.64 R82, [R1+0x18e8] ;  /* 0x0018e80001527983 */ /* 0x000ea80000300a00 */
[----:B------:R-:W2:Y:S04]  /*63ec0*/  LDL.LU.64 R76, [R1+0x18d0] ;  /* 0x0018d000014c7983 */ /* 0x000ea80000300a00 */
[----:B------:R-:W2:Y:S04]  /*63ed0*/  LDL.LU.64 R78, [R1+0x18d8] ;  /* 0x0018d800014e7983 */ /* 0x000ea80000300a00 */
[----:B------:R-:W2:Y:S04]  /*63ee0*/  LDL.LU.64 R72, [R1+0x18c0] ;  /* 0x0018c00001487983 */ /* 0x000ea80000300a00 */
[----:B------:R-:W2:Y:S01]  /*63ef0*/  LDL.LU.64 R74, [R1+0x18c8] ;  /* 0x0018c800014a7983 */ /* 0x000ea20000300a00 */
[----:B------:R-:W-:-:S03]  /*63f00*/  IMAD.MOV.U32 R52, RZ, RZ, R24 ;  /* 0x000000ffff347224 */ /* 0x000fc600078e0018 */
[----:B------:R-:W2:Y:S01]  /*63f10*/  LDL.LU.64 R68, [R1+0x18b0] ;  /* 0x0018b00001447983 */ /* 0x000ea20000300a00 */
[----:B------:R-:W-:-:S03]  /*63f20*/  IMAD.MOV.U32 R53, RZ, RZ, R25 ;  /* 0x000000ffff357224 */ /* 0x000fc600078e0019 */
[----:B------:R-:W2:Y:S01]  /*63f30*/  LDL.LU.64 R70, [R1+0x18b8] ;  /* 0x0018b80001467983 */ /* 0x000ea20000300a00 */
[----:B------:R-:W-:-:S03]  /*63f40*/  IMAD.MOV.U32 R54, RZ, RZ, R26 ;  /* 0x000000ffff367224 */ /* 0x000fc600078e001a */
[----:B------:R-:W2:Y:S01]  /*63f50*/  LDL.LU.64 R64, [R1+0x18a0] ;  /* 0x0018a00001407983 */ /* 0x000ea20000300a00 */
[----:B------:R-:W-:-:S03]  /*63f60*/  IMAD.MOV.U32 R55, RZ, RZ, R27 ;  /* 0x000000ffff377224 */ /* 0x000fc600078e001b */
[----:B------:R-:W2:Y:S01]  /*63f70*/  LDL.LU.64 R66, [R1+0x18a8] ;  /* 0x0018a80001427983 */ /* 0x000ea20000300a00 */
[----:B------:R-:W-:Y:S02]  /*63f80*/  IMAD.MOV.U32 R163, RZ, RZ, R20 ;  /* 0x000000ffffa37224 */ /* 0x000fe400078e0014 */
[----:B------:R-:W-:Y:S01]  /*63f90*/  IMAD.MOV.U32 R158, RZ, RZ, R21 ;  /* 0x000000ffff9e7224 */ /* 0x000fe200078e0015 */
[----:B------:R-:W2:Y:S01]  /*63fa0*/  LDL.LU.64 R24, [R1+0x1890] ;  /* 0x0018900001187983 */ /* 0x000ea20000300a00 */
[----:B------:R-:W-:Y:S02]  /*63fb0*/  IMAD.MOV.U32 R159, RZ, RZ, R22 ;  /* 0x000000ffff9f7224 */ /* 0x000fe400078e0016 */
[----:B------:R-:W-:Y:S01]  /*63fc0*/  IMAD.MOV.U32 R167, RZ, RZ, R23 ;  /* 0x000000ffffa77224 */ /* 0x000fe200078e0017 */
[----:B------:R-:W2:Y:S01]  /*63fd0*/  LDL.LU.64 R26, [R1+0x1898] ;  /* 0x00189800011a7983 */ /* 0x000ea20000300a00 */
[----:B------:R-:W-:Y:S02]  /*63fe0*/  IMAD.MOV.U32 R218, RZ, RZ, R16 ;  /* 0x000000ffffda7224 */ /* 0x000fe400078e0010 */
[----:B------:R-:W-:Y:S01]  /*63ff0*/  IMAD.MOV.U32 R219, RZ, RZ, R17 ;  /* 0x000000ffffdb7224 */ /* 0x000fe200078e0011 */
[----:B------:R-:W2:Y:S01]  /*64000*/  LDL.LU.64 R20, [R1+0x1880] ;  /* 0x0018800001147983 */ /* 0x000ea20000300a00 */
[----:B------:R-:W-:-:S02]  /*64010*/  IMAD.MOV.U32 R198, RZ, RZ, R18 ;  /* 0x000000ffffc67224 */ /* 0x000fc400078e0012 */
[----:B------:R-:W-:Y:S01]  /*64020*/  IMAD.MOV.U32 R199, RZ, RZ, R19 ;  /* 0x000000ffffc77224 */ /* 0x000fe200078e0013 */
[----:B------:R-:W2:Y:S04]  /*64030*/  LDL.LU.64 R22, [R1+0x1888] ;  /* 0x0018880001167983 */ /* 0x000ea80000300a00 */
[----:B------:R-:W2:Y:S04]  /*64040*/  LDL.LU.64 R16, [R1+0x1870] ;  /* 0x0018700001107983 */ /* 0x000ea80000300a00 */
[----:B------:R-:W2:Y:S04]  /*64050*/  LDL.LU.64 R18, [R1+0x1878] ;  /* 0x0018780001127983 */ /* 0x000ea80000300a00 */
[----:B------:R-:W-:Y:S04]  /*64060*/  LDS R224, [R3+UR10+0x180] ;  /* 0x0001800a03e07984 */ /* 0x000fe80008000800 */
[----:B------:R-:W-:Y:S04]  /*64070*/  LDS R226, [R3+UR10+0x2180] ;  /* 0x0021800a03e27984 */ /* 0x000fe80008000800 */
[----:B------:R-:W-:Y:S04]  /*64080*/  LDS R225, [R245+UR10+0x180] ;  /* 0x0001800af5e17984 */ /* 0x000fe80008000800 */
[----:B------:R-:W1:Y:S01]  /*64090*/  LDS R227, [R245+UR10+0x2180] ;  /* 0x0021800af5e37984 */ /* 0x000e620008000800 */
[C---:B---3--:R-:W-:Y:S06]  /*640a0*/  HMMA.1688.F32.TF32 R12, R228.reuse, R124, R12 ;  /* 0x0000007ce40c723c */ /* 0x048fec000008100c */
[----:B----4-:R-:W-:-:S15]  /*640b0*/  HMMA.1688.F32.TF32 R8, R228, R128, R8 ;  /* 0x00000080e408723c */ /* 0x010fde0000081008 */
[----:B------:R-:W-:-:S03]  /*640c0*/  NOP ;  /* 0x0000000000007918 */ /* 0x000fc60000000000 */
[----:B------:R-:W-:Y:S01]  /*640d0*/  MOV R203, R12 ;  /* 0x0000000c00cb7202 */ /* 0x000fe20000000f00 */
[----:B------:R-:W-:Y:S02]  /*640e0*/  IMAD.MOV.U32 R202, RZ, RZ, R13 ;  /* 0x000000ffffca7224 */ /* 0x000fe400078e000d */
[----:B------:R-:W-:Y:S01]  /*640f0*/  IMAD.MOV.U32 R214, RZ, RZ, R14 ;  /* 0x000000ffffd67224 */ /* 0x000fe200078e000e */
[----:B------:R-:W3:Y:S01]  /*64100*/  LDL.LU.64 R12, [R1+0x1860] ;  /* 0x00186000010c7983 */ /* 0x000ee20000300a00 */
[----:B------:R-:W-:-:S03]  /*64110*/  IMAD.MOV.U32 R215, RZ, RZ, R15 ;  /* 0x000000ffffd77224 */ /* 0x000fc600078e000f */
[----:B------:R-:W3:Y:S01]  /*64120*/  LDL.LU.64 R14, [R1+0x1868] ;  /* 0x00186800010e7983 */ /* 0x000ee20000300a00 */
[----:B------:R-:W-:Y:S02]  /*64130*/  IMAD.MOV.U32 R187, RZ, RZ, R8 ;  /* 0x000000ffffbb7224 */ /* 0x000fe400078e0008 */
        /* <DEDUP_REMOVED lines=13> */
[C---:B------:R-:W-:Y:S06]  /*64210*/  HMMA.1688.F32.TF32 R84, R228.reuse, R136, R84 ;  /* 0x00000088e454723c */ /* 0x040fec0000081054 */
[C---:B------:R-:W-:Y:S06]  /*64220*/  HMMA.1688.F32.TF32 R80, R228.reuse, R140, R80 ;  /* 0x0000008ce450723c */ /* 0x040fec0000081050 */
[C---:B------:R-:W-:Y:S06]  /*64230*/  HMMA.1688.F32.TF32 R76, R228.reuse, R144, R76 ;  /* 0x00000090e44c723c */ /* 0x040fec000008104c */
[C---:B------:R-:W-:Y:S06]  /*64240*/  HMMA.1688.F32.TF32 R72, R228.reuse, R148, R72 ;  /* 0x00000094e448723c */ /* 0x040fec0000081048 */
[C---:B------:R-:W-:Y:S06]  /*64250*/  HMMA.1688.F32.TF32 R68, R228.reuse, R152, R68 ;  /* 0x00000098e444723c */ /* 0x040fec0000081044 */
[C---:B------:R-:W-:Y:S06]  /*64260*/  HMMA.1688.F32.TF32 R64, R228.reuse, R156, R64 ;  /* 0x0000009ce440723c */ /* 0x040fec0000081040 */
[C---:B------:R-:W-:Y:S06]  /*64270*/  HMMA.1688.F32.TF32 R24, R228.reuse, R160, R24 ;  /* 0x000000a0e418723c */ /* 0x040fec0000081018 */
[C---:B------:R-:W-:Y:S06]  /*64280*/  HMMA.1688.F32.TF32 R20, R228.reuse, R164, R20 ;  /* 0x000000a4e414723c */ /* 0x040fec0000081014 */
[C---:B------:R-:W-:Y:S01]  /*64290*/  HMMA.1688.F32.TF32 R16, R228.reuse, R168, R16 ;  /* 0x000000a8e410723c */ /* 0x040fe20000081010 */
[----:B------:R1:W-:Y:S04]  /*642a0*/  STL.64 [R1+0x1950], R84 ;  /* 0x0019505401007387 */ /* 0x0003e80000100a00 */
        /* <DEDUP_REMOVED lines=17> */
[----:B------:R-:W2:Y:S01]  /*643c0*/  LDL.LU.64 R88, [R1+0x1830] ;  /* 0x0018300001587983 */ /* 0x000ea20000300a00 */
[C---:B---3--:R-:W-:Y:S06]  /*643d0*/  HMMA.1688.F32.TF32 R12, R228.reuse, R172, R12 ;  /* 0x000000ace40c723c */ /* 0x048fec000008100c */
[----:B----4-:R-:W-:-:S15]  /*643e0*/  HMMA.1688.F32.TF32 R8, R228, R176, R8 ;  /* 0x000000b0e408723c */ /* 0x010fde0000081008 */
[----:B------:R-:W-:-:S02]  /*643f0*/  NOP ;  /* 0x0000000000007918 */ /* 0x000fc40000000000 */
[----:B------:R3:W-:Y:S04]  /*64400*/  STL.64 [R1+0x18c0], R12 ;  /* 0x0018c00c01007387 */ /* 0x0007e80000100a00 */
[----:B------:R4:W-:Y:S04]  /*64410*/  STL.64 [R1+0x18c8], R14 ;  /* 0x0018c80e01007387 */ /* 0x0009e80000100a00 */
[----:B------:R-:W4:Y:S04]  /*64420*/  LDL.LU.64 R90, [R1+0x1838] ;  /* 0x00183800015a7983 */ /* 0x000f280000300a00 */
[----:B------:R4:W-:Y:S04]  /*64430*/  STL.64 [R1+0x18b0], R8 ;  /* 0x0018b00801007387 */ /* 0x0009e80000100a00 */
[----:B------:R4:W-:Y:S04]  /*64440*/  STL.64 [R1+0x18b8], R10 ;  /* 0x0018b80a01007387 */ /* 0x0009e80000100a00 */
[----:B-1----:R-:W4:Y:S04]  /*64450*/  LDL.LU.64 R84, [R1+0x2ba0] ;  /* 0x002ba00001547983 */ /* 0x002f280000300a00 */
[----:B------:R-:W4:Y:S01]  /*64460*/  LDL.LU.64 R86, [R1+0x2ba8] ;  /* 0x002ba80001567983 */ /* 0x000f220000300a00 */
[----:B--2---:R-:W-:-:S15]  /*64470*/  HMMA.1688.F32.TF32 R4, R228, R180, R4 ;  /* 0x000000b4e404723c */ /* 0x004fde0000081004 */
[----:B------:R-:W-:-:S08]  /*64480*/  NOP ;  /* 0x0000000000007918 */ /* 0x000fd00000000000 */
[----:B------:R1:W-:Y:S04]  /*64490*/  STL.64 [R1+0x18a0], R4 ;  /* 0x0018a00401007387 */ /* 0x0003e80000100a00 */
[----:B------:R2:W-:Y:S04]  /*644a0*/  STL.64 [R1+0x18a8], R6 ;  /* 0x0018a80601007387 */ /* 0x0005e80000100a00 */
[----:B------:R-:W2:Y:S04]  /*644b0*/  LDL.LU.64 R80, [R1+0x2b90] ;  /* 0x002b900001507983 */ /* 0x000ea80000300a00 */
        /* <DEDUP_REMOVED lines=15> */
[----:B---3--:R-:W3:Y:S04]  /*645b0*/  LDL.LU.64 R12, [R1+0x1820] ;  /* 0x00182000010c7983 */ /* 0x008ee80000300a00 */
[----:B----4-:R-:W3:Y:S04]  /*645c0*/  LDL.LU.64 R14, [R1+0x1828] ;  /* 0x00182800010e7983 */ /* 0x010ee80000300a00 */
[----:B------:R-:W4:Y:S04]  /*645d0*/  LDL.LU.64 R8, [R1+0x1810] ;  /* 0x0018100001087983 */ /* 0x000f280000300a00 */
[----:B------:R-:W4:Y:S04]  /*645e0*/  LDL.LU.64 R10, [R1+0x1818] ;  /* 0x00181800010a7983 */ /* 0x000f280000300a00 */
[----:B-1----:R-:W4:Y:S04]  /*645f0*/  LDL.LU.64 R4, [R1+0x1800] ;  /* 0x0018000001047983 */ /* 0x002f280000300a00 */
[----:B--2---:R-:W2:Y:S01]  /*64600*/  LDL.LU.64 R6, [R1+0x1808] ;  /* 0x0018080001067983 */ /* 0x004ea20000300a00 */
[C---:B------:R-:W-:Y:S06]  /*64610*/  HMMA.1688.F32.TF32 R88, R228.reuse, R184, R88 ;  /* 0x000000b8e458723c */ /* 0x040fec0000081058 */
[----:B------:R-:W-:-:S15]  /*64620*/  HMMA.1688.F32.TF32 R84, R228, R188, R84 ;  /* 0x000000bce454723c */ /* 0x000fde0000081054 */
[----:B------:R-:W-:-:S02]  /*64630*/  NOP ;  /* 0x0000000000007918 */ /* 0x000fc40000000000 */
[----:B------:R1:W-:Y:S04]  /*64640*/  STL.64 [R1+0x1890], R88 ;  /* 0x0018905801007387 */ /* 0x0003e80000100a00 */
[----:B------:R1:W-:Y:S04]  /*64650*/  STL.64 [R1+0x1898], R90 ;  /* 0x0018985a01007387 */ /* 0x0003e80000100a00 */
[----:B------:R1:W-:Y:S04]  /*64660*/  STL.64 [R1+0x1880], R84 ;  /* 0x0018805401007387 */ /* 0x0003e80000100a00 */
[----:B------:R1:W-:Y:S01]  /*64670*/  STL.64 [R1+0x1888], R86 ;  /* 0x0018885601007387 */ /* 0x0003e20000100a00 */
[C---:B------:R-:W-:Y:S06]  /*64680*/  HMMA.1688.F32.TF32 R80, R228.reuse, R192, R80 ;  /* 0x000000c0e450723c */ /* 0x040fec0000081050 */
[C---:B------:R-:W-:Y:S06]  /*64690*/  HMMA.1688.F32.TF32 R76, R228.reuse, R196, R76 ;  /* 0x000000c4e44c723c */ /* 0x040fec000008104c */
[C---:B------:R-:W-:Y:S06]  /*646a0*/  HMMA.1688.F32.TF32 R72, R228.reuse, R200, R72 ;  /* 0x000000c8e448723c */ /* 0x040fec0000081048 */
[C---:B------:R-:W-:Y:S06]  /*646b0*/  HMMA.1688.F32.TF32 R68, R228.reuse, R204, R68 ;  /* 0x000000cce444723c */ /* 0x040fec0000081044 */
[C---:B------:R-:W-:Y:S06]  /*646c0*/  HMMA.1688.F32.TF32 R64, R228.reuse, R208, R64 ;  /* 0x000000d0e440723c */ /* 0x040fec0000081040 */
[C---:B------:R-:W-:Y:S06]  /*646d0*/  HMMA.1688.F32.TF32 R24, R228.reuse, R212, R24 ;  /* 0x000000d4e418723c */ /* 0x040fec0000081018 */
[C---:B------:R-:W-:Y:S06]  /*646e0*/  HMMA.1688.F32.TF32 R20, R228.reuse, R216, R20 ;  /* 0x000000d8e414723c */ /* 0x040fec0000081014 */
[----:B------:R-:W-:Y:S01]  /*646f0*/  HMMA.1688.F32.TF32 R16, R228, R220, R16 ;  /* 0x000000dce410723c */ /* 0x000fe20000081010 */
[----:B------:R1:W-:Y:S05]  /*64700*/  STL.64 [R1+0x1870], R80 ;  /* 0x0018705001007387 */ /* 0x0003ea0000100a00 */
[C---:B---3--:R-:W-:Y:S01]  /*64710*/  HMMA.1688.F32.TF32 R12, R232.reuse, R96, R12 ;  /* 0x00000060e80c723c */ /* 0x048fe2000008100c */
[----:B------:R3:W-:Y:S05]  /*64720*/  STL.64 [R1+0x1878], R82 ;  /* 0x0018785201007387 */ /* 0x0007ea0000100a00 */
[C---:B----4-:R-:W-:Y:S01]  /*64730*/  HMMA.1688.F32.TF32 R8, R232.reuse, R100, R8 ;  /* 0x00000064e808723c */ /* 0x050fe20000081008 */
[----:B------:R4:W-:Y:S05]  /*64740*/  STL.64 [R1+0x1860], R76 ;  /* 0x0018604c01007387 */ /* 0x0009ea0000100a00 */
[C---:B--2---:R-:W-:Y:S01]  /*64750*/  HMMA.1688.F32.TF32 R4, R232.reuse, R104, R4 ;  /* 0x00000068e804723c */ /* 0x044fe20000081004 */
        /* <DEDUP_REMOVED lines=15> */
[----:B------:R-:W2:Y:S04]  /*64850*/  LDL.LU.64 R240, [R1+0x17f0] ;  /* 0x0017f00001f07983 */ /* 0x000ea80000300a00 */
[----:B------:R2:W-:Y:S04]  /*64860*/  STL.64 [R1+0x1810], R8 ;  /* 0x0018100801007387 */ /* 0x0005e80000100a00 */
[----:B------:R2:W-:Y:S04]  /*64870*/  STL.64 [R1+0x1818], R10 ;  /* 0x0018180a01007387 */ /* 0x0005e80000100a00 */
[----:B------:R-:W2:Y:S04]  /*64880*/  LDL.LU.64 R242, [R1+0x17f8] ;  /* 0x0017f80001f27983 */ /* 0x000ea80000300a00 */
        /* <DEDUP_REMOVED lines=8> */
[----:B-1----:R-:W2:Y:S04]  /*64910*/  LDL.LU.64 R88, [R1+0x17b0] ;  /* 0x0017b00001587983 */ /* 0x002ea80000300a00 */
[----:B------:R-:W2:Y:S04]  /*64920*/  LDL.LU.64 R90, [R1+0x17b8] ;  /* 0x0017b800015a7983 */ /* 0x000ea80000300a00 */
[----:B------:R-:W2:Y:S04]  /*64930*/  LDL.LU.64 R84, [R1+0x17a0] ;  /* 0x0017a00001547983 */ /* 0x000ea80000300a00 */
[----:B------:R-:W2:Y:S04]  /*64940*/  LDL.LU.64 R86, [R1+0x17a8] ;  /* 0x0017a80001567983 */ /* 0x000ea80000300a00 */
[----:B------:R-:W2:Y:S04]  /*64950*/  LDL.LU.64 R80, [R1+0x1790] ;  /* 0x0017900001507983 */ /* 0x000ea80000300a00 */
[----:B---3--:R-:W3:Y:S04]  /*64960*/  LDL.LU.64 R82, [R1+0x1798] ;  /* 0x0017980001527983 */ /* 0x008ee80000300a00 */
[----:B----4-:R-:W4:Y:S04]  /*64970*/  LDL.LU.64 R76, [R1+0x1780] ;  /* 0x00178000014c7983 */ /* 0x010f280000300a00 */
[----:B--2---:R-:W4:Y:S04]  /*64980*/  LDL.LU.64 R78, [R1+0x1788] ;  /* 0x00178800014e7983 */ /* 0x004f280000300a00 */
        /* <DEDUP_REMOVED lines=24> */
[C---:B---3--:R-:W-:Y:S06]  /*64b10*/  HMMA.1688.F32.TF32 R84, R232.reuse, R132, R80 ;  /* 0x00000084e854723c */ /* 0x048fec0000081050 */
[C---:B----4-:R-:W-:Y:S01]  /*64b20*/  HMMA.1688.F32.TF32 R80, R232.reuse, R136, R76 ;  /* 0x00000088e850723c */ /* 0x050fe2000008104c */
[----:B------:R-:W-:Y:S05]  /*64b30*/  STL.64 [R1+0x17f0], R248 ;  /* 0x0017f0f801007387 */ /* 0x000fea0000100a00 */
[C---:B--2---:R-:W-:Y:S01]  /*64b40*/  HMMA.1688.F32.TF32 R76, R232.reuse, R140, R72 ;  /* 0x0000008ce84c723c */ /* 0x044fe20000081048 */
[----:B------:R-:W-:Y:S05]  /*64b50*/  STL.64 [R1+0x17f8], R250 ;  /* 0x0017f8fa01007387 */ /* 0x000fea0000100a00 */
[C---:B------:R-:W-:Y:S01]  /*64b60*/  HMMA.1688.F32.TF32 R72, R232.reuse, R144, R68 ;  /* 0x00000090e848723c */ /* 0x040fe20000081044 */
[----:B------:R-:W-:Y:S05]  /*64b70*/  STL.64 [R1+0x17e0], R240 ;  /* 0x0017e0f001007387 */ /* 0x000fea0000100a00 */
[C---:B------:R-:W-:Y:S01]  /*64b80*/  HMMA.1688.F32.TF32 R68, R232.reuse, R148, R64 ;  /* 0x00000094e844723c */ /* 0x040fe20000081040 */
[----:B------:R-:W-:Y:S05]  /*64b90*/  STL.64 [R1+0x17e8], R242 ;  /* 0x0017e8f201007387 */ /* 0x000fea0000100a00 */
[C---:B------:R-:W-:Y:S01]  /*64ba0*/  HMMA.1688.F32.TF32 R64, R232.reuse, R152, R24 ;  /* 0x00000098e840723c */ /* 0x040fe20000081018 */
[----:B------:R-:W-:Y:S05]  /*64bb0*/  STL.64 [R1+0x17d0], R236 ;  /* 0x0017d0ec01007387 */ /* 0x000fea0000100a00 */
[C---:B------:R-:W-:Y:S01]  /*64bc0*/  HMMA.1688.F32.TF32 R24, R232.reuse, R156, R20 ;  /* 0x0000009ce818723c */ /* 0x040fe20000081014 */
[----:B------:R-:W-:Y:S04]  /*64bd0*/  STL.64 [R1+0x17d8], R238 ;  /* 0x0017d8ee01007387 */ /* 0x000fe80000100a00 */
[----:B------:R1:W-:Y:S01]  /*64be0*/  STL.64 [R1+0x17c0], R228 ;  /* 0x0017c0e401007387 */ /* 0x0003e20000100a00 */
[C---:B------:R-:W-:Y:S03]  /*64bf0*/  HMMA.1688.F32.TF32 R20, R232.reuse, R160, R16 ;  /* 0x000000a0e814723c */ /* 0x040fe60000081010 */
[----:B------:R2:W-:Y:S04]  /*64c00*/  STL.64 [R1+0x17c8], R230 ;  /* 0x0017c8e601007387 */ /* 0x0005e80000100a00 */
[----:B------:R3:W-:Y:S01]  /*64c10*/  STL.64 [R1+0x17b0], R92 ;  /* 0x0017b05c01007387 */ /* 0x0007e20000100a00 */
[C---:B------:R-:W-:Y:S03]  /*64c20*/  HMMA.1688.F32.TF32 R16, R232.reuse, R164, R12 ;  /* 0x000000a4e810723c */ /* 0x040fe6000008100c */
[----:B------:R4:W-:Y:S04]  /*64c30*/  STL.64 [R1+0x17b8], R94 ;  /* 0x0017b85e01007387 */ /* 0x0009e80000100a00 */
[----:B------:R4:W-:Y:S01]  /*64c40*/  STL.64 [R1+0x17a0], R88 ;  /* 0x0017a05801007387 */ /* 0x0009e20000100a00 */
[C---:B------:R-:W-:Y:S03]  /*64c50*/  HMMA.1688.F32.TF32 R12, R232.reuse, R168, R8 ;  /* 0x000000a8e80c723c */ /* 0x040fe60000081008 */
        /* <DEDUP_REMOVED lines=14> */
[----:B------:R4:W-:Y:S01]  /*64d40*/  STL.64 [R1+0x1738], R26 ;  /* 0x0017381a01007387 */ /* 0x0009e20000100a00 */
[C---:B------:R-:W-:Y:S03]  /*64d50*/  HMMA.1688.F32.TF32 R8, R232.reuse, R172, R4 ;  /* 0x000000ace808723c */ /* 0x040fe60000081004 */
[----:B------:R4:W-:Y:S04]  /*64d60*/  STL.64 [R1+0x1720], R20 ;  /* 0x0017201401007387 */ /* 0x0009e80000100a00 */
[----:B------:R4:W-:Y:S04]  /*64d70*/  STL.64 [R1+0x1728], R22 ;  /* 0x0017281601007387 */ /* 0x0009e80000100a00 */
[----:B------:R4:W-:Y:S04]  /*64d80*/  STL.64 [R1+0x1710], R16 ;  /* 0x0017101001007387 */ /* 0x0009e80000100a00 */
[----:B------:R4:W-:Y:S04]  /*64d90*/  STL.64 [R1+0x1718], R18 ;  /* 0x0017181201007387 */ /* 0x0009e80000100a00 */
[----:B------:R-:W4:Y:S04]  /*64da0*/  LDL.LU.64 R4, [R1+0x2820] ;  /* 0x0028200001047983 */ /* 0x000f280000300a00 */
[----:B------:R4:W-:Y:S04]  /*64db0*/  STL.64 [R1+0x1700], R12 ;  /* 0x0017000c01007387 */ /* 0x0009e80000100a00 */
[----:B------:R4:W-:Y:S04]  /*64dc0*/  STL.64 [R1+0x1708], R14 ;  /* 0x0017080e01007387 */ /* 0x0009e80000100a00 */
[----:B------:R-:W4:Y:S04]  /*64dd0*/  LDL.LU.64 R6, [R1+0x2828] ;  /* 0x0028280001067983 */ /* 0x000f280000300a00 */
[----:B------:R4:W-:Y:S04]  /*64de0*/  STL.64 [R1+0x16f0], R8 ;  /* 0x0016f00801007387 */ /* 0x0009e80000100a00 */
[----:B------:R4:W-:Y:S04]  /*64df0*/  STL.64 [R1+0x16f8], R10 ;  /* 0x0016f80a01007387 */ /* 0x0009e80000100a00 */
[----:B-1----:R-:W4:Y:S04]  /*64e00*/  LDL.LU.64 R228, [R1+0x2810] ;  /* 0x0028100001e47983 */ /* 0x002f280000300a00 */
[----:B--2---:R-:W2:Y:S04]  /*64e10*/  LDL.LU.64 R230, [R1+0x2818] ;  /* 0x0028180001e67983 */ /* 0x004ea80000300a00 */
[----:B---3--:R-:W3:Y:S04]  /*64e20*/  LDL.LU.64 R92, [R1+0x2800] ;  /* 0x00280000015c7983 */ /* 0x008ee80000300a00 */
[----:B----4-:R-:W3:Y:S04]  /*64e30*/  LDL.LU.64 R94, [R1+0x2808] ;  /* 0x00280800015e7983 */ /* 0x010ee80000300a00 */
[----:B------:R-:W4:Y:S04]  /*64e40*/  LDL.LU.64 R88, [R1+0x2b40] ;  /* 0x002b400001587983 */ /* 0x000f280000300a00 */
        /* <DEDUP_REMOVED lines=22> */
[----:B------:R-:W4:Y:S01]  /*64fb0*/  LDL.LU.64 R10, [R1+0x4a8] ;  /* 0x0004a800010a7983 */ /* 0x000f220000300a00 */
[C---:B------:R-:W-:Y:S03]  /*64fc0*/  HMMA.1688.F32.TF32 R236, R232.reuse, R176, R4 ;  /* 0x000000b0e8ec723c */ /* 0x040fe60000081004 */
[----:B------:R-:W4:Y:S04]  /*64fd0*/  LDL.LU.64 R4, [R1+0x480] ;  /* 0x0004800001047983 */ /* 0x000f280000300a00 */
[----:B------:R-:W4:Y:S01]  /*64fe0*/  LDL.LU.64 R6, [R1+0x488] ;  /* 0x0004880001067983 */ /* 0x000f220000300a00 */
[C---:B--2---:R-:W-:Y:S06]  /*64ff0*/  HMMA.1688.F32.TF32 R228, R232.reuse, R180, R228 ;  /* 0x000000b4e8e4723c */ /* 0x044fec00000810e4 */
[C---:B---3--:R-:W-:Y:S06]  /*65000*/  HMMA.1688.F32.TF32 R92, R232.reuse, R184, R92 ;  /* 0x000000b8e85c723c */ /* 0x048fec000008105c */
[C---:B----4-:R-:W-:Y:S06]  /*65010*/  HMMA.1688.F32.TF32 R88, R232.reuse, R188, R88 ;  /* 0x000000bce858723c */ /* 0x050fec0000081058 */
[C---:B------:R-:W-:Y:S06]  /*65020*/  HMMA.1688.F32.TF32 R84, R232.reuse, R192, R84 ;  /* 0x000000c0e854723c */ /* 0x040fec0000081054 */
[C---:B------:R-:W-:Y:S06]  /*65030*/  HMMA.1688.F32.TF32 R80, R232.reuse, R196, R80 ;  /* 0x000000c4e850723c */ /* 0x040fec0000081050 */
[C---:B------:R-:W-:Y:S06]  /*65040*/  HMMA.1688.F32.TF32 R76, R232.reuse, R200, R76 ;  /* 0x000000c8e84c723c */ /* 0x040fec000008104c */
[C---:B------:R-:W-:Y:S01]  /*65050*/  HMMA.1688.F32.TF32 R72, R232.reuse, R204, R72 ;  /* 0x000000cce848723c */ /* 0x040fe20000081048 */
[----:B------:R-:W-:Y:S05]  /*65060*/  STL.64 [R1+0x16e0], R236 ;  /* 0x0016e0ec01007387 */ /* 0x000fea0000100a00 */
[C---:B------:R-:W-:Y:S01]  /*65070*/  HMMA.1688.F32.TF32 R68, R232.reuse, R208, R68 ;  /* 0x000000d0e844723c */ /* 0x040fe20000081044 */
[----:B------:R-:W-:Y:S05]  /*65080*/  STL.64 [R1+0x16e8], R238 ;  /* 0x0016e8ee01007387 */ /* 0x000fea0000100a00 */
[C---:B------:R-:W-:Y:S01]  /*65090*/  HMMA.1688.F32.TF32 R64, R232.reuse, R212, R64 ;  /* 0x000000d4e840723c */ /* 0x040fe20000081040 */
[----:B------:R-:W-:Y:S05]  /*650a0*/  STL.64 [R1+0x16d0], R228 ;  /* 0x0016d0e401007387 */ /* 0x000fea0000100a00 */
[C---:B------:R-:W-:Y:S01]  /*650b0*/  HMMA.1688.F32.TF32 R24, R232.reuse, R216, R24 ;  /* 0x000000d8e818723c */ /* 0x040fe20000081018 */
[----:B------:R-:W-:Y:S05]  /*650c0*/  STL.64 [R1+0x16d8], R230 ;  /* 0x0016d8e601007387 */ /* 0x000fea0000100a00 */
[----:B------:R-:W-:Y:S01]  /*650d0*/  HMMA.1688.F32.TF32 R20, R232, R220, R20 ;  /* 0x000000dce814723c */ /* 0x000fe20000081014 */
        /* <DEDUP_REMOVED lines=25> */
[----:B-1----:R-:W4:Y:S04]  /*65270*/  LDL.LU.64 R88, [R1+0x14c0] ;  /* 0x0014c00001587983 */ /* 0x002f280000300a00 */
[----:B------:R1:W-:Y:S04]  /*65280*/  STL.64 [R1+0x1600], R12 ;  /* 0x0016000c01007387 */ /* 0x0003e80000100a00 */
[----:B------:R1:W-:Y:S04]  /*65290*/  STL.64 [R1+0x1608], R14 ;  /* 0x0016080e01007387 */ /* 0x0003e80000100a00 */
[----:B--2---:R-:W2:Y:S04]  /*652a0*/  LDL.LU.64 R90, [R1+0x14c8] ;  /* 0x0014c800015a7983 */ /* 0x004ea80000300a00 */
[----:B------:R-:W-:Y:S04]  /*652b0*/  STL.64 [R1+0x14d0], R8 ;  /* 0x0014d00801007387 */ /* 0x000fe80000100a00 */
[----:B------:R-:W-:Y:S04]  /*652c0*/  STL.64 [R1+0x14d8], R10 ;  /* 0x0014d80a01007387 */ /* 0x000fe80000100a00 */
[----:B---3--:R-:W3:Y:S04]  /*652d0*/  LDL.LU.64 R84, [R1+0x27f0] ;  /* 0x0027f00001547983 */ /* 0x008ee80000300a00 */
[----:B----4-:R-:W3:Y:S04]  /*652e0*/  LDL.LU.64 R86, [R1+0x27f8] ;  /* 0x0027f80001567983 */ /* 0x010ee80000300a00 */
[----:B------:R-:W-:Y:S04]  /*652f0*/  LDS R232, [R3+UR10+0x200] ;  /* 0x0002000a03e87984 */ /* 0x000fe80008000800 */
[----:B------:R-:W-:Y:S04]  /*65300*/  LDS R234, [R3+UR10+0x2200] ;  /* 0x0022000a03ea7984 */ /* 0x000fe80008000800 */
[----:B------:R-:W-:Y:S04]  /*65310*/  LDS R233, [R245+UR10+0x200] ;  /* 0x0002000af5e97984 */ /* 0x000fe80008000800 */
[----:B------:R-:W4:Y:S04]  /*65320*/  LDS R235, [R245+UR10+0x2200] ;  /* 0x0022000af5eb7984 */ /* 0x000f280008000800 */
[----:B------:R-:W-:Y:S04]  /*65330*/  LDS R228, [R3+UR10+0x280] ;  /* 0x0002800a03e47984 */ /* 0x000fe80008000800 */
[----:B------:R-:W-:Y:S04]  /*65340*/  LDS R230, [R3+UR10+0x2280] ;  /* 0x0022800a03e67984 */ /* 0x000fe80008000800 */
[----:B------:R-:W-:Y:S04]  /*65350*/  LDS R229, [R245+UR10+0x280] ;  /* 0x0002800af5e57984 */ /* 0x000fe80008000800 */
[----:B------:R-:W4:Y:S01]  /*65360*/  LDS R231, [R245+UR10+0x2280] ;  /* 0x0022800af5e77984 */ /* 0x000f220008000800 */
[----:B------:R-:W-:-:S15]  /*65370*/  HMMA.1688.F32.TF32 R4, R224, R108, R4 ;  /* 0x0000006ce004723c */ /* 0x000fde0000081004 */
[----:B------:R-:W-:-:S08]  /*65380*/  NOP ;  /* 0x0000000000007918 */ /* 0x000fd00000000000 */
[----:B------:R1:W-:Y:S04]  /*65390*/  STL.64 [R1+0x2f0], R4 ;  /* 0x0002f00401007387 */ /* 0x0003e80000100a00 */
[----:B------:R1:W-:Y:S04]  /*653a0*/  STL.64 [R1+0x2f8], R6 ;  /* 0x0002f80601007387 */ /* 0x0003e80000100a00 */
        /* <DEDUP_REMOVED lines=16> */
[----:B-1----:R-:W4:Y:S04]  /*654b0*/  LDL.LU.64 R12, [R1+0x27a0] ;  /* 0x0027a000010c7983 */ /* 0x002f280000300a00 */
[----:B------:R-:W4:Y:S04]  /*654c0*/  LDL.LU.64 R14, [R1+0x27a8] ;  /* 0x0027a800010e7983 */ /* 0x000f280000300a00 */
[----:B------:R-:W4:Y:S04]  /*654d0*/  LDL.LU.64 R4, [R1+0x1410] ;  /* 0x0014100001047983 */ /* 0x000f280000300a00 */
[----:B------:R-:W4:Y:S04]  /*654e0*/  LDL.LU.64 R6, [R1+0x1418] ;  /* 0x0014180001067983 */ /* 0x000f280000300a00 */
[----:B------:R-:W4:Y:S04]  /*654f0*/  LDL.LU.64 R8, [R1+0x2790] ;  /* 0x0027900001087983 */ /* 0x000f280000300a00 */
[----:B------:R-:W4:Y:S01]  /*65500*/  LDL.LU.64 R10, [R1+0x2798] ;  /* 0x00279800010a7983 */ /* 0x000f220000300a00 */
[C---:B--2---:R-:W-:Y:S06]  /*65510*/  HMMA.1688.F32.TF32 R92, R224.reuse, R112, R88 ;  /* 0x00000070e05c723c */ /* 0x044fec0000081058 */
[----:B---3--:R-:W-:-:S15]  /*65520*/  HMMA.1688.F32.TF32 R88, R224, R116, R84 ;  /* 0x00000074e058723c */ /* 0x008fde0000081054 */
[----:B------:R-:W-:-:S02]  /*65530*/  NOP ;  /* 0x0000000000007918 */ /* 0x000fc40000000000 */
[----:B------:R-:W-:Y:S04]  /*65540*/  STL.64 [R1+0x14c0], R92 ;  /* 0x0014c05c01007387 */ /* 0x000fe80000100a00 */
[----:B------:R-:W-:Y:S04]  /*65550*/  STL.64 [R1+0x14c8], R94 ;  /* 0x0014c85e01007387 */ /* 0x000fe80000100a00 */
[----:B------:R1:W-:Y:S04]  /*65560*/  STL.64 [R1+0x14b0], R88 ;  /* 0x0014b05801007387 */ /* 0x0003e80000100a00 */
[----:B------:R2:W-:Y:S01]  /*65570*/  STL.64 [R1+0x14b8], R90 ;  /* 0x0014b85a01007387 */ /* 0x0005e20000100a00 */
[C---:B----4-:R-:W-:Y:S06]  /*65580*/  HMMA.1688.F32.TF32 R84, R224.reuse, R120, R80 ;  /* 0x00000078e054723c */ /* 0x050fec0000081050 */
[C---:B------:R-:W-:Y:S06]  /*65590*/  HMMA.1688.F32.TF32 R80, R224.reuse, R124, R76 ;  /* 0x0000007ce050723c */ /* 0x040fec000008104c */
[C---:B------:R-:W-:Y:S06]  /*655a0*/  HMMA.1688.F32.TF32 R76, R224.reuse, R128, R72 ;  /* 0x00000080e04c723c */ /* 0x040fec0000081048 */
[C---:B------:R-:W-:Y:S06]  /*655b0*/  HMMA.1688.F32.TF32 R72, R224.reuse, R132, R68 ;  /* 0x00000084e048723c */ /* 0x040fec0000081044 */
[C---:B------:R-:W-:Y:S06]  /*655c0*/  HMMA.1688.F32.TF32 R68, R224.reuse, R136, R64 ;  /* 0x00000088e044723c */ /* 0x040fec0000081040 */
[C---:B------:R-:W-:Y:S06]  /*655d0*/  HMMA.1688.F32.TF32 R64, R224.reuse, R140, R24 ;  /* 0x0000008ce040723c */ /* 0x040fec0000081018 */
[C---:B------:R-:W-:Y:S06]  /*655e0*/  HMMA.1688.F32.TF32 R24, R224.reuse, R144, R20 ;  /* 0x00000090e018723c */ /* 0x040fec0000081014 */
[C---:B------:R-:W-:Y:S01]  /*655f0*/  HMMA.1688.F32.TF32 R20, R224.reuse, R148, R16 ;  /* 0x00000094e014723c */ /* 0x040fe20000081010 */
[----:B------:R3:W-:Y:S05]  /*65600*/  STL.64 [R1+0x14a0], R84 ;  /* 0x0014a05401007387 */ /* 0x0007ea0000100a00 */
        /* <DEDUP_REMOVED lines=20> */
[----:B------:R-:W4:Y:S01]  /*65750*/  LDL.LU.64 R6, [R1+0x2788] ;  /* 0x0027880001067983 */ /* 0x000f220000300a00 */
[C---:B------:R-:W-:Y:S03]  /*65760*/  HMMA.1688.F32.TF32 R8, R224.reuse, R160, R8 ;  /* 0x000000a0e008723c */ /* 0x040fe60000081008 */
[----:B------:R4:W-:Y:S04]  /*65770*/  STL.64 [R1+0x1410], R12 ;  /* 0x0014100c01007387 */ /* 0x0009e80000100a00 */
[----:B------:R4:W-:Y:S04]  /*65780*/  STL.64 [R1+0x1418], R14 ;  /* 0x0014180e01007387 */ /* 0x0009e80000100a00 */
[----:B-1----:R-:W4:Y:S04]  /*65790*/  LDL.LU.64 R88, [R1+0x2770] ;  /* 0x0027700001587983 */ /* 0x002f280000300a00 */
[----:B--2---:R-:W2:Y:S08]  /*657a0*/  LDL.LU.64 R90, [R1+0x2778] ;  /* 0x00277800015a7983 */ /* 0x004eb00000300a00 */
[----:B------:R1:W-:Y:S04]  /*657b0*/  STL.64 [R1+0x1400], R8 ;  /* 0x0014000801007387 */ /* 0x0003e80000100a00 */
[----:B------:R1:W-:Y:S04]  /*657c0*/  STL.64 [R1+0x1408], R10 ;  /* 0x0014080a01007387 */ /* 0x0003e80000100a00 */
        /* <DEDUP_REMOVED lines=20> */
[----:B------:R-:W-:-:S15]  /*65910*/  HMMA.1688.F32.TF32 R4, R224, R164, R4 ;  /* 0x000000a4e004723c */ /* 0x000fde0000081004 */
[----:B------:R-:W-:-:S08]  /*65920*/  NOP ;  /* 0x0000000000007918 */ /* 0x000fd00000000000 */
[----:B------:R2:W-:Y:S04]  /*65930*/  STL.64 [R1+0x13f0], R4 ;  /* 0x0013f00401007387 */ /* 0x0005e80000100a00 */
[----:B------:R3:W-:Y:S04]  /*65940*/  STL.64 [R1+0x13f8], R6 ;  /* 0x0013f80601007387 */ /* 0x0007e80000100a00 */
[----:B-1----:R-:W4:Y:S04]  /*65950*/  LDL.LU.64 R8, [R1+0x2c40] ;  /* 0x002c400001087983 */ /* 0x002f280000300a00 */
[----:B------:R-:W4:Y:S04]  /*65960*/  LDL.LU.64 R10, [R1+0x2c48] ;  /* 0x002c4800010a7983 */ /* 0x000f280000300a00 */
[----:B--2---:R-:W2:Y:S04]  /*65970*/  LDL.LU.64 R4, [R1+0x2c30] ;  /* 0x002c300001047983 */ /* 0x004ea80000300a00 */
[----:B---3--:R-:W2:Y:S01]  /*65980*/  LDL.LU.64 R6, [R1+0x2c38] ;  /* 0x002c380001067983 */ /* 0x008ea20000300a00 */
[C---:B------:R-:W-:Y:S06]  /*65990*/  HMMA.1688.F32.TF32 R88, R224.reuse, R168, R88 ;  /* 0x000000a8e058723c */ /* 0x040fec0000081058 */
[C---:B------:R-:W-:Y:S06]  /*659a0*/  HMMA.1688.F32.TF32 R84, R224.reuse, R172, R84 ;  /* 0x000000ace054723c */ /* 0x040fec0000081054 */
[C---:B----4-:R-:W-:Y:S06]  /*659b0*/  HMMA.1688.F32.TF32 R80, R224.reuse, R176, R80 ;  /* 0x000000b0e050723c */ /* 0x050fec0000081050 */
[C---:B------:R-:W-:Y:S06]  /*659c0*/  HMMA.1688.F32.TF32 R76, R224.reuse, R180, R76 ;  /* 0x000000b4e04c723c */ /* 0x040fec000008104c */
[C---:B------:R-:W-:Y:S06]  /*659d0*/  HMMA.1688.F32.TF32 R72, R224.reuse, R184, R72 ;  /* 0x000000b8e048723c */ /* 0x040fec0000081048 */
        /* <DEDUP_REMOVED lines=28> */
[----:B-1----:R-:W4:Y:S01]  /*65ba0*/  LDL.LU.64 R24, [R1+0x2a70] ;  /* 0x002a700001187983 */ /* 0x002f220000300a00 */
[C---:B------:R-:W-:Y:S06]  /*65bb0*/  HMMA.1688.F32.TF32 R8, R224.reuse, R212, R8 ;  /* 0x000000d4e008723c */ /* 0x040fec0000081008 */
[----:B--2---:R-:W-:-:S15]  /*65bc0*/  HMMA.1688.F32.TF32 R4, R224, R216, R4 ;  /* 0x000000d8e004723c */ /* 0x004fde0000081004 */
[----:B------:R-:W-:-:S02]  /*65bd0*/  NOP ;  /* 0x0000000000007918 */ /* 0x000fc40000000000 */
[----:B------:R1:W-:Y:S04]  /*65be0*/  STL.64 [R1+0x15e0], R8 ;  /* 0x0015e00801007387 */ /* 0x0003e80000100a00 */
[----:B------:R2:W-:Y:S04]  /*65bf0*/  STL.64 [R1+0x15e8], R10 ;  /* 0x0015e80a01007387 */ /* 0x0005e80000100a00 */
[----:B---3--:R-:W3:Y:S04]  /*65c00*/  LDL.LU.64 R26, [R1+0x2a78] ;  /* 0x002a7800011a7983 */ /* 0x008ee80000300a00 */
[----:B------:R2:W-:Y:S04]  /*65c10*/  STL.64 [R1+0x15d0], R4 ;  /* 0x0015d00401007387 */ /* 0x0005e80000100a00 */
[----:B------:R2:W-:Y:S04]  /*65c20*/  STL.64 [R1+0x15d8], R6 ;  /* 0x0015d80601007387 */ /* 0x0005e80000100a00 */
        /* <DEDUP_REMOVED lines=22> */
[----:B----4-:R-:W4:Y:S04]  /*65d90*/  LDL.LU.64 R20, [R1+0x26a0] ;  /* 0x0026a00001147983 */ /* 0x010f280000300a00 */
[----:B------:R-:W4:Y:S04]  /*65da0*/  LDL.LU.64 R22, [R1+0x26a8] ;  /* 0x0026a80001167983 */ /* 0x000f280000300a00 */
[----:B------:R-:W4:Y:S04]  /*65db0*/  LDL.LU.64 R16, [R1+0x2690] ;  /* 0x0026900001107983 */ /* 0x000f280000300a00 */
[----:B------:R-:W4:Y:S04]  /*65dc0*/  LDL.LU.64 R18, [R1+0x2698] ;  /* 0x0026980001127983 */ /* 0x000f280000300a00 */
[----:B------:R-:W4:Y:S04]  /*65dd0*/  LDL.LU.64 R12, [R1+0x2680] ;  /* 0x00268000010c7983 */ /* 0x000f280000300a00 */
[----:B------:R-:W4:Y:S04]  /*65de0*/  LDL.LU.64 R14, [R1+0x2688] ;  /* 0x00268800010e7983 */ /* 0x000f280000300a00 */
[----:B-1----:R-:W4:Y:S04]  /*65df0*/  LDL.LU.64 R8, [R1+0x2670] ;  /* 0x0026700001087983 */ /* 0x002f280000300a00 */
[----:B--2---:R-:W2:Y:S04]  /*65e00*/  LDL.LU.64 R10, [R1+0x2678] ;  /* 0x00267800010a7983 */ /* 0x004ea80000300a00 */
[----:B------:R-:W2:Y:S04]  /*65e10*/  LDL.LU.64 R4, [R1+0x2660] ;  /* 0x0026600001047983 */ /* 0x000ea80000300a00 */
[----:B------:R-:W2:Y:S01]  /*65e20*/  LDL.LU.64 R6, [R1+0x2668] ;  /* 0x0026680001067983 */ /* 0x000ea20000300a00 */
[----:B---3--:R-:W-:Y:S03]  /*65e30*/  HMMA.1688.F32.TF32 R224, R224, R220, R24 ;  /* 0x000000dce0e0723c */ /* 0x008fe60000081018 */
[----:B------:R-:W3:Y:S04]  /*65e40*/  LDL.LU.64 R26, [R1+0x8360] ;  /* 0x00836000011a7983 */ /* 0x000ee80000300a00 */
[----:B------:R-:W3:-:S15]  /*65e50*/  LDL.LU.64 R24, [R1+0x8358] ;  /* 0x0083580001187983 */ /* 0x000ede0000300a00 */
[----:B------:R-:W-:-:S01]  /*65e60*/  NOP ;  /* 0x0000000000007918 */ /* 0x000fc20000000000 */
[----:B------:R-:W-:Y:S04]  /*65e70*/  STL.64 [R1+0x1340], R224 ;  /* 0x001340e001007387 */ /* 0x000fe80000100a00 */
[----:B------:R1:W-:Y:S02]  /*65e80*/  STL.64 [R1+0x1348], R226 ;  /* 0x001348e201007387 */ /* 0x0003e40000100a00 */
[C---:B-1----:R-:W-:Y:S06]  /*65e90*/  HMMA.1688.F32.TF32 R224, R232.reuse, R96, R248 ;  /* 0x00000060e8e0723c */ /* 0x042fec00000810f8 */
[C---:B------:R-:W-:Y:S06]  /*65ea0*/  HMMA.1688.F32.TF32 R240, R232.reuse, R100, R240 ;  /* 0x00000064e8f0723c */ /* 0x040fec00000810f0 */
[C---:B------:R-:W-:Y:S11]  /*65eb0*/  HMMA.1688.F32.TF32 R236, R232.reuse, R104, R236 ;  /* 0x00000068e8ec723c */ /* 0x040ff600000810ec */
[----:B------:R-:W-:Y:S04]  /*65ec0*/  STL.64 [R1+0x1330], R224 ;  /* 0x001330e001007387 */ /* 0x000fe80000100a00 */
[----:B------:R1:W-:Y:S02]  /*65ed0*/  STL.64 [R1+0x1338], R226 ;  /* 0x001338e201007387 */ /* 0x0003e40000100a00 */
[C---:B-1----:R-:W-:Y:S06]  /*65ee0*/  HMMA.1688.F32.TF32 R224, R232.reuse, R108, R92 ;  /* 0x0000006ce8e0723c */ /* 0x042fec000008105c */
        /* <DEDUP_REMOVED lines=9> */
[C---:B----4-:R-:W-:Y:S01]  /*65f80*/  HMMA.1688.F32.TF32 R64, R232.reuse, R140, R20 ;  /* 0x0000008ce840723c */ /* 0x050fe20000081014 */
[----:B------:R1:W-:Y:S05]  /*65f90*/  STL.64 [R1+0x1310], R236 ;  /* 0x001310ec01007387 */ /* 0x0003ea0000100a00 */
[C---:B------:R-:W-:Y:S01]  /*65fa0*/  HMMA.1688.F32.TF32 R20, R232.reuse, R144, R16 ;  /* 0x00000090e814723c */ /* 0x040fe20000081010 */
[----:B------:R4:W-:Y:S05]  /*65fb0*/  STL.64 [R1+0x1318], R238 ;  /* 0x001318ee01007387 */ /* 0x0009ea0000100a00 */
[C---:B------:R-:W-:Y:S01]  /*65fc0*/  HMMA.1688.F32.TF32 R16, R232.reuse, R148, R12 ;  /* 0x00000094e810723c */ /* 0x040fe2000008100c */
[----:B------:R4:W-:Y:S04]  /*65fd0*/  STL.64 [R1+0x1300], R224 ;  /* 0x001300e001007387 */ /* 0x0009e80000100a00 */
[----:B------:R4:W-:Y:S01]  /*65fe0*/  STL.64 [R1+0x1308], R226 ;  /* 0x001308e201007387 */ /* 0x0009e20000100a00 */
[C---:B--2---:R-:W-:Y:S03]  /*65ff0*/  HMMA.1688.F32.TF32 R12, R232.reuse, R152, R8 ;  /* 0x00000098e80c723c */ /* 0x044fe60000081008 */
        /* <DEDUP_REMOVED lines=21> */
[----:B------:R-:W3:Y:S04]  /*66150*/  LDL.LU.64 R4, [R1+0x2650] ;  /* 0x0026500001047983 */ /* 0x000ee80000300a00 */
[----:B------:R3:W-:Y:S04]  /*66160*/  STL.64 [R1+0x1250], R12 ;  /* 0x0012500c01007387 */ /* 0x0007e80000100a00 */
[----:B------:R3:W-:Y:S04]  /*66170*/  STL.64 [R1+0x1258], R14 ;  /* 0x0012580e01007387 */ /* 0x0007e80000100a00 */
[----:B------:R-:W3:Y:S04]  /*66180*/  LDL.LU.64 R6, [R1+0x2658] ;  /* 0x0026580001067983 */ /* 0x000ee80000300a00 */
[----:B------:R3:W-:Y:S04]  /*66190*/  STL.64 [R1+0x1240], R8 ;  /* 0x0012400801007387 */ /* 0x0007e80000100a00 */
[----:B------:R3:W-:Y:S04]  /*661a0*/  STL.64 [R1+0x1248], R10 ;  /* 0x0012480a01007387 */ /* 0x0007e80000100a00 */
[----:B-1----:R-:W3:Y:S04]  /*661b0*/  LDL.LU.64 R236, [R1+0x2640] ;  /* 0x0026400001ec7983 */ /* 0x002ee80000300a00 */
[----:B----4-:R-:W4:Y:S04]  /*661c0*/  LDL.LU.64 R238, [R1+0x2648] ;  /* 0x0026480001ee7983 */ /* 0x010f280000300a00 */
[----:B------:R-:W4:Y:S04]  /*661d0*/  LDL.LU.64 R224, [R1+0x21d0] ;  /* 0x0021d00001e07983 */ /* 0x000f280000300a00 */
[----:B------:R-:W4:Y:S04]  /*661e0*/  LDL.LU.64 R226, [R1+0x21d8] ;  /* 0x0021d80001e27983 */ /* 0x000f280000300a00 */
[----:B--2---:R-:W2:Y:S04]  /*661f0*/  LDL.LU.64 R92, [R1+0x21c0] ;  /* 0x0021c000015c7983 */ /* 0x004ea80000300a00 */
        /* <DEDUP_REMOVED lines=19> */
[----:B------:R-:W3:Y:S04]  /*66330*/  LDL.LU.64 R12, [R1+0x2a00] ;  /* 0x002a0000010c7983 */ /* 0x000ee80000300a00 */
[----:B------:R-:W3:Y:S04]  /*66340*/  LDL.LU.64 R14, [R1+0x2a08] ;  /* 0x002a0800010e7983 */ /* 0x000ee80000300a00 */
[----:B------:R-:W3:Y:S04]  /*66350*/  LDL.LU.64 R8, [R1+0x29f0] ;  /* 0x0029f00001087983 */ /* 0x000ee80000300a00 */
[----:B------:R-:W3:Y:S01]  /*66360*/  LDL.LU.64 R10, [R1+0x29f8] ;  /* 0x0029f800010a7983 */ /* 0x000ee20000300a00 */
[C---:B------:R-:W-:Y:S03]  /*66370*/  HMMA.1688.F32.TF32 R240, R232.reuse, R160, R4 ;  /* 0x000000a0e8f0723c */ /* 0x040fe60000081004 */
[----:B------:R-:W3:Y:S04]  /*66380*/  LDL.LU.64 R4, [R1+0x5c0] ;  /* 0x0005c00001047983 */ /* 0x000ee80000300a00 */
[----:B------:R-:W3:Y:S01]  /*66390*/  LDL.LU.64 R6, [R1+0x5c8] ;  /* 0x0005c80001067983 */ /* 0x000ee20000300a00 */
[C---:B----4-:R-:W-:Y:S06]  /*663a0*/  HMMA.1688.F32.TF32 R236, R232.reuse, R164, R236 ;  /* 0x000000a4e8ec723c */ /* 0x050fec00000810ec */
[C---:B------:R-:W-:Y:S06]  /*663b0*/  HMMA.1688.F32.TF32 R224, R232.reuse, R168, R224 ;  /* 0x000000a8e8e0723c */ /* 0x040fec00000810e0 */
[C---:B--2---:R-:W-:Y:S06]  /*663c0*/  HMMA.1688.F32.TF32 R92, R232.reuse, R172, R92 ;  /* 0x000000ace85c723c */ /* 0x044fec000008105c */
        /* <DEDUP_REMOVED lines=13> */
[C---:B---3--:R-:W-:Y:S01]  /*664a0*/  HMMA.1688.F32.TF32 R16, R232.reuse, R208, R16 ;  /* 0x000000d0e810723c */ /* 0x048fe20000081010 */
        /* <DEDUP_REMOVED lines=27> */
[----:B------:R1:W-:Y:S04]  /*66660*/  STL.64 [R1+0x1150], R8 ;  /* 0x0011500801007387 */ /* 0x0003e80000100a00 */
[----:B------:R1:W-:Y:S04]  /*66670*/  STL.64 [R1+0x1158], R10 ;  /* 0x0011580a01007387 */ /* 0x0003e80000100a00 */
[----:B---3--:R-:W3:Y:S04]  /*66680*/  LDL.LU.64 R88, [R1+0x600] ;  /* 0x0006000001587983 */ /* 0x008ee80000300a00 */
[----:B----4-:R-:W3:Y:S01]  /*66690*/  LDL.LU.64 R90, [R1+0x608] ;  /* 0x00060800015a7983 */ /* 0x010ee20000300a00 */
[----:B------:R-:W-:Y:S03]  /*666a0*/  HMMA.1688.F32.TF32 R4, R232, R220, R4 ;  /* 0x000000dce804723c */ /* 0x000fe60000081004 */
[----:B------:R-:W-:Y:S04]  /*666b0*/  LDS R232, [R3+UR10+0x300] ;  /* 0x0003000a03e87984 */ /* 0x000fe80008000800 */
[----:B------:R-:W-:Y:S04]  /*666c0*/  LDS R234, [R3+UR10+0x2300] ;  /* 0x0023000a03ea7984 */ /* 0x000fe80008000800 */
[----:B------:R-:W-:Y:S04]  /*666d0*/  LDS R233, [R245+UR10+0x300] ;  /* 0x0003000af5e97984 */ /* 0x000fe80008000800 */
[----:B------:R-:W4:Y:S08]  /*666e0*/  LDS R235, [R245+UR10+0x2300] ;  /* 0x0023000af5eb7984 */ /* 0x000f300008000800 */
        /* <DEDUP_REMOVED lines=29> */
[----:B------:R-:W-:Y:S04]  /*668c0*/  STL.64 [R1+0x2c0], R88 ;  /* 0x0002c05801007387 */ /* 0x000fe80000100a00 */
[----:B------:R-:W-:Y:S01]  /*668d0*/  STL.64 [R1+0x2c8], R90 ;  /* 0x0002c85a01007387 */ /* 0x000fe20000100a00 */
        /* <DEDUP_REMOVED lines=23> */
[C---:B------:R-:W-:Y:S03]  /*66a50*/  HMMA.1688.F32.TF32 R4, R228.reuse, R144, R4 ;  /* 0x00000090e404723c */ /* 0x040fe60000081004 */
[----:B------:R-:W-:Y:S04]  /*66a60*/  STL.64 [R1+0x1108], R22 ;  /* 0x0011081601007387 */ /* 0x000fe80000100a00 */
[----:B------:R-:W-:Y:S04]  /*66a70*/  STL.64 [R1+0x10f0], R16 ;  /* 0x0010f01001007387 */ /* 0x000fe80000100a00 */
[----:B------:R-:W-:Y:S04]  /*66a80*/  STL.64 [R1+0x10f8], R18 ;  /* 0x0010f81201007387 */ /* 0x000fe80000100a00 */
[----:B------:R-:W-:Y:S04]  /*66a90*/  STL.64 [R1+0x10e0], R12 ;  /* 0x0010e00c01007387 */ /* 0x000fe80000100a00 */
[----:B------:R-:W-:Y:S04]  /*66aa0*/  STL.64 [R1+0x10e8], R14 ;  /* 0x0010e80e01007387 */ /* 0x000fe80000100a00 */
[----:B------:R-:W2:Y:S04]  /*66ab0*/  LDL.LU.64 R236, [R1+0x15c0] ;  /* 0x0015c00001ec7983 */ /* 0x000ea80000300a00 */
[----:B------:R-:W-:Y:S04]  /*66ac0*/  STL.64 [R1+0x10d0], R8 ;  /* 0x0010d00801007387 */ /* 0x000fe80000100a00 */
[----:B------:R-:W-:Y:S04]  /*66ad0*/  STL.64 [R1+0x10d8], R10 ;  /* 0x0010d80a01007387 */ /* 0x000fe80000100a00 */
[----:B------:R-:W2:Y:S04]  /*66ae0*/  LDL.LU.64 R238, [R1+0x15c8] ;  /* 0x0015c80001ee7983 */ /* 0x000ea80000300a00 */
[----:B------:R1:W-:Y:S04]  /*66af0*/  STL.64 [R1+0x10c0], R4 ;  /* 0x0010c00401007387 */ /* 0x0003e80000100a00 */
[----:B------:R3:W-:Y:S04]  /*66b00*/  STL.64 [R1+0x10c8], R6 ;  /* 0x0010c80601007387 */ /* 0x0007e80000100a00 */
[----:B-1----:R-:W4:Y:S04]  /*66b10*/  LDL.LU.64 R4, [R1+0x10a0] ;  /* 0x0010a00001047983 */ /* 0x002f280000300a00 */
[----:B---3--:R-:W4:Y:S04]  /*66b20*/  LDL.LU.64 R6, [R1+0x10a8] ;  /* 0x0010a80001067983 */ /* 0x008f280000300a00 */
        /* <DEDUP_REMOVED lines=25> */
[----:B------:R-:W3:Y:S01]  /*66cc0*/  LDL.LU.64 R10, [R1+0x2498] ;  /* 0x00249800010a7983 */ /* 0x000ee20000300a00 */
[C---:B--2---:R-:W-:Y:S06]  /*66cd0*/  HMMA.1688.F32.TF32 R240, R228.reuse, R148, R236 ;  /* 0x00000094e4f0723c */ /* 0x044fec00000810ec */
[----:B----4-:R-:W-:Y:S01]  /*66ce0*/  HMMA.1688.F32.TF32 R236, R228, R152, R4 ;  /* 0x00000098e4ec723c */ /* 0x010fe20000081004 */
[----:B------:R-:W2:-:S15]  /*66cf0*/  LDL.LU.64 R4, [R1+0x2500] ;  /* 0x0025000001047983 */ /* 0x000e9e0000300a00 */
[----:B------:R-:W-:-:S01]  /*66d00*/  NOP ;  /* 0x0000000000007918 */ /* 0x000fc20000000000 */
[----:B------:R1:W-:Y:S04]  /*66d10*/  STL.64 [R1+0x10b0], R240 ;  /* 0x0010b0f001007387 */ /* 0x0003e80000100a00 */
[----:B------:R4:W-:Y:S04]  /*66d20*/  STL.64 [R1+0x10b8], R242 ;  /* 0x0010b8f201007387 */ /* 0x0009e80000100a00 */
[----:B------:R-:W2:Y:S01]  /*66d30*/  LDL.LU.64 R6, [R1+0x2508] ;  /* 0x0025080001067983 */ /* 0x000ea20000300a00 */
[C---:B---3--:R-:W-:Y:S06]  /*66d40*/  HMMA.1688.F32.TF32 R224, R228.reuse, R156, R224 ;  /* 0x0000009ce4e0723c */ /* 0x048fec00000810e0 */
        /* <DEDUP_REMOVED lines=8> */
[----:B------:R3:W-:Y:S05]  /*66dd0*/  STL.64 [R1+0x10a8], R238 ;  /* 0x0010a8ee01007387 */ /* 0x0007ea0000100a00 */
[C---:B------:R-:W-:Y:S01]  /*66de0*/  HMMA.1688.F32.TF32 R64, R228.reuse, R188, R64 ;  /* 0x000000bce440723c */ /* 0x040fe20000081040 */
[----:B------:R-:W-:Y:S05]  /*66df0*/  STL.64 [R1+0x1090], R224 ;  /* 0x001090e001007387 */ /* 0x000fea0000100a00 */
[C---:B------:R-:W-:Y:S01]  /*66e00*/  HMMA.1688.F32.TF32 R20, R228.reuse, R192, R20 ;  /* 0x000000c0e414723c */ /* 0x040fe20000081014 */
[----:B------:R-:W-:Y:S05]  /*66e10*/  STL.64 [R1+0x1098], R226 ;  /* 0x001098e201007387 */ /* 0x000fea0000100a00 */
[C---:B------:R-:W-:Y:S01]  /*66e20*/  HMMA.1688.F32.TF32 R16, R228.reuse, R196, R16 ;  /* 0x000000c4e410723c */ /* 0x040fe20000081010 */
[----:B------:R3:W-:Y:S05]  /*66e30*/  STL.64 [R1+0x1080], R92 ;  /* 0x0010805c01007387 */ /* 0x0007ea0000100a00 */
[C---:B------:R-:W-:Y:S01]  /*66e40*/  HMMA.1688.F32.TF32 R12, R228.reuse, R200, R12 ;  /* 0x000000c8e40c723c */ /* 0x040fe2000008100c */
        /* <DEDUP_REMOVED lines=24> */
[----:B------:R-:W3:Y:S04]  /*66fd0*/  LDL.LU.64 R248, [R1+0x24f0] ;  /* 0x0024f00001f87983 */ /* 0x000ee80000300a00 */
[----:B------:R-:W3:Y:S04]  /*66fe0*/  LDL.LU.64 R250, [R1+0x24f8] ;  /* 0x0024f80001fa7983 */ /* 0x000ee80000300a00 */
[----:B------:R-:W-:Y:S04]  /*66ff0*/  LDS R224, [R3+UR10+0x380] ;  /* 0x0003800a03e07984 */ /* 0x000fe80008000800 */
[----:B------:R-:W-:Y:S04]  /*67000*/  LDS R226, [R3+UR10+0x2380] ;  /* 0x0023800a03e27984 */ /* 0x000fe80008000800 */
[----:B------:R-:W-:Y:S04]  /*67010*/  LDS R225, [R245+UR10+0x380] ;  /* 0x0003800af5e17984 */ /* 0x000fe80008000800 */
[----:B------:R-:W3:Y:S01]  /*67020*/  LDS R227, [R245+UR10+0x2380] ;  /* 0x0023800af5e37984 */ /* 0x000ee20008000800 */
[----:B--2---:R-:W-:-:S15]  /*67030*/  HMMA.1688.F32.TF32 R4, R228, R208, R4 ;  /* 0x000000d0e404723c */ /* 0x004fde0000081004 */
[----:B------:R-:W-:-:S08]  /*67040*/  NOP ;  /* 0x0000000000007918 */ /* 0x000fd00000000000 */
[----:B------:R2:W-:Y:S04]  /*67050*/  STL.64 [R1+0x15c0], R4 ;  /* 0x0015c00401007387 */ /* 0x0005e80000100a00 */
[----:B------:R2:W-:Y:S04]  /*67060*/  STL.64 [R1+0x15c8], R6 ;  /* 0x0015c80601007387 */ /* 0x0005e80000100a00 */
[----:B-1----:R-:W2:Y:S04]  /*67070*/  LDL.LU.64 R240, [R1+0x24e0] ;  /* 0x0024e00001f07983 */ /* 0x002ea80000300a00 */
[----:B----4-:R-:W4:Y:S04]  /*67080*/  LDL.LU.64 R242, [R1+0x24e8] ;  /* 0x0024e80001f27983 */ /* 0x010f280000300a00 */
[----:B---3--:R-:W3:Y:S04]  /*67090*/  LDL.LU.64 R236, [R1+0x2480] ;  /* 0x0024800001ec7983 */ /* 0x008ee80000300a00 */
        /* <DEDUP_REMOVED lines=25> */
[----:B--2---:R-:W2:Y:S04]  /*67230*/  LDL.LU.64 R4, [R1+0x20d0] ;  /* 0x0020d00001047983 */ /* 0x004ea80000300a00 */
[----:B------:R-:W2:Y:S01]  /*67240*/  LDL.LU.64 R6, [R1+0x20d8] ;  /* 0x0020d80001067983 */ /* 0x000ea20000300a00 */
[----:B------:R-:W-:-:S15]  /*67250*/  HMMA.1688.F32.TF32 R248, R228, R212, R248 ;  /* 0x000000d4e4f8723c */ /* 0x000fde00000810f8 */
[----:B------:R-:W-:-:S08]  /*67260*/  NOP ;  /* 0x0000000000007918 */ /* 0x000fd00000000000 */
[----:B------:R-:W-:Y:S04]  /*67270*/  STL.64 [R1+0x15b0], R248 ;  /* 0x0015b0f801007387 */ /* 0x000fe80000100a00 */
[----:B------:R-:W-:Y:S01]  /*67280*/  STL.64 [R1+0x15b8], R250 ;  /* 0x0015b8fa01007387 */ /* 0x000fe20000100a00 */
[C---:B----4-:R-:W-:Y:S06]  /*67290*/  HMMA.1688.F32.TF32 R240, R228.reuse, R216, R240 ;  /* 0x000000d8e4f0723c */ /* 0x050fec00000810f0 */
[----:B---3--:R-:W-:Y:S06]  /*672a0*/  HMMA.1688.F32.TF32 R236, R228, R220, R236 ;  /* 0x000000dce4ec723c */ /* 0x008fec00000810ec */
        /* <DEDUP_REMOVED lines=10> */
[----:B------:R1:W-:Y:S05]  /*67350*/  STL.64 [R1+0xfc0], R236 ;  /* 0x000fc0ec01007387 */ /* 0x0003ea0000100a00 */
[C---:B------:R-:W-:Y:S01]  /*67360*/  HMMA.1688.F32.TF32 R64, R232.reuse, R128, R20 ;  /* 0x00000080e840723c */ /* 0x040fe20000081014 */
[----:B------:R3:W-:Y:S05]  /*67370*/  STL.64 [R1+0xfc8], R238 ;  /* 0x000fc8ee01007387 */ /* 0x0007ea0000100a00 */
        /* <DEDUP_REMOVED lines=21> */
[C---:B--2---:R-:W-:Y:S03]  /*674d0*/  HMMA.1688.F32.TF32 R8, R232.reuse, R144, R4 ;  /* 0x00000090e808723c */ /* 0x044fe60000081004 */
        /* <DEDUP_REMOVED lines=10> */
[----:B-1----:R-:W2:Y:S04]  /*67580*/  LDL.LU.64 R236, [R1+0x20c0] ;  /* 0x0020c00001ec7983 */ /* 0x002ea80000300a00 */
[----:B---3--:R-:W3:Y:S04]  /*67590*/  LDL.LU.64 R238, [R1+0x20c8] ;  /* 0x0020c80001ee7983 */ /* 0x008ee80000300a00 */
[----:B----4-:R-:W4:Y:S04]  /*675a0*/  LDL.LU.64 R228, [R1+0xec0] ;  /* 0x000ec00001e47983 */ /* 0x010f280000300a00 */
        /* <DEDUP_REMOVED lines=24> */
[----:B------:R-:W2:Y:S01]  /*67730*/  LDL.LU.64 R10, [R1+0x2348] ;  /* 0x00234800010a7983 */ /* 0x000ea20000300a00 */
[C---:B------:R-:W-:Y:S03]  /*67740*/  HMMA.1688.F32.TF32 R240, R232.reuse, R148, R4 ;  /* 0x00000094e8f0723c */ /* 0x040fe60000081004 */
[----:B------:R-:W2:Y:S04]  /*67750*/  LDL.LU.64 R4, [R1+0x2330] ;  /* 0x0023300001047983 */ /* 0x000ea80000300a00 */
[----:B------:R-:W2:Y:S01]  /*67760*/  LDL.LU.64 R6, [R1+0x2338] ;  /* 0x0023380001067983 */ /* 0x000ea20000300a00 */
[C---:B---3--:R-:W-:Y:S06]  /*67770*/  HMMA.1688.F32.TF32 R236, R232.reuse, R152, R236 ;  /* 0x00000098e8ec723c */ /* 0x048fec00000810ec */
[C---:B----4-:R-:W-:Y:S06]  /*67780*/  HMMA.1688.F32.TF32 R228, R232.reuse, R156, R228 ;  /* 0x0000009ce8e4723c */ /* 0x050fec00000810e4 */
        /* <DEDUP_REMOVED lines=12> */
[C---:B--2---:R-:W-:Y:S01]  /*67850*/  HMMA.1688.F32.TF32 R20, R232.reuse, R192, R20 ;  /* 0x000000c0e814723c */ /* 0x044fe20000081014 */
        /* <DEDUP_REMOVED lines=33> */
[----:B------:R-:W-:-:S15]  /*67a70*/  HMMA.1688.F32.TF32 R4, R232, R208, R4 ;  /* 0x000000d0e804723c */ /* 0x000fde0000081004 */
[----:B------:R-:W-:-:S08]  /*67a80*/  NOP ;  /* 0x0000000000007918 */ /* 0x000fd00000000000 */
        /* <DEDUP_REMOVED lines=18> */
[----:B-1----:R-:W3:Y:S04]  /*67bb0*/  LDL.LU.64 R12, [R1+0x20a0] ;  /* 0x0020a000010c7983 */ /* 0x002ee80000300a00 */
[----:B------:R-:W3:Y:S04]  /*67bc0*/  LDL.LU.64 R14, [R1+0x20a8] ;  /* 0x0020a800010e7983 */ /* 0x000ee80000300a00 */
[----:B------:R-:W3:Y:S04]  /*67bd0*/  LDL.LU.64 R8, [R1+0xd80] ;  /* 0x000d800001087983 */ /* 0x000ee80000300a00 */
[----:B------:R-:W3:Y:S04]  /*67be0*/  LDL.LU.64 R10, [R1+0xd88] ;  /* 0x000d8800010a7983 */ /* 0x000ee80000300a00 */
[----:B----4-:R-:W4:Y:S04]  /*67bf0*/  LDL.LU.64 R4, [R1+0x2090] ;  /* 0x0020900001047983 */ /* 0x010f280000300a00 */
        /* <DEDUP_REMOVED lines=8> */
[----:B------:R-:W-:Y:S03]  /*67c80*/  HMMA.1688.F32.TF32 R84, R232, R220, R84 ;  /* 0x000000dce854723c */ /* 0x000fe60000081054 */
[----:B------:R-:W-:Y:S04]  /*67c90*/  LDS R232, [R3+UR10+0x400] ;  /* 0x0004000a03e87984 */ /* 0x000fe80008000800 */
[----:B------:R-:W-:Y:S01]  /*67ca0*/  LDS R234, [R3+UR10+0x2400] ;  /* 0x0024000a03ea7984 */ /* 0x000fe20008000800 */
[C---:B------:R-:W-:Y:S03]  /*67cb0*/  HMMA.1688.F32.TF32 R80, R224.reuse, R96, R80 ;  /* 0x00000060e050723c */ /* 0x040fe60000081050 */
[----:B------:R-:W-:Y:S04]  /*67cc0*/  LDS R233, [R245+UR10+0x400] ;  /* 0x0004000af5e97984 */ /* 0x000fe80008000800 */
[----:B------:R-:W1:Y:S01]  /*67cd0*/  LDS R235, [R245+UR10+0x2400] ;  /* 0x0024000af5eb7984 */ /* 0x000e620008000800 */
[C---:B------:R-:W-:Y:S06]  /*67ce0*/  HMMA.1688.F32.TF32 R76, R224.reuse, R100, R76 ;  /* 0x00000064e04c723c */ /* 0x040fec000008104c */
[C---:B------:R-:W-:Y:S06]  /*67cf0*/  HMMA.1688.F32.TF32 R72, R224.reuse, R104, R72 ;  /* 0x00000068e048723c */ /* 0x040fec0000081048 */
        /* <DEDUP_REMOVED lines=10> */
[----:B------:R2:W-:Y:S02]  /*67da0*/  STL.64 [R1+0x258], R70 ;  /* 0x0002584601007387 */ /* 0x0005e40000100a00 */
[C---:B--2---:R-:W-:Y:S06]  /*67db0*/  HMMA.1688.F32.TF32 R68, R224.reuse, R112, R64 ;  /* 0x00000070e044723c */ /* 0x044fec0000081040 */
[C---:B------:R-:W-:Y:S06]  /*67dc0*/  HMMA.1688.F32.TF32 R64, R224.reuse, R116, R20 ;  /* 0x00000074e040723c */ /* 0x040fec0000081014 */
[C---:B------:R-:W-:Y:S06]  /*67dd0*/  HMMA.1688.F32.TF32 R20, R224.reuse, R120, R16 ;  /* 0x00000078e014723c */ /* 0x040fec0000081010 */
[C---:B------:R-:W-:Y:S06]  /*67de0*/  HMMA.1688.F32.TF32 R16, R224.reuse, R124, R12 ;  /* 0x0000007ce010723c */ /* 0x040fec000008100c */
[C---:B------:R-:W-:Y:S01]  /*67df0*/  HMMA.1688.F32.TF32 R12, R224.reuse, R128, R8 ;  /* 0x00000080e00c723c */ /* 0x040fe20000081008 */
[----:B------:R2:W-:Y:S04]  /*67e00*/  STL.64 [R1+0xdc0], R68 ;  /* 0x000dc04401007387 */ /* 0x0005e80000100a00 */
[----:B------:R3:W-:Y:S04]  /*67e10*/  STL.64 [R1+0xdc8], R70 ;  /* 0x000dc84601007387 */ /* 0x0007e80000100a00 */
[----:B------:R1:W-:Y:S04]  /*67e20*/  STL.64 [R1+0xdb0], R64 ;  /* 0x000db04001007387 */ /* 0x0003e80000100a00 */
[----:B------:R1:W-:Y:S01]  /*67e30*/  STL.64 [R1+0xdb8], R66 ;  /* 0x000db84201007387 */ /* 0x0003e20000100a00 */
[C---:B----4-:R-:W-:Y:S03]  /*67e40*/  HMMA.1688.F32.TF32 R8, R224.reuse, R132, R4 ;  /* 0x00000084e008723c */ /* 0x050fe60000081004 */
        /* <DEDUP_REMOVED lines=27> */
[----:B---3--:R-:W2:Y:S04]  /*68000*/  LDL.LU.64 R70, [R1+0xcb8] ;  /* 0x000cb80001467983 */ /* 0x008ea80000300a00 */
[----:B-1----:R-:W3:Y:S04]  /*68010*/  LDL.LU.64 R64, [R1+0xc90] ;  /* 0x000c900001407983 */ /* 0x002ee80000300a00 */
[----:B------:R-:W3:Y:S04]  /*68020*/  LDL.LU.64 R66, [R1+0xc98] ;  /* 0x000c980001427983 */ /* 0x000ee80000300a00 */
[----:B----4-:R-:W4:Y:S04]  /*68030*/  LDL.LU.64 R20, [R1+0xc70] ;  /* 0x000c700001147983 */ /* 0x010f280000300a00 */
        /* <DEDUP_REMOVED lines=20> */
[C---:B--2---:R-:W-:Y:S01]  /*68180*/  HMMA.1688.F32.TF32 R68, R224.reuse, R172, R68 ;  /* 0x000000ace044723c */ /* 0x044fe20000081044 */
[----:B------:R-:W-:Y:S05]  /*68190*/  STL.64 [R1+0xd50], R236 ;  /* 0x000d50ec01007387 */ /* 0x000fea0000100a00 */
[C---:B---3--:R-:W-:Y:S01]  /*681a0*/  HMMA.1688.F32.TF32 R64, R224.reuse, R176, R64 ;  /* 0x000000b0e040723c */ /* 0x048fe20000081040 */
[----:B------:R-:W-:Y:S05]  /*681b0*/  STL.64 [R1+0xd58], R238 ;  /* 0x000d58ee01007387 */ /* 0x000fea0000100a00 */
[C---:B----4-:R-:W-:Y:S01]  /*681c0*/  HMMA.1688.F32.TF32 R20, R224.reuse, R180, R20 ;  /* 0x000000b4e014723c */ /* 0x050fe20000081014 */
        /* <DEDUP_REMOVED lines=32> */
[----:B----4-:R-:W3:Y:S04]  /*683d0*/  LDL.LU.64 R90, [R1+0x1578] ;  /* 0x00157800015a7983 */ /* 0x010ee80000300a00 */
        /* <DEDUP_REMOVED lines=36> */
[----:B------:R4:W-:Y:S02]  /*68620*/  STL.64 [R1+0xc58], R90 ;  /* 0x000c585a01007387 */ /* 0x0009e40000100a00 */
[C---:B----4-:R-:W-:Y:S06]  /*68630*/  HMMA.1688.F32.TF32 R88, R224.reuse, R208, R84 ;  /* 0x000000d0e058723c */ /* 0x050fec0000081054 */
[C---:B------:R-:W-:Y:S06]  /*68640*/  HMMA.1688.F32.TF32 R84, R224.reuse, R212, R80 ;  /* 0x000000d4e054723c */ /* 0x040fec0000081050 */
[C---:B------:R-:W-:Y:S06]  /*68650*/  HMMA.1688.F32.TF32 R80, R224.reuse, R216, R76 ;  /* 0x000000d8e050723c */ /* 0x040fec000008104c */
[----:B------:R-:W-:Y:S06]  /*68660*/  HMMA.1688.F32.TF32 R76, R224, R220, R72 ;  /* 0x000000dce04c723c */ /* 0x000fec0000081048 */
        /* <DEDUP_REMOVED lines=65> */
[C---:B--2---:R-:W-:Y:S06]  /*68a80*/  HMMA.1688.F32.TF32 R88, R232.reuse, R140, R88 ;  /* 0x0000008ce858723c */ /* 0x044fec0000081058 */
[C---:B---3--:R-:W-:Y:S06]  /*68a90*/  HMMA.1688.F32.TF32 R84, R232.reuse, R144, R84 ;  /* 0x00000090e854723c */ /* 0x048fec0000081054 */
[C---:B----4-:R-:W-:Y:S06]  /*68aa0*/  HMMA.1688.F32.TF32 R80, R232.reuse, R148, R80 ;  /* 0x00000094e850723c */ /* 0x050fec0000081050 */
        /* <DEDUP_REMOVED lines=15> */
[----:B------:R-:W-:Y:S01]  /*68ba0*/  STL.64 [R1+0xb80], R88 ;  /* 0x000b805801007387 */ /* 0x000fe20000100a00 */
[C---:B------:R-:W-:Y:S03]  /*68bb0*/  HMMA.1688.F32.TF32 R8, R232.reuse, R180, R8 ;  /* 0x000000b4e808723c */ /* 0x040fe60000081008 */
        /* <DEDUP_REMOVED lines=17> */
[----:B-1----:R-:W3:Y:S04]  /*68cd0*/  LDL.LU.64 R92, [R1+0x22d0] ;  /* 0x0022d000015c7983 */ /* 0x002ee80000300a00 */
[----:B------:R-:W-:Y:S04]  /*68ce0*/  STL.64 [R1+0xaf0], R12 ;  /* 0x000af00c01007387 */ /* 0x000fe80000100a00 */
[----:B------:R-:W-:Y:S04]  /*68cf0*/  STL.64 [R1+0xaf8], R14 ;  /* 0x000af80e01007387 */ /* 0x000fe80000100a00 */
[----:B--2---:R-:W3:Y:S04]  /*68d00*/  LDL.LU.64 R94, [R1+0x22d8] ;  /* 0x0022d800015e7983 */ /* 0x004ee80000300a00 */
[----:B------:R1:W-:Y:S04]  /*68d10*/  STL.64 [R1+0xae0], R8 ;  /* 0x000ae00801007387 */ /* 0x0003e80000100a00 */
[----:B------:R2:W-:Y:S04]  /*68d20*/  STL.64 [R1+0xae8], R10 ;  /* 0x000ae80a01007387 */ /* 0x0005e80000100a00 */
[----:B-1----:R-:W4:Y:S04]  /*68d30*/  LDL.LU.64 R8, [R1+0x22c0] ;  /* 0x0022c00001087983 */ /* 0x002f280000300a00 */
[----:B--2---:R-:W4:Y:S01]  /*68d40*/  LDL.LU.64 R10, [R1+0x22c8] ;  /* 0x0022c800010a7983 */ /* 0x004f220000300a00 */
        /* <DEDUP_REMOVED lines=26> */
[C---:B---3--:R-:W-:Y:S06]  /*68ef0*/  HMMA.1688.F32.TF32 R224, R232.reuse, R188, R92 ;  /* 0x000000bce8e0723c */ /* 0x048fec000008105c */
[----:B----4-:R-:W-:Y:S01]  /*68f00*/  HMMA.1688.F32.TF32 R92, R232, R192, R8 ;  /* 0x000000c0e85c723c */ /* 0x010fe20000081008 */
[----:B------:R-:W3:-:S15]  /*68f10*/  LDL.LU.64 R8, [R1+0xa40] ;  /* 0x000a400001087983 */ /* 0x000ede0000300a00 */
[----:B------:R-:W-:-:S01]  /*68f20*/  NOP ;  /* 0x0000000000007918 */ /* 0x000fc20000000000 */
[----:B------:R-:W-:Y:S04]  /*68f30*/  STL.64 [R1+0xac0], R224 ;  /* 0x000ac0e001007387 */ /* 0x000fe80000100a00 */
[----:B------:R-:W-:Y:S04]  /*68f40*/  STL.64 [R1+0xac8], R226 ;  /* 0x000ac8e201007387 */ /* 0x000fe80000100a00 */
[----:B------:R-:W3:Y:S04]  /*68f50*/  LDL.LU.64 R10, [R1+0xa48] ;  /* 0x000a4800010a7983 */ /* 0x000ee80000300a00 */
[----:B------:R-:W-:Y:S04]  /*68f60*/  STL.64 [R1+0xab0], R92 ;  /* 0x000ab05c01007387 */ /* 0x000fe80000100a00 */
[----:B------:R1:W-:Y:S02]  /*68f70*/  STL.64 [R1+0xab8], R94 ;  /* 0x000ab85e01007387 */ /* 0x0003e40000100a00 */
[C---:B-1----:R-:W-:Y:S06]  /*68f80*/  HMMA.1688.F32.TF32 R92, R232.reuse, R196, R88 ;  /* 0x000000c4e85c723c */ /* 0x042fec0000081058 */
[C---:B------:R-:W-:Y:S06]  /*68f90*/  HMMA.1688.F32.TF32 R88, R232.reuse, R200, R84 ;  /* 0x000000c8e858723c */ /* 0x040fec0000081054 */
[C---:B------:R-:W-:Y:S11]  /*68fa0*/  HMMA.1688.F32.TF32 R84, R232.reuse, R204, R80 ;  /* 0x000000cce854723c */ /* 0x040ff60000081050 */
[----:B------:R1:W-:Y:S01]  /*68fb0*/  STL.64 [R1+0xaa0], R92 ;  /* 0x000aa05c01007387 */ /* 0x0003e20000100a00 */
[C---:B--2---:R-:W-:Y:S03]  /*68fc0*/  HMMA.1688.F32.TF32 R80, R232.reuse, R208, R4 ;  /* 0x000000d0e850723c */ /* 0x044fe60000081004 */
[----:B------:R2:W-:Y:S04]  /*68fd0*/  STL.64 [R1+0xaa8], R94 ;  /* 0x000aa85e01007387 */ /* 0x0005e80000100a00 */
[----:B------:R4:W-:Y:S04]  /*68fe0*/  STL.64 [R1+0xa90], R88 ;  /* 0x000a905801007387 */ /* 0x0009e80000100a00 */
[----:B------:R4:W-:Y:S04]  /*68ff0*/  STL.64 [R1+0xa98], R90 ;  /* 0x000a985a01007387 */ /* 0x0009e80000100a00 */
[----:B------:R-:W4:Y:S04]  /*69000*/  LDL.LU.64 R4, [R1+0x1fe0] ;  /* 0x001fe00001047983 */ /* 0x000f280000300a00 */
[----:B------:R4:W-:Y:S04]  /*69010*/  STL.64 [R1+0xa80], R84 ;  /* 0x000a805401007387 */ /* 0x0009e80000100a00 */
[----:B------:R4:W-:Y:S04]  /*69020*/  STL.64 [R1+0xa88], R86 ;  /* 0x000a885601007387 */ /* 0x0009e80000100a00 */
[----:B------:R-:W4:Y:S01]  /*69030*/  LDL.LU.64 R6, [R1+0x1fe8] ;  /* 0x001fe80001067983 */ /* 0x000f220000300a00 */
[C---:B------:R-:W-:Y:S06]  /*69040*/  HMMA.1688.F32.TF32 R76, R232.reuse, R212, R76 ;  /* 0x000000d4e84c723c */ /* 0x040fec000008104c */
[C---:B------:R-:W-:Y:S06]  /*69050*/  HMMA.1688.F32.TF32 R72, R232.reuse, R216, R72 ;  /* 0x000000d8e848723c */ /* 0x040fec0000081048 */
[----:B------:R-:W-:Y:S06]  /*69060*/  HMMA.1688.F32.TF32 R68, R232, R220, R68 ;  /* 0x000000dce844723c */ /* 0x000fec0000081044 */
        /* <DEDUP_REMOVED lines=20> */
[----:B------:R-:W4:Y:S04]  /*691b0*/  LDL.LU.64 R224, [R1+0xa20] ;  /* 0x000a200001e07983 */ /* 0x000f280000300a00 */
[----:B------:R-:W4:Y:S04]  /*691c0*/  LDL.LU.64 R226, [R1+0xa28] ;  /* 0x000a280001e27983 */ /* 0x000f280000300a00 */
[----:B------:R-:W-:Y:S04]  /*691d0*/  LDS R232, [R3+UR10+0x500] ;  /* 0x0005000a03e87984 */ /* 0x000fe80008000800 */
[----:B------:R-:W-:Y:S04]  /*691e0*/  LDS R234, [R3+UR10+0x2500] ;  /* 0x0025000a03ea7984 */ /* 0x000fe80008000800 */
[----:B------:R-:W-:Y:S04]  /*691f0*/  LDS R233, [R245+UR10+0x500] ;  /* 0x0005000af5e97984 */ /* 0x000fe80008000800 */
[----:B------:R-:W4:Y:S01]  /*69200*/  LDS R235, [R245+UR10+0x2500] ;  /* 0x0025000af5eb7984 */ /* 0x000f220008000800 */
[----:B---3--:R-:W-:-:S15]  /*69210*/  HMMA.1688.F32.TF32 R8, R228, R112, R8 ;  /* 0x00000070e408723c */ /* 0x008fde0000081008 */
[----:B------:R-:W-:-:S08]  /*69220*/  NOP ;  /* 0x0000000000007918 */ /* 0x000fd00000000000 */
[----:B------:R3:W-:Y:S04]  /*69230*/  STL.64 [R1+0xa40], R8 ;  /* 0x000a400801007387 */ /* 0x0007e80000100a00 */
[----:B------:R3:W-:Y:S04]  /*69240*/  STL.64 [R1+0xa48], R10 ;  /* 0x000a480a01007387 */ /* 0x0007e80000100a00 */
[----:B-1----:R-:W3:Y:S04]  /*69250*/  LDL.LU.64 R92, [R1+0x1fd0] ;  /* 0x001fd000015c7983 */ /* 0x002ee80000300a00 */
[----:B--2---:R-:W2:Y:S01]  /*69260*/  LDL.LU.64 R94, [R1+0x1fd8] ;  /* 0x001fd800015e7983 */ /* 0x004ea20000300a00 */
[----:B----4-:R-:W-:-:S15]  /*69270*/  HMMA.1688.F32.TF32 R4, R228, R116, R4 ;  /* 0x00000074e404723c */ /* 0x010fde0000081004 */
[----:B------:R-:W-:-:S08]  /*69280*/  NOP ;  /* 0x0000000000007918 */ /* 0x000fd00000000000 */
[----:B------:R1:W-:Y:S04]  /*69290*/  STL [R1+0xa30], R4 ;  /* 0x000a300401007387 */ /* 0x0003e80000100800 */
        /* <DEDUP_REMOVED lines=20> */
[----:B------:R-:W-:-:S03]  /*693e0*/  IMAD.MOV.U32 R252, RZ, RZ, R5 ;  /* 0x000000fffffc7224 */ /* 0x000fc600078e0005 */
[----:B---3--:R-:W3:Y:S01]  /*693f0*/  LDL.LU.64 R8, [R1+0x930] ;  /* 0x0009300001087983 */ /* 0x008ee20000300a00 */
[----:B------:R-:W-:-:S03]  /*69400*/  IMAD.MOV.U32 R2, RZ, RZ, R6 ;  /* 0x000000ffff027224 */ /* 0x000fc600078e0006 */
[----:B------:R-:W3:Y:S01]  /*69410*/  LDL.LU.64 R10, [R1+0x938] ;  /* 0x00093800010a7983 */ /* 0x000ee20000300a00 */
[----:B------:R-:W-:-:S03]  /*69420*/  IMAD.MOV.U32 R0, RZ, RZ, R7 ;  /* 0x000000ffff007224 */ /* 0x000fc600078e0007 */
[----:B-1----:R-:W3:Y:S04]  /*69430*/  LDL.LU.64 R4, [R1+0x910] ;  /* 0x0009100001047983 */ /* 0x002ee80000300a00 */
[----:B------:R-:W3:Y:S01]  /*69440*/  LDL.LU.64 R6, [R1+0x918] ;  /* 0x0009180001067983 */ /* 0x000ee20000300a00 */
[----:B------:R-:W-:-:S15]  /*69450*/  HMMA.1688.F32.TF32 R224, R228, R120, R224 ;  /* 0x00000078e4e0723c */ /* 0x000fde00000810e0 */
[----:B------:R-:W-:-:S08]  /*69460*/  NOP ;  /* 0x0000000000007918 */ /* 0x000fd00000000000 */
[----:B------:R-:W-:Y:S04]  /*69470*/  STL.64 [R1+0xa20], R224 ;  /* 0x000a20e001007387 */ /* 0x000fe80000100a00 */
[----:B------:R-:W-:Y:S04]  /*69480*/  STL.64 [R1+0xa28], R226 ;  /* 0x000a28e201007387 */ /* 0x000fe80000100a00 */
[----:B------:R-:W-:Y:S04]  /*69490*/  LDS R224, [R3+UR10+0x580] ;  /* 0x0005800a03e07984 */ /* 0x000fe80008000800 */
[----:B------:R-:W-:Y:S04]  /*694a0*/  LDS R226, [R3+UR10+0x2580] ;  /* 0x0025800a03e27984 */ /* 0x000fe80008000800 */
[----:B------:R-:W-:Y:S04]  /*694b0*/  LDS R225, [R245+UR10+0x580] ;  /* 0x0005800af5e17984 */ /* 0x000fe80008000800 */
[----:B------:R-:W1:Y:S01]  /*694c0*/  LDS R227, [R245+UR10+0x2580] ;  /* 0x0025800af5e37984 */ /* 0x000e620008000800 */
[----:B--2---:R-:W-:-:S15]  /*694d0*/  HMMA.1688.F32.TF32 R92, R228, R124, R92 ;  /* 0x0000007ce45c723c */ /* 0x004fde000008105c */
[----:B------:R-:W-:-:S08]  /*694e0*/  NOP ;  /* 0x0000000000007918 */ /* 0x000fd00000000000 */
        /* <DEDUP_REMOVED lines=14> */
[----:B------:R4:W-:Y:S05]  /*695d0*/  STL.64 [R1+0x9f0], R84 ;  /* 0x0009f05401007387 */ /* 0x0009ea0000100a00 */
[C---:B---3--:R-:W-:Y:S01]  /*695e0*/  HMMA.1688.F32.TF32 R8, R228.reuse, R168, R8 ;  /* 0x000000a8e408723c */ /* 0x048fe20000081008 */
        /* <DEDUP_REMOVED lines=16> */
[----:B--2---:R-:W2:Y:S04]  /*696f0*/  LDL.LU.64 R92, [R1+0x8f0] ;  /* 0x0008f000015c7983 */ /* 0x004ea80000300a00 */
[----:B------:R3:W-:Y:S04]  /*69700*/  STL.64 [R1+0x970], R12 ;  /* 0x0009700c01007387 */ /* 0x0007e80000100a00 */
[----:B------:R3:W-:Y:S04]  /*69710*/  STL.64 [R1+0x978], R14 ;  /* 0x0009780e01007387 */ /* 0x0007e80000100a00 */
[----:B-1----:R-:W2:Y:S04]  /*69720*/  LDL.LU.64 R94, [R1+0x8f8] ;  /* 0x0008f800015e7983 */ /* 0x002ea80000300a00 */
[----:B------:R1:W-:Y:S04]  /*69730*/  STL.64 [R1+0x960], R8 ;  /* 0x0009600801007387 */ /* 0x0003e80000100a00 */
[----:B------:R1:W-:Y:S04]  /*69740*/  STL.64 [R1+0x968], R10 ;  /* 0x0009680a01007387 */ /* 0x0003e80000100a00 */
[----:B----4-:R-:W4:Y:S04]  /*69750*/  LDL.LU.64 R88, [R1+0x8e0] ;  /* 0x0008e00001587983 */ /* 0x010f280000300a00 */
[----:B------:R-:W4:Y:S04]  /*69760*/  LDL.LU.64 R90, [R1+0x8e8] ;  /* 0x0008e800015a7983 */ /* 0x000f280000300a00 */
[----:B------:R1:W-:Y:S04]  /*69770*/  STL.64 [R1+0x950], R4 ;  /* 0x0009500401007387 */ /* 0x0003e80000100a00 */
[----:B------:R1:W-:Y:S04]  /*69780*/  STL.64 [R1+0x958], R6 ;  /* 0x0009580601007387 */ /* 0x0003e80000100a00 */
[----:B------:R-:W4:Y:S04]  /*69790*/  LDL.LU.64 R84, [R1+0x8c0] ;  /* 0x0008c00001547983 */ /* 0x000f280000300a00 */
        /* <DEDUP_REMOVED lines=20> */
[----:B------:R-:W3:Y:S01]  /*698e0*/  LDL.LU.64 R6, [R1+0x8a8] ;  /* 0x0008a80001067983 */ /* 0x000ee20000300a00 */
[C---:B--2---:R-:W-:Y:S06]  /*698f0*/  HMMA.1688.F32.TF32 R92, R228.reuse, R176, R92 ;  /* 0x000000b0e45c723c */ /* 0x044fec000008105c */
[C---:B----4-:R-:W-:Y:S06]  /*69900*/  HMMA.1688.F32.TF32 R88, R228.reuse, R180, R88 ;  /* 0x000000b4e458723c */ /* 0x050fec0000081058 */
[C---:B---3--:R-:W-:Y:S06]  /*69910*/  HMMA.1688.F32.TF32 R84, R228.reuse, R184, R84 ;  /* 0x000000b8e454723c */ /* 0x048fec0000081054 */
        /* <DEDUP_REMOVED lines=10> */
[C---:B------:R-:W-:Y:S01]  /*699c0*/  HMMA.1688.F32.TF32 R12, R228.reuse, R216, R12 ;  /* 0x000000d8e40c723c */ /* 0x040fe2000008100c */
[----:B------:R4:W-:Y:S05]  /*699d0*/  STL.64 [R1+0x938], R90 ;  /* 0x0009385a01007387 */ /* 0x0009ea0000100a00 */
[----:B------:R-:W-:Y:S01]  /*699e0*/  HMMA.1688.F32.TF32 R8, R228, R220, R8 ;  /* 0x000000dce408723c */ /* 0x000fe20000081008 */
        /* <DEDUP_REMOVED lines=57> */
[C---:B------:R-:W-:Y:S06]  /*69d80*/  HMMA.1688.F32.TF32 R248, R232.reuse, R100, R248 ;  /* 0x00000064e8f8723c */ /* 0x040fec00000810f8 */
[C---:B------:R-:W-:Y:S06]  /*69d90*/  HMMA.1688.F32.TF32 R240, R232.reuse, R104, R240 ;  /* 0x00000068e8f0723c */ /* 0x040fec00000810f0 */
[C---:B------:R-:W-:Y:S06]  /*69da0*/  HMMA.1688.F32.TF32 R236, R232.reuse, R108, R236 ;  /* 0x0000006ce8ec723c */ /* 0x040fec00000810ec */
[C---:B------:R-:W-:Y:S06]  /*69db0*/  HMMA.1688.F32.TF32 R228, R232.reuse, R112, R228 ;  /* 0x00000070e8e4723c */ /* 0x040fec00000810e4 */
[C---:B--2---:R-:W-:Y:S06]  /*69dc0*/  HMMA.1688.F32.TF32 R92, R232.reuse, R116, R92 ;  /* 0x00000074e85c723c */ /* 0x044fec000008105c */
[C---:B---3--:R-:W-:Y:S06]  /*69dd0*/  HMMA.1688.F32.TF32 R88, R232.reuse, R120, R88 ;  /* 0x00000078e858723c */ /* 0x048fec0000081058 */
[C---:B----4-:R-:W-:Y:S06]  /*69de0*/  HMMA.1688.F32.TF32 R84, R232.reuse, R124, R84 ;  /* 0x0000007ce854723c */ /* 0x050fec0000081054 */
        /* <DEDUP_REMOVED lines=77> */
[----:B------:R-:W4:Y:S01]  /*6a2c0*/  LDL.LU.64 R6, [R1+0x28] ;  /* 0x0000280001067983 */ /* 0x000f220000300a00 */
[C---:B--2---:R-:W-:Y:S06]  /*6a2d0*/  HMMA.1688.F32.TF32 R248, R232.reuse, R168, R248 ;  /* 0x000000a8e8f8723c */ /* 0x044fec00000810f8 */
[----:B---3--:R-:W-:-:S15]  /*6a2e0*/  HMMA.1688.F32.TF32 R240, R232, R172, R240 ;  /* 0x000000ace8f0723c */ /* 0x008fde00000810f0 */
[----:B------:R-:W-:-:S02]  /*6a2f0*/  NOP ;  /* 0x0000000000007918 */ /* 0x000fc40000000000 */
[----:B------:R-:W-:Y:S04]  /*6a300*/  STL.64 [R1+0x790], R248 ;  /* 0x000790f801007387 */ /* 0x000fe80000100a00 */
[----:B------:R1:W-:Y:S04]  /*6a310*/  STL.64 [R1+0x798], R250 ;  /* 0x000798fa01007387 */ /* 0x0003e80000100a00 */
[----:B-1----:R-:W2:Y:S04]  /*6a320*/  LDL.LU.64 R250, [R1+0x8350] ;  /* 0x0083500001fa7983 */ /* 0x002ea80000300a00 */
[----:B------:R-:W2:Y:S04]  /*6a330*/  LDL.LU.64 R248, [R1+0x8348] ;  /* 0x0083480001f87983 */ /* 0x000ea80000300a00 */
[----:B------:R-:W-:Y:S04]  /*6a340*/  STL.64 [R1+0x780], R240 ;  /* 0x000780f001007387 */ /* 0x000fe80000100a00 */
[----:B------:R4:W-:Y:S02]  /*6a350*/  STL.64 [R1+0x788], R242 ;  /* 0x000788f201007387 */ /* 0x0009e40000100a00 */
[C---:B----4-:R-:W-:Y:S06]  /*6a360*/  HMMA.1688.F32.TF32 R240, R232.reuse, R176, R236 ;  /* 0x000000b0e8f0723c */ /* 0x050fec00000810ec */
        /* <DEDUP_REMOVED lines=40> */
[----:B------:R-:W3:Y:S04]  /*6a5f0*/  LDL.LU.64 R4, [R1+0x1fb0] ;  /* 0x001fb00001047983 */ /* 0x000ee80000300a00 */
[----:B------:R-:W-:Y:S04]  /*6a600*/  STL.64 [R1+0x1d0], R12 ;  /* 0x0001d00c01007387 */ /* 0x000fe80000100a00 */
[----:B------:R-:W-:Y:S04]  /*6a610*/  STL.64 [R1+0x1d8], R14 ;  /* 0x0001d80e01007387 */ /* 0x000fe80000100a00 */
[----:B------:R-:W3:Y:S04]  /*6a620*/  LDL.LU.64 R6, [R1+0x1fb8] ;  /* 0x001fb80001067983 */ /* 0x000ee80000300a00 */
[----:B------:R-:W-:Y:S04]  /*6a630*/  STL.64 [R1+0x1c0], R8 ;  /* 0x0001c00801007387 */ /* 0x000fe80000100a00 */
[----:B------:R2:W-:Y:S04]  /*6a640*/  STL.64 [R1+0x1c8], R10 ;  /* 0x0001c80a01007387 */ /* 0x0005e80000100a00 */
[----:B------:R-:W4:Y:S04]  /*6a650*/  LDL.LU.64 R232, [R1+0x6b0] ;  /* 0x0006b00001e87983 */ /* 0x000f280000300a00 */
[----:B------:R-:W4:Y:S04]  /*6a660*/  LDL.LU.64 R234, [R1+0x6b8] ;  /* 0x0006b80001ea7983 */ /* 0x000f280000300a00 */
[----:B------:R-:W-:Y:S04]  /*6a670*/  LDS R228, [R3+UR10+0x600] ;  /* 0x0006000a03e47984 */ /* 0x000fe80008000800 */
[----:B------:R-:W-:Y:S04]  /*6a680*/  LDS R230, [R3+UR10+0x2600] ;  /* 0x0026000a03e67984 */ /* 0x000fe80008000800 */
[----:B------:R-:W-:Y:S04]  /*6a690*/  LDS R229, [R245+UR10+0x600] ;  /* 0x0006000af5e57984 */ /* 0x000fe80008000800 */
[----:B------:R-:W1:Y:S01]  /*6a6a0*/  LDS R231, [R245+UR10+0x2600] ;  /* 0x0026000af5e77984 */ /* 0x000e620008000800 */
[C---:B--2---:R-:W-:Y:S03]  /*6a6b0*/  HMMA.1688.F32.TF32 R8, R224.reuse, R108, R248 ;  /* 0x0000006ce008723c */ /* 0x044fe600000810f8 */
[----:B------:R-:W-:Y:S04]  /*6a6c0*/  LDS R248, [R3+UR10+0x680] ;  /* 0x0006800a03f87984 */ /* 0x000fe80008000800 */
[----:B------:R-:W-:Y:S04]  /*6a6d0*/  LDS R250, [R3+UR10+0x2680] ;  /* 0x0026800a03fa7984 */ /* 0x000fe80008000800 */
[----:B------:R-:W-:Y:S04]  /*6a6e0*/  LDS R249, [R245+UR10+0x680] ;  /* 0x0006800af5f97984 */ /* 0x000fe80008000800 */
[----:B------:R-:W2:Y:S08]  /*6a6f0*/  LDS R251, [R245+UR10+0x2680] ;  /* 0x0026800af5fb7984 */ /* 0x000eb00008000800 */
        /* <DEDUP_REMOVED lines=24> */
[----:B-1----:R-:W2:Y:S04]  /*6a880*/  LDL.LU.64 R8, [R1+0x5f0] ;  /* 0x0005f00001087983 */ /* 0x002ea80000300a00 */
[----:B------:R-:W2:Y:S01]  /*6a890*/  LDL.LU.64 R10, [R1+0x5f8] ;  /* 0x0005f800010a7983 */ /* 0x000ea20000300a00 */
[C---:B---3--:R-:W-:Y:S03]  /*6a8a0*/  HMMA.1688.F32.TF32 R236, R224.reuse, R112, R4 ;  /* 0x00000070e0ec723c */ /* 0x048fe60000081004 */
[----:B------:R-:W3:Y:S04]  /*6a8b0*/  LDL.LU.64 R4, [R1+0x1ef0] ;  /* 0x001ef00001047983 */ /* 0x000ee80000300a00 */
[----:B------:R-:W3:Y:S01]  /*6a8c0*/  LDL.LU.64 R6, [R1+0x1ef8] ;  /* 0x001ef80001067983 */ /* 0x000ee20000300a00 */
[----:B----4-:R-:W-:-:S15]  /*6a8d0*/  HMMA.1688.F32.TF32 R232, R224, R116, R232 ;  /* 0x00000074e0e8723c */ /* 0x010fde00000810e8 */
[----:B------:R-:W-:Y:S04]  /*6a8e0*/  STL.64 [R1+0x6c0], R236 ;  /* 0x0006c0ec01007387 */ /* 0x000fe80000100a00 */
[----:B------:R-:W-:Y:S04]  /*6a8f0*/  STL.64 [R1+0x6c8], R238 ;  /* 0x0006c8ee01007387 */ /* 0x000fe80000100a00 */
[----:B------:R-:W-:Y:S04]  /*6a900*/  STL.64 [R1+0x6b0], R232 ;  /* 0x0006b0e801007387 */ /* 0x000fe80000100a00 */
[----:B------:R-:W-:Y:S01]  /*6a910*/  STL.64 [R1+0x6b8], R234 ;  /* 0x0006b8ea01007387 */ /* 0x000fe20000100a00 */
[C---:B--2---:R-:W-:Y:S06]  /*6a920*/  HMMA.1688.F32.TF32 R92, R224.reuse, R120, R92 ;  /* 0x00000078e05c723c */ /* 0x044fec000008105c */
        /* <DEDUP_REMOVED lines=32> */
[C---:B---3--:R-:W-:Y:S03]  /*6ab30*/  HMMA.1688.F32.TF32 R4, R224.reuse, R168, R4 ;  /* 0x000000a8e004723c */ /* 0x048fe60000081004 */
[----:B------:R1:W-:Y:S04]  /*6ab40*/  STL.64 [R1+0x600], R12 ;  /* 0x0006000c01007387 */ /* 0x0003e80000100a00 */
[----:B------:R3:W-:Y:S04]  /*6ab50*/  STL.64 [R1+0x608], R14 ;  /* 0x0006080e01007387 */ /* 0x0007e80000100a00 */
[----:B--2---:R-:W2:Y:S04]  /*6ab60*/  LDL.LU.64 R94, [R1+0x5d8] ;  /* 0x0005d800015e7983 */ /* 0x004ea80000300a00 */
[----:B------:R3:W-:Y:S04]  /*6ab70*/  STL.64 [R1+0x5f0], R8 ;  /* 0x0005f00801007387 */ /* 0x0007e80000100a00 */
[----:B------:R3:W-:Y:S04]  /*6ab80*/  STL.64 [R1+0x5f8], R10 ;  /* 0x0005f80a01007387 */ /* 0x0007e80000100a00 */
[----:B----4-:R-:W4:Y:S04]  /*6ab90*/  LDL.LU.64 R88, [R1+0x1ee0] ;  /* 0x001ee00001587983 */ /* 0x010f280000300a00 */
        /* <DEDUP_REMOVED lines=20> */
[----:B---3--:R-:W3:Y:S04]  /*6ace0*/  LDL.LU.64 R14, [R1+0x23d8] ;  /* 0x0023d800010e7983 */ /* 0x008ee80000300a00 */
[----:B------:R-:W3:Y:S04]  /*6acf0*/  LDL.LU.64 R8, [R1+0x23c0] ;  /* 0x0023c00001087983 */ /* 0x000ee80000300a00 */
[----:B------:R-:W3:Y:S04]  /*6ad00*/  LDL.LU.64 R10, [R1+0x23c8] ;  /* 0x0023c800010a7983 */ /* 0x000ee80000300a00 */
[----:B------:R-:W3:Y:S04]  /*6ad10*/  LDL.LU.64 R4, [R1+0x2520] ;  /* 0x0025200001047983 */ /* 0x000ee80000300a00 */
[----:B------:R-:W3:Y:S01]  /*6ad20*/  LDL.LU.64 R6, [R1+0x2528] ;  /* 0x0025280001067983 */ /* 0x000ee20000300a00 */
[C---:B--2---:R-:W-:Y:S06]  /*6ad30*/  HMMA.1688.F32.TF32 R92, R224.reuse, R172, R92 ;  /* 0x000000ace05c723c */ /* 0x044fec000008105c */
[C---:B----4-:R-:W-:Y:S06]  /*6ad40*/  HMMA.1688.F32.TF32 R88, R224.reuse, R176, R88 ;  /* 0x000000b0e058723c */ /* 0x050fec0000081058 */
        /* <DEDUP_REMOVED lines=27> */
[----:B------:R-:W-:Y:S03]  /*6af00*/  HMMA.1688.F32.TF32 R4, R224, R220, R4 ;  /* 0x000000dce004723c */ /* 0x000fe60000081004 */
[----:B------:R3:W-:Y:S04]  /*6af10*/  STL.64 [R1+0x558], R22 ;  /* 0x0005581601007387 */ /* 0x0007e80000100a00 */
        /* <DEDUP_REMOVED lines=16> */
[----:B-1----:R-:W3:Y:S04]  /*6b020*/  LDL.LU.64 R92, [R1+0x4f0] ;  /* 0x0004f000015c7983 */ /* 0x002ee80000300a00 */
[----:B--2---:R-:W2:Y:S04]  /*6b030*/  LDL.LU.64 R94, [R1+0x4f8] ;  /* 0x0004f800015e7983 */ /* 0x004ea80000300a00 */
[----:B----4-:R-:W4:Y:S04]  /*6b040*/  LDL.LU.64 R88, [R1+0x1eb0] ;  /* 0x001eb00001587983 */ /* 0x010f280000300a00 */
        /* <DEDUP_REMOVED lines=23> */
[C---:B------:R-:W-:Y:S06]  /*6b1c0*/  HMMA.1688.F32.TF32 R224, R228.reuse, R96, R224 ;  /* 0x00000060e4e0723c */ /* 0x040fec00000810e0 */
[----:B------:R-:W-:-:S15]  /*6b1d0*/  HMMA.1688.F32.TF32 R240, R228, R100, R240 ;  /* 0x00000064e4f0723c */ /* 0x000fde00000810f0 */
[----:B------:R-:W-:-:S02]  /*6b1e0*/  NOP ;  /* 0x0000000000007918 */ /* 0x000fc40000000000 */
[----:B------:R-:W-:Y:S01]  /*6b1f0*/  STL.64 [R1+0x530], R224 ;  /* 0x000530e001007387 */ /* 0x000fe20000100a00 */
[C---:B------:R-:W-:Y:S03]  /*6b200*/  HMMA.1688.F32.TF32 R236, R228.reuse, R104, R236 ;  /* 0x00000068e4ec723c */ /* 0x040fe600000810ec */
[----:B------:R1:W-:Y:S03]  /*6b210*/  STL.64 [R1+0x538], R226 ;  /* 0x000538e201007387 */ /* 0x0003e60000100a00 */
[C---:B-1----:R-:W-:Y:S06]  /*6b220*/  HMMA.1688.F32.TF32 R224, R228.reuse, R108, R232 ;  /* 0x0000006ce4e0723c */ /* 0x042fec00000810e8 */
[C---:B--2---:R-:W-:Y:S06]  /*6b230*/  HMMA.1688.F32.TF32 R92, R228.reuse, R112, R92 ;  /* 0x00000070e45c723c */ /* 0x044fec000008105c */
[C---:B----4-:R-:W-:Y:S06]  /*6b240*/  HMMA.1688.F32.TF32 R88, R228.reuse, R116, R88 ;  /* 0x00000074e458723c */ /* 0x050fec0000081058 */
[C---:B---3--:R-:W-:Y:S06]  /*6b250*/  HMMA.1688.F32.TF32 R84, R228.reuse, R120, R84 ;  /* 0x00000078e454723c */ /* 0x048fec0000081054 */
        /* <DEDUP_REMOVED lines=13> */
[----:B------:R-:W-:Y:S01]  /*6b330*/  STL.64 [R1+0x4f0], R92 ;  /* 0x0004f05c01007387 */ /* 0x000fe20000100a00 */
[C---:B------:R-:W-:Y:S03]  /*6b340*/  HMMA.1688.F32.TF32 R12, R228.reuse, R152, R12 ;  /* 0x00000098e40c723c */ /* 0x040fe6000008100c */
[----:B------:R-:W-:Y:S04]  /*6b350*/  STL.64 [R1+0x4f8], R94 ;  /* 0x0004f85e01007387 */ /* 0x000fe80000100a00 */
[----:B------:R-:W-:Y:S01]  /*6b360*/  STL.64 [R1+0x4e0], R88 ;  /* 0x0004e05801007387 */ /* 0x000fe20000100a00 */
[C---:B------:R-:W-:Y:S03]  /*6b370*/  HMMA.1688.F32.TF32 R8, R228.reuse, R156, R8 ;  /* 0x0000009ce408723c */ /* 0x040fe60000081008 */
        /* <DEDUP_REMOVED lines=56> */
[----:B------:R-:W4:Y:S04]  /*6b700*/  LDL.LU.64 R4, [R1] ;  /* 0x0000000001047983 */ /* 0x000f280000300a00 */
[----:B------:R-:W4:Y:S01]  /*6b710*/  LDL.LU.64 R6, [R1+0x8] ;  /* 0x0000080001067983 */ /* 0x000f220000300a00 */
[C---:B--2---:R-:W-:Y:S06]  /*6b720*/  HMMA.1688.F32.TF32 R20, R228.reuse, R164, R20 ;  /* 0x000000a4e414723c */ /* 0x044fec0000081014 */
[C---:B---3--:R-:W-:Y:S06]  /*6b730*/  HMMA.1688.F32.TF32 R16, R228.reuse, R168, R16 ;  /* 0x000000a8e410723c */ /* 0x048fec0000081010 */
[C---:B----4-:R-:W-:Y:S06]  /*6b740*/  HMMA.1688.F32.TF32 R12, R228.reuse, R172, R12 ;  /* 0x000000ace40c723c */ /* 0x050fec000008100c */
[C---:B------:R-:W-:Y:S05]  /*6b750*/  HMMA.1688.F32.TF32 R240, R228.reuse, R176, R240 ;  /* 0x000000b0e4f0723c */ /* 0x040fea00000810f0 */
[----:B------:R-:W-:Y:S01]  /*6b760*/  STL.64 [R1+0x420], R20 ;  /* 0x0004201401007387 */ /* 0x000fe20000100a00 */
[C---:B------:R-:W-:Y:S03]  /*6b770*/  HMMA.1688.F32.TF32 R236, R228.reuse, R180, R236 ;  /* 0x000000b4e4ec723c */ /* 0x040fe600000810ec */
[----:B------:R1:W-:Y:S04]  /*6b780*/  STL.64 [R1+0x428], R22 ;  /* 0x0004281601007387 */ /* 0x0003e80000100a00 */
[----:B-1----:R-:W2:Y:S04]  /*6b790*/  LDL.LU.64 R22, [R1+0x8340] ;  /* 0x0083400001167983 */ /* 0x002ea80000300a00 */
[----:B------:R-:W3:Y:S04]  /*6b7a0*/  LDL.LU.64 R20, [R1+0x8338] ;  /* 0x0083380001147983 */ /* 0x000ee80000300a00 */
[----:B------:R-:W-:Y:S04]  /*6b7b0*/  STL.64 [R1+0x410], R16 ;  /* 0x0004101001007387 */ /* 0x000fe80000100a00 */
[----:B------:R1:W-:Y:S04]  /*6b7c0*/  STL.64 [R1+0x418], R18 ;  /* 0x0004181201007387 */ /* 0x0003e80000100a00 */
[----:B-1----:R-:W4:Y:S04]  /*6b7d0*/  LDL.LU.64 R18, [R1+0x8330] ;  /* 0x0083300001127983 */ /* 0x002f280000300a00 */
[----:B------:R-:W4:Y:S04]  /*6b7e0*/  LDL.LU.64 R16, [R1+0x8328] ;  /* 0x0083280001107983 */ /* 0x000f280000300a00 */
[----:B------:R-:W-:Y:S04]  /*6b7f0*/  STL.64 [R1+0x400], R12 ;  /* 0x0004000c01007387 */ /* 0x000fe80000100a00 */
[----:B------:R1:W-:Y:S04]  /*6b800*/  STL.64 [R1+0x408], R14 ;  /* 0x0004080e01007387 */ /* 0x0003e80000100a00 */
[----:B-1----:R-:W4:Y:S04]  /*6b810*/  LDL.LU.64 R14, [R1+0x8320] ;  /* 0x00832000010e7983 */ /* 0x002f280000300a00 */
[----:B------:R-:W4:Y:S04]  /*6b820*/  LDL.LU.64 R12, [R1+0x8318] ;  /* 0x00831800010c7983 */ /* 0x000f280000300a00 */
[----:B------:R-:W-:Y:S04]  /*6b830*/  STL.64 [R1+0x3f0], R240 ;  /* 0x0003f0f001007387 */ /* 0x000fe80000100a00 */
[----:B------:R1:W-:Y:S04]  /*6b840*/  STL.64 [R1+0x3f8], R242 ;  /* 0x0003f8f201007387 */ /* 0x0003e80000100a00 */
[----:B-1----:R-:W2:Y:S04]  /*6b850*/  LDL.LU.64 R242, [R1+0x8310] ;  /* 0x0083100001f27983 */ /* 0x002ea80000300a00 */
[----:B------:R-:W2:Y:S04]  /*6b860*/  LDL.LU.64 R240, [R1+0x8308] ;  /* 0x0083080001f07983 */ /* 0x000ea80000300a00 */
[----:B------:R-:W-:Y:S04]  /*6b870*/  STL.64 [R1+0x3e0], R236 ;  /* 0x0003e0ec01007387 */ /* 0x000fe80000100a00 */
[----:B------:R1:W-:Y:S04]  /*6b880*/  STL.64 [R1+0x3e8], R238 ;  /* 0x0003e8ee01007387 */ /* 0x0003e80000100a00 */
[----:B-1----:R-:W3:Y:S04]  /*6b890*/  LDL.LU.64 R238, [R1+0x8300] ;  /* 0x0083000001ee7983 */ /* 0x002ee80000300a00 */
[----:B------:R-:W3:Y:S01]  /*6b8a0*/  LDL.LU.64 R236, [R1+0x82f8] ;  /* 0x0082f80001ec7983 */ /* 0x000ee20000300a00 */
[----:B------:R-:W-:-:S15]  /*6b8b0*/  HMMA.1688.F32.TF32 R232, R228, R184, R232 ;  /* 0x000000b8e4e8723c */ /* 0x000fde00000810e8 */
[----:B------:R-:W-:-:S08]  /*6b8c0*/  NOP ;  /* 0x0000000000007918 */ /* 0x000fd00000000000 */
        /* <DEDUP_REMOVED lines=35> */
[----:B------:R-:W-:Y:S04]  /*6bb00*/  LDS R224, [R3+UR10+0x700] ;  /* 0x0007000a03e07984 */ /* 0x000fe80008000800 */
[----:B-1----:R-:W4:Y:S04]  /*6bb10*/  LDL.LU.64 R8, [R1+0x340] ;  /* 0x0003400001087983 */ /* 0x002f280000300a00 */
[----:B------:R-:W-:Y:S04]  /*6bb20*/  LDS R226, [R3+UR10+0x2700] ;  /* 0x0027000a03e27984 */ /* 0x000fe80008000800 */
[----:B------:R-:W-:Y:S04]  /*6bb30*/  LDS R225, [R245+UR10+0x700] ;  /* 0x0007000af5e17984 */ /* 0x000fe80008000800 */
[----:B------:R-:W1:Y:S01]  /*6bb40*/  LDS R227, [R245+UR10+0x2700] ;  /* 0x0027000af5e37984 */ /* 0x000e620008000800 */
[C---:B--2---:R-:W-:Y:S06]  /*6bb50*/  HMMA.1688.F32.TF32 R64, R248.reuse, R104, R240 ;  /* 0x00000068f840723c */ /* 0x044fec00000810f0 */
[----:B---3--:R-:W-:-:S15]  /*6bb60*/  HMMA.1688.F32.TF32 R4, R248, R108, R236 ;  /* 0x0000006cf804723c */ /* 0x008fde00000810ec */
[----:B------:R-:W-:-:S02]  /*6bb70*/  NOP ;  /* 0x0000000000007918 */ /* 0x000fc40000000000 */
[----:B------:R-:W-:Y:S04]  /*6bb80*/  STL.64 [R1+0x170], R64 ;  /* 0x0001704001007387 */ /* 0x000fe80000100a00 */
[----:B------:R-:W-:Y:S04]  /*6bb90*/  STL.64 [R1+0x178], R66 ;  /* 0x0001784201007387 */ /* 0x000fe80000100a00 */
[----:B------:R-:W4:Y:S04]  /*6bba0*/  LDL.LU.64 R10, [R1+0x348] ;  /* 0x00034800010a7983 */ /* 0x000f280000300a00 */
[----:B------:R2:W-:Y:S04]  /*6bbb0*/  STL.64 [R1+0x160], R4 ;  /* 0x0001600401007387 */ /* 0x0005e80000100a00 */
[----:B------:R3:W-:Y:S04]  /*6bbc0*/  STL.64 [R1+0x168], R6 ;  /* 0x0001680601007387 */ /* 0x0007e80000100a00 */
[----:B--2---:R-:W2:Y:S04]  /*6bbd0*/  LDL.LU.64 R4, [R1+0x330] ;  /* 0x0003300001047983 */ /* 0x004ea80000300a00 */
[----:B---3--:R-:W2:Y:S04]  /*6bbe0*/  LDL.LU.64 R6, [R1+0x338] ;  /* 0x0003380001067983 */ /* 0x008ea80000300a00 */
        /* <DEDUP_REMOVED lines=24> */
[C---:B----4-:R-:W-:Y:S06]  /*6bd70*/  HMMA.1688.F32.TF32 R8, R248.reuse, R112, R8 ;  /* 0x00000070f808723c */ /* 0x050fec0000081008 */
[C---:B--2---:R-:W-:Y:S06]  /*6bd80*/  HMMA.1688.F32.TF32 R4, R248.reuse, R116, R4 ;  /* 0x00000074f804723c */ /* 0x044fec0000081004 */
[C---:B---3--:R-:W-:Y:S06]  /*6bd90*/  HMMA.1688.F32.TF32 R92, R248.reuse, R120, R92 ;  /* 0x00000078f85c723c */ /* 0x048fec000008105c */
[C---:B------:R-:W-:Y:S05]  /*6bda0*/  HMMA.1688.F32.TF32 R88, R248.reuse, R124, R88 ;  /* 0x0000007cf858723c */ /* 0x040fea0000081058 */
[----:B------:R-:W-:Y:S01]  /*6bdb0*/  STL.64 [R1+0x340], R8 ;  /* 0x0003400801007387 */ /* 0x000fe20000100a00 */
[C---:B------:R-:W-:Y:S03]  /*6bdc0*/  HMMA.1688.F32.TF32 R236, R248.reuse, R128, R236 ;  /* 0x00000080f8ec723c */ /* 0x040fe600000810ec */
[----:B------:R2:W-:Y:S04]  /*6bdd0*/  STL.64 [R1+0x348], R10 ;  /* 0x0003480a01007387 */ /* 0x0005e80000100a00 */
[----:B--2---:R-:W2:Y:S04]  /*6bde0*/  LDL.LU.64 R10, [R1+0x82f0] ;  /* 0x0082f000010a7983 */ /* 0x004ea80000300a00 */
[----:B------:R-:W3:Y:S04]  /*6bdf0*/  LDL.LU.64 R8, [R1+0x82e8] ;  /* 0x0082e80001087983 */ /* 0x000ee80000300a00 */
[----:B------:R-:W-:Y:S04]  /*6be00*/  STL.64 [R1+0x330], R4 ;  /* 0x0003300401007387 */ /* 0x000fe80000100a00 */
[----:B------:R4:W-:Y:S04]  /*6be10*/  STL.64 [R1+0x338], R6 ;  /* 0x0003380601007387 */ /* 0x0009e80000100a00 */
[----:B----4-:R-:W4:Y:S04]  /*6be20*/  LDL.LU.64 R6, [R1+0x82e0] ;  /* 0x0082e00001067983 */ /* 0x010f280000300a00 */
[----:B------:R-:W4:Y:S04]  /*6be30*/  LDL.LU.64 R4, [R1+0x82d8] ;  /* 0x0082d80001047983 */ /* 0x000f280000300a00 */
[----:B------:R-:W-:Y:S04]  /*6be40*/  STL.64 [R1+0x320], R92 ;  /* 0x0003205c01007387 */ /* 0x000fe80000100a00 */
[----:B------:R1:W-:Y:S01]  /*6be50*/  STL.64 [R1+0x328], R94 ;  /* 0x0003285e01007387 */ /* 0x0003e20000100a00 */
[C---:B------:R-:W-:Y:S03]  /*6be60*/  HMMA.1688.F32.TF32 R232, R248.reuse, R136, R232 ;  /* 0x00000088f8e8723c */ /* 0x040fe600000810e8 */
[----:B-1----:R-:W2:Y:S04]  /*6be70*/  LDL.LU.64 R94, [R1+0x82d0] ;  /* 0x0082d000015e7983 */ /* 0x002ea80000300a00 */
[----:B------:R-:W2:Y:S04]  /*6be80*/  LDL.LU.64 R92, [R1+0x82c8] ;  /* 0x0082c800015c7983 */ /* 0x000ea80000300a00 */
[----:B------:R-:W-:Y:S04]  /*6be90*/  STL.64 [R1+0x310], R88 ;  /* 0x0003105801007387 */ /* 0x000fe80000100a00 */
[----:B------:R1:W-:Y:S01]  /*6bea0*/  STL.64 [R1+0x318], R90 ;  /* 0x0003185a01007387 */ /* 0x0003e20000100a00 */
[C---:B------:R-:W-:Y:S03]  /*6beb0*/  HMMA.1688.F32.TF32 R228, R248.reuse, R140, R228 ;  /* 0x0000008cf8e4723c */ /* 0x040fe600000810e4 */
[----:B-1----:R-:W3:Y:S04]  /*6bec0*/  LDL.LU.64 R90, [R1+0x82c0] ;  /* 0x0082c000015a7983 */ /* 0x002ee80000300a00 */
[----:B------:R-:W3:Y:S04]  /*6bed0*/  LDL.LU.64 R88, [R1+0x82b8] ;  /* 0x0082b80001587983 */ /* 0x000ee80000300a00 */
[----:B------:R-:W-:Y:S04]  /*6bee0*/  STL.64 [R1+0x300], R236 ;  /* 0x000300ec01007387 */ /* 0x000fe80000100a00 */
[----:B------:R1:W-:Y:S01]  /*6bef0*/  STL.64 [R1+0x308], R238 ;  /* 0x000308ee01007387 */ /* 0x0003e20000100a00 */
[C---:B------:R-:W-:Y:S06]  /*6bf00*/  HMMA.1688.F32.TF32 R84, R248.reuse, R144, R84 ;  /* 0x00000090f854723c */ /* 0x040fec0000081054 */
[C---:B-1----:R-:W-:Y:S06]  /*6bf10*/  HMMA.1688.F32.TF32 R236, R248.reuse, R132, R240 ;  /* 0x00000084f8ec723c */ /* 0x042fec00000810f0 */
[C---:B------:R-:W-:Y:S06]  /*6bf20*/  HMMA.1688.F32.TF32 R80, R248.reuse, R148, R80 ;  /* 0x00000094f850723c */ /* 0x040fec0000081050 */
        /* <DEDUP_REMOVED lines=15> */
[----:B------:R-:W-:Y:S01]  /*6c020*/  STL.64 [R1+0xc0], R72 ;  /* 0x0000c04801007387 */ /* 0x000fe20000100a00 */
[C---:B------:R-:W-:Y:S03]  /*6c030*/  HMMA.1688.F32.TF32 R64, R248.reuse, R164, R64 ;  /* 0x000000a4f840723c */ /* 0x040fe60000081040 */
[----:B------:R-:W-:Y:S04]  /*6c040*/  STL.64 [R1+0xc8], R74 ;  /* 0x0000c84a01007387 */ /* 0x000fe80000100a00 */
[----:B-1----:R-:W4:Y:S04]  /*6c050*/  LDL.LU.64 R80, [R1+0x90] ;  /* 0x0000900001507983 */ /* 0x002f280000300a00 */
[----:B------:R1:W-:Y:S04]  /*6c060*/  STL.64 [R1+0xb0], R68 ;  /* 0x0000b04401007387 */ /* 0x0003e80000100a00 */
[----:B------:R1:W-:Y:S04]  /*6c070*/  STL.64 [R1+0xb8], R70 ;  /* 0x0000b84601007387 */ /* 0x0003e80000100a00 */
[----:B------:R-:W4:Y:S04]  /*6c080*/  LDL.LU.64 R82, [R1+0x98] ;  /* 0x0000980001527983 */ /* 0x000f280000300a00 */
[----:B------:R1:W-:Y:S04]  /*6c090*/  STL.64 [R1+0xa0], R64 ;  /* 0x0000a04001007387 */ /* 0x0003e80000100a00 */
[----:B------:R1:W-:Y:S04]  /*6c0a0*/  STL.64 [R1+0xa8], R66 ;  /* 0x0000a84201007387 */ /* 0x0003e80000100a00 */
[----:B------:R-:W2:Y:S04]  /*6c0b0*/  LDL.LU.64 R76, [R1+0x80] ;  /* 0x00008000014c7983 */ /* 0x000ea80000300a00 */
[----:B------:R-:W2:Y:S04]  /*6c0c0*/  LDL.LU.64 R78, [R1+0x88] ;  /* 0x00008800014e7983 */ /* 0x000ea80000300a00 */
[----:B-1----:R-:W3:Y:S04]  /*6c0d0*/  LDL.LU.64 R68, [R1+0x70] ;  /* 0x0000700001447983 */ /* 0x002ee80000300a00 */
        /* <DEDUP_REMOVED lines=13> */
[----:B----4-:R-:W-:Y:S03]  /*6c1b0*/  HMMA.1688.F32.TF32 R240, R248, R168, R80 ;  /* 0x000000a8f8f0723c */ /* 0x010fe60000081050 */
[----:B------:R-:W4:Y:S04]  /*6c1c0*/  LDL.LU.64 R80, [R1+0x14e0] ;  /* 0x0014e00001507983 */ /* 0x000f280000300a00 */
[----:B------:R-:W4:-:S15]  /*6c1d0*/  LDL.LU.64 R82, [R1+0x14e8] ;  /* 0x0014e80001527983 */ /* 0x000f1e0000300a00 */
[----:B------:R-:W-:-:S01]  /*6c1e0*/  NOP ;  /* 0x0000000000007918 */ /* 0x000fc20000000000 */
[----:B------:R-:W-:Y:S04]  /*6c1f0*/  STL.64 [R1+0x90], R240 ;  /* 0x000090f001007387 */ /* 0x000fe80000100a00 */
[----:B------:R2:W-:Y:S02]  /*6c200*/  STL.64 [R1+0x98], R242 ;  /* 0x000098f201007387 */ /* 0x0005e40000100a00 */
[C---:B--2---:R-:W-:Y:S02]  /*6c210*/  HMMA.1688.F32.TF32 R240, R248.reuse, R172, R76 ;  /* 0x000000acf8f0723c */ /* 0x044fe4000008104c */
[----:B------:R-:W2:Y:S04]  /*6c220*/  LDL.LU.64 R76, [R1+0x23b0] ;  /* 0x0023b000014c7983 */ /* 0x000ea80000300a00 */
[C---:B---3--:R-:W-:Y:S06]  /*6c230*/  HMMA.1688.F32.TF32 R68, R248.reuse, R176, R68 ;  /* 0x000000b0f844723c */ /* 0x048fec0000081044 */
[C---:B------:R-:W-:Y:S11]  /*6c240*/  HMMA.1688.F32.TF32 R64, R248.reuse, R180, R64 ;  /* 0x000000b4f840723c */ /* 0x040ff60000081040 */
[----:B------:R-:W-:Y:S04]  /*6c250*/  STL.64 [R1+0x80], R240 ;  /* 0x000080f001007387 */ /* 0x000fe80000100a00 */
[----:B------:R-:W-:Y:S04]  /*6c260*/  STL.64 [R1+0x88], R242 ;  /* 0x000088f201007387 */ /* 0x000fe80000100a00 */
[----:B------:R-:W2:Y:S04]  /*6c270*/  LDL.LU.64 R78, [R1+0x23b8] ;  /* 0x0023b800014e7983 */ /* 0x000ea80000300a00 */
[----:B------:R1:W-:Y:S04]  /*6c280*/  STL.64 [R1+0x70], R68 ;  /* 0x0000704401007387 */ /* 0x0003e80000100a00 */
[----:B------:R3:W-:Y:S04]  /*6c290*/  STL.64 [R1+0x78], R70 ;  /* 0x0000784601007387 */ /* 0x0007e80000100a00 */
[----:B-1----:R-:W2:Y:S04]  /*6c2a0*/  LDL.LU.64 R68, [R1+0x23a0] ;  /* 0x0023a00001447983 */ /* 0x002ea80000300a00 */
[----:B---3--:R-:W3:Y:S04]  /*6c2b0*/  LDL.LU.64 R70, [R1+0x23a8] ;  /* 0x0023a80001467983 */ /* 0x008ee80000300a00 */
[----:B------:R1:W-:Y:S04]  /*6c2c0*/  STL.64 [R1+0x60], R64 ;  /* 0x0000604001007387 */ /* 0x0003e80000100a00 */
[----:B------:R1:W-:Y:S04]  /*6c2d0*/  STL.64 [R1+0x68], R66 ;  /* 0x0000684201007387 */ /* 0x0003e80000100a00 */
[----:B-1----:R-:W3:Y:S04]  /*6c2e0*/  LDL.LU.64 R64, [R1+0x2390] ;  /* 0x0023900001407983 */ /* 0x002ee80000300a00 */
[----:B------:R-:W3:Y:S01]  /*6c2f0*/  LDL.LU.64 R66, [R1+0x2398] ;  /* 0x0023980001427983 */ /* 0x000ee20000300a00 */
[C---:B------:R-:W-:Y:S06]  /*6c300*/  HMMA.1688.F32.TF32 R240, R248.reuse, R184, R236 ;  /* 0x000000b8f8f0723c */ /* 0x040fec00000810ec */
        /* <DEDUP_REMOVED lines=15> */
[----:B------:R-:W-:Y:S04]  /*6c400*/  STL.64 [R1+0x18], R86 ;  /* 0x0000185601007387 */ /* 0x000fe80000100a00 */
[----:B------:R-:W-:Y:S04]  /*6c410*/  LDS R229, [R245+UR10+0x780] ;  /* 0x0007800af5e57984 */ /* 0x000fe80008000800 */
[----:B------:R-:W-:Y:S04]  /*6c420*/  LDS R231, [R245+UR10+0x2780] ;  /* 0x0027800af5e77984 */ /* 0x000fe80008000800 */
[----:B------:R-:W-:Y:S04]  /*6c430*/  LDS R228, [R3+UR10+0x780] ;  /* 0x0007800a03e47984 */ /* 0x000fe80008000800 */
[----:B------:R-:W1:Y:S01]  /*6c440*/  LDS R230, [R3+UR10+0x2780] ;  /* 0x0027800a03e67984 */ /* 0x000e620008000800 */
[----:B----4-:R-:W-:-:S15]  /*6c450*/  HMMA.1688.F32.TF32 R80, R248, R204, R80 ;  /* 0x000000ccf850723c */ /* 0x010fde0000081050 */
[----:B------:R-:W-:-:S08]  /*6c460*/  NOP ;  /* 0x0000000000007918 */ /* 0x000fd00000000000 */
[----:B------:R4:W-:Y:S04]  /*6c470*/  STL.64 [R1], R80 ;  /* 0x0000005001007387 */ /* 0x0009e80000100a00 */
[----:B------:R1:W-:Y:S04]  /*6c480*/  STL.64 [R1+0x8], R82 ;  /* 0x0000085201007387 */ /* 0x0003e80000100a00 */
[----:B----4-:R-:W4:Y:S04]  /*6c490*/  LDL.LU.64 R80, [R1+0x1e60] ;  /* 0x001e600001507983 */ /* 0x010f280000300a00 */
[----:B-1----:R-:W4:Y:S01]  /*6c4a0*/  LDL.LU.64 R82, [R1+0x1e68] ;  /* 0x001e680001527983 */ /* 0x002f220000300a00 */
[----:B--2---:R-:W-:-:S15]  /*6c4b0*/  HMMA.1688.F32.TF32 R76, R248, R208, R76 ;  /* 0x000000d0f84c723c */ /* 0x004fde000008104c */
[----:B------:R-:W-:-:S08]  /*6c4c0*/  NOP ;  /* 0x0000000000007918 */ /* 0x000fd00000000000 */
[----:B------:R-:W-:Y:S04]  /*6c4d0*/  STL.64 [R1+0x1500], R76 ;  /* 0x0015004c01007387 */ /* 0x000fe80000100a00 */
[----:B------:R3:W-:Y:S02]  /*6c4e0*/  STL.64 [R1+0x1508], R78 ;  /* 0x0015084e01007387 */ /* 0x0007e40000100a00 */
[C---:B---3--:R-:W-:Y:S02]  /*6c4f0*/  HMMA.1688.F32.TF32 R76, R248.reuse, R212, R68 ;  /* 0x000000d4f84c723c */ /* 0x048fe40000081044 */
[----:B------:R-:W2:Y:S04]  /*6c500*/  LDL.LU.64 R68, [R1+0x1e50] ;  /* 0x001e500001447983 */ /* 0x000ea80000300a00 */
[----:B------:R-:W-:-:S15]  /*6c510*/  HMMA.1688.F32.TF32 R64, R248, R216, R64 ;  /* 0x000000d8f840723c */ /* 0x000fde0000081040 */
[----:B------:R-:W-:-:S02]  /*6c520*/  NOP ;  /* 0x0000000000007918 */ /* 0x000fc40000000000 */
[----:B------:R1:W-:Y:S04]  /*6c530*/  STL.64 [R1+0x14f0], R76 ;  /* 0x0014f04c01007387 */ /* 0x0003e80000100a00 */
[----:B------:R3:W-:Y:S04]  /*6c540*/  STL.64 [R1+0x14f8], R78 ;  /* 0x0014f84e01007387 */ /* 0x0007e80000100a00 */
[----:B------:R-:W2:Y:S04]  /*6c550*/  LDL.LU.64 R70, [R1+0x1e58] ;  /* 0x001e580001467983 */ /* 0x000ea80000300a00 */
[----:B------:R3:W-:Y:S04]  /*6c560*/  STL.64 [R1+0x14e0], R64 ;  /* 0x0014e04001007387 */ /* 0x0007e80000100a00 */
[----:B------:R3:W-:Y:S04]  /*6c570*/  STL.64 [R1+0x14e8], R66 ;  /* 0x0014e84201007387 */ /* 0x0007e80000100a00 */
[----:B-1----:R-:W2:Y:S04]  /*6c580*/  LDL.LU.64 R76, [R1+0x1e40] ;  /* 0x001e4000014c7983 */ /* 0x002ea80000300a00 */
[----:B---3--:R-:W3:Y:S04]  /*6c590*/  LDL.LU.64 R78, [R1+0x1e48] ;  /* 0x001e4800014e7983 */ /* 0x008ee80000300a00 */
[----:B------:R-:W3:Y:S04]  /*6c5a0*/  LDL.LU.64 R64, [R1+0x1c40] ;  /* 0x001c400001407983 */ /* 0x000ee80000300a00 */
[----:B------:R-:W3:Y:S01]  /*6c5b0*/  LDL.LU.64 R66, [R1+0x1c48] ;  /* 0x001c480001427983 */ /* 0x000ee20000300a00 */
[----:B------:R-:W-:Y:S03]  /*6c5c0*/  HMMA.1688.F32.TF32 R248, R248, R220, R72 ;  /* 0x000000dcf8f8723c */ /* 0x000fe60000081048 */
[----:B------:R-:W3:Y:S04]  /*6c5d0*/  LDL.LU.64 R72, [R1+0x1c60] ;  /* 0x001c600001487983 */ /* 0x000ee80000300a00 */
[----:B------:R-:W3:-:S15]  /*6c5e0*/  LDL.LU.64 R74, [R1+0x1c68] ;  /* 0x001c6800014a7983 */ /* 0x000ede0000300a00 */
[----:B------:R-:W-:-:S01]  /*6c5f0*/  NOP ;  /* 0x0000000000007918 */ /* 0x000fc20000000000 */
[----:B------:R-:W-:Y:S04]  /*6c600*/  STL [R1+0x7ed4], R248 ;  /* 0x007ed4f801007387 */ /* 0x000fe80000100800 */
[----:B------:R-:W-:Y:S04]  /*6c610*/  STL [R1+0x7ed0], R249 ;  /* 0x007ed0f901007387 */ /* 0x000fe80000100800 */
[----:B------:R-:W-:Y:S04]  /*6c620*/  STL [R1+0x7ecc], R250 ;  /* 0x007eccfa01007387 */ /* 0x000fe80000100800 */
[----:B------:R-:W-:Y:S01]  /*6c630*/  STL [R1+0x7ec8], R251 ;  /* 0x007ec8fb01007387 */ /* 0x000fe20000100800 */
[----:B----4-:R-:W-:-:S15]  /*6c640*/  HMMA.1688.F32.TF32 R232, R224, R96, R80 ;  /* 0x00000060e0e8723c */ /* 0x010fde0000081050 */
[----:B------:R-:W-:-:S08]  /*6c650*/  NOP ;  /* 0x0000000000007918 */ /* 0x000fd00000000000 */
[----:B------:R-:W-:Y:S04]  /*6c660*/  STL [R1+0x7ee4], R232 ;  /* 0x007ee4e801007387 */ /* 0x000fe80000100800 */
[----:B------:R-:W-:Y:S04]  /*6c670*/  STL [R1+0x7ee0], R233 ;  /* 0x007ee0e901007387 */ /* 0x000fe80000100800 */
[----:B------:R-:W-:Y:S04]  /*6c680*/  STL [R1+0x7edc], R234 ;  /* 0x007edcea01007387 */ /* 0x000fe80000100800 */
[----:B------:R-:W-:Y:S01]  /*6c690*/  STL [R1+0x7ed8], R235 ;  /* 0x007ed8eb01007387 */ /* 0x000fe20000100800 */
[C---:B--2---:R-:W-:Y:S03]  /*6c6a0*/  HMMA.1688.F32.TF32 R236, R224.reuse, R100, R68 ;  /* 0x00000064e0ec723c */ /* 0x044fe60000081044 */
[----:B------:R-:W2:Y:S04]  /*6c6b0*/  LDL.LU.64 R68, [R1+0x1c80] ;  /* 0x001c800001447983 */ /* 0x000ea80000300a00 */
[----:B------:R-:W2:Y:S01]  /*6c6c0*/  LDL.LU.64 R70, [R1+0x1c88] ;  /* 0x001c880001467983 */ /* 0x000ea20000300a00 */
[C---:B---3--:R-:W-:Y:S06]  /*6c6d0*/  HMMA.1688.F32.TF32 R240, R224.reuse, R104, R76 ;  /* 0x00000068e0f0723c */ /* 0x048fec000008104c */
[----:B------:R-:W-:Y:S09]  /*6c6e0*/  HMMA.1688.F32.TF32 R64, R224, R108, R64 ;  /* 0x0000006ce040723c */ /* 0x000ff20000081040 */
[----:B------:R1:W-:Y:S04]  /*6c6f0*/  STL [R1+0x7ef4], R236 ;  /* 0x007ef4ec01007387 */ /* 0x0003e80000100800 */
[----:B------:R3:W-:Y:S04]  /*6c700*/  STL [R1+0x7ef0], R237 ;  /* 0x007ef0ed01007387 */ /* 0x0007e80000100800 */
[----:B------:R4:W-:Y:S04]  /*6c710*/  STL [R1+0x7eec], R238 ;  /* 0x007eecee01007387 */ /* 0x0009e80000100800 */
[----:B------:R4:W-:Y:S04]  /*6c720*/  STL [R1+0x7ee8], R239 ;  /* 0x007ee8ef01007387 */ /* 0x0009e80000100800 */
[----:B------:R-:W-:Y:S04]  /*6c730*/  STL [R1+0x7f04], R240 ;  /* 0x007f04f001007387 */ /* 0x000fe80000100800 */
[----:B------:R-:W-:Y:S01]  /*6c740*/  STL [R1+0x7f00], R241 ;  /* 0x007f00f101007387 */ /* 0x000fe20000100800 */
[----:B-1----:R-:W-:-:S03]  /*6c750*/  IMAD.MOV.U32 R236, RZ, RZ, R64 ;  /* 0x000000ffffec7224 */ /* 0x002fc600078e0040 */
[----:B------:R-:W-:Y:S01]  /*6c760*/  STL [R1+0x7efc], R242 ;  /* 0x007efcf201007387 */ /* 0x000fe20000100800 */
[----:B---3--:R-:W-:Y:S02]  /*6c770*/  IMAD.MOV.U32 R237, RZ, RZ, R65 ;  /* 0x000000ffffed7224 */ /* 0x008fe400078e0041 */
[----:B----4-:R-:W-:Y:S01]  /*6c780*/  IMAD.MOV.U32 R238, RZ, RZ, R66 ;  /* 0x000000ffffee7224 */ /* 0x010fe200078e0042 */
[----:B------:R1:W-:Y:S01]  /*6c790*/  STL [R1+0x7ef8], R243 ;  /* 0x007ef8f301007387 */ /* 0x0003e20000100800 */
[----:B------:R-:W-:-:S03]  /*6c7a0*/  IMAD.MOV.U32 R239, RZ, RZ, R67 ;  /* 0x000000ffffef7224 */ /* 0x000fc600078e0043 */
[----:B------:R-:W3:Y:S04]  /*6c7b0*/  LDL.LU.64 R64, [R1+0x1ca0] ;  /* 0x001ca00001407983 */ /* 0x000ee80000300a00 */
[----:B------:R-:W3:Y:S01]  /*6c7c0*/  LDL.LU.64 R66, [R1+0x1ca8] ;  /* 0x001ca80001427983 */ /* 0x000ee20000300a00 */
[----:B------:R-:W-:Y:S03]  /*6c7d0*/  HMMA.1688.F32.TF32 R72, R224, R112, R72 ;  /* 0x00000070e048723c */ /* 0x000fe60000081048 */
[----:B------:R4:W-:Y:S04]  /*6c7e0*/  STL [R1+0x7f14], R239 ;  /* 0x007f14ef01007387 */ /* 0x0009e80000100800 */
[----:B------:R4:W-:Y:S04]  /*6c7f0*/  STL [R1+0x7f10], R238 ;  /* 0x007f10ee01007387 */ /* 0x0009e80000100800 */
[----:B------:R4:W-:Y:S04]  /*6c800*/  STL [R1+0x7f0c], R237 ;  /* 0x007f0ced01007387 */ /* 0x0009e80000100800 */
[----:B------:R4:W-:Y:S04]  /*6c810*/  STL [R1+0x7f08], R236 ;  /* 0x007f08ec01007387 */ /* 0x0009e80000100800 */
[----:B------:R-:W3:Y:S04]  /*6c820*/  LDL.LU.64 R76, [R1+0x1cc0] ;  /* 0x001cc000014c7983 */ /* 0x000ee80000300a00 */
[----:B------:R-:W3:Y:S01]  /*6c830*/  LDL.LU.64 R78, [R1+0x1cc8] ;  /* 0x001cc800014e7983 */ /* 0x000ee20000300a00 */
[----:B-1----:R-:W-:Y:S01]  /*6c840*/  MOV R243, R75 ;  /* 0x0000004b00f37202 */ /* 0x002fe20000000f00 */
[----:B------:R-:W-:-:S02]  /*6c850*/  IMAD.MOV.U32 R242, RZ, RZ, R74 ;  /* 0x000000fffff27224 */ /* 0x000fc400078e004a */
[----:B------:R-:W-:Y:S02]  /*6c860*/  IMAD.MOV.U32 R240, RZ, RZ, R72 ;  /* 0x000000fffff07224 */ /* 0x000fe400078e0048 */
[----:B------:R-:W-:Y:S01]  /*6c870*/  IMAD.MOV.U32 R241, RZ, RZ, R73 ;  /* 0x000000fffff17224 */ /* 0x000fe200078e0049 */
[----:B------:R1:W-:Y:S04]  /*6c880*/  STL [R1+0x7f24], R243 ;  /* 0x007f24f301007387 */ /* 0x0003e80000100800 */
[----:B------:R-:W-:Y:S04]  /*6c890*/  STL [R1+0x7f20], R242 ;  /* 0x007f20f201007387 */ /* 0x000fe80000100800 */
[----:B------:R1:W-:Y:S04]  /*6c8a0*/  STL [R1+0x7f1c], R240 ;  /* 0x007f1cf001007387 */ /* 0x0003e80000100800 */
[----:B------:R1:W-:Y:S04]  /*6c8b0*/  STL [R1+0x7f18], R241 ;  /* 0x007f18f101007387 */ /* 0x0003e80000100800 */
[----:B------:R-:W3:Y:S04]  /*6c8c0*/  LDL.LU.64 R72, [R1+0x1cd0] ;  /* 0x001cd00001487983 */ /* 0x000ee80000300a00 */
[----:B------:R-:W3:Y:S01]  /*6c8d0*/  LDL.LU.64 R74, [R1+0x1cd8] ;  /* 0x001cd800014a7983 */ /* 0x000ee20000300a00 */
[----:B--2---:R-:W-:-:S15]  /*6c8e0*/  HMMA.1688.F32.TF32 R68, R224, R116, R68 ;  /* 0x00000074e044723c */ /* 0x004fde0000081044 */
[----:B------:R-:W-:-:S09]  /*6c8f0*/  NOP ;  /* 0x0000000000007918 */ /* 0x000fd20000000000 */
[----:B----4-:R-:W-:Y:S02]  /*6c900*/  IMAD.MOV.U32 R239, RZ, RZ, R68 ;  /* 0x000000ffffef7224 */ /* 0x010fe400078e0044 */
[----:B------:R-:W-:Y:S02]  /*6c910*/  IMAD.MOV.U32 R238, RZ, RZ, R69 ;  /* 0x000000ffffee7224 */ /* 0x000fe400078e0045 */
[----:B------:R-:W-:Y:S01]  /*6c920*/  IMAD.MOV.U32 R237, RZ, RZ, R70 ;  /* 0x000000ffffed7224 */ /* 0x000fe200078e0046 */
[----:B------:R-:W2:Y:S01]  /*6c930*/  LDL.LU.64 R68, [R1+0x1ce0] ;  /* 0x001ce00001447983 */ /* 0x000ea20000300a00 */
[----:B------:R-:W-:-:S03]  /*6c940*/  IMAD.MOV.U32 R236, RZ, RZ, R71 ;  /* 0x000000ffffec7224 */ /* 0x000fc600078e0047 */
[----:B------:R-:W2:Y:S01]  /*6c950*/  LDL.LU.64 R70, [R1+0x1ce8] ;  /* 0x001ce80001467983 */ /* 0x000ea20000300a00 */
[----:B---3--:R-:W-:Y:S03]  /*6c960*/  HMMA.1688.F32.TF32 R64, R224, R120, R64 ;  /* 0x00000078e040723c */ /* 0x008fe60000081040 */
[----:B------:R-:W-:Y:S04]  /*6c970*/  STL [R1+0x7f34], R236 ;  /* 0x007f34ec01007387 */ /* 0x000fe80000100800 */
[----:B------:R-:W-:Y:S04]  /*6c980*/  STL [R1+0x7f30], R237 ;  /* 0x007f30ed01007387 */ /* 0x000fe80000100800 */
[----:B------:R3:W-:Y:S04]  /*6c990*/  STL [R1+0x7f2c], R239 ;  /* 0x007f2cef01007387 */ /* 0x0007e80000100800 */
[----:B------:R4:W-:Y:S09]  /*6c9a0*/  STL [R1+0x7f28], R238 ;  /* 0x007f28ee01007387 */ /* 0x0009f20000100800 */
[----:B------:R-:W-:-:S02]  /*6c9b0*/  IMAD.MOV.U32 R232, RZ, RZ, R64 ;  /* 0x000000ffffe87224 */ /* 0x000fc400078e0040 */
[----:B------:R-:W-:Y:S02]  /*6c9c0*/  IMAD.MOV.U32 R233, RZ, RZ, R65 ;  /* 0x000000ffffe97224 */ /* 0x000fe400078e0041 */
[----:B------:R-:W-:Y:S01]  /*6c9d0*/  IMAD.MOV.U32 R234, RZ, RZ, R66 ;  /* 0x000000ffffea7224 */ /* 0x000fe200078e0042 */
[----:B------:R-:W2:Y:S01]  /*6c9e0*/  LDL.LU.64 R64, [R1+0x1cf0] ;  /* 0x001cf00001407983 */ /* 0x000ea20000300a00 */
[----:B------:R-:W-:-:S03]  /*6c9f0*/  IMAD.MOV.U32 R235, RZ, RZ, R67 ;  /* 0x000000ffffeb7224 */ /* 0x000fc600078e0043 */
[----:B------:R-:W2:Y:S01]  /*6ca00*/  LDL.LU.64 R66, [R1+0x1cf8] ;  /* 0x001cf80001427983 */ /* 0x000ea20000300a00 */
[C---:B------:R-:W-:Y:S06]  /*6ca10*/  HMMA.1688.F32.TF32 R76, R224.reuse, R124, R76 ;  /* 0x0000007ce04c723c */ /* 0x040fec000008104c */
[----:B------:R-:W-:Y:S01]  /*6ca20*/  HMMA.1688.F32.TF32 R72, R224, R128, R72 ;  /* 0x00000080e048723c */ /* 0x000fe20000081048 */
[----:B------:R2:W-:Y:S04]  /*6ca30*/  STL [R1+0x7f44], R235 ;  /* 0x007f44eb01007387 */ /* 0x0005e80000100800 */
[----:B------:R2:W-:-:S13]  /*6ca40*/  STL [R1+0x7f40], R234 ;  /* 0x007f40ea01007387 */ /* 0x0005da0000100800 */
[----:B-1----:R-:W-:Y:S01]  /*6ca50*/  IMAD.MOV.U32 R243, RZ, RZ, R76 ;  /* 0x000000fffff37224 */ /* 0x002fe200078e004c */
[----:B------:R-:W-:Y:S01]  /*6ca60*/  MOV R240, R78 ;  /* 0x0000004e00f07202 */ /* 0x000fe20000000f00 */
[----:B------:R-:W-:Y:S02]  /*6ca70*/  IMAD.MOV.U32 R242, RZ, RZ, R77 ;  /* 0x000000fffff27224 */ /* 0x000fe400078e004d */
[----:B------:R-:W-:Y:S01]  /*6ca80*/  IMAD.MOV.U32 R241, RZ, RZ, R79 ;  /* 0x000000fffff17224 */ /* 0x000fe200078e004f */
[----:B------:R1:W-:Y:S04]  /*6ca90*/  STL [R1+0x7f3c], R233 ;  /* 0x007f3ce901007387 */ /* 0x0003e80000100800 */
[----:B------:R1:W-:Y:S04]  /*6caa0*/  STL [R1+0x7f38], R232 ;  /* 0x007f38e801007387 */ /* 0x0003e80000100800 */
[----:B------:R-:W-:Y:S01]  /*6cab0*/  STL.64 [R1+0x7f50], R242 ;  /* 0x007f50f201007387 */ /* 0x000fe20000100a00 */
[----:B---3--:R-:W-:-:S02]  /*6cac0*/  IMAD.MOV.U32 R239, RZ, RZ, R74 ;  /* 0x000000ffffef7224 */ /* 0x008fc400078e004a */
[----:B----4-:R-:W-:Y:S02]  /*6cad0*/  IMAD.MOV.U32 R238, RZ, RZ, R75 ;  /* 0x000000ffffee7224 */ /* 0x010fe400078e004b */
[----:B------:R-:W-:Y:S02]  /*6cae0*/  IMAD.MOV.U32 R236, RZ, RZ, R72 ;  /* 0x000000ffffec7224 */ /* 0x000fe400078e0048 */
[----:B------:R-:W-:Y:S01]  /*6caf0*/  IMAD.MOV.U32 R237, RZ, RZ, R73 ;  /* 0x000000ffffed7224 */ /* 0x000fe200078e0049 */
[----:B------:R3:W-:Y:S04]  /*6cb00*/  STL.64 [R1+0x7f48], R240 ;  /* 0x007f48f001007387 */ /* 0x0007e80000100a00 */
[----:B------:R-:W-:Y:S04]  /*6cb10*/  STL.64 [R1+0x7f60], R238 ;  /* 0x007f60ee01007387 */ /* 0x000fe80000100a00 */
[----:B------:R4:W-:Y:S01]  /*6cb20*/  STL.64 [R1+0x7f58], R236 ;  /* 0x007f58ec01007387 */ /* 0x0009e20000100a00 */
[----:B--2---:R-:W-:-:S15]  /*6cb30*/  HMMA.1688.F32.TF32 R68, R224, R132, R68 ;  /* 0x00000084e044723c */ /* 0x004fde0000081044 */
[----:B------:R-:W-:-:S09]  /*6cb40*/  NOP ;  /* 0x0000000000007918 */ /* 0x000fd20000000000 */
[----:B------:R-:W-:Y:S02]  /*6cb50*/  IMAD.MOV.U32 R235, RZ, RZ, R68 ;  /* 0x000000ffffeb7224 */ /* 0x000fe400078e0044 */
[----:B------:R-:W-:Y:S02]  /*6cb60*/  IMAD.MOV.U32 R234, RZ, RZ, R69 ;  /* 0x000000ffffea7224 */ /* 0x000fe400078e0045 */
[----:B-1----:R-:W-:Y:S02]  /*6cb70*/  IMAD.MOV.U32 R233, RZ, RZ, R70 ;  /* 0x000000ffffe97224 */ /* 0x002fe400078e0046 */
[----:B------:R-:W-:Y:S01]  /*6cb80*/  IMAD.MOV.U32 R232, RZ, RZ, R71 ;  /* 0x000000ffffe87224 */ /* 0x000fe200078e0047 */
[----:B------:R-:W-:Y:S04]  /*6cb90*/  STL.64 [R1+0x7f70], R234 ;  /* 0x007f70ea01007387 */ /* 0x000fe80000100a00 */
[----:B------:R1:W-:Y:S04]  /*6cba0*/  STL.64 [R1+0x7f68], R232 ;  /* 0x007f68e801007387 */ /* 0x0003e80000100a00 */
[----:B------:R-:W2:Y:S04]  /*6cbb0*/  LDL.LU.64 R244, [R1+0x1d10] ;  /* 0x001d100001f47983 */ /* 0x000ea80000300a00 */
[----:B------:R-:W2:Y:S04]  /*6cbc0*/  LDL.LU.64 R246, [R1+0x1d18] ;  /* 0x001d180001f67983 */ /* 0x000ea80000300a00 */
[----:B---3--:R-:W3:Y:S04]  /*6cbd0*/  LDL.LU.64 R240, [R1+0x1d20] ;  /* 0x001d200001f07983 */ /* 0x008ee80000300a00 */
[----:B------:R-:W3:Y:S04]  /*6cbe0*/  LDL.LU.64 R242, [R1+0x1d28] ;  /* 0x001d280001f27983 */ /* 0x000ee80000300a00 */
[----:B----4-:R-:W4:Y:S01]  /*6cbf0*/  LDL.LU.64 R236, [R1+0x1d30] ;  /* 0x001d300001ec7983 */ /* 0x010f220000300a00 */
[----:B------:R-:W-:Y:S03]  /*6cc00*/  HMMA.1688.F32.TF32 R64, R224, R136, R64 ;  /* 0x00000088e040723c */ /* 0x000fe60000081040 */
[----:B------:R-:W4:Y:S04]  /*6cc10*/  LDL.LU.64 R238, [R1+0x1d38] ;  /* 0x001d380001ee7983 */ /* 0x000f280000300a00 */
[----:B-1----:R-:W4:Y:S04]  /*6cc20*/  LDL.LU.64 R232, [R1+0x1d40] ;  /* 0x001d400001e87983 */ /* 0x002f280000300a00 */
[----:B------:R-:W4:Y:S04]  /*6cc30*/  LDL.LU.64 R234, [R1+0x1d48] ;  /* 0x001d480001ea7983 */ /* 0x000f280000300a00 */
[----:B------:R-:W4:Y:S04]  /*6cc40*/  LDL.LU.64 R84, [R1+0x1d50] ;  /* 0x001d500001547983 */ /* 0x000f280000300a00 */
[----:B------:R-:W4:Y:S04]  /*6cc50*/  LDL.LU.64 R86, [R1+0x1d58] ;  /* 0x001d580001567983 */ /* 0x000f280000300a00 */
[----:B------:R-:W4:Y:S04]  /*6cc60*/  LDL.LU.64 R80, [R1+0x1d60] ;  /* 0x001d600001507983 */ /* 0x000f280000300a00 */
[----:B------:R-:W4:Y:S01]  /*6cc70*/  LDL.LU.64 R82, [R1+0x1d68] ;  /* 0x001d680001527983 */ /* 0x000f220000300a00 */
[----:B------:R-:W-:-:S03]  /*6cc80*/  IMAD.MOV.U32 R250, RZ, RZ, R66 ;  /* 0x000000fffffa7224 */ /* 0x000fc600078e0042 */
[----:B------:R-:W4:Y:S01]  /*6cc90*/  LDL.LU.64 R76, [R1+0x1d70] ;  /* 0x001d7000014c7983 */ /* 0x000f220000300a00 */
[----:B------:R-:W-:-:S03]  /*6cca0*/  IMAD.MOV.U32 R251, RZ, RZ, R67 ;  /* 0x000000fffffb7224 */ /* 0x000fc600078e0043 */
[----:B------:R-:W4:Y:S01]  /*6ccb0*/  LDL.LU.64 R78, [R1+0x1d78] ;  /* 0x001d7800014e7983 */ /* 0x000f220000300a00 */
[----:B------:R-:W-:Y:S01]  /*6ccc0*/  IMAD.MOV.U32 R248, RZ, RZ, R64 ;  /* 0x000000fffff87224 */ /* 0x000fe200078e0040 */
[----:B------:R-:W-:Y:S02]  /*6ccd0*/  MOV R249, R65 ;  /* 0x0000004100f97202 */ /* 0x000fe40000000f00 */
[----:B------:R-:W4:Y:S04]  /*6cce0*/  LDL.LU.64 R72, [R1+0x1d80] ;  /* 0x001d800001487983 */ /* 0x000f280000300a00 */
[----:B------:R-:W4:Y:S04]  /*6ccf0*/  LDL.LU.64 R74, [R1+0x1d88] ;  /* 0x001d8800014a7983 */ /* 0x000f280000300a00 */
[----:B------:R-:W4:Y:S04]  /*6cd00*/  LDL.LU.64 R68, [R1+0x1d90] ;  /* 0x001d900001447983 */ /* 0x000f280000300a00 */
[----:B------:R-:W4:Y:S04]  /*6cd10*/  LDL.LU.64 R70, [R1+0x1d98] ;  /* 0x001d980001467983 */ /* 0x000f280000300a00 */
[----:B------:R-:W4:Y:S04]  /*6cd20*/  LDL.LU.64 R64, [R1+0x1da0] ;  /* 0x001da00001407983 */ /* 0x000f280000300a00 */
[----:B------:R-:W4:Y:S04]  /*6cd30*/  LDL.LU.64 R66, [R1+0x1da8] ;  /* 0x001da80001427983 */ /* 0x000f280000300a00 */
[----:B------:R-:W-:Y:S04]  /*6cd40*/  STL.64 [R1+0x7f80], R250 ;  /* 0x007f80fa01007387 */ /* 0x000fe80000100a00 */
[----:B------:R1:W-:Y:S04]  /*6cd50*/  STL.64 [R1+0x7f78], R248 ;  /* 0x007f78f801007387 */ /* 0x0003e80000100a00 */
[----:B-1----:R-:W4:Y:S04]  /*6cd60*/  LDL.LU.64 R248, [R1+0x1d00] ;  /* 0x001d000001f87983 */ /* 0x002f280000300a00 */
[----:B------:R-:W4:Y:S01]  /*6cd70*/  LDL.LU.64 R250, [R1+0x1d08] ;  /* 0x001d080001fa7983 */ /* 0x000f220000300a00 */
[C---:B--2---:R-:W-:Y:S06]  /*6cd80*/  HMMA.1688.F32.TF32 R244, R224.reuse, R144, R244 ;  /* 0x00000090e0f4723c */ /* 0x044fec00000810f4 */
[C---:B---3--:R-:W-:Y:S06]  /*6cd90*/  HMMA.1688.F32.TF32 R240, R224.reuse, R148, R240 ;  /* 0x00000094e0f0723c */ /* 0x048fec00000810f0 */
[C---:B----4-:R-:W-:Y:S06]  /*6cda0*/  HMMA.1688.F32.TF32 R236, R224.reuse, R152, R236 ;  /* 0x00000098e0ec723c */ /* 0x050fec00000810ec */
[C---:B------:R-:W-:Y:S06]  /*6cdb0*/  HMMA.1688.F32.TF32 R232, R224.reuse, R156, R232 ;  /* 0x0000009ce0e8723c */ /* 0x040fec00000810e8 */
[C---:B------:R-:W-:Y:S06]  /*6cdc0*/  HMMA.1688.F32.TF32 R84, R224.reuse, R160, R84 ;  /* 0x000000a0e054723c */ /* 0x040fec0000081054 */
[C---:B------:R-:W-:Y:S06]  /*6cdd0*/  HMMA.1688.F32.TF32 R80, R224.reuse, R164, R80 ;  /* 0x000000a4e050723c */ /* 0x040fec0000081050 */
[C---:B------:R-:W-:Y:S06]  /*6cde0*/  HMMA.1688.F32.TF32 R76, R224.reuse, R168, R76 ;  /* 0x000000a8e04c723c */ /* 0x040fec000008104c */
[C---:B------:R-:W-:Y:S06]  /*6cdf0*/  HMMA.1688.F32.TF32 R72, R224.reuse, R172, R72 ;  /* 0x000000ace048723c */ /* 0x040fec0000081048 */
[C---:B------:R-:W-:Y:S06]  /*6ce00*/  HMMA.1688.F32.TF32 R68, R224.reuse, R176, R68 ;  /* 0x000000b0e044723c */ /* 0x040fec0000081044 */
[----:B------:R-:W-:-:S15]  /*6ce10*/  HMMA.1688.F32.TF32 R248, R224, R140, R248 ;  /* 0x0000008ce0f8723c */ /* 0x000fde00000810f8 */
[----:B------:R-:W-:-:S08]  /*6ce20*/  NOP ;  /* 0x0000000000007918 */ /* 0x000fd00000000000 */
[----:B------:R1:W-:Y:S04]  /*6ce30*/  STL.64 [R1+0x1d00], R248 ;  /* 0x001d00f801007387 */ /* 0x0003e80000100a00 */
[----:B------:R2:W-:Y:S04]  /*6ce40*/  STL.64 [R1+0x1d08], R250 ;  /* 0x001d08fa01007387 */ /* 0x0005e80000100a00 */
[----:B------:R3:W-:Y:S04]  /*6ce50*/  STL.64 [R1+0x1d10], R244 ;  /* 0x001d10f401007387 */ /* 0x0007e80000100a00 */
[----:B------:R4:W-:Y:S04]  /*6ce60*/  STL.64 [R1+0x1d18], R246 ;  /* 0x001d18f601007387 */ /* 0x0009e80000100a00 */
[----:B------:R4:W-:Y:S04]  /*6ce70*/  STL.64 [R1+0x1d20], R240 ;  /* 0x001d20f001007387 */ /* 0x0009e80000100a00 */
[----:B------:R4:W-:Y:S04]  /*6ce80*/  STL.64 [R1+0x1d28], R242 ;  /* 0x001d28f201007387 */ /* 0x0009e80000100a00 */
        /* <DEDUP_REMOVED lines=35> */
[----:B------:R-:W3:Y:S04]  /*6d0c0*/  LDL.LU.64 R236, [R1+0x2530] ;  /* 0x0025300001ec7983 */ /* 0x000ee80000300a00 */
[----:B------:R-:W3:Y:S04]  /*6d0d0*/  LDL.LU.64 R238, [R1+0x2538] ;  /* 0x0025380001ee7983 */ /* 0x000ee80000300a00 */
[----:B------:R-:W3:Y:S04]  /*6d0e0*/  LDL.LU.64 R232, [R1+0x1cb0] ;  /* 0x001cb00001e87983 */ /* 0x000ee80000300a00 */
[----:B------:R-:W3:Y:S01]  /*6d0f0*/  LDL.LU.64 R234, [R1+0x1cb8] ;  /* 0x001cb80001ea7983 */ /* 0x000ee20000300a00 */
[----:B--2---:R-:W-:-:S15]  /*6d100*/  HMMA.1688.F32.TF32 R248, R224, R184, R248 ;  /* 0x000000b8e0f8723c */ /* 0x004fde00000810f8 */
[----:B------:R-:W-:-:S08]  /*6d110*/  NOP ;  /* 0x0000000000007918 */ /* 0x000fd00000000000 */
[----:B------:R-:W-:Y:S04]  /*6d120*/  STL.64 [R1+0x1db0], R248 ;  /* 0x001db0f801007387 */ /* 0x000fe80000100a00 */
[----:B------:R3:W-:Y:S01]  /*6d130*/  STL.64 [R1+0x1db8], R250 ;  /* 0x001db8fa01007387 */ /* 0x0007e20000100a00 */
[C---:B----4-:R-:W-:Y:S06]  /*6d140*/  HMMA.1688.F32.TF32 R240, R224.reuse, R192, R240 ;  /* 0x000000c0e0f0723c */ /* 0x050fec00000810f0 */
[----:B---3--:R-:W-:Y:S01]  /*6d150*/  HMMA.1688.F32.TF32 R248, R224, R188, R244 ;  /* 0x000000bce0f8723c */ /* 0x008fe200000810f4 */
[----:B------:R-:W2:-:S15]  /*6d160*/  LDL.LU.64 R244, [R1+0x1c90] ;  /* 0x001c900001f47983 */ /* 0x000e9e0000300a00 */
[----:B------:R-:W-:-:S07]  /*6d170*/  NOP ;  /* 0x0000000000007918 */ /* 0x000fce0000000000 */
        /* <DEDUP_REMOVED lines=8> */
[----:B------:R-:W4:Y:S01]  /*6d200*/  LDL.LU.64 R242, [R1+0x1c58] ;  /* 0x001c580001f27983 */ /* 0x000f220000300a00 */
[C---:B------:R-:W-:Y:S06]  /*6d210*/  HMMA.1688.F32.TF32 R84, R224.reuse, R196, R84 ;  /* 0x000000c4e054723c */ /* 0x040fec0000081054 */
[C---:B------:R-:W-:Y:S06]  /*6d220*/  HMMA.1688.F32.TF32 R80, R224.reuse, R200, R80 ;  /* 0x000000c8e050723c */ /* 0x040fec0000081050 */
[C---:B------:R-:W-:Y:S06]  /*6d230*/  HMMA.1688.F32.TF32 R76, R224.reuse, R204, R76 ;  /* 0x000000cce04c723c */ /* 0x040fec000008104c */
[C---:B------:R-:W-:Y:S06]  /*6d240*/  HMMA.1688.F32.TF32 R72, R224.reuse, R208, R72 ;  /* 0x000000d0e048723c */ /* 0x040fec0000081048 */
[C---:B------:R-:W-:Y:S01]  /*6d250*/  HMMA.1688.F32.TF32 R68, R224.reuse, R212, R68 ;  /* 0x000000d4e044723c */ /* 0x040fe20000081044 */
[----:B------:R-:W-:Y:S05]  /*6d260*/  STL.64 [R1+0x1de0], R84 ;  /* 0x001de05401007387 */ /* 0x000fea0000100a00 */
[C---:B------:R-:W-:Y:S01]  /*6d270*/  HMMA.1688.F32.TF32 R64, R224.reuse, R216, R64 ;  /* 0x000000d8e040723c */ /* 0x040fe20000081040 */
[----:B------:R1:W-:Y:S05]  /*6d280*/  STL.64 [R1+0x1de8], R86 ;  /* 0x001de85601007387 */ /* 0x0003ea0000100a00 */
[----:B------:R-:W-:Y:S01]  /*6d290*/  HMMA.1688.F32.TF32 R236, R224, R220, R236 ;  /* 0x000000dce0ec723c */ /* 0x000fe200000810ec */
[----:B-1----:R-:W4:Y:S05]  /*6d2a0*/  LDL.LU.64 R86, [R1+0x82b0] ;  /* 0x0082b00001567983 */ /* 0x002f2a0000300a00 */
[C---:B------:R-:W-:Y:S01]  /*6d2b0*/  HMMA.1688.F32.TF32 R224, R228.reuse, R96, R232 ;  /* 0x00000060e4e0723c */ /* 0x040fe200000810e8 */
[----:B------:R-:W4:Y:S04]  /*6d2c0*/  LDL.LU.64 R84, [R1+0x82a8] ;  /* 0x0082a80001547983 */ /* 0x000f280000300a00 */
        /* <DEDUP_REMOVED lines=20> */
[----:B------:R1:W-:Y:S04]  /*6d410*/  STL.64 [R1+0x1e60], R236 ;  /* 0x001e60ec01007387 */ /* 0x0003e80000100a00 */
[----:B------:R1:W-:Y:S04]  /*6d420*/  STL.64 [R1+0x1e68], R238 ;  /* 0x001e68ee01007387 */ /* 0x0003e80000100a00 */
[----:B-1----:R-:W4:Y:S04]  /*6d430*/  LDL.LU.64 R236, [R1+0x1c30] ;  /* 0x001c300001ec7983 */ /* 0x002f280000300a00 */
[----:B------:R-:W4:Y:S04]  /*6d440*/  LDL.LU.64 R238, [R1+0x1c38] ;  /* 0x001c380001ee7983 */ /* 0x000f280000300a00 */
[----:B------:R-:W-:Y:S04]  /*6d450*/  STL.64 [R1+0x1e50], R224 ;  /* 0x001e50e001007387 */ /* 0x000fe80000100a00 */
[----:B------:R4:W-:Y:S04]  /*6d460*/  STL.64 [R1+0x1e58], R226 ;  /* 0x001e58e201007387 */ /* 0x0009e80000100a00 */
[----:B------:R-:W4:Y:S04]  /*6d470*/  LDL.LU.64 R232, [R1+0x1c10] ;  /* 0x001c100001e87983 */ /* 0x000f280000300a00 */
[----:B------:R-:W4:Y:S01]  /*6d480*/  LDL.LU.64 R234, [R1+0x1c18] ;  /* 0x001c180001ea7983 */ /* 0x000f220000300a00 */
[C---:B--2---:R-:W-:Y:S06]  /*6d490*/  HMMA.1688.F32.TF32 R244, R228.reuse, R100, R244 ;  /* 0x00000064e4f4723c */ /* 0x044fec00000810f4 */
[C---:B---3--:R-:W-:Y:S06]  /*6d4a0*/  HMMA.1688.F32.TF32 R248, R228.reuse, R104, R248 ;  /* 0x00000068e4f8723c */ /* 0x048fec00000810f8 */
[----:B----4-:R-:W-:Y:S11]  /*6d4b0*/  HMMA.1688.F32.TF32 R224, R228, R108, R240 ;  /* 0x0000006ce4e0723c */ /* 0x010ff600000810f0 */
[----:B------:R1:W-:Y:S04]  /*6d4c0*/  STL.64 [R1+0x7d58], R246 ;  /* 0x007d58f601007387 */ /* 0x0003e80000100a00 */
[----:B------:R2:W-:Y:S04]  /*6d4d0*/  STL.64 [R1+0x7d50], R244 ;  /* 0x007d50f401007387 */ /* 0x0005e80000100a00 */
[----:B------:R-:W-:Y:S04]  /*6d4e0*/  STL.64 [R1+0x1e30], R248 ;  /* 0x001e30f801007387 */ /* 0x000fe80000100a00 */
[----:B------:R-:W-:Y:S01]  /*6d4f0*/  STL.64 [R1+0x1e38], R250 ;  /* 0x001e38fa01007387 */ /* 0x000fe20000100a00 */
[----:B-1----:R-:W-:-:S02]  /*6d500*/  IMAD.MOV.U32 R247, RZ, RZ, R224 ;  /* 0x000000fffff77224 */ /* 0x002fc400078e00e0 */
[----:B------:R-:W-:Y:S02]  /*6d510*/  IMAD.MOV.U32 R246, RZ, RZ, R225 ;  /* 0x000000fffff67224 */ /* 0x000fe400078e00e1 */
[----:B--2---:R-:W-:Y:S01]  /*6d520*/  IMAD.MOV.U32 R245, RZ, RZ, R226 ;  /* 0x000000fffff57224 */ /* 0x004fe200078e00e2 */
[----:B------:R-:W2:Y:S01]  /*6d530*/  LDL.LU.64 R224, [R1+0x130] ;  /* 0x0001300001e07983 */ /* 0x000ea20000300a00 */
[----:B------:R-:W-:-:S03]  /*6d540*/  IMAD.MOV.U32 R244, RZ, RZ, R227 ;  /* 0x000000fffff47224 */ /* 0x000fc600078e00e3 */
[----:B------:R-:W2:Y:S01]  /*6d550*/  LDL.LU.64 R226, [R1+0x138] ;  /* 0x0001380001e27983 */ /* 0x000ea20000300a00 */
[C---:B------:R-:W-:Y:S06]  /*6d560*/  HMMA.1688.F32.TF32 R92, R228.reuse, R120, R92 ;  /* 0x00000078e45c723c */ /* 0x040fec000008105c */
[----:B------:R-:W-:Y:S01]  /*6d570*/  HMMA.1688.F32.TF32 R88, R228, R128, R88 ;  /* 0x00000080e458723c */ /* 0x000fe20000081058 */
[----:B------:R1:W-:Y:S04]  /*6d580*/  STL [R1+0x7eb4], R244 ;  /* 0x007eb4f401007387 */ /* 0x0003e80000100800 */
[----:B------:R-:W-:Y:S04]  /*6d590*/  STL [R1+0x7eb0], R246 ;  /* 0x007eb0f601007387 */ /* 0x000fe80000100800 */
[----:B------:R3:W-:Y:S04]  /*6d5a0*/  STL [R1+0x7eac], R247 ;  /* 0x007eacf701007387 */ /* 0x0007e80000100800 */
[----:B------:R4:W-:Y:S05]  /*6d5b0*/  STL [R1+0x7ea8], R245 ;  /* 0x007ea8f501007387 */ /* 0x0009ea0000100800 */
[----:B-1----:R-:W-:-:S02]  /*6d5c0*/  IMAD.MOV.U32 R244, RZ, RZ, R92 ;  /* 0x000000fffff47224 */ /* 0x002fc400078e005c */
[----:B---3--:R-:W-:Y:S01]  /*6d5d0*/  IMAD.MOV.U32 R247, RZ, RZ, R94 ;  /* 0x000000fffff77224 */ /* 0x008fe200078e005e */
[----:B------:R-:W-:Y:S01]  /*6d5e0*/  LOP3.LUT R243, R3, 0x20, RZ, 0x3c, !PT ;  /* 0x0000002003f37812 */ /* 0x000fe200078e3cff */
[----:B------:R-:W-:Y:S02]  /*6d5f0*/  IMAD.MOV.U32 R246, RZ, RZ, R93 ;  /* 0x000000fffff67224 */ /* 0x000fe400078e005d */
[----:B------:R-:W-:Y:S02]  /*6d600*/  IMAD.MOV.U32 R240, RZ, RZ, R60 ;  /* 0x000000fffff07224 */ /* 0x000fe400078e003c */
[----:B------:R-:W-:Y:S01]  /*6d610*/  IMAD.MOV.U32 R241, RZ, RZ, R61 ;  /* 0x000000fffff17224 */ /* 0x000fe200078e003d */
[----:B------:R-:W-:Y:S01]  /*6d620*/  LDS R93, [R243+UR10+0x4000] ;  /* 0x0040000af35d7984 */ /* 0x000fe20008000800 */
[----:B----4-:R-:W-:Y:S02]  /*6d630*/  IMAD.MOV.U32 R245, RZ, RZ, R95 ;  /* 0x000000fffff57224 */ /* 0x010fe400078e005f */
[----:B------:R-:W-:Y:S01]  /*6d640*/  IMAD.MOV.U32 R242, RZ, RZ, R62 ;  /* 0x000000fffff27224 */ /* 0x000fe200078e003e */
[----:B------:R1:W-:Y:S01]  /*6d650*/  LDS R95, [R243+UR10+0x6000] ;  /* 0x0060000af35f7984 */ /* 0x0003e20008000800 */
[----:B------:R-:W-:Y:S01]  /*6d660*/  IMAD.MOV.U32 R248, RZ, RZ, R48 ;  /* 0x000000fffff87224 */ /* 0x000fe200078e0030 */
[----:B------:R-:W-:Y:S01]  /*6d670*/  MOV R250, R50 ;  /* 0x0000003200fa7202 */ /* 0x000fe20000000f00 */
[----:B------:R-:W-:Y:S01]  /*6d680*/  IMAD.MOV.U32 R249, RZ, RZ, R49 ;  /* 0x000000fffff97224 */ /* 0x000fe200078e0031 */
[----:B------:R-:W-:Y:S01]  /*6d690*/  HMMA.1688.F32.TF32 R84, R228, R132, R84 ;  /* 0x00000084e454723c */ /* 0x000fe20000081054 */
[----:B------:R-:W-:Y:S01]  /*6d6a0*/  IMAD.MOV.U32 R251, RZ, RZ, R51 ;  /* 0x000000fffffb7224 */ /* 0x000fe200078e0033 */
[----:B------:R-:W-:Y:S01]  /*6d6b0*/  LDS R92, [R3+UR10+0x4000] ;  /* 0x0040000a035c7984 */ /* 0x000fe20008000800 */
[----:B-1----:R-:W-:-:S03]  /*6d6c0*/  MOV R243, R63 ;  /* 0x0000003f00f37202 */ /* 0x002fc60000000f00 */
[----:B------:R-:W1:Y:S01]  /*6d6d0*/  LDS R94, [R3+UR10+0x6000] ;  /* 0x0060000a035e7984 */ /* 0x000e620008000800 */
[C---:B------:R-:W-:Y:S06]  /*6d6e0*/  HMMA.1688.F32.TF32 R236, R228.reuse, R112, R236 ;  /* 0x00000070e4ec723c */ /* 0x040fec00000810ec */
[----:B------:R-:W-:-:S15]  /*6d6f0*/  HMMA.1688.F32.TF32 R232, R228, R116, R232 ;  /* 0x00000074e4e8723c */ /* 0x000fde00000810e8 */
[----:B------:R-:W-:-:S02]  /*6d700*/  NOP ;  /* 0x0000000000007918 */ /* 0x000fc40000000000 */
[----:B------:R-:W-:Y:S04]  /*6d710*/  STL.64 [R1+0x1c90], R236 ;  /* 0x001c90ec01007387 */ /* 0x000fe80000100a00 */
[----:B------:R-:W-:Y:S04]  /*6d720*/  STL.64 [R1+0x1c98], R238 ;  /* 0x001c98ee01007387 */ /* 0x000fe80000100a00 */
[----:B------:R-:W-:Y:S04]  /*6d730*/  STL.64 [R1+0x1c70], R232 ;  /* 0x001c70e801007387 */ /* 0x000fe80000100a00 */
[----:B------:R-:W-:Y:S04]  /*6d740*/  STL.64 [R1+0x1c78], R234 ;  /* 0x001c78ea01007387 */ /* 0x000fe80000100a00 */
[----:B------:R3:W-:Y:S04]  /*6d750*/  STL [R1+0x7ec4], R245 ;  /* 0x007ec4f501007387 */ /* 0x0007e80000100800 */
[----:B------:R4:W-:Y:S04]  /*6d760*/  STL [R1+0x7ec0], R247 ;  /* 0x007ec0f701007387 */ /* 0x0009e80000100800 */
[----:B------:R1:W-:Y:S01]  /*6d770*/  STL [R1+0x7ebc], R244 ;  /* 0x007ebcf401007387 */ /* 0x0003e20000100800 */
[----:B---3--:R-:W-:-:S03]  /*6d780*/  MOV R245, R88 ;  /* 0x0000005800f57202 */ /* 0x008fc60000000f00 */
[----:B------:R3:W-:Y:S01]  /*6d790*/  STL [R1+0x7eb8], R246 ;  /* 0x007eb8f601007387 */ /* 0x0007e20000100800 */
[----:B----4-:R-:W-:Y:S02]  /*6d7a0*/  IMAD.MOV.U32 R247, RZ, RZ, R89 ;  /* 0x000000fffff77224 */ /* 0x010fe400078e0059 */
[----:B-1----:R-:W-:Y:S02]  /*6d7b0*/  IMAD.MOV.U32 R244, RZ, RZ, R90 ;  /* 0x000000fffff47224 */ /* 0x002fe400078e005a */
[----:B---3--:R-:W-:Y:S02]  /*6d7c0*/  IMAD.MOV.U32 R246, RZ, RZ, R91 ;  /* 0x000000fffff67224 */ /* 0x008fe400078e005b */
[----:B------:R-:W-:Y:S02]  /*6d7d0*/  IMAD.MOV.U32 R236, RZ, RZ, R56 ;  /* 0x000000ffffec7224 */ /* 0x000fe400078e0038 */
[----:B------:R-:W-:Y:S02]  /*6d7e0*/  IMAD.MOV.U32 R237, RZ, RZ, R57 ;  /* 0x000000ffffed7224 */ /* 0x000fe400078e0039 */
[----:B------:R-:W-:-:S02]  /*6d7f0*/  IMAD.MOV.U32 R238, RZ, RZ, R58 ;  /* 0x000000ffffee7224 */ /* 0x000fc400078e003a */
[----:B------:R-:W-:Y:S02]  /*6d800*/  IMAD.MOV.U32 R239, RZ, RZ, R59 ;  /* 0x000000ffffef7224 */ /* 0x000fe400078e003b */
[----:B------:R-:W-:Y:S02]  /*6d810*/  IMAD.MOV.U32 R232, RZ, RZ, R52 ;  /* 0x000000ffffe87224 */ /* 0x000fe400078e0034 */
[----:B------:R-:W-:Y:S02]  /*6d820*/  IMAD.MOV.U32 R233, RZ, RZ, R53 ;  /* 0x000000ffffe97224 */ /* 0x000fe400078e0035 */
[----:B------:R-:W-:Y:S02]  /*6d830*/  IMAD.MOV.U32 R234, RZ, RZ, R54 ;  /* 0x000000ffffea7224 */ /* 0x000fe400078e0036 */
[----:B------:R-:W-:Y:S01]  /*6d840*/  IMAD.MOV.U32 R235, RZ, RZ, R55 ;  /* 0x000000ffffeb7224 */ /* 0x000fe200078e0037 */
[----:B--2---:R-:W-:-:S15]  /*6d850*/  HMMA.1688.F32.TF32 R224, R228, R124, R224 ;  /* 0x0000007ce4e0723c */ /* 0x004fde00000810e0 */
[----:B------:R-:W-:-:S08]  /*6d860*/  NOP ;  /* 0x0000000000007918 */ /* 0x000fd00000000000 */
[----:B------:R-:W-:Y:S04]  /*6d870*/  STL.64 [R1+0x1c30], R224 ;  /* 0x001c30e001007387 */ /* 0x000fe80000100a00 */
[----:B------:R1:W-:Y:S04]  /*6d880*/  STL.64 [R1+0x1c38], R226 ;  /* 0x001c38e201007387 */ /* 0x0003e80000100a00 */
[----:B------:R-:W-:Y:S04]  /*6d890*/  STL.64 [R1+0x7f90], R246 ;  /* 0x007f90f601007387 */ /* 0x000fe80000100a00 */
[----:B------:R2:W-:Y:S04]  /*6d8a0*/  STL.64 [R1+0x7f88], R244 ;  /* 0x007f88f401007387 */ /* 0x0005e80000100a00 */
[----:B------:R-:W3:Y:S04]  /*6d8b0*/  LDL.LU R60, [R1+0x8254] ;  /* 0x00825400013c7983 */ /* 0x000ee80000300800 */
[----:B------:R-:W3:Y:S04]  /*6d8c0*/  LDL.LU R61, [R1+0x8250] ;  /* 0x00825000013d7983 */ /* 0x000ee80000300800 */
[----:B------:R-:W3:Y:S04]  /*6d8d0*/  LDL.LU R62, [R1+0x824c] ;  /* 0x00824c00013e7983 */ /* 0x000ee80000300800 */
[----:B------:R-:W3:Y:S01]  /*6d8e0*/  LDL.LU R63, [R1+0x8248] ;  /* 0x00824800013f7983 */ /* 0x000ee20000300800 */
[----:B-1----:R-:W-:Y:S03]  /*6d8f0*/  HMMA.1688.F32.TF32 R224, R228, R136, R80 ;  /* 0x00000088e4e0723c */ /* 0x002fe60000081050 */
        /* <DEDUP_REMOVED lines=11> */
[----:B--2---:R-:W-:-:S03]  /*6d9b0*/  IMAD.MOV.U32 R244, RZ, RZ, R44 ;  /* 0x000000fffff47224 */ /* 0x004fc600078e002c */
[----:B------:R-:W2:Y:S01]  /*6d9c0*/  LDL.LU R51, [R1+0x8218] ;  /* 0x0082180001337983 */ /* 0x000ea20000300800 */
[----:B------:R-:W-:Y:S02]  /*6d9d0*/  IMAD.MOV.U32 R245, RZ, RZ, R45 ;  /* 0x000000fffff57224 */ /* 0x000fe400078e002d */
[----:B------:R-:W-:Y:S01]  /*6d9e0*/  IMAD.MOV.U32 R246, RZ, RZ, R46 ;  /* 0x000000fffff67224 */ /* 0x000fe200078e002e */
[----:B------:R-:W2:Y:S01]  /*6d9f0*/  LDL.LU R44, [R1+0x8214] ;  /* 0x00821400012c7983 */ /* 0x000ea20000300800 */
[----:B------:R-:W-:-:S03]  /*6da00*/  IMAD.MOV.U32 R247, RZ, RZ, R47 ;  /* 0x000000fffff77224 */ /* 0x000fc600078e002f */
[----:B------:R-:W2:Y:S04]  /*6da10*/  LDL.LU R45, [R1+0x8210] ;  /* 0x00821000012d7983 */ /* 0x000ea80000300800 */
[----:B------:R-:W2:Y:S04]  /*6da20*/  LDL.LU R46, [R1+0x820c] ;  /* 0x00820c00012e7983 */ /* 0x000ea80000300800 */
[----:B------:R-:W2:Y:S04]  /*6da30*/  LDL.LU R47, [R1+0x8208] ;  /* 0x00820800012f7983 */ /* 0x000ea80000300800 */
[----:B------:R1:W-:Y:S04]  /*6da40*/  STL.64 [R1+0x7d68], R226 ;  /* 0x007d68e201007387 */ /* 0x0003e80000100a00 */
[----:B------:R1:W-:Y:S02]  /*6da50*/  STL.64 [R1+0x7d60], R224 ;  /* 0x007d60e001007387 */ /* 0x0003e40000100a00 */
[----:B-1----:R-:W-:-:S02]  /*6da60*/  IMAD.MOV.U32 R226, RZ, RZ, R42 ;  /* 0x000000ffffe27224 */ /* 0x002fc400078e002a */
[----:B------:R-:W-:Y:S02]  /*6da70*/  IMAD.MOV.U32 R224, RZ, RZ, R40 ;  /* 0x000000ffffe07224 */ /* 0x000fe400078e0028 */
[----:B------:R-:W2:Y:S01]  /*6da80*/  LDL.LU R40, [R1+0x8204] ;  /* 0x0082040001287983 */ /* 0x000ea20000300800 */
[----:B------:R-:W-:Y:S02]  /*6da90*/  IMAD.MOV.U32 R225, RZ, RZ, R41 ;  /* 0x000000ffffe17224 */ /* 0x000fe400078e0029 */
[----:B------:R-:W-:Y:S01]  /*6daa0*/  IMAD.MOV.U32 R227, RZ, RZ, R43 ;  /* 0x000000ffffe37224 */ /* 0x000fe200078e002b */
[----:B------:R-:W2:Y:S04]  /*6dab0*/  LDL.LU R41, [R1+0x8200] ;  /* 0x0082000001297983 */ /* 0x000ea80000300800 */
[----:B------:R-:W2:Y:S04]  /*6dac0*/  LDL.LU R42, [R1+0x81fc] ;  /* 0x0081fc00012a7983 */ /* 0x000ea80000300800 */
[----:B------:R-:W2:Y:S01]  /*6dad0*/  LDL.LU R43, [R1+0x81f8] ;  /* 0x0081f800012b7983 */ /* 0x000ea20000300800 */
[----:B------:R-:W-:Y:S01]  /*6dae0*/  HMMA.1688.F32.TF32 R88, R228, R140, R76 ;  /* 0x0000008ce458723c */ /* 0x000fe2000008104c */
[----:B------:R-:W-:-:S02]  /*6daf0*/  IMAD.MOV.U32 R133, RZ, RZ, R84 ;  /* 0x000000ffff857224 */ /* 0x000fc400078e0054 */
[----:B------:R-:W-:Y:S02]  /*6db00*/  IMAD.MOV.U32 R132, RZ, RZ, R85 ;  /* 0x000000ffff847224 */ /* 0x000fe400078e0055 */
[----:B------:R-:W-:Y:S02]  /*6db10*/  IMAD.MOV.U32 R129, RZ, RZ, R86 ;  /* 0x000000ffff817224 */ /* 0x000fe400078e0056 */
[----:B------:R-:W-:Y:S01]  /*6db20*/  IMAD.MOV.U32 R128, RZ, RZ, R87 ;  /* 0x000000ffff807224 */ /* 0x000fe200078e0057 */
[C---:B------:R-:W-:Y:S01]  /*6db30*/  HMMA.1688.F32.TF32 R80, R228.reuse, R148, R68 ;  /* 0x00000094e450723c */ /* 0x040fe20000081044 */
[----:B------:R-:W-:Y:S01]  /*6db40*/  LOP3.LUT R137, R3, 0x20, RZ, 0x3c, !PT ;  /* 0x0000002003897812 */ /* 0x000fe200078e3cff */
[----:B------:R-:W-:Y:S04]  /*6db50*/  LDS R140, [R3+UR10+0x8080] ;  /* 0x0080800a038c7984 */ /* 0x000fe80008000800 */
[C---:B------:R-:W-:Y:S06]  /*6db60*/  HMMA.1688.F32.TF32 R84, R228.reuse, R144, R72 ;  /* 0x00000090e454723c */ /* 0x040fec0000081048 */
[----:B------:R-:W-:Y:S03]  /*6db70*/  HMMA.1688.F32.TF32 R76, R228, R152, R64 ;  /* 0x00000098e44c723c */ /* 0x000fe60000081040 */
[----:B------:R1:W-:Y:S04]  /*6db80*/  STL.64 [R1+0x7d78], R90 ;  /* 0x007d785a01007387 */ /* 0x0003e80000100a00 */
[----:B------:R1:W-:Y:S02]  /*6db90*/  STL.64 [R1+0x7d70], R88 ;  /* 0x007d705801007387 */ /* 0x0003e40000100a00 */
[----:B-1----:R-:W-:-:S02]  /*6dba0*/  IMAD.MOV.U32 R90, RZ, RZ, R38 ;  /* 0x000000ffff5a7224 */ /* 0x002fc400078e0026 */
[----:B------:R-:W-:Y:S01]  /*6dbb0*/  IMAD.MOV.U32 R88, RZ, RZ, R36 ;  /* 0x000000ffff587224 */ /* 0x000fe200078e0024 */
[----:B------:R-:W-:Y:S01]  /*6dbc0*/  MOV R89, R37 ;  /* 0x0000002500597202 */ /* 0x000fe20000000f00 */
        /* <DEDUP_REMOVED lines=27> */
[----:B-1----:R-:W-:Y:S01]  /*6dd80*/  IMAD.MOV.U32 R78, RZ, RZ, R26 ;  /* 0x000000ffff4e7224 */ /* 0x002fe200078e001a */
[----:B------:R-:W-:Y:S01]  /*6dd90*/  MOV R76, R24 ;  /* 0x00000018004c7202 */ /* 0x000fe20000000f00 */
[----:B------:R-:W-:Y:S01]  /*6dda0*/  IMAD.MOV.U32 R77, RZ, RZ, R25 ;  /* 0x000000ffff4d7224 */ /* 0x000fe200078e0019 */
[----:B------:R-:W2:Y:S01]  /*6ddb0*/  LDL.LU R24, [R1+0x81c4] ;  /* 0x0081c40001187983 */ /* 0x000ea20000300800 */
[----:B------:R-:W-:-:S03]  /*6ddc0*/  IMAD.MOV.U32 R79, RZ, RZ, R27 ;  /* 0x000000ffff4f7224 */ /* 0x000fc600078e001b */
[----:B------:R-:W2:Y:S04]  /*6ddd0*/  LDL.LU R25, [R1+0x81c0] ;  /* 0x0081c00001197983 */ /* 0x000ea80000300800 */
[----:B------:R-:W2:Y:S04]  /*6dde0*/  LDL.LU R26, [R1+0x81bc] ;  /* 0x0081bc00011a7983 */ /* 0x000ea80000300800 */
[----:B------:R-:W2:Y:S01]  /*6ddf0*/  LDL.LU R27, [R1+0x81b8] ;  /* 0x0081b800011b7983 */ /* 0x000ea20000300800 */
[C---:B---3--:R-:W-:Y:S06]  /*6de00*/  HMMA.1688.F32.TF32 R72, R228.reuse, R156, R60 ;  /* 0x0000009ce448723c */ /* 0x048fec000008103c */
[----:B----4-:R-:W-:-:S15]  /*6de10*/  HMMA.1688.F32.TF32 R68, R228, R160, R56 ;  /* 0x000000a0e444723c */ /* 0x010fde0000081038 */
[----:B------:R-:W-:-:S02]  /*6de20*/  NOP ;  /* 0x0000000000007918 */ /* 0x000fc40000000000 */
[----:B------:R1:W-:Y:S01]  /*6de30*/  STL.64 [R1+0x7db8], R74 ;  /* 0x007db84a01007387 */ /* 0x0003e20000100a00 */
[C---:B------:R-:W-:Y:S03]  /*6de40*/  HMMA.1688.F32.TF32 R64, R228.reuse, R164, R52 ;  /* 0x000000a4e440723c */ /* 0x040fe60000081034 */
[----:B------:R3:W-:Y:S01]  /*6de50*/  STL.64 [R1+0x7db0], R72 ;  /* 0x007db04801007387 */ /* 0x0007e20000100a00 */
[----:B-1----:R-:W-:Y:S02]  /*6de60*/  IMAD.MOV.U32 R74, RZ, RZ, R22 ;  /* 0x000000ffff4a7224 */ /* 0x002fe400078e0016 */
[----:B------:R-:W-:Y:S01]  /*6de70*/  IMAD.MOV.U32 R75, RZ, RZ, R23 ;  /* 0x000000ffff4b7224 */ /* 0x000fe200078e0017 */
[----:B--2---:R-:W-:Y:S01]  /*6de80*/  HMMA.1688.F32.TF32 R60, R228, R168, R48 ;  /* 0x000000a8e43c723c */ /* 0x004fe20000081030 */
[----:B---3--:R-:W-:Y:S02]  /*6de90*/  IMAD.MOV.U32 R72, RZ, RZ, R20 ;  /* 0x000000ffff487224 */ /* 0x008fe400078e0014 */
[----:B------:R-:W2:Y:S01]  /*6dea0*/  LDL.LU R20, [R1+0x81b4] ;  /* 0x0081b40001147983 */ /* 0x000ea20000300800 */
[----:B------:R-:W-:-:S03]  /*6deb0*/  IMAD.MOV.U32 R73, RZ, RZ, R21 ;  /* 0x000000ffff497224 */ /* 0x000fc600078e0015 */
[----:B------:R-:W2:Y:S04]  /*6dec0*/  LDL.LU R21, [R1+0x81b0] ;  /* 0x0081b00001157983 */ /* 0x000ea80000300800 */
[----:B------:R-:W2:Y:S04]  /*6ded0*/  LDL.LU R22, [R1+0x81ac] ;  /* 0x0081ac0001167983 */ /* 0x000ea80000300800 */
[----:B------:R-:W2:Y:S01]  /*6dee0*/  LDL.LU R23, [R1+0x81a8] ;  /* 0x0081a80001177983 */ /* 0x000ea20000300800 */
[----:B------:R-:W-:Y:S03]  /*6def0*/  HMMA.1688.F32.TF32 R56, R228, R172, R44 ;  /* 0x000000ace438723c */ /* 0x000fe6000008102c */
[----:B------:R1:W-:Y:S04]  /*6df00*/  STL.64 [R1+0x7dc8], R70 ;  /* 0x007dc84601007387 */ /* 0x0003e80000100a00 */
[----:B------:R3:W-:Y:S01]  /*6df10*/  STL.64 [R1+0x7dc0], R68 ;  /* 0x007dc04401007387 */ /* 0x0007e20000100a00 */
[----:B-1----:R-:W-:Y:S01]  /*6df20*/  IMAD.MOV.U32 R70, RZ, RZ, R18 ;  /* 0x000000ffff467224 */ /* 0x002fe200078e0012 */
[----:B------:R-:W-:Y:S01]  /*6df30*/  MOV R71, R19 ;  /* 0x0000001300477202 */ /* 0x000fe20000000f00 */
[----:B---3--:R-:W-:-:S02]  /*6df40*/  IMAD.MOV.U32 R68, RZ, RZ, R16 ;  /* 0x000000ffff447224 */ /* 0x008fc400078e0010 */
[----:B------:R-:W3:Y:S01]  /*6df50*/  LDL.LU R16, [R1+0x81a4] ;  /* 0x0081a40001107983 */ /* 0x000ee20000300800 */
[----:B------:R-:W-:-:S03]  /*6df60*/  IMAD.MOV.U32 R69, RZ, RZ, R17 ;  /* 0x000000ffff457224 */ /* 0x000fc600078e0011 */
[----:B------:R-:W3:Y:S04]  /*6df70*/  LDL.LU R17, [R1+0x81a0] ;  /* 0x0081a00001117983 */ /* 0x000ee80000300800 */
[----:B------:R-:W3:Y:S04]  /*6df80*/  LDL.LU R18, [R1+0x819c] ;  /* 0x00819c0001127983 */ /* 0x000ee80000300800 */
[----:B------:R-:W3:Y:S01]  /*6df90*/  LDL.LU R19, [R1+0x8198] ;  /* 0x0081980001137983 */ /* 0x000ee20000300800 */
[----:B------:R-:W-:Y:S03]  /*6dfa0*/  HMMA.1688.F32.TF32 R52, R228, R176, R40 ;  /* 0x000000b0e434723c */ /* 0x000fe60000081028 */
[----:B------:R1:W-:Y:S04]  /*6dfb0*/  STL.64 [R1+0x7dd8], R66 ;  /* 0x007dd84201007387 */ /* 0x0003e80000100a00 */
[----:B------:R4:W-:Y:S01]  /*6dfc0*/  STL.64 [R1+0x7dd0], R64 ;  /* 0x007dd04001007387 */ /* 0x0009e20000100a00 */
[----:B-1----:R-:W-:-:S02]  /*6dfd0*/  IMAD.MOV.U32 R66, RZ, RZ, R14 ;  /* 0x000000ffff427224 */ /* 0x002fc400078e000e */
[----:B----4-:R-:W-:Y:S02]  /*6dfe0*/  IMAD.MOV.U32 R64, RZ, RZ, R12 ;  /* 0x000000ffff407224 */ /* 0x010fe400078e000c */
[----:B------:R-:W4:Y:S01]  /*6dff0*/  LDL.LU R12, [R1+0x8194] ;  /* 0x00819400010c7983 */ /* 0x000f220000300800 */
[----:B------:R-:W-:Y:S02]  /*6e000*/  IMAD.MOV.U32 R65, RZ, RZ, R13 ;  /* 0x000000ffff417224 */ /* 0x000fe400078e000d */
[----:B------:R-:W-:Y:S01]  /*6e010*/  IMAD.MOV.U32 R67, RZ, RZ, R15 ;  /* 0x000000ffff437224 */ /* 0x000fe200078e000f */
[----:B------:R-:W4:Y:S04]  /*6e020*/  LDL.LU R13, [R1+0x8190] ;  /* 0x00819000010d7983 */ /* 0x000f280000300800 */
[----:B------:R-:W4:Y:S04]  /*6e030*/  LDL.LU R14, [R1+0x818c] ;  /* 0x00818c00010e7983 */ /* 0x000f280000300800 */
[----:B------:R-:W4:Y:S04]  /*6e040*/  LDL.LU R15, [R1+0x8188] ;  /* 0x00818800010f7983 */ /* 0x000f280000300800 */
[----:B------:R1:W-:Y:S04]  /*6e050*/  STL.64 [R1+0x7de8], R62 ;  /* 0x007de83e01007387 */ /* 0x0003e80000100a00 */
[----:B------:R1:W-:Y:S02]  /*6e060*/  STL.64 [R1+0x7de0], R60 ;  /* 0x007de03c01007387 */ /* 0x0003e40000100a00 */
[----:B-1----:R-:W-:-:S02]  /*6e070*/  IMAD.MOV.U32 R62, RZ, RZ, R10 ;  /* 0x000000ffff3e7224 */ /* 0x002fc400078e000a */
[----:B------:R-:W-:Y:S02]  /*6e080*/  IMAD.MOV.U32 R60, RZ, RZ, R8 ;  /* 0x000000ffff3c7224 */ /* 0x000fe400078e0008 */
        /* <DEDUP_REMOVED lines=8> */
[----:B-1----:R-:W-:Y:S01]  /*6e110*/  MOV R58, R6 ;  /* 0x00000006003a7202 */ /* 0x002fe20000000f00 */
[----:B------:R-:W-:-:S02]  /*6e120*/  IMAD.MOV.U32 R59, RZ, RZ, R7 ;  /* 0x000000ffff3b7224 */ /* 0x000fc400078e0007 */
[----:B------:R-:W-:Y:S02]  /*6e130*/  IMAD.MOV.U32 R56, RZ, RZ, R4 ;  /* 0x000000ffff387224 */ /* 0x000fe400078e0004 */
[----:B------:R-:W4:Y:S01]  /*6e140*/  LDL.LU R4, [R1+0x8174] ;  /* 0x0081740001047983 */ /* 0x000f220000300800 */
[----:B------:R-:W-:-:S03]  /*6e150*/  IMAD.MOV.U32 R57, RZ, RZ, R5 ;  /* 0x000000ffff397224 */ /* 0x000fc600078e0005 */
[----:B------:R-:W4:Y:S04]  /*6e160*/  LDL.LU R5, [R1+0x8170] ;  /* 0x0081700001057983 */ /* 0x000f280000300800 */
[----:B------:R-:W4:Y:S04]  /*6e170*/  LDL.LU R6, [R1+0x816c] ;  /* 0x00816c0001067983 */ /* 0x000f280000300800 */
[----:B------:R-:W4:Y:S04]  /*6e180*/  LDL.LU R7, [R1+0x8168] ;  /* 0x0081680001077983 */ /* 0x000f280000300800 */
[----:B------:R-:W-:Y:S04]  /*6e190*/  STL.64 [R1+0x7e08], R54 ;  /* 0x007e083601007387 */ /* 0x000fe80000100a00 */
[----:B------:R1:W-:Y:S04]  /*6e1a0*/  STL.64 [R1+0x7e00], R52 ;  /* 0x007e003401007387 */ /* 0x0003e80000100a00 */
[----:B-1----:R-:W4:Y:S04]  /*6e1b0*/  LDL.LU.64 R52, [R1+0x140] ;  /* 0x0001400001347983 */ /* 0x002f280000300a00 */
[----:B------:R-:W4:Y:S01]  /*6e1c0*/  LDL.LU.64 R54, [R1+0x148] ;  /* 0x0001480001367983 */ /* 0x000f220000300a00 */
[C---:B------:R-:W-:Y:S06]  /*6e1d0*/  HMMA.1688.F32.TF32 R44, R228.reuse, R184, R32 ;  /* 0x000000b8e42c723c */ /* 0x040fec0000081020 */
[C---:B------:R-:W-:Y:S06]  /*6e1e0*/  HMMA.1688.F32.TF32 R48, R228.reuse, R180, R36 ;  /* 0x000000b4e430723c */ /* 0x040fec0000081024 */
[C---:B------:R-:W-:Y:S06]  /*6e1f0*/  HMMA.1688.F32.TF32 R40, R228.reuse, R188, R28 ;  /* 0x000000bce428723c */ /* 0x040fec000008101c */
[C---:B------:R-:W-:Y:S11]  /*6e200*/  HMMA.1688.F32.TF32 R36, R228.reuse, R192, R24 ;  /* 0x000000c0e424723c */ /* 0x040ff60000081018 */
[----:B------:R-:W-:Y:S04]  /*6e210*/  STL.64 [R1+0x7e18], R50 ;  /* 0x007e183201007387 */ /* 0x000fe80000100a00 */
[----:B------:R1:W-:Y:S04]  /*6e220*/  STL.64 [R1+0x7e10], R48 ;  /* 0x007e103001007387 */ /* 0x0003e80000100a00 */
[----:B-1----:R-:W4:Y:S04]  /*6e230*/  LDL.LU.64 R48, [R1+0x150] ;  /* 0x0001500001307983 */ /* 0x002f280000300a00 */
[----:B------:R-:W4:Y:S04]  /*6e240*/  LDL.LU.64 R50, [R1+0x158] ;  /* 0x0001580001327983 */ /* 0x000f280000300a00 */
[----:B------:R-:W-:Y:S01]  /*6e250*/  STL.64 [R1+0x7e28], R46 ;  /* 0x007e282e01007387 */ /* 0x000fe20000100a00 */
[C---:B--2---:R-:W-:Y:S03]  /*6e260*/  HMMA.1688.F32.TF32 R32, R228.reuse, R196, R20 ;  /* 0x000000c4e420723c */ /* 0x044fe60000081014 */
[----:B------:R-:W-:Y:S04]  /*6e270*/  STL.64 [R1+0x7e20], R44 ;  /* 0x007e202c01007387 */ /* 0x000fe80000100a00 */
[----:B------:R-:W-:Y:S04]  /*6e280*/  STL.64 [R1+0x7e38], R42 ;  /* 0x007e382a01007387 */ /* 0x000fe80000100a00 */
[----:B------:R-:W-:Y:S04]  /*6e290*/  STL.64 [R1+0x7e30], R40 ;  /* 0x007e302801007387 */ /* 0x000fe80000100a00 */
[----:B------:R-:W-:Y:S01]  /*6e2a0*/  STL.64 [R1+0x7e48], R38 ;  /* 0x007e482601007387 */ /* 0x000fe20000100a00 */
[C---:B---3--:R-:W-:Y:S06]  /*6e2b0*/  HMMA.1688.F32.TF32 R28, R228.reuse, R200, R16 ;  /* 0x000000c8e41c723c */ /* 0x048fec0000081010 */
[C---:B----4-:R-:W-:Y:S06]  /*6e2c0*/  HMMA.1688.F32.TF32 R20, R228.reuse, R208, R8 ;  /* 0x000000d0e414723c */ /* 0x050fec0000081008 */
[----:B------:R-:W-:-:S15]  /*6e2d0*/  HMMA.1688.F32.TF32 R8, R228, R220, R52 ;  /* 0x000000dce408723c */ /* 0x000fde0000081034 */
[----:B------:R-:W-:-:S09]  /*6e2e0*/  NOP ;  /* 0x0000000000007918 */ /* 0x000fd20000000000 */
[----:B------:R-:W-:Y:S02]  /*6e2f0*/  IMAD.MOV.U32 R109, RZ, RZ, R8 ;  /* 0x000000ffff6d7224 */ /* 0x000fe400078e0008 */
[----:B------:R-:W-:Y:S02]  /*6e300*/  IMAD.MOV.U32 R108, RZ, RZ, R9 ;  /* 0x000000ffff6c7224 */ /* 0x000fe400078e0009 */
[----:B------:R-:W-:Y:S02]  /*6e310*/  IMAD.MOV.U32 R105, RZ, RZ, R10 ;  /* 0x000000ffff697224 */ /* 0x000fe400078e000a */
[----:B------:R-:W-:Y:S02]  /*6e320*/  IMAD.MOV.U32 R104, RZ, RZ, R11 ;  /* 0x000000ffff687224 */ /* 0x000fe400078e000b */
[----:B------:R-:W-:Y:S06]  /*6e330*/  HMMA.1688.F32.TF32 R8, R92, R98, R56 ;  /* 0x000000625c08723c */ /* 0x000fec0000081038 */
[----:B------:R-:W-:-:S15]  /*6e340*/  HMMA.1688.F32.TF32 R24, R228, R204, R12 ;  /* 0x000000cce418723c */ /* 0x000fde000008100c */
[----:B------:R-:W-:-:S03]  /*6e350*/  NOP ;  /* 0x0000000000007918 */ /* 0x000fc60000000000 */
[----:B------:R-:W-:Y:S01]  /*6e360*/  IMAD.MOV.U32 R117, RZ, RZ, R8 ;  /* 0x000000ffff757224 */ /* 0x000fe200078e0008 */
[----:B------:R-:W-:Y:S01]  /*6e370*/  MOV R116, R9 ;  /* 0x0000000900747202 */ /* 0x000fe20000000f00 */
[----:B------:R-:W-:Y:S02]  /*6e380*/  IMAD.MOV.U32 R113, RZ, RZ, R10 ;  /* 0x000000ffff717224 */ /* 0x000fe400078e000a */
[----:B------:R-:W-:Y:S02]  /*6e390*/  IMAD.MOV.U32 R112, RZ, RZ, R11 ;  /* 0x000000ffff707224 */ /* 0x000fe400078e000b */
[----:B------:R-:W-:Y:S06]  /*6e3a0*/  HMMA.1688.F32.TF32 R8, R92, R102, R60 ;  /* 0x000000665c08723c */ /* 0x000fec000008103c */
[----:B------:R-:W-:Y:S01]  /*6e3b0*/  HMMA.1688.F32.TF32 R16, R228, R212, R4 ;  /* 0x000000d4e410723c */ /* 0x000fe20000081004 */
[----:B------:R-:W-:Y:S04]  /*6e3c0*/  STL.64 [R1+0x7e40], R36 ;  /* 0x007e402401007387 */ /* 0x000fe80000100a00 */
[----:B------:R-:W-:-:S13]  /*6e3d0*/  STL.64 [R1+0x7e58], R34 ;  /* 0x007e582201007387 */ /* 0x000fda0000100a00 */
[----:B------:R-:W-:Y:S02]  /*6e3e0*/  IMAD.MOV.U32 R125, RZ, RZ, R8 ;  /* 0x000000ffff7d7224 */ /* 0x000fe400078e0008 */
[----:B------:R-:W-:Y:S02]  /*6e3f0*/  IMAD.MOV.U32 R124, RZ, RZ, R9 ;  /* 0x000000ffff7c7224 */ /* 0x000fe400078e0009 */
[----:B------:R-:W-:Y:S02]  /*6e400*/  IMAD.MOV.U32 R121, RZ, RZ, R10 ;  /* 0x000000ffff797224 */ /* 0x000fe400078e000a */
[----:B------:R-:W-:Y:S01]  /*6e410*/  IMAD.MOV.U32 R120, RZ, RZ, R11 ;  /* 0x000000ffff787224 */ /* 0x000fe200078e000b */
[C---:B------:R-:W-:Y:S01]  /*6e420*/  HMMA.1688.F32.TF32 R12, R92.reuse, R114, R72 ;  /* 0x000000725c0c723c */ /* 0x040fe20000081048 */
[----:B------:R-:W-:Y:S04]  /*6e430*/  LDS R4, [R3+UR10+0x4080] ;  /* 0x0040800a03047984 */ /* 0x000fe80008000800 */
[----:B------:R-:W-:Y:S01]  /*6e440*/  LDS R6, [R3+UR10+0x6080] ;  /* 0x0060800a03067984 */ /* 0x000fe20008000800 */
        /* <DEDUP_REMOVED lines=10> */
[----:B------:R-:W-:Y:S04]  /*6e4f0*/  STL.64 [R1+0x3570], R8 ;  /* 0x0035700801007387 */ /* 0x000fe80000100a00 */
[----:B------:R2:W-:Y:S01]  /*6e500*/  STL.64 [R1+0x3578], R10 ;  /* 0x0035780a01007387 */ /* 0x0005e20000100a00 */
[C---:B-1----:R-:W-:Y:S03]  /*6e510*/  HMMA.1688.F32.TF32 R16, R92.reuse, R110, R68 ;  /* 0x0000006e5c10723c */ /* 0x042fe60000081044 */
[----:B------:R-:W-:Y:S04]  /*6e520*/  LDS R5, [R137+UR10+0x4080] ;  /* 0x0040800a89057984 */ /* 0x000fe80008000800 */
[----:B------:R-:W1:Y:S01]  /*6e530*/  LDS R7, [R137+UR10+0x6080] ;  /* 0x0060800a89077984 */ /* 0x000e620008000800 */
[----:B--2---:R-:W-:-:S15]  /*6e540*/  HMMA.1688.F32.TF32 R8, R92, R118, R76 ;  /* 0x000000765c08723c */ /* 0x004fde000008104c */
[----:B------:R-:W-:Y:S04]  /*6e550*/  STL.64 [R1+0x3560], R16 ;  /* 0x0035601001007387 */ /* 0x000fe80000100a00 */
[----:B------:R2:W-:Y:S04]  /*6e560*/  STL.64 [R1+0x3568], R18 ;  /* 0x0035681201007387 */ /* 0x0005e80000100a00 */
[----:B------:R-:W-:Y:S04]  /*6e570*/  STL.64 [R1+0x3550], R12 ;  /* 0x0035500c01007387 */ /* 0x000fe80000100a00 */
[----:B------:R3:W-:Y:S01]  /*6e580*/  STL.64 [R1+0x3558], R14 ;  /* 0x0035580e01007387 */ /* 0x0007e20000100a00 */
[C---:B--2---:R-:W-:Y:S03]  /*6e590*/  HMMA.1688.F32.TF32 R16, R92.reuse, R122, R80 ;  /* 0x0000007a5c10723c */ /* 0x044fe60000081050 */
[----:B------:R-:W-:Y:S04]  /*6e5a0*/  STL.64 [R1+0x3540], R8 ;  /* 0x0035400801007387 */ /* 0x000fe80000100a00 */
[----:B------:R2:W-:Y:S01]  /*6e5b0*/  STL.64 [R1+0x3548], R10 ;  /* 0x0035480a01007387 */ /* 0x0005e20000100a00 */
[C---:B---3--:R-:W-:Y:S06]  /*6e5c0*/  HMMA.1688.F32.TF32 R12, R92.reuse, R126, R84 ;  /* 0x0000007e5c0c723c */ /* 0x048fec0000081054 */
[C---:B--2---:R-:W-:Y:S09]  /*6e5d0*/  HMMA.1688.F32.TF32 R8, R92.reuse, R130, R88 ;  /* 0x000000825c08723c */ /* 0x044ff20000081058 */
        /* <DEDUP_REMOVED lines=17> */
[----:B--2---:R-:W-:Y:S01]  /*6e6f0*/  HMMA.1688.F32.TF32 R8, R92, R154, R240 ;  /* 0x0000009a5c08723c */ /* 0x004fe200000810f0 */
[----:B------:R-:W-:-:S08]  /*6e700*/  IMAD.MOV.U32 R236, RZ, RZ, R187 ;  /* 0x000000ffffec7224 */ /* 0x000fd000078e00bb */
[----:B------:R-:W-:Y:S04]  /*6e710*/  STL.64 [R1+0x34d0], R16 ;  /* 0x0034d01001007387 */ /* 0x000fe80000100a00 */
[----:B------:R-:W-:Y:S04]  /*6e720*/  STL.64 [R1+0x34d8], R18 ;  /* 0x0034d81201007387 */ /* 0x000fe80000100a00 */
[----:B------:R-:W-:Y:S01]  /*6e730*/  STL.64 [R1+0x34c0], R12 ;  /* 0x0034c00c01007387 */ /* 0x000fe20000100a00 */
[----:B------:R-:W-:-:S03]  /*6e740*/  IMAD.MOV.U32 R237, RZ, RZ, R186 ;  /* 0x000000ffffed7224 */ /* 0x000fc600078e00ba */
[----:B------:R2:W-:Y:S01]  /*6e750*/  STL.64 [R1+0x34c8], R14 ;  /* 0x0034c80e01007387 */ /* 0x0005e20000100a00 */
[----:B------:R-:W-:-:S03]  /*6e760*/  IMAD.MOV.U32 R238, RZ, RZ, R222 ;  /* 0x000000ffffee7224 */ /* 0x000fc600078e00de */
[----:B------:R-:W3:Y:S01]  /*6e770*/  LDL.LU R187, [R1+0x8164] ;  /* 0x0081640001bb7983 */ /* 0x000ee20000300800 */
[----:B------:R-:W-:-:S03]  /*6e780*/  IMAD.MOV.U32 R239, RZ, RZ, R223 ;  /* 0x000000ffffef7224 */ /* 0x000fc600078e00df */
[----:B------:R-:W-:Y:S01]  /*6e790*/  STL.64 [R1+0x34b0], R8 ;  /* 0x0034b00801007387 */ /* 0x000fe20000100a00 */
[----:B------:R-:W-:-:S03]  /*6e7a0*/  MOV R232, R203 ;  /* 0x000000cb00e87202 */ /* 0x000fc60000000f00 */
[----:B------:R4:W-:Y:S01]  /*6e7b0*/  STL.64 [R1+0x34b8], R10 ;  /* 0x0034b80a01007387 */ /* 0x0009e20000100a00 */
[----:B------:R-:W-:-:S03]  /*6e7c0*/  IMAD.MOV.U32 R233, RZ, RZ, R202 ;  /* 0x000000ffffe97224 */ /* 0x000fc600078e00ca */
[----:B------:R-:W4:Y:S01]  /*6e7d0*/  LDL.LU R186, [R1+0x8160] ;  /* 0x0081600001ba7983 */ /* 0x000f220000300800 */
[----:B------:R-:W-:-:S03]  /*6e7e0*/  IMAD.MOV.U32 R234, RZ, RZ, R214 ;  /* 0x000000ffffea7224 */ /* 0x000fc600078e00d6 */
[----:B------:R-:W2:Y:S01]  /*6e7f0*/  LDL.LU R222, [R1+0x815c] ;  /* 0x00815c0001de7983 */ /* 0x000ea20000300800 */
[----:B------:R-:W-:-:S03]  /*6e800*/  IMAD.MOV.U32 R235, RZ, RZ, R215 ;  /* 0x000000ffffeb7224 */ /* 0x000fc600078e00d7 */
[----:B------:R-:W3:Y:S01]  /*6e810*/  LDL.LU R223, [R1+0x8158] ;  /* 0x0081580001df7983 */ /* 0x000ee20000300800 */
[----:B------:R-:W-:-:S03]  /*6e820*/  IMAD.MOV.U32 R248, RZ, RZ, R218 ;  /* 0x000000fffff87224 */ /* 0x000fc600078e00da */
[----:B------:R-:W4:Y:S01]  /*6e830*/  LDL.LU R203, [R1+0x8154] ;  /* 0x0081540001cb7983 */ /* 0x000f220000300800 */
[----:B------:R-:W-:-:S03]  /*6e840*/  IMAD.MOV.U32 R249, RZ, RZ, R219 ;  /* 0x000000fffff97224 */ /* 0x000fc600078e00db */
[----:B------:R-:W4:Y:S04]  /*6e850*/  LDL.LU R202, [R1+0x8150] ;  /* 0x0081500001ca7983 */ /* 0x000f280000300800 */
[----:B------:R-:W4:Y:S01]  /*6e860*/  LDL.LU R214, [R1+0x814c] ;  /* 0x00814c0001d67983 */ /* 0x000f220000300800 */
[----:B------:R-:W-:-:S03]  /*6e870*/  IMAD.MOV.U32 R250, RZ, RZ, R198 ;  /* 0x000000fffffa7224 */ /* 0x000fc600078e00c6 */
[----:B------:R-:W4:Y:S01]  /*6e880*/  LDL.LU R215, [R1+0x8148] ;  /* 0x0081480001d77983 */ /* 0x000f220000300800 */
[----:B------:R-:W-:-:S03]  /*6e890*/  IMAD.MOV.U32 R251, RZ, RZ, R199 ;  /* 0x000000fffffb7224 */ /* 0x000fc600078e00c7 */
[----:B------:R-:W4:Y:S01]  /*6e8a0*/  LDL.LU R218, [R1+0x8144] ;  /* 0x0081440001da7983 */ /* 0x000f220000300800 */
[----:B------:R-:W-:-:S03]  /*6e8b0*/  IMAD.MOV.U32 R88, RZ, RZ, R210 ;  /* 0x000000ffff587224 */ /* 0x000fc600078e00d2 */
[----:B------:R-:W4:Y:S01]  /*6e8c0*/  LDL.LU R219, [R1+0x8140] ;  /* 0x0081400001db7983 */ /* 0x000f220000300800 */
[----:B------:R-:W-:-:S03]  /*6e8d0*/  IMAD.MOV.U32 R89, RZ, RZ, R211 ;  /* 0x000000ffff597224 */ /* 0x000fc600078e00d3 */
[----:B------:R-:W4:Y:S04]  /*6e8e0*/  LDL.LU R198, [R1+0x813c] ;  /* 0x00813c0001c67983 */ /* 0x000f280000300800 */
[----:B------:R-:W4:Y:S04]  /*6e8f0*/  LDL.LU R199, [R1+0x8138] ;  /* 0x0081380001c77983 */ /* 0x000f280000300800 */
[----:B------:R-:W4:Y:S04]  /*6e900*/  LDL.LU R210, [R1+0x8134] ;  /* 0x0081340001d27983 */ /* 0x000f280000300800 */
[----:B------:R-:W4:Y:S01]  /*6e910*/  LDL.LU R211, [R1+0x8130] ;  /* 0x0081300001d37983 */ /* 0x000f220000300800 */
[----:B------:R-:W-:Y:S01]  /*6e920*/  IMAD.MOV.U32 R90, RZ, RZ, R191 ;  /* 0x000000ffff5a7224 */ /* 0x000fe200078e00bf */
[----:B------:R-:W-:Y:S01]  /*6e930*/  MOV R91, R190 ;  /* 0x000000be005b7202 */ /* 0x000fe20000000f00 */
[----:B------:R-:W-:Y:S01]  /*6e940*/  IMAD.MOV.U32 R84, RZ, RZ, R195 ;  /* 0x000000ffff547224 */ /* 0x000fe200078e00c3 */
        /* <DEDUP_REMOVED lines=8> */
[----:B------:R-:W4:Y:S01]  /*6e9d0*/  LDL.LU R206, [R1+0x8118] ;  /* 0x0081180001ce7983 */ /* 0x000f220000300800 */
[----:B--2---:R-:W-:Y:S02]  /*6e9e0*/  IMAD.MOV.U32 R79, RZ, RZ, R222 ;  /* 0x000000ffff4f7224 */ /* 0x004fe400078e00de */
[----:B---3--:R-:W-:-:S02]  /*6e9f0*/  IMAD.MOV.U32 R78, RZ, RZ, R223 ;  /* 0x000000ffff4e7224 */ /* 0x008fc400078e00df */
[----:B----4-:R-:W-:Y:S02]  /*6ea00*/  IMAD.MOV.U32 R77, RZ, RZ, R203 ;  /* 0x000000ffff4d7224 */ /* 0x010fe400078e00cb */
[----:B------:R-:W-:Y:S02]  /*6ea10*/  IMAD.MOV.U32 R76, RZ, RZ, R202 ;  /* 0x000000ffff4c7224 */ /* 0x000fe400078e00ca */
[----:B------:R-:W2:Y:S04]  /*6ea20*/  LDL.LU R202, [R1+0x8114] ;  /* 0x0081140001ca7983 */ /* 0x000ea80000300800 */
[----:B------:R-:W3:Y:S04]  /*6ea30*/  LDL.LU R203, [R1+0x8110] ;  /* 0x0081100001cb7983 */ /* 0x000ee80000300800 */
[----:B------:R-:W4:Y:S01]  /*6ea40*/  LDL.LU R223, [R1+0x810c] ;  /* 0x00810c0001df7983 */ /* 0x000f220000300800 */
[----:B------:R-:W-:-:S03]  /*6ea50*/  IMAD.MOV.U32 R73, RZ, RZ, R218 ;  /* 0x000000ffff497224 */ /* 0x000fc600078e00da */
[----:B------:R-:W4:Y:S01]  /*6ea60*/  LDL.LU R222, [R1+0x8108] ;  /* 0x0081080001de7983 */ /* 0x000f220000300800 */
[----:B------:R-:W-:-:S03]  /*6ea70*/  IMAD.MOV.U32 R72, RZ, RZ, R219 ;  /* 0x000000ffff487224 */ /* 0x000fc600078e00db */
[----:B------:R-:W4:Y:S01]  /*6ea80*/  LDL.LU R219, [R1+0x8104] ;  /* 0x0081040001db7983 */ /* 0x000f220000300800 */
[----:B------:R-:W-:Y:S01]  /*6ea90*/  MOV R74, R215 ;  /* 0x000000d7004a7202 */ /* 0x000fe20000000f00 */
[----:B------:R-:W-:Y:S02]  /*6eaa0*/  IMAD.MOV.U32 R75, RZ, RZ, R214 ;  /* 0x000000ffff4b7224 */ /* 0x000fe400078e00d6 */
[----:B------:R-:W4:Y:S04]  /*6eab0*/  LDL.LU R218, [R1+0x8100] ;  /* 0x0081000001da7983 */ /* 0x000f280000300800 */
[----:B------:R-:W4:Y:S01]  /*6eac0*/  LDL.LU R215, [R1+0x80fc] ;  /* 0x0080fc0001d77983 */ /* 0x000f220000300800 */
[----:B------:R-:W-:-:S03]  /*6ead0*/  IMAD.MOV.U32 R69, RZ, RZ, R210 ;  /* 0x000000ffff457224 */ /* 0x000fc600078e00d2 */
[----:B------:R-:W4:Y:S01]  /*6eae0*/  LDL.LU R214, [R1+0x80f8] ;  /* 0x0080f80001d67983 */ /* 0x000f220000300800 */
[----:B------:R-:W-:-:S03]  /*6eaf0*/  IMAD.MOV.U32 R68, RZ, RZ, R211 ;  /* 0x000000ffff447224 */ /* 0x000fc600078e00d3 */
[----:B------:R-:W4:Y:S04]  /*6eb00*/  LDL.LU R211, [R1+0x80f4] ;  /* 0x0080f40001d37983 */ /* 0x000f280000300800 */
[----:B------:R-:W4:Y:S01]  /*6eb10*/  LDL.LU R210, [R1+0x80f0] ;  /* 0x0080f00001d27983 */ /* 0x000f220000300800 */
[----:B------:R-:W-:Y:S02]  /*6eb20*/  IMAD.MOV.U32 R70, RZ, RZ, R199 ;  /* 0x000000ffff467224 */ /* 0x000fe400078e00c7 */
[----:B------:R-:W-:Y:S01]  /*6eb30*/  IMAD.MOV.U32 R71, RZ, RZ, R198 ;  /* 0x000000ffff477224 */ /* 0x000fe200078e00c6 */
[----:B------:R-:W4:Y:S04]  /*6eb40*/  LDL.LU R199, [R1+0x80ec] ;  /* 0x0080ec0001c77983 */ /* 0x000f280000300800 */
[----:B------:R-:W4:Y:S01]  /*6eb50*/  LDL.LU R198, [R1+0x80e8] ;  /* 0x0080e80001c67983 */ /* 0x000f220000300800 */
[----:B------:R-:W-:-:S02]  /*6eb60*/  IMAD.MOV.U32 R63, RZ, RZ, R207 ;  /* 0x000000ffff3f7224 */ /* 0x000fc400078e00cf */
[----:B------:R-:W-:Y:S02]  /*6eb70*/  IMAD.MOV.U32 R62, RZ, RZ, R206 ;  /* 0x000000ffff3e7224 */ /* 0x000fe400078e00ce */
[----:B--2---:R-:W-:Y:S02]  /*6eb80*/  IMAD.MOV.U32 R61, RZ, RZ, R202 ;  /* 0x000000ffff3d7224 */ /* 0x004fe400078e00ca */
[----:B---3--:R-:W-:Y:S02]  /*6eb90*/  IMAD.MOV.U32 R60, RZ, RZ, R203 ;  /* 0x000000ffff3c7224 */ /* 0x008fe400078e00cb */
[----:B------:R-:W2:Y:S04]  /*6eba0*/  LDL.LU R203, [R1+0x80e4] ;  /* 0x0080e40001cb7983 */ /* 0x000ea80000300800 */
[----:B------:R-:W3:Y:S04]  /*6ebb0*/  LDL.LU R202, [R1+0x80e0] ;  /* 0x0080e00001ca7983 */ /* 0x000ee80000300800 */
[----:B------:R-:W2:Y:S01]  /*6ebc0*/  LDL.LU R206, [R1+0x80dc] ;  /* 0x0080dc0001ce7983 */ /* 0x000ea20000300800 */
[----:B----4-:R-:W-:-:S03]  /*6ebd0*/  MOV R57, R219 ;  /* 0x000000db00397202 */ /* 0x010fc60000000f00 */
[----:B------:R-:W4:Y:S01]  /*6ebe0*/  LDL.LU R207, [R1+0x80d8] ;  /* 0x0080d80001cf7983 */ /* 0x000f220000300800 */
[----:B------:R-:W-:-:S03]  /*6ebf0*/  IMAD.MOV.U32 R56, RZ, RZ, R218 ;  /* 0x000000ffff387224 */ /* 0x000fc600078e00da */
[----:B------:R-:W3:Y:S01]  /*6ec00*/  LDL.LU R218, [R1+0x80d4] ;  /* 0x0080d40001da7983 */ /* 0x000ee20000300800 */
[----:B------:R-:W-:-:S03]  /*6ec10*/  IMAD.MOV.U32 R58, RZ, RZ, R222 ;  /* 0x000000ffff3a7224 */ /* 0x000fc600078e00de */
[----:B------:R-:W3:Y:S01]  /*6ec20*/  LDL.LU R219, [R1+0x80d0] ;  /* 0x0080d00001db7983 */ /* 0x000ee20000300800 */
[----:B------:R-:W-:-:S03]  /*6ec30*/  IMAD.MOV.U32 R59, RZ, RZ, R223 ;  /* 0x000000ffff3b7224 */ /* 0x000fc600078e00df */
[----:B------:R-:W3:Y:S01]  /*6ec40*/  LDL.LU R222, [R1+0x80cc] ;  /* 0x0080cc0001de7983 */ /* 0x000ee20000300800 */
[----:B------:R-:W-:-:S03]  /*6ec50*/  IMAD.MOV.U32 R53, RZ, RZ, R211 ;  /* 0x000000ffff357224 */ /* 0x000fc600078e00d3 */
[----:B------:R-:W3:Y:S01]  /*6ec60*/  LDL.LU R223, [R1+0x80c8] ;  /* 0x0080c80001df7983 */ /* 0x000ee20000300800 */
[----:B------:R-:W-:-:S03]  /*6ec70*/  IMAD.MOV.U32 R52, RZ, RZ, R210 ;  /* 0x000000ffff347224 */ /* 0x000fc600078e00d2 */
[----:B------:R-:W3:Y:S04]  /*6ec80*/  LDL.LU R210, [R1+0x80c4] ;  /* 0x0080c40001d27983 */ /* 0x000ee80000300800 */
[----:B------:R-:W3:Y:S01]  /*6ec90*/  LDL.LU R211, [R1+0x80c0] ;  /* 0x0080c00001d37983 */ /* 0x000ee20000300800 */
[----:B------:R-:W-:Y:S02]  /*6eca0*/  IMAD.MOV.U32 R54, RZ, RZ, R214 ;  /* 0x000000ffff367224 */ /* 0x000fe400078e00d6 */
[----:B------:R-:W-:Y:S01]  /*6ecb0*/  IMAD.MOV.U32 R55, RZ, RZ, R215 ;  /* 0x000000ffff377224 */ /* 0x000fe200078e00d7 */
[----:B------:R-:W3:Y:S04]  /*6ecc0*/  LDL.LU R214, [R1+0x80bc] ;  /* 0x0080bc0001d67983 */ /* 0x000ee80000300800 */
[----:B------:R-:W3:Y:S01]  /*6ecd0*/  LDL.LU R215, [R1+0x80b8] ;  /* 0x0080b80001d77983 */ /* 0x000ee20000300800 */
[----:B--2---:R-:W-:-:S02]  /*6ece0*/  IMAD.MOV.U32 R47, RZ, RZ, R206 ;  /* 0x000000ffff2f7224 */ /* 0x004fc400078e00ce */
[----:B----4-:R-:W-:Y:S02]  /*6ecf0*/  IMAD.MOV.U32 R46, RZ, RZ, R207 ;  /* 0x000000ffff2e7224 */ /* 0x010fe400078e00cf */
[----:B---3--:R-:W-:Y:S02]  /*6ed00*/  IMAD.MOV.U32 R45, RZ, RZ, R218 ;  /* 0x000000ffff2d7224 */ /* 0x008fe400078e00da */
[----:B------:R-:W-:Y:S02]  /*6ed10*/  IMAD.MOV.U32 R44, RZ, RZ, R219 ;  /* 0x000000ffff2c7224 */ /* 0x000fe400078e00db */
[----:B------:R-:W2:Y:S04]  /*6ed20*/  LDL.LU R219, [R1+0x80b4] ;  /* 0x0080b40001db7983 */ /* 0x000ea80000300800 */
[----:B------:R-:W3:Y:S04]  /*6ed30*/  LDL.LU R218, [R1+0x80b0] ;  /* 0x0080b00001da7983 */ /* 0x000ee80000300800 */
[----:B------:R-:W4:Y:S01]  /*6ed40*/  LDL.LU R207, [R1+0x80ac] ;  /* 0x0080ac0001cf7983 */ /* 0x000f220000300800 */
[----:B------:R-:W-:-:S02]  /*6ed50*/  IMAD.MOV.U32 R42, RZ, RZ, R223 ;  /* 0x000000ffff2a7224 */ /* 0x000fc400078e00df */
[----:B------:R-:W-:Y:S01]  /*6ed60*/  IMAD.MOV.U32 R41, RZ, RZ, R210 ;  /* 0x000000ffff297224 */ /* 0x000fe200078e00d2 */
[----:B------:R-:W4:Y:S01]  /*6ed70*/  LDL.LU R206, [R1+0x80a8] ;  /* 0x0080a80001ce7983 */ /* 0x000f220000300800 */
[----:B------:R-:W-:-:S03]  /*6ed80*/  MOV R40, R211 ;  /* 0x000000d300287202 */ /* 0x000fc60000000f00 */
[----:B------:R-:W4:Y:S01]  /*6ed90*/  LDL.LU R211, [R1+0x80a4] ;  /* 0x0080a40001d37983 */ /* 0x000f220000300800 */
[----:B------:R-:W-:-:S03]  /*6eda0*/  IMAD.MOV.U32 R43, RZ, RZ, R222 ;  /* 0x000000ffff2b7224 */ /* 0x000fc600078e00de */
[----:B------:R-:W4:Y:S04]  /*6edb0*/  LDL.LU R210, [R1+0x80a0] ;  /* 0x0080a00001d27983 */ /* 0x000f280000300800 */
[----:B------:R-:W4:Y:S04]  /*6edc0*/  LDL.LU R223, [R1+0x809c] ;  /* 0x00809c0001df7983 */ /* 0x000f280000300800 */
[----:B------:R-:W4:Y:S01]  /*6edd0*/  LDL.LU R222, [R1+0x8098] ;  /* 0x0080980001de7983 */ /* 0x000f220000300800 */
[----:B------:R-:W-:Y:S02]  /*6ede0*/  IMAD.MOV.U32 R38, RZ, RZ, R215 ;  /* 0x000000ffff267224 */ /* 0x000fe400078e00d7 */
[----:B------:R-:W-:-:S02]  /*6edf0*/  IMAD.MOV.U32 R39, RZ, RZ, R214 ;  /* 0x000000ffff277224 */ /* 0x000fc400078e00d6 */
[----:B--2---:R-:W-:Y:S02]  /*6ee00*/  IMAD.MOV.U32 R37, RZ, RZ, R219 ;  /* 0x000000ffff257224 */ /* 0x004fe400078e00db */
[----:B---3--:R-:W-:Y:S02]  /*6ee10*/  IMAD.MOV.U32 R36, RZ, RZ, R218 ;  /* 0x000000ffff247224 */ /* 0x008fe400078e00da */
[----:B------:R-:W2:Y:S04]  /*6ee20*/  LDL.LU R218, [R1+0x8094] ;  /* 0x0080940001da7983 */ /* 0x000ea80000300800 */
[----:B------:R-:W3:Y:S04]  /*6ee30*/  LDL.LU R219, [R1+0x8090] ;  /* 0x0080900001db7983 */ /* 0x000ee80000300800 */
[----:B------:R-:W3:Y:S04]  /*6ee40*/  LDL.LU R215, [R1+0x808c] ;  /* 0x00808c0001d77983 */ /* 0x000ee80000300800 */
[----:B------:R-:W3:Y:S04]  /*6ee50*/  LDL.LU R214, [R1+0x8088] ;  /* 0x0080880001d67983 */ /* 0x000ee80000300800 */
[----:B------:R-:W3:Y:S01]  /*6ee60*/  LDL.LU R28, [R1+0x1ad0] ;  /* 0x001ad000011c7983 */ /* 0x000ee20000300800 */
[----:B----4-:R-:W-:-:S03]  /*6ee70*/  IMAD.MOV.U32 R31, RZ, RZ, R223 ;  /* 0x000000ffff1f7224 */ /* 0x010fc600078e00df */
[----:B------:R-:W4:Y:S01]  /*6ee80*/  LDL.LU R29, [R1+0x1ad4] ;  /* 0x001ad400011d7983 */ /* 0x000f220000300800 */
[----:B------:R-:W-:-:S03]  /*6ee90*/  IMAD.MOV.U32 R30, RZ, RZ, R222 ;  /* 0x000000ffff1e7224 */ /* 0x000fc600078e00de */
[----:B------:R-:W4:Y:S04]  /*6eea0*/  LDL.LU R222, [R1+0x8084] ;  /* 0x0080840001de7983 */ /* 0x000f280000300800 */
[----:B------:R-:W4:Y:S01]  /*6eeb0*/  LDL.LU R223, [R1+0x8080] ;  /* 0x0080800001df7983 */ /* 0x000f220000300800 */
[----:B--2---:R-:W-:Y:S02]  /*6eec0*/  IMAD.MOV.U32 R15, RZ, RZ, R218 ;  /* 0x000000ffff0f7224 */ /* 0x004fe400078e00da */
[----:B---3--:R-:W-:Y:S02]  /*6eed0*/  IMAD.MOV.U32 R14, RZ, RZ, R219 ;  /* 0x000000ffff0e7224 */ /* 0x008fe400078e00db */
[----:B------:R-:W-:Y:S02]  /*6eee0*/  IMAD.MOV.U32 R12, RZ, RZ, R215 ;  /* 0x000000ffff0c7224 */ /* 0x000fe400078e00d7 */
[----:B------:R-:W2:Y:S01]  /*6eef0*/  LDL.LU R215, [R1+0x807c] ;  /* 0x00807c0001d77983 */ /* 0x000ea20000300800 */
[----:B------:R-:W-:-:S03]  /*6ef00*/  MOV R13, R214 ;  /* 0x000000d6000d7202 */ /* 0x000fc60000000f00 */
[----:B------:R-:W3:Y:S04]  /*6ef10*/  LDL.LU R214, [R1+0x8078] ;  /* 0x0080780001d67983 */ /* 0x000ee80000300800 */
[----:B------:R-:W3:Y:S04]  /*6ef20*/  LDL.LU R219, [R1+0x8074] ;  /* 0x0080740001db7983 */ /* 0x000ee80000300800 */
[----:B------:R-:W3:Y:S01]  /*6ef30*/  LDL.LU R218, [R1+0x8070] ;  /* 0x0080700001da7983 */ /* 0x000ee20000300800 */
[----:B----4-:R-:W-:-:S03]  /*6ef40*/  IMAD.MOV.U32 R27, RZ, RZ, R222 ;  /* 0x000000ffff1b7224 */ /* 0x010fc600078e00de */
[----:B------:R-:W4:Y:S01]  /*6ef50*/  LDL.LU R24, [R1+0x1af0] ;  /* 0x001af00001187983 */ /* 0x000f220000300800 */
[----:B------:R-:W-:-:S03]  /*6ef60*/  IMAD.MOV.U32 R26, RZ, RZ, R223 ;  /* 0x000000ffff1a7224 */ /* 0x000fc600078e00df */
[----:B------:R-:W4:Y:S04]  /*6ef70*/  LDL.LU R25, [R1+0x1af4] ;  /* 0x001af40001197983 */ /* 0x000f280000300800 */
[----:B------:R-:W4:Y:S04]  /*6ef80*/  LDL.LU R223, [R1+0x806c] ;  /* 0x00806c0001df7983 */ /* 0x000f280000300800 */
[----:B------:R-:W4:Y:S01]  /*6ef90*/  LDL.LU R222, [R1+0x8068] ;  /* 0x0080680001de7983 */ /* 0x000f220000300800 */
[----:B------:R-:W-:Y:S03]  /*6efa0*/  HMMA.1688.F32.TF32 R48, R228, R216, R48 ;  /* 0x000000d8e430723c */ /* 0x000fe60000081030 */
[----:B------:R-:W4:Y:S04]  /*6efb0*/  LDL.LU R20, [R1+0x1b10] ;  /* 0x001b100001147983 */ /* 0x000f280000300800 */
[----:B------:R-:W4:Y:S04]  /*6efc0*/  LDL.LU R21, [R1+0x1b14] ;  /* 0x001b140001157983 */ /* 0x000f280000300800 */
[----:B------:R-:W4:Y:S04]  /*6efd0*/  LDL.LU R22, [R1+0x1b18] ;  /* 0x001b180001167983 */ /* 0x000f280000300800 */
[----:B------:R-:W4:Y:S04]  /*6efe0*/  LDL.LU R23, [R1+0x1b1c] ;  /* 0x001b1c0001177983 */ /* 0x000f280000300800 */
[----:B------:R-:W4:Y:S04]  /*6eff0*/  LDL.LU R16, [R1+0x1b20] ;  /* 0x001b200001107983 */ /* 0x000f280000300800 */
[----:B------:R-:W4:Y:S01]  /*6f000*/  LDL.LU R17, [R1+0x1b24] ;  /* 0x001b240001117983 */ /* 0x000f220000300800 */
[----:B------:R-:W-:Y:S01]  /*6f010*/  MOV R32, R210 ;  /* 0x000000d200207202 */ /* 0x000fe20000000f00 */
[----:B------:R-:W-:-:S02]  /*6f020*/  IMAD.MOV.U32 R33, RZ, RZ, R211 ;  /* 0x000000ffff217224 */ /* 0x000fc400078e00d3 */
[----:B------:R-:W-:Y:S02]  /*6f030*/  IMAD.MOV.U32 R34, RZ, RZ, R206 ;  /* 0x000000ffff227224 */ /* 0x000fe400078e00ce */
[----:B------:R-:W-:Y:S02]  /*6f040*/  IMAD.MOV.U32 R101, RZ, RZ, R48 ;  /* 0x000000ffff657224 */ /* 0x000fe400078e0030 */
[----:B------:R-:W-:Y:S02]  /*6f050*/  IMAD.MOV.U32 R35, RZ, RZ, R207 ;  /* 0x000000ffff237224 */ /* 0x000fe400078e00cf */
[----:B------:R-:W-:Y:S02]  /*6f060*/  IMAD.MOV.U32 R100, RZ, RZ, R49 ;  /* 0x000000ffff647224 */ /* 0x000fe400078e0031 */
[----:B------:R-:W-:Y:S02]  /*6f070*/  IMAD.MOV.U32 R48, RZ, RZ, R202 ;  /* 0x000000ffff307224 */ /* 0x000fe400078e00ca */
[----:B------:R-:W-:-:S02]  /*6f080*/  IMAD.MOV.U32 R97, RZ, RZ, R50 ;  /* 0x000000ffff617224 */ /* 0x000fc400078e0032 */
[----:B------:R-:W-:Y:S02]  /*6f090*/  IMAD.MOV.U32 R49, RZ, RZ, R203 ;  /* 0x000000ffff317224 */ /* 0x000fe400078e00cb */
[----:B------:R-:W-:Y:S02]  /*6f0a0*/  IMAD.MOV.U32 R96, RZ, RZ, R51 ;  /* 0x000000ffff607224 */ /* 0x000fe400078e0033 */
[----:B------:R-:W-:Y:S02]  /*6f0b0*/  IMAD.MOV.U32 R50, RZ, RZ, R198 ;  /* 0x000000ffff327224 */ /* 0x000fe400078e00c6 */
[----:B------:R-:W-:Y:S02]  /*6f0c0*/  IMAD.MOV.U32 R51, RZ, RZ, R199 ;  /* 0x000000ffff337224 */ /* 0x000fe400078e00c7 */
[----:B------:R-:W-:Y:S02]  /*6f0d0*/  IMAD.MOV.U32 R64, RZ, RZ, R194 ;  /* 0x000000ffff407224 */ /* 0x000fe400078e00c2 */
[----:B------:R-:W-:Y:S01]  /*6f0e0*/  IMAD.MOV.U32 R65, RZ, RZ, R195 ;  /* 0x000000ffff417224 */ /* 0x000fe200078e00c3 */
        /* <DEDUP_REMOVED lines=10> */
[----:B------:R-:W-:Y:S01]  /*6f190*/  IMAD.MOV.U32 R244, RZ, RZ, R163 ;  /* 0x000000fffff47224 */ /* 0x000fe200078e00a3 */
[----:B------:R-:W-:Y:S01]  /*6f1a0*/  MOV R246, R159 ;  /* 0x0000009f00f67202 */ /* 0x000fe20000000f00 */
[----:B------:R-:W-:Y:S02]  /*6f1b0*/  IMAD.MOV.U32 R245, RZ, RZ, R158 ;  /* 0x000000fffff57224 */ /* 0x000fe400078e009e */
[----:B------:R-:W-:Y:S02]  /*6f1c0*/  IMAD.MOV.U32 R247, RZ, RZ, R167 ;  /* 0x000000fffff77224 */ /* 0x000fe400078e00a7 */
[----:B------:R-:W-:-:S02]  /*6f1d0*/  IMAD.MOV.U32 R240, RZ, RZ, R171 ;  /* 0x000000fffff07224 */ /* 0x000fc400078e00ab */
[----:B------:R-:W-:Y:S02]  /*6f1e0*/  IMAD.MOV.U32 R241, RZ, RZ, R174 ;  /* 0x000000fffff17224 */ /* 0x000fe400078e00ae */
[----:B------:R-:W-:Y:S02]  /*6f1f0*/  IMAD.MOV.U32 R242, RZ, RZ, R175 ;  /* 0x000000fffff27224 */ /* 0x000fe400078e00af */
[----:B------:R-:W-:Y:S02]  /*6f200*/  IMAD.MOV.U32 R243, RZ, RZ, R179 ;  /* 0x000000fffff37224 */ /* 0x000fe400078e00b3 */
[----:B--2---:R-:W-:Y:S02]  /*6f210*/  IMAD.MOV.U32 R11, RZ, RZ, R215 ;  /* 0x000000ffff0b7224 */ /* 0x004fe400078e00d7 */
[----:B---3--:R-:W-:Y:S02]  /*6f220*/  IMAD.MOV.U32 R10, RZ, RZ, R214 ;  /* 0x000000ffff0a7224 */ /* 0x008fe400078e00d6 */
[----:B------:R-:W-:-:S02]  /*6f230*/  IMAD.MOV.U32 R9, RZ, RZ, R219 ;  /* 0x000000ffff097224 */ /* 0x000fc400078e00db */
[----:B------:R-:W-:Y:S02]  /*6f240*/  IMAD.MOV.U32 R8, RZ, RZ, R218 ;  /* 0x000000ffff087224 */ /* 0x000fe400078e00da */
[----:B----4-:R-:W-:Y:S02]  /*6f250*/  IMAD.MOV.U32 R19, RZ, RZ, R223 ;  /* 0x000000ffff137224 */ /* 0x010fe400078e00df */
[----:B------:R-:W-:Y:S02]  /*6f260*/  IMAD.MOV.U32 R18, RZ, RZ, R222 ;  /* 0x000000ffff127224 */ /* 0x000fe400078e00de */
[----:B------:R-:W2:Y:S04]  /*6f270*/  LDL.LU R222, [R1+0x8064] ;  /* 0x0080640001de7983 */ /* 0x000ea80000300800 */
[----:B------:R-:W2:Y:S04]  /*6f280*/  LDL.LU R223, [R1+0x8060] ;  /* 0x0080600001df7983 */ /* 0x000ea80000300800 */
[----:B------:R-:W3:Y:S04]  /*6f290*/  LDL.LU R218, [R1+0x805c] ;  /* 0x00805c0001da7983 */ /* 0x000ee80000300800 */
[----:B------:R-:W3:Y:S04]  /*6f2a0*/  LDL.LU R219, [R1+0x8058] ;  /* 0x0080580001db7983 */ /* 0x000ee80000300800 */
[----:B------:R-:W4:Y:S04]  /*6f2b0*/  LDL.LU R214, [R1+0x8054] ;  /* 0x0080540001d67983 */ /* 0x000f280000300800 */
[----:B------:R-:W4:Y:S04]  /*6f2c0*/  LDL.LU R215, [R1+0x8050] ;  /* 0x0080500001d77983 */ /* 0x000f280000300800 */
        /* <DEDUP_REMOVED lines=17> */
[----:B------:R-:W2:Y:S04]  /*6f3e0*/  LDL.LU R170, [R1+0x8008] ;  /* 0x0080080001aa7983 */ /* 0x000ea80000300800 */
[----:B------:R-:W3:Y:S04]  /*6f3f0*/  LDL.LU R166, [R1+0x8004] ;  /* 0x0080040001a67983 */ /* 0x000ee80000300800 */
[----:B------:R-:W4:Y:S04]  /*6f400*/  LDL.LU R162, [R1+0x8000] ;  /* 0x0080000001a27983 */ /* 0x000f280000300800 */
[----:B------:R-:W4:Y:S04]  /*6f410*/  LDL.LU R163, [R1+0x7ffc] ;  /* 0x007ffc0001a37983 */ /* 0x000f280000300800 */
[----:B------:R-:W2:Y:S04]  /*6f420*/  LDL.LU R158, [R1+0x7ff8] ;  /* 0x007ff800019e7983 */ /* 0x000ea80000300800 */
[----:B------:R-:W2:Y:S04]  /*6f430*/  LDL.LU R159, [R1+0x7ff4] ;  /* 0x007ff400019f7983 */ /* 0x000ea80000300800 */
[----:B------:R-:W3:Y:S04]  /*6f440*/  LDL.LU R167, [R1+0x7ff0] ;  /* 0x007ff00001a77983 */ /* 0x000ee80000300800 */
[----:B------:R-:W3:Y:S04]  /*6f450*/  LDL.LU R171, [R1+0x7fec] ;  /* 0x007fec0001ab7983 */ /* 0x000ee80000300800 */
[----:B------:R-:W3:Y:S04]  /*6f460*/  LDL.LU R174, [R1+0x7fe8] ;  /* 0x007fe80001ae7983 */ /* 0x000ee80000300800 */
[----:B------:R-:W3:Y:S04]  /*6f470*/  LDL.LU R175, [R1+0x7fe4] ;  /* 0x007fe40001af7983 */ /* 0x000ee80000300800 */
[----:B------:R-:W3:Y:S01]  /*6f480*/  LDL.LU R179, [R1+0x7fe0] ;  /* 0x007fe00001b37983 */ /* 0x000ee20000300800 */
[C---:B--2---:R-:W-:Y:S06]  /*6f490*/  HMMA.1688.F32.TF32 R228, R92.reuse, R158, R16 ;  /* 0x0000009e5ce4723c */ /* 0x044fec0000081010 */
[C---:B----4-:R-:W-:Y:S06]  /*6f4a0*/  HMMA.1688.F32.TF32 R16, R92.reuse, R162, R20 ;  /* 0x000000a25c10723c */ /* 0x050fec0000081014 */
[C---:B---3--:R-:W-:Y:S06]  /*6f4b0*/  HMMA.1688.F32.TF32 R8, R92.reuse, R166, R8 ;  /* 0x000000a65c08723c */ /* 0x048fec0000081008 */
[C---:B------:R-:W-:Y:S05]  /*6f4c0*/  HMMA.1688.F32.TF32 R20, R92.reuse, R170, R24 ;  /* 0x000000aa5c14723c */ /* 0x040fea0000081018 */
[----:B------:R-:W-:Y:S04]  /*6f4d0*/  STL.64 [R1+0x34a0], R228 ;  /* 0x0034a0e401007387 */ /* 0x000fe80000100a00 */
[----:B------:R-:W-:Y:S04]  /*6f4e0*/  STL.64 [R1+0x34a8], R230 ;  /* 0x0034a8e601007387 */ /* 0x000fe80000100a00 */
[----:B------:R-:W-:Y:S04]  /*6f4f0*/  STL.64 [R1+0x3490], R16 ;  /* 0x0034901001007387 */ /* 0x000fe80000100a00 */
[----:B------:R2:W-:Y:S04]  /*6f500*/  STL.64 [R1+0x3498], R18 ;  /* 0x0034981201007387 */ /* 0x0005e80000100a00 */
[----:B------:R-:W-:Y:S04]  /*6f510*/  STL.64 [R1+0x3480], R8 ;  /* 0x0034800801007387 */ /* 0x000fe80000100a00 */
[----:B------:R3:W-:Y:S01]  /*6f520*/  STL.64 [R1+0x3488], R10 ;  /* 0x0034880a01007387 */ /* 0x0007e20000100a00 */
[C---:B--2---:R-:W-:Y:S06]  /*6f530*/  HMMA.1688.F32.TF32 R16, R92.reuse, R174, R12 ;  /* 0x000000ae5c10723c */ /* 0x044fec000008100c */
[C---:B---3--:R-:W-:Y:S01]  /*6f540*/  HMMA.1688.F32.TF32 R8, R92.reuse, R178, R28 ;  /* 0x000000b25c08723c */ /* 0x048fe2000008101c */
[----:B------:R-:W-:Y:S04]  /*6f550*/  STL.64 [R1+0x3470], R20 ;  /* 0x0034701401007387 */ /* 0x000fe80000100a00 */
[----:B------:R-:W-:Y:S01]  /*6f560*/  STL.64 [R1+0x3478], R22 ;  /* 0x0034781601007387 */ /* 0x000fe20000100a00 */
[C---:B------:R-:W-:Y:S11]  /*6f570*/  HMMA.1688.F32.TF32 R12, R92.reuse, R182, R32 ;  /* 0x000000b65c0c723c */ /* 0x040ff60000081020 */
[----:B------:R-:W-:Y:S04]  /*6f580*/  STL.64 [R1+0x3460], R16 ;  /* 0x0034601001007387 */ /* 0x000fe80000100a00 */
[----:B------:R2:W-:Y:S04]  /*6f590*/  STL.64 [R1+0x3468], R18 ;  /* 0x0034681201007387 */ /* 0x0005e80000100a00 */
[----:B------:R-:W-:Y:S04]  /*6f5a0*/  STL.64 [R1+0x3450], R8 ;  /* 0x0034500801007387 */ /* 0x000fe80000100a00 */
[----:B------:R3:W-:Y:S01]  /*6f5b0*/  STL.64 [R1+0x3458], R10 ;  /* 0x0034580a01007387 */ /* 0x0007e20000100a00 */
[C---:B--2---:R-:W-:Y:S06]  /*6f5c0*/  HMMA.1688.F32.TF32 R16, R92.reuse, R186, R36 ;  /* 0x000000ba5c10723c */ /* 0x044fec0000081024 */
[----:B---3--:R-:W-:Y:S01]  /*6f5d0*/  HMMA.1688.F32.TF32 R8, R92, R190, R40 ;  /* 0x000000be5c08723c */ /* 0x008fe20000081028 */
[----:B------:R-:W-:Y:S04]  /*6f5e0*/  STL.64 [R1+0x3440], R12 ;  /* 0x0034400c01007387 */ /* 0x000fe80000100a00 */
[----:B------:R2:W-:-:S12]  /*6f5f0*/  STL.64 [R1+0x3448], R14 ;  /* 0x0034480e01007387 */ /* 0x0005d80000100a00 */
[----:B------:R-:W-:Y:S01]  /*6f600*/  STL.64 [R1+0x3430], R16 ;  /* 0x0034301001007387 */ /* 0x000fe20000100a00 */
[C---:B--2---:R-:W-:Y:S03]  /*6f610*/  HMMA.1688.F32.TF32 R12, R92.reuse, R194, R44 ;  /* 0x000000c25c0c723c */ /* 0x044fe6000008102c */
[----:B------:R2:W-:Y:S04]  /*6f620*/  STL.64 [R1+0x3438], R18 ;  /* 0x0034381201007387 */ /* 0x0005e80000100a00 */
[----:B------:R-:W-:Y:S04]  /*6f630*/  STL.64 [R1+0x3420], R8 ;  /* 0x0034200801007387 */ /* 0x000fe80000100a00 */
[----:B------:R3:W-:Y:S01]  /*6f640*/  STL.64 [R1+0x3428], R10 ;  /* 0x0034280a01007387 */ /* 0x0007e20000100a00 */
[C---:B--2---:R-:W-:Y:S06]  /*6f650*/  HMMA.1688.F32.TF32 R16, R92.reuse, R198, R48 ;  /* 0x000000c65c10723c */ /* 0x044fec0000081030 */
[C---:B---3--:R-:W-:Y:S05]  /*6f660*/  HMMA.1688.F32.TF32 R8, R92.reuse, R202, R52 ;  /* 0x000000ca5c08723c */ /* 0x048fea0000081034 */
[----:B------:R-:W-:Y:S04]  /*6f670*/  STL.64 [R1+0x3410], R12 ;  /* 0x0034100c01007387 */ /* 0x000fe80000100a00 */
[----:B------:R2:W-:Y:S08]  /*6f680*/  STL.64 [R1+0x3418], R14 ;  /* 0x0034180e01007387 */ /* 0x0005f00000100a00 */
        /* <DEDUP_REMOVED lines=14> */
[----:B--2---:R-:W-:Y:S06]  /*6f770*/  HMMA.1688.F32.TF32 R16, R92, R222, R72 ;  /* 0x000000de5c10723c */ /* 0x004fec0000081048 */
[C---:B-1----:R-:W-:Y:S05]  /*6f780*/  HMMA.1688.F32.TF32 R8, R4.reuse, R98, R76 ;  /* 0x000000620408723c */ /* 0x042fea000008104c */
[----:B------:R-:W-:Y:S04]  /*6f790*/  STL.64 [R1+0x33b0], R12 ;  /* 0x0033b00c01007387 */ /* 0x000fe80000100a00 */
[----:B------:R1:W-:Y:S08]  /*6f7a0*/  STL.64 [R1+0x33b8], R14 ;  /* 0x0033b80e01007387 */ /* 0x0003f00000100a00 */
[----:B------:R-:W-:Y:S01]  /*6f7b0*/  STL.64 [R1+0x1b10], R16 ;  /* 0x001b101001007387 */ /* 0x000fe20000100a00 */
[C---:B-1----:R-:W-:Y:S03]  /*6f7c0*/  HMMA.1688.F32.TF32 R12, R4.reuse, R102, R80 ;  /* 0x00000066040c723c */ /* 0x042fe60000081050 */
[----:B------:R1:W-:Y:S04]  /*6f7d0*/  STL.64 [R1+0x1b18], R18 ;  /* 0x001b181201007387 */ /* 0x0003e80000100a00 */
[----:B------:R-:W-:Y:S04]  /*6f7e0*/  STL.64 [R1+0x1b00], R8 ;  /* 0x001b000801007387 */ /* 0x000fe80000100a00 */
[----:B------:R2:W-:Y:S01]  /*6f7f0*/  STL.64 [R1+0x1b08], R10 ;  /* 0x001b080a01007387 */ /* 0x0005e20000100a00 */
[C---:B-1----:R-:W-:Y:S06]  /*6f800*/  HMMA.1688.F32.TF32 R16, R4.reuse, R106, R84 ;  /* 0x0000006a0410723c */ /* 0x042fec0000081054 */
[C---:B--2---:R-:W-:Y:S05]  /*6f810*/  HMMA.1688.F32.TF32 R8, R4.reuse, R110, R88 ;  /* 0x0000006e0408723c */ /* 0x044fea0000081058 */
[----:B------:R-:W-:Y:S04]  /*6f820*/  STL.64 [R1+0x1af0], R12 ;  /* 0x001af00c01007387 */ /* 0x000fe80000100a00 */
[----:B------:R-:W-:Y:S01]  /*6f830*/  STL.64 [R1+0x1af8], R14 ;  /* 0x001af80e01007387 */ /* 0x000fe20000100a00 */
[C---:B------:R-:W-:Y:S03]  /*6f840*/  HMMA.1688.F32.TF32 R20, R4.reuse, R126, R232 ;  /* 0x0000007e0414723c */ /* 0x040fe600000810e8 */
[----:B------:R-:W-:Y:S04]  /*6f850*/  LDS R12, [R3+UR10+0x4100] ;  /* 0x0041000a030c7984 */ /* 0x000fe80008000800 */
[----:B------:R-:W-:Y:S04]  /*6f860*/  LDS R14, [R3+UR10+0x6100] ;  /* 0x0061000a030e7984 */ /* 0x000fe80008000800 */
[----:B------:R-:W-:Y:S04]  /*6f870*/  STL.64 [R1+0x1ae0], R16 ;  /* 0x001ae01001007387 */ /* 0x000fe80000100a00 */
[----:B------:R-:W-:Y:S04]  /*6f880*/  STL.64 [R1+0x1ae8], R18 ;  /* 0x001ae81201007387 */ /* 0x000fe80000100a00 */
[----:B------:R-:W-:Y:S04]  /*6f890*/  STL.64 [R1+0x1ad0], R8 ;  /* 0x001ad00801007387 */ /* 0x000fe80000100a00 */
[----:B------:R1:W-:Y:S04]  /*6f8a0*/  STL.64 [R1+0x1ad8], R10 ;  /* 0x001ad80a01007387 */ /* 0x0003e80000100a00 */
[----:B------:R-:W-:Y:S04]  /*6f8b0*/  LDS R13, [R137+UR10+0x4100] ;  /* 0x0041000a890d7984 */ /* 0x000fe80008000800 */
[----:B------:R-:W2:Y:S01]  /*6f8c0*/  LDS R15, [R137+UR10+0x6100] ;  /* 0x0061000a890f7984 */ /* 0x000ea20008000800 */
[C---:B-1----:R-:W-:Y:S06]  /*6f8d0*/  HMMA.1688.F32.TF32 R8, R4.reuse, R114, R224 ;  /* 0x000000720408723c */ /* 0x042fec00000810e0 */
[----:B------:R-:W-:-:S15]  /*6f8e0*/  HMMA.1688.F32.TF32 R16, R4, R118, R244 ;  /* 0x000000760410723c */ /* 0x000fde00000810f4 */
[----:B------:R-:W-:-:S02]  /*6f8f0*/  NOP ;  /* 0x0000000000007918 */ /* 0x000fc40000000000 */
[----:B------:R-:W-:Y:S04]  /*6f900*/  STL.64 [R1+0x33a0], R8 ;  /* 0x0033a00801007387 */ /* 0x000fe80000100a00 */
[----:B------:R1:W-:Y:S02]  /*6f910*/  STL.64 [R1+0x33a8], R10 ;  /* 0x0033a80a01007387 */ /* 0x0003e40000100a00 */
[C---:B-1----:R-:W-:Y:S02]  /*6f920*/  HMMA.1688.F32.TF32 R8, R4.reuse, R122, R248 ;  /* 0x0000007a0408723c */ /* 0x042fe400000810f8 */
[----:B------:R-:W-:Y:S04]  /*6f930*/  STL.64 [R1+0x3390], R16 ;  /* 0x0033901001007387 */ /* 0x000fe80000100a00 */
[----:B------:R1:W-:Y:S02]  /*6f940*/  STL.64 [R1+0x3398], R18 ;  /* 0x0033981201007387 */ /* 0x0003e40000100a00 */
[----:B-1----:R-:W-:-:S15]  /*6f950*/  HMMA.1688.F32.TF32 R16, R4, R130, R236 ;  /* 0x000000820410723c */ /* 0x002fde00000810ec */
[----:B------:R-:W-:Y:S04]  /*6f960*/  STL.64 [R1+0x3380], R8 ;  /* 0x0033800801007387 */ /* 0x000fe80000100a00 */
[----:B------:R1:W-:Y:S02]  /*6f970*/  STL.64 [R1+0x3388], R10 ;  /* 0x0033880a01007387 */ /* 0x0003e40000100a00 */
[C---:B-1----:R-:W-:Y:S02]  /*6f980*/  HMMA.1688.F32.TF32 R8, R4.reuse, R134, R240 ;  /* 0x000000860408723c */ /* 0x042fe400000810f0 */
[----:B------:R-:W-:Y:S04]  /*6f990*/  STL.64 [R1+0x3370], R20 ;  /* 0x0033701401007387 */ /* 0x000fe80000100a00 */
[----:B------:R-:W-:Y:S04]  /*6f9a0*/  STL.64 [R1+0x3378], R22 ;  /* 0x0033781601007387 */ /* 0x000fe80000100a00 */
[----:B------:R-:W3:Y:S04]  /*6f9b0*/  LDL.LU R236, [R1+0x17f0] ;  /* 0x0017f00001ec7983 */ /* 0x000ee80000300800 */
[----:B------:R-:W-:Y:S04]  /*6f9c0*/  STL.64 [R1+0x3360], R16 ;  /* 0x0033601001007387 */ /* 0x000fe80000100a00 */
[----:B------:R-:W-:Y:S05]  /*6f9d0*/  STL.64 [R1+0x3368], R18 ;  /* 0x0033681201007387 */ /* 0x000fea0000100a00 */
[----:B------:R1:W-:Y:S04]  /*6f9e0*/  STL.64 [R1+0x3350], R8 ;  /* 0x0033500801007387 */ /* 0x0003e80000100a00 */
[----:B------:R4:W-:Y:S04]  /*6f9f0*/  STL.64 [R1+0x3358], R10 ;  /* 0x0033580a01007387 */ /* 0x0009e80000100a00 */
[----:B------:R-:W3:Y:S04]  /*6fa00*/  LDL.LU R237, [R1+0x17f4] ;  /* 0x0017f40001ed7983 */ /* 0x000ee80000300800 */
[----:B------:R-:W3:Y:S04]  /*6fa10*/  LDL.LU R238, [R1+0x17f8] ;  /* 0x0017f80001ee7983 */ /* 0x000ee80000300800 */
[----:B------:R-:W3:Y:S04]  /*6fa20*/  LDL.LU R239, [R1+0x17fc] ;  /* 0x0017fc0001ef7983 */ /* 0x000ee80000300800 */
[----:B------:R-:W3:Y:S04]  /*6fa30*/  LDL.LU R232, [R1+0x1800] ;  /* 0x0018000001e87983 */ /* 0x000ee80000300800 */
[----:B------:R-:W3:Y:S04]  /*6fa40*/  LDL.LU R233, [R1+0x1804] ;  /* 0x0018040001e97983 */ /* 0x000ee80000300800 */
[----:B------:R-:W3:Y:S04]  /*6fa50*/  LDL.LU R234, [R1+0x1808] ;  /* 0x0018080001ea7983 */ /* 0x000ee80000300800 */
[----:B------:R-:W3:Y:S04]  /*6fa60*/  LDL.LU R235, [R1+0x180c] ;  /* 0x00180c0001eb7983 */ /* 0x000ee80000300800 */
[----:B------:R-:W2:Y:S04]  /*6fa70*/  LDL.LU R248, [R1+0x1810] ;  /* 0x0018100001f87983 */ /* 0x000ea80000300800 */
[----:B------:R-:W2:Y:S04]  /*6fa80*/  LDL.LU R249, [R1+0x1814] ;  /* 0x0018140001f97983 */ /* 0x000ea80000300800 */
[----:B------:R-:W2:Y:S04]  /*6fa90*/  LDL.LU R250, [R1+0x1818] ;  /* 0x0018180001fa7983 */ /* 0x000ea80000300800 */
[----:B------:R-:W2:Y:S04]  /*6faa0*/  LDL.LU R251, [R1+0x181c] ;  /* 0x00181c0001fb7983 */ /* 0x000ea80000300800 */
        /* <DEDUP_REMOVED lines=52> */
[----:B-1----:R-:W2:Y:S04]  /*6fdf0*/  LDL.LU R8, [R1+0x1920] ;  /* 0x0019200001087983 */ /* 0x002ea80000300800 */
[----:B------:R-:W2:Y:S04]  /*6fe00*/  LDL.LU R9, [R1+0x1924] ;  /* 0x0019240001097983 */ /* 0x000ea80000300800 */
[----:B----4-:R-:W2:Y:S04]  /*6fe10*/  LDL.LU R10, [R1+0x1928] ;  /* 0x00192800010a7983 */ /* 0x010ea80000300800 */
[----:B------:R-:W2:Y:S04]  /*6fe20*/  LDL.LU R11, [R1+0x192c] ;  /* 0x00192c00010b7983 */ /* 0x000ea80000300800 */
[----:B------:R-:W4:Y:S04]  /*6fe30*/  LDL.LU R16, [R1+0x1940] ;  /* 0x0019400001107983 */ /* 0x000f280000300800 */
[----:B------:R-:W4:Y:S04]  /*6fe40*/  LDL.LU R17, [R1+0x1944] ;  /* 0x0019440001117983 */ /* 0x000f280000300800 */
[----:B------:R-:W4:Y:S04]  /*6fe50*/  LDL.LU R18, [R1+0x1948] ;  /* 0x0019480001127983 */ /* 0x000f280000300800 */
[----:B------:R-:W4:Y:S04]  /*6fe60*/  LDL.LU R19, [R1+0x194c] ;  /* 0x00194c0001137983 */ /* 0x000f280000300800 */
        /* <DEDUP_REMOVED lines=35> */
[----:B------:R-:W2:Y:S01]  /*700a0*/  LDL.LU R243, [R1+0x17ec] ;  /* 0x0017ec0001f37983 */ /* 0x000ea20000300800 */
[C---:B----4-:R-:W-:Y:S06]  /*700b0*/  HMMA.1688.F32.TF32 R92, R4.reuse, R142, R16 ;  /* 0x0000008e045c723c */ /* 0x050fec0000081010 */
[C---:B---3--:R-:W-:Y:S06]  /*700c0*/  HMMA.1688.F32.TF32 R228, R4.reuse, R138, R228 ;  /* 0x0000008a04e4723c */ /* 0x048fec00000810e4 */
[C---:B--2---:R-:W-:Y:S06]  /*700d0*/  HMMA.1688.F32.TF32 R16, R4.reuse, R146, R20 ;  /* 0x000000920410723c */ /* 0x044fec0000081014 */
[C---:B------:R-:W-:Y:S11]  /*700e0*/  HMMA.1688.F32.TF32 R8, R4.reuse, R150, R8 ;  /* 0x000000960408723c */ /* 0x040ff60000081008 */
[----:B------:R-:W-:Y:S04]  /*700f0*/  STL.64 [R1+0x3340], R228 ;  /* 0x003340e401007387 */ /* 0x000fe80000100a00 */
[----:B------:R-:W-:Y:S01]  /*70100*/  STL.64 [R1+0x3348], R230 ;  /* 0x003348e601007387 */ /* 0x000fe20000100a00 */
[C---:B------:R-:W-:Y:S03]  /*70110*/  HMMA.1688.F32.TF32 R20, R4.reuse, R154, R24 ;  /* 0x0000009a0414723c */ /* 0x040fe60000081018 */
[----:B------:R-:W-:Y:S04]  /*70120*/  STL.64 [R1+0x3330], R92 ;  /* 0x0033305c01007387 */ /* 0x000fe80000100a00 */
[----:B------:R-:W-:Y:S04]  /*70130*/  STL.64 [R1+0x3338], R94 ;  /* 0x0033385e01007387 */ /* 0x000fe80000100a00 */
[----:B------:R-:W-:Y:S04]  /*70140*/  STL.64 [R1+0x3320], R16 ;  /* 0x0033201001007387 */ /* 0x000fe80000100a00 */
[----:B------:R1:W-:Y:S02]  /*70150*/  STL.64 [R1+0x3328], R18 ;  /* 0x0033281201007387 */ /* 0x0003e40000100a00 */
[C---:B-1----:R-:W-:Y:S02]  /*70160*/  HMMA.1688.F32.TF32 R16, R4.reuse, R158, R28 ;  /* 0x0000009e0410723c */ /* 0x042fe4000008101c */
[----:B------:R-:W-:Y:S04]  /*70170*/  STL.64 [R1+0x3310], R8 ;  /* 0x0033100801007387 */ /* 0x000fe80000100a00 */
[----:B------:R1:W-:Y:S04]  /*70180*/  STL.64 [R1+0x3318], R10 ;  /* 0x0033180a01007387 */ /* 0x0003e80000100a00 */
[----:B------:R-:W-:Y:S04]  /*70190*/  STL.64 [R1+0x3300], R20 ;  /* 0x0033001401007387 */ /* 0x000fe80000100a00 */
[----:B------:R2:W-:Y:S01]  /*701a0*/  STL.64 [R1+0x3308], R22 ;  /* 0x0033081601007387 */ /* 0x0005e20000100a00 */
[C---:B-1----:R-:W-:Y:S08]  /*701b0*/  HMMA.1688.F32.TF32 R8, R4.reuse, R162, R32 ;  /* 0x000000a20408723c */ /* 0x042ff00000081020 */
[----:B------:R-:W-:Y:S01]  /*701c0*/  STL.64 [R1+0x32f0], R16 ;  /* 0x0032f01001007387 */ /* 0x000fe20000100a00 */
[C---:B--2---:R-:W-:Y:S03]  /*701d0*/  HMMA.1688.F32.TF32 R20, R4.reuse, R166, R36 ;  /* 0x000000a60414723c */ /* 0x044fe60000081024 */
[----:B------:R1:W-:Y:S03]  /*701e0*/  STL.64 [R1+0x32f8], R18 ;  /* 0x0032f81201007387 */ /* 0x0003e60000100a00 */
[C---:B-1----:R-:W-:Y:S08]  /*701f0*/  HMMA.1688.F32.TF32 R16, R4.reuse, R170, R40 ;  /* 0x000000aa0410723c */ /* 0x042ff00000081028 */
[----:B------:R-:W-:Y:S04]  /*70200*/  STL.64 [R1+0x32e0], R8 ;  /* 0x0032e00801007387 */ /* 0x000fe80000100a00 */
[----:B------:R1:W-:Y:S05]  /*70210*/  STL.64 [R1+0x32e8], R10 ;  /* 0x0032e80a01007387 */ /* 0x0003ea0000100a00 */
[----:B------:R-:W-:Y:S04]  /*70220*/  STL.64 [R1+0x32d0], R20 ;  /* 0x0032d01401007387 */ /* 0x000fe80000100a00 */
[----:B------:R2:W-:Y:S01]  /*70230*/  STL.64 [R1+0x32d8], R22 ;  /* 0x0032d81601007387 */ /* 0x0005e20000100a00 */
[C---:B-1----:R-:W-:Y:S03]  /*70240*/  HMMA.1688.F32.TF32 R8, R4.reuse, R174, R44 ;  /* 0x000000ae0408723c */ /* 0x042fe6000008102c */
[----:B------:R-:W-:Y:S03]  /*70250*/  STL.64 [R1+0x32c0], R16 ;  /* 0x0032c01001007387 */ /* 0x000fe60000100a00 */
[C---:B--2---:R-:W-:Y:S01]  /*70260*/  HMMA.1688.F32.TF32 R20, R4.reuse, R178, R48 ;  /* 0x000000b20414723c */ /* 0x044fe20000081030 */
[----:B------:R1:W-:Y:S05]  /*70270*/  STL.64 [R1+0x32c8], R18 ;  /* 0x0032c81201007387 */ /* 0x0003ea0000100a00 */
[C---:B-1----:R-:W-:Y:S11]  /*70280*/  HMMA.1688.F32.TF32 R16, R4.reuse, R182, R52 ;  /* 0x000000b60410723c */ /* 0x042ff60000081034 */
[----:B------:R-:W-:Y:S04]  /*70290*/  STL.64 [R1+0x32b0], R8 ;  /* 0x0032b00801007387 */ /* 0x000fe80000100a00 */
[----:B------:R1:W-:Y:S04]  /*702a0*/  STL.64 [R1+0x32b8], R10 ;  /* 0x0032b80a01007387 */ /* 0x0003e80000100a00 */
        /* <DEDUP_REMOVED lines=17> */
[----:B------:R-:W-:Y:S04]  /*703c0*/  STL.64 [R1+0x3258], R10 ;  /* 0x0032580a01007387 */ /* 0x000fe80000100a00 */
[----:B------:R-:W-:Y:S04]  /*703d0*/  STL.64 [R1+0x3240], R20 ;  /* 0x0032401401007387 */ /* 0x000fe80000100a00 */
[----:B------:R1:W-:Y:S01]  /*703e0*/  STL.64 [R1+0x3248], R22 ;  /* 0x0032481601007387 */ /* 0x0003e20000100a00 */
[C---:B------:R-:W-:Y:S03]  /*703f0*/  HMMA.1688.F32.TF32 R24, R4.reuse, R218, R88 ;  /* 0x000000da0418723c */ /* 0x040fe60000081058 */
[----:B------:R-:W-:Y:S04]  /*70400*/  LDS R8, [R3+UR10+0x4180] ;  /* 0x0041800a03087984 */ /* 0x000fe80008000800 */
[----:B------:R-:W-:Y:S01]  /*70410*/  LDS R10, [R3+UR10+0x6180] ;  /* 0x0061800a030a7984 */ /* 0x000fe20008000800 */
[C---:B-1----:R-:W-:Y:S03]  /*70420*/  HMMA.1688.F32.TF32 R20, R4.reuse, R210, R80 ;  /* 0x000000d20414723c */ /* 0x042fe60000081050 */
[----:B------:R-:W-:Y:S04]  /*70430*/  STL.64 [R1+0x3230], R16 ;  /* 0x0032301001007387 */ /* 0x000fe80000100a00 */
[----:B------:R1:W-:Y:S04]  /*70440*/  STL.64 [R1+0x3238], R18 ;  /* 0x0032381201007387 */ /* 0x0003e80000100a00 */
[----:B------:R-:W-:Y:S04]  /*70450*/  LDS R9, [R137+UR10+0x4180] ;  /* 0x0041800a89097984 */ /* 0x000fe80008000800 */
[----:B------:R-:W2:Y:S01]  /*70460*/  LDS R11, [R137+UR10+0x6180] ;  /* 0x0061800a890b7984 */ /* 0x000ea20008000800 */
[C---:B-1----:R-:W-:Y:S07]  /*70470*/  HMMA.1688.F32.TF32 R16, R4.reuse, R214, R84 ;  /* 0x000000d60410723c */ /* 0x042fee0000081054 */
[----:B------:R-:W-:Y:S04]  /*70480*/  STL.64 [R1+0x36f0], R20 ;  /* 0x0036f01401007387 */ /* 0x000fe80000100a00 */
[----:B------:R1:W-:Y:S02]  /*70490*/  STL.64 [R1+0x36f8], R22 ;  /* 0x0036f81601007387 */ /* 0x0003e40000100a00 */
[----:B-1----:R-:W-:Y:S10]  /*704a0*/  HMMA.1688.F32.TF32 R20, R4, R222, R224 ;  /* 0x000000de0414723c */ /* 0x002ff400000810e0 */
[----:B------:R-:W-:Y:S04]  /*704b0*/  STL.64 [R1+0x36e0], R16 ;  /* 0x0036e01001007387 */ /* 0x000fe80000100a00 */
[----:B------:R1:W-:Y:S01]  /*704c0*/  STL.64 [R1+0x36e8], R18 ;  /* 0x0036e81201007387 */ /* 0x0003e20000100a00 */
[C---:B------:R-:W-:Y:S06]  /*704d0*/  HMMA.1688.F32.TF32 R4, R12.reuse, R102, R248 ;  /* 0x000000660c04723c */ /* 0x040fec00000810f8 */
[C---:B-1----:R-:W-:Y:S01]  /*704e0*/  HMMA.1688.F32.TF32 R16, R12.reuse, R98, R244 ;  /* 0x000000620c10723c */ /* 0x042fe200000810f4 */
[----:B------:R-:W-:Y:S04]  /*704f0*/  STL.64 [R1+0x36d0], R24 ;  /* 0x0036d01801007387 */ /* 0x000fe80000100a00 */
[----:B------:R-:W-:Y:S04]  /*70500*/  STL.64 [R1+0x36d8], R26 ;  /* 0x0036d81a01007387 */ /* 0x000fe80000100a00 */
[----:B------:R-:W-:Y:S04]  /*70510*/  STL.64 [R1+0x3220], R20 ;  /* 0x0032201401007387 */ /* 0x000fe80000100a00 */
[----:B------:R1:W-:Y:S10]  /*70520*/  STL.64 [R1+0x3228], R22 ;  /* 0x0032281601007387 */ /* 0x0003f40000100a00 */
[----:B------:R-:W-:Y:S01]  /*70530*/  STL.64 [R1+0x3210], R16 ;  /* 0x0032101001007387 */ /* 0x000fe20000100a00 */
[C---:B-1----:R-:W-:Y:S03]  /*70540*/  HMMA.1688.F32.TF32 R20, R12.reuse, R106, R232 ;  /* 0x0000006a0c14723c */ /* 0x042fe600000810e8 */
[----:B------:R1:W-:Y:S04]  /*70550*/  STL.64 [R1+0x3218], R18 ;  /* 0x0032181201007387 */ /* 0x0003e80000100a00 */
[----:B------:R-:W-:Y:S04]  /*70560*/  STL.64 [R1+0x3200], R4 ;  /* 0x0032000401007387 */ /* 0x000fe80000100a00 */
[----:B------:R3:W-:Y:S01]  /*70570*/  STL.64 [R1+0x3208], R6 ;  /* 0x0032080601007387 */ /* 0x0007e20000100a00 */
[C---:B-1----:R-:W-:Y:S06]  /*70580*/  HMMA.1688.F32.TF32 R16, R12.reuse, R110, R236 ;  /* 0x0000006e0c10723c */ /* 0x042fec00000810ec */
[C---:B---3--:R-:W-:Y:S05]  /*70590*/  HMMA.1688.F32.TF32 R4, R12.reuse, R114, R240 ;  /* 0x000000720c04723c */ /* 0x048fea00000810f0 */
[----:B------:R1:W-:Y:S04]  /*705a0*/  STL.64 [R1+0x31f0], R20 ;  /* 0x0031f01401007387 */ /* 0x0003e80000100a00 */
[----:B------:R3:W-:Y:S04]  /*705b0*/  STL.64 [R1+0x31f8], R22 ;  /* 0x0031f81601007387 */ /* 0x0007e80000100a00 */
[----:B------:R-:W4:Y:S04]  /*705c0*/  LDL.LU R236, [R1+0x1620] ;  /* 0x0016200001ec7983 */ /* 0x000f280000300800 */
[----:B------:R2:W-:Y:S04]  /*705d0*/  STL.64 [R1+0x31e0], R16 ;  /* 0x0031e01001007387 */ /* 0x0005e80000100a00 */
[----:B------:R2:W-:Y:S04]  /*705e0*/  STL.64 [R1+0x31e8], R18 ;  /* 0x0031e81201007387 */ /* 0x0005e80000100a00 */
[----:B------:R2:W-:Y:S04]  /*705f0*/  STL.64 [R1+0x31d0], R4 ;  /* 0x0031d00401007387 */ /* 0x0005e80000100a00 */
[----:B------:R2:W-:Y:S04]  /*70600*/  STL.64 [R1+0x31d8], R6 ;  /* 0x0031d80601007387 */ /* 0x0005e80000100a00 */
        /* <DEDUP_REMOVED lines=63> */
[----:B-1----:R-:W4:Y:S04]  /*70a00*/  LDL.LU R20, [R1+0x1790] ;  /* 0x0017900001147983 */ /* 0x002f280000300800 */
[----:B------:R-:W4:Y:S04]  /*70a10*/  LDL.LU R21, [R1+0x1794] ;  /* 0x0017940001157983 */ /* 0x000f280000300800 */
[----:B---3--:R-:W4:Y:S04]  /*70a20*/  LDL.LU R22, [R1+0x1798] ;  /* 0x0017980001167983 */ /* 0x008f280000300800 */
[----:B------:R-:W4:Y:S04]  /*70a30*/  LDL.LU R23, [R1+0x179c] ;  /* 0x00179c0001177983 */ /* 0x000f280000300800 */
[----:B--2---:R-:W2:Y:S04]  /*70a40*/  LDL.LU R16, [R1+0x17a0] ;  /* 0x0017a00001107983 */ /* 0x004ea80000300800 */
        /* <DEDUP_REMOVED lines=42> */
[----:B------:R-:W3:Y:S01]  /*70cf0*/  LDL.LU R243, [R1+0x161c] ;  /* 0x00161c0001f37983 */ /* 0x000ee20000300800 */
[C---:B----4-:R-:W-:Y:S06]  /*70d00*/  HMMA.1688.F32.TF32 R20, R12.reuse, R134, R20 ;  /* 0x000000860c14723c */ /* 0x050fec0000081014 */
[C---:B--2---:R-:W-:Y:S06]  /*70d10*/  HMMA.1688.F32.TF32 R4, R12.reuse, R118, R4 ;  /* 0x000000760c04723c */ /* 0x044fec0000081004 */
[----:B---3--:R-:W-:-:S15]  /*70d20*/  HMMA.1688.F32.TF32 R92, R12, R122, R92 ;  /* 0x0000007a0c5c723c */ /* 0x008fde000008105c */
[----:B------:R-:W-:-:S02]  /*70d30*/  NOP ;  /* 0x0000000000007918 */ /* 0x000fc40000000000 */
[----:B------:R-:W-:Y:S04]  /*70d40*/  STL.64 [R1+0x31c0], R4 ;  /* 0x0031c00401007387 */ /* 0x000fe80000100a00 */
[----:B------:R1:W-:Y:S02]  /*70d50*/  STL.64 [R1+0x31c8], R6 ;  /* 0x0031c80601007387 */ /* 0x0003e40000100a00 */
[C---:B-1----:R-:W-:Y:S02]  /*70d60*/  HMMA.1688.F32.TF32 R4, R12.reuse, R126, R228 ;  /* 0x0000007e0c04723c */ /* 0x042fe400000810e4 */
[----:B------:R-:W-:Y:S04]  /*70d70*/  STL.64 [R1+0x31b0], R92 ;  /* 0x0031b05c01007387 */ /* 0x000fe80000100a00 */
[----:B------:R-:W-:Y:S01]  /*70d80*/  HMMA.1688.F32.TF32 R16, R12, R130, R16 ;  /* 0x000000820c10723c */ /* 0x000fe20000081010 */
[----:B------:R-:W-:-:S15]  /*70d90*/  STL.64 [R1+0x31b8], R94 ;  /* 0x0031b85e01007387 */ /* 0x000fde0000100a00 */
[----:B------:R-:W-:-:S01]  /*70da0*/  NOP ;  /* 0x0000000000007918 */ /* 0x000fc20000000000 */
        /* <DEDUP_REMOVED lines=60> */
[----:B------:R-:W-:Y:S01]  /*71170*/  STL.64 [R1+0x3068], R22 ;  /* 0x0030681601007387 */ /* 0x000fe20000100a00 */
[C---:B-1----:R-:W-:Y:S06]  /*71180*/  HMMA.1688.F32.TF32 R16, R12.reuse, R214, R248 ;  /* 0x000000d60c10723c */ /* 0x042fec00000810f8 */
[----:B------:R-:W-:Y:S04]  /*71190*/  STL.64 [R1+0x7fd8], R214 ;  /* 0x007fd8d601007387 */ /* 0x000fe80000100a00 */
[----:B------:R-:W-:Y:S04]  /*711a0*/  STL.64 [R1+0x3050], R4 ;  /* 0x0030500401007387 */ /* 0x000fe80000100a00 */
[----:B------:R1:W-:Y:S02]  /*711b0*/  STL.64 [R1+0x3058], R6 ;  /* 0x0030580601007387 */ /* 0x0003e40000100a00 */
[C---:B-1----:R-:W-:Y:S07]  /*711c0*/  HMMA.1688.F32.TF32 R4, R12.reuse, R218, R232 ;  /* 0x000000da0c04723c */ /* 0x042fee00000810e8 */
[----:B------:R-:W-:Y:S04]  /*711d0*/  STL.64 [R1+0x3040], R16 ;  /* 0x0030401001007387 */ /* 0x000fe80000100a00 */
[----:B------:R-:W-:Y:S01]  /*711e0*/  STL.64 [R1+0x3048], R18 ;  /* 0x0030481201007387 */ /* 0x000fe20000100a00 */
[----:B------:R-:W-:Y:S03]  /*711f0*/  HMMA.1688.F32.TF32 R12, R12, R222, R236 ;  /* 0x000000de0c0c723c */ /* 0x000fe600000810ec */
[----:B------:R-:W-:Y:S08]  /*71200*/  STL.64 [R1+0x7fd0], R218 ;  /* 0x007fd0da01007387 */ /* 0x000ff00000100a00 */
[----:B------:R-:W-:Y:S04]  /*71210*/  STL.64 [R1+0x3030], R4 ;  /* 0x0030300401007387 */ /* 0x000fe80000100a00 */
[----:B------:R1:W-:Y:S02]  /*71220*/  STL.64 [R1+0x3038], R6 ;  /* 0x0030380601007387 */ /* 0x0003e40000100a00 */
[C---:B-1----:R-:W-:Y:S02]  /*71230*/  HMMA.1688.F32.TF32 R4, R8.reuse, R98, R240 ;  /* 0x000000620804723c */ /* 0x042fe400000810f0 */
[----:B------:R-:W-:Y:S04]  /*71240*/  STL.64 [R1+0x7fc8], R222 ;  /* 0x007fc8de01007387 */ /* 0x000fe80000100a00 */
[----:B------:R-:W-:Y:S04]  /*71250*/  STL.64 [R1+0x1ac0], R12 ;  /* 0x001ac00c01007387 */ /* 0x000fe80000100a00 */
[----:B------:R1:W-:Y:S04]  /*71260*/  STL.64 [R1+0x1ac8], R14 ;  /* 0x001ac80e01007387 */ /* 0x0003e80000100a00 */
[----:B------:R-:W2:Y:S09]  /*71270*/  LDL.LU R236, [R1+0x1360] ;  /* 0x0013600001ec7983 */ /* 0x000eb20000300800 */
[----:B------:R-:W-:Y:S04]  /*71280*/  STL.64 [R1+0x1ab0], R4 ;  /* 0x001ab00401007387 */ /* 0x000fe80000100a00 */
[----:B------:R3:W-:Y:S04]  /*71290*/  STL.64 [R1+0x1ab8], R6 ;  /* 0x001ab80601007387 */ /* 0x0007e80000100a00 */
[----:B------:R-:W2:Y:S04]  /*712a0*/  LDL.LU R237, [R1+0x1364] ;  /* 0x0013640001ed7983 */ /* 0x000ea80000300800 */
[----:B------:R-:W2:Y:S04]  /*712b0*/  LDL.LU R238, [R1+0x1368] ;  /* 0x0013680001ee7983 */ /* 0x000ea80000300800 */
[----:B------:R-:W2:Y:S04]  /*712c0*/  LDL.LU R239, [R1+0x136c] ;  /* 0x00136c0001ef7983 */ /* 0x000ea80000300800 */
[----:B------:R-:W4:Y:S04]  /*712d0*/  LDL.LU R232, [R1+0x1370] ;  /* 0x0013700001e87983 */ /* 0x000f280000300800 */
[----:B------:R-:W4:Y:S04]  /*712e0*/  LDL.LU R233, [R1+0x1374] ;  /* 0x0013740001e97983 */ /* 0x000f280000300800 */
[----:B------:R-:W4:Y:S04]  /*712f0*/  LDL.LU R234, [R1+0x1378] ;  /* 0x0013780001ea7983 */ /* 0x000f280000300800 */
[----:B------:R-:W4:Y:S04]  /*71300*/  LDL.LU R235, [R1+0x137c] ;  /* 0x00137c0001eb7983 */ /* 0x000f280000300800 */
[----:B------:R-:W2:Y:S04]  /*71310*/  LDL.LU R248, [R1+0x1380] ;  /* 0x0013800001f87983 */ /* 0x000ea80000300800 */
        /* <DEDUP_REMOVED lines=63> */
[----:B------:R-:W1:Y:S04]  /*71710*/  LDL.LU R92, [R1+0x1600] ;  /* 0x00160000015c7983 */ /* 0x000e680000300800 */
[----:B------:R-:W1:Y:S04]  /*71720*/  LDL.LU R93, [R1+0x1604] ;  /* 0x00160400015d7983 */ /* 0x000e680000300800 */
[----:B------:R-:W1:Y:S04]  /*71730*/  LDL.LU R94, [R1+0x1608] ;  /* 0x00160800015e7983 */ /* 0x000e680000300800 */
[----:B------:R-:W1:Y:S04]  /*71740*/  LDL.LU R95, [R1+0x160c] ;  /* 0x00160c00015f7983 */ /* 0x000e680000300800 */
        /* <DEDUP_REMOVED lines=32> */
[C---:B-1----:R-:W-:Y:S06]  /*71950*/  HMMA.1688.F32.TF32 R12, R8.reuse, R102, R92 ;  /* 0x00000066080c723c */ /* 0x042fec000008105c */
[C---:B---3--:R-:W-:Y:S06]  /*71960*/  HMMA.1688.F32.TF32 R92, R8.reuse, R106, R228 ;  /* 0x0000006a085c723c */ /* 0x048fec00000810e4 */
[C---:B----4-:R-:W-:Y:S11]  /*71970*/  HMMA.1688.F32.TF32 R4, R8.reuse, R110, R16 ;  /* 0x0000006e0804723c */ /* 0x050ff60000081010 */
[----:B------:R-:W-:Y:S04]  /*71980*/  STL.64 [R1+0x1aa0], R12 ;  /* 0x001aa00c01007387 */ /* 0x000fe80000100a00 */
[----:B------:R-:W-:Y:S04]  /*71990*/  STL.64 [R1+0x1aa8], R14 ;  /* 0x001aa80e01007387 */ /* 0x000fe80000100a00 */
[----:B------:R-:W-:Y:S04]  /*719a0*/  STL.64 [R1+0x1a90], R92 ;  /* 0x001a905c01007387 */ /* 0x000fe80000100a00 */
[----:B------:R-:W-:Y:S04]  /*719b0*/  STL.64 [R1+0x1a98], R94 ;  /* 0x001a985e01007387 */ /* 0x000fe80000100a00 */
[----:B------:R-:W-:Y:S04]  /*719c0*/  STL.64 [R1+0x1a80], R4 ;  /* 0x001a800401007387 */ /* 0x000fe80000100a00 */
[----:B------:R1:W-:Y:S01]  /*719d0*/  STL.64 [R1+0x1a88], R6 ;  /* 0x001a880601007387 */ /* 0x0003e20000100a00 */
[C---:B--2---:R-:W-:Y:S03]  /*719e0*/  HMMA.1688.F32.TF32 R16, R8.reuse, R118, R24 ;  /* 0x000000760810723c */ /* 0x044fe60000081018 */
[----:B------:R-:W-:Y:S04]  /*719f0*/  LDS R12, [R3+UR10+0x4200] ;  /* 0x0042000a030c7984 */ /* 0x000fe80008000800 */
[----:B------:R-:W-:Y:S01]  /*71a00*/  LDS R14, [R3+UR10+0x6200] ;  /* 0x0062000a030e7984 */ /* 0x000fe20008000800 */
[----:B-1----:R-:W-:Y:S03]  /*71a10*/  HMMA.1688.F32.TF32 R4, R8, R114, R20 ;  /* 0x000000720804723c */ /* 0x002fe60000081014 */
[----:B------:R-:W-:Y:S04]  /*71a20*/  LDS R13, [R137+UR10+0x4200] ;  /* 0x0042000a890d7984 */ /* 0x000fe80008000800 */
[----:B------:R-:W1:-:S15]  /*71a30*/  LDS R15, [R137+UR10+0x6200] ;  /* 0x0062000a890f7984 */ /* 0x000e5e0008000800 */
[----:B------:R-:W-:-:S01]  /*71a40*/  NOP ;  /* 0x0000000000007918 */ /* 0x000fc20000000000 */
[----:B------:R-:W-:Y:S04]  /*71a50*/  STL.64 [R1+0x3020], R4 ;  /* 0x0030200401007387 */ /* 0x000fe80000100a00 */
[----:B------:R2:W-:Y:S02]  /*71a60*/  STL.64 [R1+0x3028], R6 ;  /* 0x0030280601007387 */ /* 0x0005e40000100a00 */
[C---:B--2---:R-:W-:Y:S02]  /*71a70*/  HMMA.1688.F32.TF32 R4, R8.reuse, R122, R28 ;  /* 0x0000007a0804723c */ /* 0x044fe4000008101c */
[----:B------:R-:W-:Y:S04]  /*71a80*/  STL.64 [R1+0x3010], R16 ;  /* 0x0030101001007387 */ /* 0x000fe80000100a00 */
[C---:B------:R-:W-:Y:S01]  /*71a90*/  HMMA.1688.F32.TF32 R20, R8.reuse, R126, R32 ;  /* 0x0000007e0814723c */ /* 0x040fe20000081020 */
[----:B------:R2:W-:Y:S05]  /*71aa0*/  STL.64 [R1+0x3018], R18 ;  /* 0x0030181201007387 */ /* 0x0005ea0000100a00 */
[C---:B--2---:R-:W-:Y:S11]  /*71ab0*/  HMMA.1688.F32.TF32 R16, R8.reuse, R130, R36 ;  /* 0x000000820810723c */ /* 0x044ff60000081024 */
[----:B------:R-:W-:Y:S04]  /*71ac0*/  STL.64 [R1+0x3000], R4 ;  /* 0x0030000401007387 */ /* 0x000fe80000100a00 */
[----:B------:R2:W-:Y:S02]  /*71ad0*/  STL.64 [R1+0x3008], R6 ;  /* 0x0030080601007387 */ /* 0x0005e40000100a00 */
[C---:B--2---:R-:W-:Y:S02]  /*71ae0*/  HMMA.1688.F32.TF32 R4, R8.reuse, R134, R40 ;  /* 0x000000860804723c */ /* 0x044fe40000081028 */
[----:B------:R-:W-:Y:S04]  /*71af0*/  STL.64 [R1+0x2ff0], R20 ;  /* 0x002ff01401007387 */ /* 0x000fe80000100a00 */
[----:B------:R2:W-:Y:S04]  /*71b00*/  STL.64 [R1+0x2ff8], R22 ;  /* 0x002ff81601007387 */ /* 0x0005e80000100a00 */
[----:B------:R-:W-:Y:S04]  /*71b10*/  STL.64 [R1+0x2fe0], R16 ;  /* 0x002fe01001007387 */ /* 0x000fe80000100a00 */
[----:B------:R3:W-:Y:S01]  /*71b20*/  STL.64 [R1+0x2fe8], R18 ;  /* 0x002fe81201007387 */ /* 0x0007e20000100a00 */
[C---:B--2---:R-:W-:Y:S08]  /*71b30*/  HMMA.1688.F32.TF32 R20, R8.reuse, R138, R44 ;  /* 0x0000008a0814723c */ /* 0x044ff0000008102c */
[----:B------:R-:W-:Y:S01]  /*71b40*/  STL.64 [R1+0x2fd0], R4 ;  /* 0x002fd00401007387 */ /* 0x000fe20000100a00 */
[C---:B---3--:R-:W-:Y:S03]  /*71b50*/  HMMA.1688.F32.TF32 R16, R8.reuse, R142, R48 ;  /* 0x0000008e0810723c */ /* 0x048fe60000081030 */
[----:B------:R2:W-:Y:S03]  /*71b60*/  STL.64 [R1+0x2fd8], R6 ;  /* 0x002fd80601007387 */ /* 0x0005e60000100a00 */
[C---:B--2---:R-:W-:Y:S08]  /*71b70*/  HMMA.1688.F32.TF32 R4, R8.reuse, R146, R52 ;  /* 0x000000920804723c */ /* 0x044ff00000081034 */
[----:B------:R-:W-:Y:S04]  /*71b80*/  STL.64 [R1+0x2fc0], R20 ;  /* 0x002fc01401007387 */ /* 0x000fe80000100a00 */
[----:B------:R2:W-:Y:S05]  /*71b90*/  STL.64 [R1+0x2fc8], R22 ;  /* 0x002fc81601007387 */ /* 0x0005ea0000100a00 */
[----:B------:R-:W-:Y:S04]  /*71ba0*/  STL.64 [R1+0x2fb0], R16 ;  /* 0x002fb01001007387 */ /* 0x000fe80000100a00 */
[----:B------:R3:W-:Y:S01]  /*71bb0*/  STL.64 [R1+0x2fb8], R18 ;  /* 0x002fb81201007387 */ /* 0x0007e20000100a00 */
[C---:B--2---:R-:W-:Y:S03]  /*71bc0*/  HMMA.1688.F32.TF32 R20, R8.reuse, R150, R56 ;  /* 0x000000960814723c */ /* 0x044fe60000081038 */
[----:B------:R-:W-:Y:S03]  /*71bd0*/  STL.64 [R1+0x2fa0], R4 ;  /* 0x002fa00401007387 */ /* 0x000fe60000100a00 */
[C---:B---3--:R-:W-:Y:S01]  /*71be0*/  HMMA.1688.F32.TF32 R16, R8.reuse, R154, R60 ;  /* 0x0000009a0810723c */ /* 0x048fe2000008103c */
[----:B------:R2:W-:Y:S05]  /*71bf0*/  STL.64 [R1+0x2fa8], R6 ;  /* 0x002fa80601007387 */ /* 0x0005ea0000100a00 */
[C---:B--2---:R-:W-:Y:S11]  /*71c00*/  HMMA.1688.F32.TF32 R4, R8.reuse, R158, R64 ;  /* 0x0000009e0804723c */ /* 0x044ff60000081040 */
[----:B------:R-:W-:Y:S04]  /*71c10*/  STL.64 [R1+0x2f90], R20 ;  /* 0x002f901401007387 */ /* 0x000fe80000100a00 */
[----:B------:R2:W-:Y:S04]  /*71c20*/  STL.64 [R1+0x2f98], R22 ;  /* 0x002f981601007387 */ /* 0x0005e80000100a00 */
        /* <DEDUP_REMOVED lines=35> */
[----:B------:R-:W-:Y:S04]  /*71e60*/  STL.64 [R1+0x2ed8], R22 ;  /* 0x002ed81601007387 */ /* 0x000fe80000100a00 */
[----:B------:R-:W2:Y:S04]  /*71e70*/  LDL.LU R240, [R1+0x11a0] ;  /* 0x0011a00001f07983 */ /* 0x000ea80000300800 */
[----:B------:R3:W-:Y:S04]  /*71e80*/  STL.64 [R1+0x2ec0], R16 ;  /* 0x002ec01001007387 */ /* 0x0007e80000100a00 */
[----:B------:R4:W-:Y:S04]  /*71e90*/  STL.64 [R1+0x2ec8], R18 ;  /* 0x002ec81201007387 */ /* 0x0009e80000100a00 */
[----:B------:R-:W-:Y:S04]  /*71ea0*/  STL.64 [R1+0x2eb0], R4 ;  /* 0x002eb00401007387 */ /* 0x000fe80000100a00 */
[----:B------:R-:W-:Y:S04]  /*71eb0*/  STL.64 [R1+0x2eb8], R6 ;  /* 0x002eb80601007387 */ /* 0x000fe80000100a00 */
        /* <DEDUP_REMOVED lines=71> */
[----:B---3--:R-:W3:Y:S04]  /*72330*/  LDL.LU R16, [R1+0x1320] ;  /* 0x0013200001107983 */ /* 0x008ee80000300800 */
[----:B------:R-:W3:Y:S04]  /*72340*/  LDL.LU R17, [R1+0x1324] ;  /* 0x0013240001117983 */ /* 0x000ee80000300800 */
[----:B----4-:R-:W3:Y:S04]  /*72350*/  LDL.LU R18, [R1+0x1328] ;  /* 0x0013280001127983 */ /* 0x010ee80000300800 */
[----:B------:R-:W3:Y:S04]  /*72360*/  LDL.LU R19, [R1+0x132c] ;  /* 0x00132c0001137983 */ /* 0x000ee80000300800 */
        /* <DEDUP_REMOVED lines=20> */
[----:B------:R-:W1:Y:S04]  /*724b0*/  LDL.LU R20, [R1+0x1310] ;  /* 0x0013100001147983 */ /* 0x000e680000300800 */
[----:B------:R-:W1:Y:S04]  /*724c0*/  LDL.LU R21, [R1+0x1314] ;  /* 0x0013140001157983 */ /* 0x000e680000300800 */
[----:B------:R-:W1:Y:S04]  /*724d0*/  LDL.LU R22, [R1+0x1318] ;  /* 0x0013180001167983 */ /* 0x000e680000300800 */
[----:B------:R-:W1:Y:S04]  /*724e0*/  LDL.LU R23, [R1+0x131c] ;  /* 0x00131c0001177983 */ /* 0x000e680000300800 */
        /* <DEDUP_REMOVED lines=20> */
[----:B------:R-:W-:Y:S04]  /*72630*/  LDS R4, [R3+UR10+0x4280] ;  /* 0x0042800a03047984 */ /* 0x000fe80008000800 */
[----:B------:R-:W-:Y:S04]  /*72640*/  LDS R6, [R3+UR10+0x6280] ;  /* 0x0062800a03067984 */ /* 0x000fe80008000800 */
[----:B------:R-:W-:Y:S04]  /*72650*/  LDS R5, [R137+UR10+0x4280] ;  /* 0x0042800a89057984 */ /* 0x000fe80008000800 */
[----:B------:R-:W1:Y:S01]  /*72660*/  LDS R7, [R137+UR10+0x6280] ;  /* 0x0062800a89077984 */ /* 0x000e620008000800 */
[----:B----4-:R-:W-:-:S15]  /*72670*/  HMMA.1688.F32.TF32 R212, R8, R210, R212 ;  /* 0x000000d208d4723c */ /* 0x010fde00000810d4 */
[----:B------:R-:W-:-:S08]  /*72680*/  NOP ;  /* 0x0000000000007918 */ /* 0x000fd00000000000 */
[----:B------:R-:W-:Y:S04]  /*72690*/  STL.64 [R1+0x36c0], R212 ;  /* 0x0036c0d401007387 */ /* 0x000fe80000100a00 */
[----:B------:R4:W-:Y:S04]  /*726a0*/  STL.64 [R1+0x36c8], R214 ;  /* 0x0036c8d601007387 */ /* 0x0009e80000100a00 */
[----:B----4-:R-:W3:Y:S02]  /*726b0*/  LDL.LU.64 R214, [R1+0x7fd8] ;  /* 0x007fd80001d67983 */ /* 0x010ee40000300a00 */
[----:B---3--:R-:W-:-:S15]  /*726c0*/  HMMA.1688.F32.TF32 R216, R8, R214, R216 ;  /* 0x000000d608d8723c */ /* 0x008fde00000810d8 */
[----:B------:R-:W-:-:S08]  /*726d0*/  NOP ;  /* 0x0000000000007918 */ /* 0x000fd00000000000 */
[----:B------:R-:W-:Y:S04]  /*726e0*/  STL.64 [R1+0x36b0], R216 ;  /* 0x0036b0d801007387 */ /* 0x000fe80000100a00 */
[----:B------:R3:W-:Y:S04]  /*726f0*/  STL.64 [R1+0x36b8], R218 ;  /* 0x0036b8da01007387 */ /* 0x0007e80000100a00 */
[----:B---3--:R-:W2:Y:S02]  /*72700*/  LDL.LU.64 R218, [R1+0x7fd0] ;  /* 0x007fd00001da7983 */ /* 0x008ea40000300a00 */
[----:B--2---:R-:W-:-:S15]  /*72710*/  HMMA.1688.F32.TF32 R220, R8, R218, R220 ;  /* 0x000000da08dc723c */ /* 0x004fde00000810dc */
[----:B------:R-:W-:-:S08]  /*72720*/  NOP ;  /* 0x0000000000007918 */ /* 0x000fd00000000000 */
[----:B------:R-:W-:Y:S04]  /*72730*/  STL.64 [R1+0x36a0], R220 ;  /* 0x0036a0dc01007387 */ /* 0x000fe80000100a00 */
[----:B------:R2:W-:Y:S04]  /*72740*/  STL.64 [R1+0x36a8], R222 ;  /* 0x0036a8de01007387 */ /* 0x0005e80000100a00 */
[----:B--2---:R-:W2:Y:S01]  /*72750*/  LDL.LU.64 R222, [R1+0x7fc8] ;  /* 0x007fc80001de7983 */ /* 0x004ea20000300a00 */
[----:B-1----:R-:W-:Y:S06]  /*72760*/  HMMA.1688.F32.TF32 R20, R12, R106, R20 ;  /* 0x0000006a0c14723c */ /* 0x002fec0000081014 */
[----:B--2---:R-:W-:Y:S06]  /*72770*/  HMMA.1688.F32.TF32 R8, R8, R222, R92 ;  /* 0x000000de0808723c */ /* 0x004fec000008105c */
[----:B------:R-:W-:-:S15]  /*72780*/  HMMA.1688.F32.TF32 R92, R12, R98, R228 ;  /* 0x000000620c5c723c */ /* 0x000fde00000810e4 */
[----:B------:R-:W-:-:S02]  /*72790*/  NOP ;  /* 0x0000000000007918 */ /* 0x000fc40000000000 */
[----:B------:R-:W-:Y:S04]  /*727a0*/  STL.64 [R1+0x2ea0], R8 ;  /* 0x002ea00801007387 */ /* 0x000fe80000100a00 */
[----:B------:R1:W-:Y:S02]  /*727b0*/  STL.64 [R1+0x2ea8], R10 ;  /* 0x002ea80a01007387 */ /* 0x0003e40000100a00 */
[C---:B-1----:R-:W-:Y:S02]  /*727c0*/  HMMA.1688.F32.TF32 R8, R12.reuse, R102, R16 ;  /* 0x000000660c08723c */ /* 0x042fe40000081010 */
[----:B------:R-:W-:Y:S04]  /*727d0*/  STL.64 [R1+0x2e90], R92 ;  /* 0x002e905c01007387 */ /* 0x000fe80000100a00 */
[----:B------:R-:W-:Y:S01]  /*727e0*/  STL.64 [R1+0x2e98], R94 ;  /* 0x002e985e01007387 */ /* 0x000fe20000100a00 */
[----:B------:R-:W-:-:S15]  /*727f0*/  HMMA.1688.F32.TF32 R16, R12, R110, R24 ;  /* 0x0000006e0c10723c */ /* 0x000fde0000081018 */
        /* <DEDUP_REMOVED lines=67> */
[----:B------:R1:W-:Y:S04]  /*72c30*/  STL.64 [R1+0x2d20], R20 ;  /* 0x002d201401007387 */ /* 0x0003e80000100a00 */
[----:B------:R2:W-:Y:S04]  /*72c40*/  STL.64 [R1+0x2d28], R22 ;  /* 0x002d281601007387 */ /* 0x0005e80000100a00 */
[----:B------:R-:W3:Y:S04]  /*72c50*/  LDL.LU R236, [R1+0x1050] ;  /* 0x0010500001ec7983 */ /* 0x000ee80000300800 */
[----:B------:R4:W-:Y:S04]  /*72c60*/  STL.64 [R1+0x2d10], R16 ;  /* 0x002d101001007387 */ /* 0x0009e80000100a00 */
[----:B------:R4:W-:Y:S04]  /*72c70*/  STL.64 [R1+0x2d18], R18 ;  /* 0x002d181201007387 */ /* 0x0009e80000100a00 */
[----:B------:R-:W-:Y:S04]  /*72c80*/  STL.64 [R1+0x2d00], R8 ;  /* 0x002d000801007387 */ /* 0x000fe80000100a00 */
        /* <DEDUP_REMOVED lines=64> */
[----:B-1----:R-:W3:Y:S04]  /*73090*/  LDL.LU R20, [R1+0x1160] ;  /* 0x0011600001147983 */ /* 0x002ee80000300800 */
[----:B------:R-:W3:Y:S04]  /*730a0*/  LDL.LU R21, [R1+0x1164] ;  /* 0x0011640001157983 */ /* 0x000ee80000300800 */
[----:B--2---:R-:W2:Y:S04]  /*730b0*/  LDL.LU R22, [R1+0x1168] ;  /* 0x0011680001167983 */ /* 0x004ea80000300800 */
[----:B------:R-:W2:Y:S04]  /*730c0*/  LDL.LU R23, [R1+0x116c] ;  /* 0x00116c0001177983 */ /* 0x000ea80000300800 */
        /* <DEDUP_REMOVED lines=8> */
[----:B----4-:R-:W4:Y:S04]  /*73150*/  LDL.LU R16, [R1+0x1170] ;  /* 0x0011700001107983 */ /* 0x010f280000300800 */
        /* <DEDUP_REMOVED lines=31> */
[C---:B---3--:R-:W-:Y:S06]  /*73350*/  HMMA.1688.F32.TF32 R8, R12.reuse, R202, R92 ;  /* 0x000000ca0c08723c */ /* 0x048fec000008105c */
[C---:B--2---:R-:W-:Y:S06]  /*73360*/  HMMA.1688.F32.TF32 R92, R12.reuse, R206, R228 ;  /* 0x000000ce0c5c723c */ /* 0x044fec00000810e4 */
[C---:B----4-:R-:W-:Y:S11]  /*73370*/  HMMA.1688.F32.TF32 R16, R12.reuse, R210, R16 ;  /* 0x000000d20c10723c */ /* 0x050ff60000081010 */
[----:B------:R-:W-:Y:S04]  /*73380*/  STL.64 [R1+0x2cf0], R8 ;  /* 0x002cf00801007387 */ /* 0x000fe80000100a00 */
[----:B------:R1:W-:Y:S02]  /*73390*/  STL.64 [R1+0x2cf8], R10 ;  /* 0x002cf80a01007387 */ /* 0x0003e40000100a00 */
[C---:B-1----:R-:W-:Y:S02]  /*733a0*/  HMMA.1688.F32.TF32 R8, R12.reuse, R214, R20 ;  /* 0x000000d60c08723c */ /* 0x042fe40000081014 */
[----:B------:R-:W-:Y:S04]  /*733b0*/  STL.64 [R1+0x2ce0], R92 ;  /* 0x002ce05c01007387 */ /* 0x000fe80000100a00 */
[----:B------:R-:W-:Y:S01]  /*733c0*/  STL.64 [R1+0x2ce8], R94 ;  /* 0x002ce85e01007387 */ /* 0x000fe20000100a00 */
[C---:B------:R-:W-:Y:S03]  /*733d0*/  HMMA.1688.F32.TF32 R20, R12.reuse, R218, R24 ;  /* 0x000000da0c14723c */ /* 0x040fe60000081018 */
[----:B------:R-:W-:Y:S04]  /*733e0*/  STL.64 [R1+0x2cd0], R16 ;  /* 0x002cd01001007387 */ /* 0x000fe80000100a00 */
[----:B------:R1:W-:Y:S09]  /*733f0*/  STL.64 [R1+0x2cd8], R18 ;  /* 0x002cd81201007387 */ /* 0x0003f20000100a00 */
[----:B------:R-:W-:Y:S01]  /*73400*/  STL.64 [R1+0x2cc0], R8 ;  /* 0x002cc00801007387 */ /* 0x000fe20000100a00 */
[----:B-1----:R-:W-:Y:S03]  /*73410*/  HMMA.1688.F32.TF32 R16, R12, R222, R28 ;  /* 0x000000de0c10723c */ /* 0x002fe6000008101c */
[----:B------:R1:W-:Y:S03]  /*73420*/  STL.64 [R1+0x2cc8], R10 ;  /* 0x002cc80a01007387 */ /* 0x0003e60000100a00 */
[C---:B-1----:R-:W-:Y:S01]  /*73430*/  HMMA.1688.F32.TF32 R8, R4.reuse, R98, R32 ;  /* 0x000000620408723c */ /* 0x042fe20000081020 */
[----:B------:R-:W-:Y:S04]  /*73440*/  STL.64 [R1+0x2cb0], R20 ;  /* 0x002cb01401007387 */ /* 0x000fe80000100a00 */
[----:B------:R-:W-:Y:S01]  /*73450*/  STL.64 [R1+0x2cb8], R22 ;  /* 0x002cb81601007387 */ /* 0x000fe20000100a00 */
[C---:B------:R-:W-:Y:S11]  /*73460*/  HMMA.1688.F32.TF32 R12, R4.reuse, R102, R36 ;  /* 0x00000066040c723c */ /* 0x040ff60000081024 */
[----:B------:R-:W-:Y:S04]  /*73470*/  STL.64 [R1+0x1a70], R16 ;  /* 0x001a701001007387 */ /* 0x000fe80000100a00 */
[----:B------:R1:W-:Y:S04]  /*73480*/  STL.64 [R1+0x1a78], R18 ;  /* 0x001a781201007387 */ /* 0x0003e80000100a00 */
[----:B------:R-:W-:Y:S01]  /*73490*/  STL.64 [R1+0x14d0], R8 ;  /* 0x0014d00801007387 */ /* 0x000fe20000100a00 */
[C---:B-1----:R-:W-:Y:S03]  /*734a0*/  HMMA.1688.F32.TF32 R16, R4.reuse, R106, R40 ;  /* 0x0000006a0410723c */ /* 0x042fe60000081028 */
[----:B------:R1:W-:Y:S03]  /*734b0*/  STL.64 [R1+0x14d8], R10 ;  /* 0x0014d80a01007387 */ /* 0x0003e60000100a00 */
[----:B-1----:R-:W-:Y:S01]  /*734c0*/  HMMA.1688.F32.TF32 R8, R4, R110, R44 ;  /* 0x0000006e0408723c */ /* 0x002fe2000008102c */
[----:B------:R-:W-:Y:S04]  /*734d0*/  STL.64 [R1+0x14c0], R12 ;  /* 0x0014c00c01007387 */ /* 0x000fe80000100a00 */
[----:B------:R-:W-:-:S12]  /*734e0*/  STL.64 [R1+0x14c8], R14 ;  /* 0x0014c80e01007387 */ /* 0x000fd80000100a00 */
[----:B------:R-:W-:Y:S04]  /*734f0*/  STL.64 [R1+0x14b0], R16 ;  /* 0x0014b01001007387 */ /* 0x000fe80000100a00 */
[----:B------:R1:W-:Y:S01]  /*73500*/  STL.64 [R1+0x14b8], R18 ;  /* 0x0014b81201007387 */ /* 0x0003e20000100a00 */
[C---:B------:R-:W-:Y:S03]  /*73510*/  HMMA.1688.F32.TF32 R20, R4.reuse, R122, R56 ;  /* 0x0000007a0414723c */ /* 0x040fe60000081038 */
[----:B------:R-:W-:Y:S04]  /*73520*/  LDS R12, [R3+UR10+0x4300] ;  /* 0x0043000a030c7984 */ /* 0x000fe80008000800 */
[----:B------:R-:W-:Y:S04]  /*73530*/  LDS R14, [R3+UR10+0x6300] ;  /* 0x0063000a030e7984 */ /* 0x000fe80008000800 */
[----:B------:R-:W-:Y:S01]  /*73540*/  STL.64 [R1+0x14a0], R8 ;  /* 0x0014a00801007387 */ /* 0x000fe20000100a00 */
[C---:B-1----:R-:W-:Y:S03]  /*73550*/  HMMA.1688.F32.TF32 R16, R4.reuse, R114, R48 ;  /* 0x000000720410723c */ /* 0x042fe60000081030 */
[----:B------:R1:W-:Y:S04]  /*73560*/  STL.64 [R1+0x14a8], R10 ;  /* 0x0014a80a01007387 */ /* 0x0003e80000100a00 */
[----:B------:R-:W-:Y:S04]  /*73570*/  LDS R13, [R137+UR10+0x4300] ;  /* 0x0043000a890d7984 */ /* 0x000fe80008000800 */
[----:B------:R-:W2:Y:S01]  /*73580*/  LDS R15, [R137+UR10+0x6300] ;  /* 0x0063000a890f7984 */ /* 0x000ea20008000800 */
[C---:B-1----:R-:W-:Y:S11]  /*73590*/  HMMA.1688.F32.TF32 R8, R4.reuse, R118, R52 ;  /* 0x000000760408723c */ /* 0x042ff60000081034 */
[----:B------:R-:W-:Y:S04]  /*735a0*/  STL.64 [R1+0x2ca0], R16 ;  /* 0x002ca01001007387 */ /* 0x000fe80000100a00 */
[----:B------:R1:W-:Y:S08]  /*735b0*/  STL.64 [R1+0x2ca8], R18 ;  /* 0x002ca81201007387 */ /* 0x0003f00000100a00 */
[----:B------:R-:W-:Y:S01]  /*735c0*/  STL.64 [R1+0x2c90], R8 ;  /* 0x002c900801007387 */ /* 0x000fe20000100a00 */
[C---:B-1----:R-:W-:Y:S03]  /*735d0*/  HMMA.1688.F32.TF32 R16, R4.reuse, R126, R60 ;  /* 0x0000007e0410723c */ /* 0x042fe6000008103c */
[----:B------:R1:W-:Y:S03]  /*735e0*/  STL.64 [R1+0x2c98], R10 ;  /* 0x002c980a01007387 */ /* 0x0003e60000100a00 */
[----:B-1----:R-:W-:Y:S01]  /*735f0*/  HMMA.1688.F32.TF32 R8, R4, R130, R64 ;  /* 0x000000820408723c */ /* 0x002fe20000081040 */
[----:B------:R-:W-:Y:S04]  /*73600*/  STL.64 [R1+0x2c80], R20 ;  /* 0x002c801401007387 */ /* 0x000fe80000100a00 */
[----:B------:R1:W-:-:S12]  /*73610*/  STL.64 [R1+0x2c88], R22 ;  /* 0x002c881601007387 */ /* 0x0003d80000100a00 */
[----:B------:R-:W-:Y:S04]  /*73620*/  STL.64 [R1+0x2c70], R16 ;  /* 0x002c701001007387 */ /* 0x000fe80000100a00 */
[----:B------:R3:W-:Y:S01]  /*73630*/  STL.64 [R1+0x2c78], R18 ;  /* 0x002c781201007387 */ /* 0x0007e20000100a00 */
[C---:B-1----:R-:W-:Y:S03]  /*73640*/  HMMA.1688.F32.TF32 R20, R4.reuse, R134, R68 ;  /* 0x000000860414723c */ /* 0x042fe60000081044 */
[----:B------:R-:W-:Y:S03]  /*73650*/  STL.64 [R1+0x2c60], R8 ;  /* 0x002c600801007387 */ /* 0x000fe60000100a00 */
[C---:B---3--:R-:W-:Y:S01]  /*73660*/  HMMA.1688.F32.TF32 R16, R4.reuse, R138, R72 ;  /* 0x0000008a0410723c */ /* 0x048fe20000081048 */
        /* <DEDUP_REMOVED lines=29> */
[----:B------:R1:W-:Y:S04]  /*73840*/  STL.64 [R1+0x2bc0], R20 ;  /* 0x002bc01401007387 */ /* 0x0003e80000100a00 */
[----:B------:R3:W-:Y:S04]  /*73850*/  STL.64 [R1+0x2bc8], R22 ;  /* 0x002bc81601007387 */ /* 0x0007e80000100a00 */
[----:B------:R-:W4:Y:S04]  /*73860*/  LDL.LU R236, [R1+0xed0] ;  /* 0x000ed00001ec7983 */ /* 0x000f280000300800 */
[----:B------:R2:W-:Y:S04]  /*73870*/  STL.64 [R1+0x2bb0], R16 ;  /* 0x002bb01001007387 */ /* 0x0005e80000100a00 */
[----:B------:R2:W-:Y:S04]  /*73880*/  STL.64 [R1+0x2bb8], R18 ;  /* 0x002bb81201007387 */ /* 0x0005e80000100a00 */
[----:B------:R-:W-:Y:S04]  /*73890*/  STL.64 [R1+0x2ba0], R8 ;  /* 0x002ba00801007387 */ /* 0x000fe80000100a00 */
        /* <DEDUP_REMOVED lines=66> */
[----:B---3--:R-:W3:Y:S04]  /*73cc0*/  LDL.LU R22, [R1+0x1008] ;  /* 0x0010080001167983 */ /* 0x008ee80000300800 */
[----:B------:R-:W3:Y:S04]  /*73cd0*/  LDL.LU R23, [R1+0x100c] ;  /* 0x00100c0001177983 */ /* 0x000ee80000300800 */
        /* <DEDUP_REMOVED lines=8> */
[----:B--2---:R-:W2:Y:S04]  /*73d60*/  LDL.LU R16, [R1+0x1010] ;  /* 0x0010100001107983 */ /* 0x004ea80000300800 */
        /* <DEDUP_REMOVED lines=31> */
[C---:B---3--:R-:W-:Y:S06]  /*73f60*/  HMMA.1688.F32.TF32 R92, R4.reuse, R182, R92 ;  /* 0x000000b6045c723c */ /* 0x048fec000008105c */
[----:B----4-:R-:W-:-:S15]  /*73f70*/  HMMA.1688.F32.TF32 R8, R4, R186, R228 ;  /* 0x000000ba0408723c */ /* 0x010fde00000810e4 */
[----:B------:R-:W-:-:S02]  /*73f80*/  NOP ;  /* 0x0000000000007918 */ /* 0x000fc40000000000 */
[----:B------:R-:W-:Y:S04]  /*73f90*/  STL.64 [R1+0x2b90], R92 ;  /* 0x002b905c01007387 */ /* 0x000fe80000100a00 */
[----:B------:R2:W-:Y:S02]  /*73fa0*/  STL.64 [R1+0x2b98], R94 ;  /* 0x002b985e01007387 */ /* 0x0005e40000100a00 */
[C---:B--2---:R-:W-:Y:S06]  /*73fb0*/  HMMA.1688.F32.TF32 R92, R4.reuse, R190, R16 ;  /* 0x000000be045c723c */ /* 0x044fec0000081010 */
[C---:B------:R-:W-:Y:S01]  /*73fc0*/  HMMA.1688.F32.TF32 R16, R4.reuse, R194, R20 ;  /* 0x000000c20410723c */ /* 0x040fe20000081014 */
[----:B------:R-:W-:Y:S04]  /*73fd0*/  STL.64 [R1+0x2b80], R8 ;  /* 0x002b800801007387 */ /* 0x000fe80000100a00 */
[----:B------:R1:W-:Y:S01]  /*73fe0*/  STL.64 [R1+0x2b88], R10 ;  /* 0x002b880a01007387 */ /* 0x0003e20000100a00 */
[C---:B------:R-:W-:Y:S06]  /*73ff0*/  HMMA.1688.F32.TF32 R20, R4.reuse, R202, R28 ;  /* 0x000000ca0414723c */ /* 0x040fec000008101c */
[C---:B-1----:R-:W-:Y:S05]  /*74000*/  HMMA.1688.F32.TF32 R8, R4.reuse, R198, R24 ;  /* 0x000000c60408723c */ /* 0x042fea0000081018 */
[----:B------:R-:W-:Y:S04]  /*74010*/  STL.64 [R1+0x2b70], R92 ;  /* 0x002b705c01007387 */ /* 0x000fe80000100a00 */
[----:B------:R-:W-:Y:S04]  /*74020*/  STL.64 [R1+0x2b78], R94 ;  /* 0x002b785e01007387 */ /* 0x000fe80000100a00 */
[----:B------:R-:W-:Y:S04]  /*74030*/  STL.64 [R1+0x2b60], R16 ;  /* 0x002b601001007387 */ /* 0x000fe80000100a00 */
[----:B------:R1:W-:Y:S02]  /*74040*/  STL.64 [R1+0x2b68], R18 ;  /* 0x002b681201007387 */ /* 0x0003e40000100a00 */
[C---:B-1----:R-:W-:Y:S04]  /*74050*/  HMMA.1688.F32.TF32 R16, R4.reuse, R206, R32 ;  /* 0x000000ce0410723c */ /* 0x042fe80000081020 */
[----:B------:R-:W-:Y:S04]  /*74060*/  STL.64 [R1+0x2b50], R8 ;  /* 0x002b500801007387 */ /* 0x000fe80000100a00 */
[----:B------:R-:W-:Y:S04]  /*74070*/  STL.64 [R1+0x2b58], R10 ;  /* 0x002b580a01007387 */ /* 0x000fe80000100a00 */
[----:B------:R-:W-:Y:S04]  /*74080*/  STL.64 [R1+0x2b40], R20 ;  /* 0x002b401401007387 */ /* 0x000fe80000100a00 */
[----:B------:R-:W-:Y:S01]  /*74090*/  STL.64 [R1+0x2b48], R22 ;  /* 0x002b481601007387 */ /* 0x000fe20000100a00 */
[C---:B------:R-:W-:Y:S03]  /*740a0*/  HMMA.1688.F32.TF32 R24, R4.reuse, R214, R40 ;  /* 0x000000d60418723c */ /* 0x040fe60000081028 */
[----:B------:R-:W-:Y:S04]  /*740b0*/  LDS R8, [R3+UR10+0x4380] ;  /* 0x0043800a03087984 */ /* 0x000fe80008000800 */
[----:B------:R-:W-:Y:S04]  /*740c0*/  LDS R10, [R3+UR10+0x6380] ;  /* 0x0063800a030a7984 */ /* 0x000fe80008000800 */
        /* <DEDUP_REMOVED lines=9> */
[----:B-1----:R-:W-:Y:S06]  /*74160*/  HMMA.1688.F32.TF32 R16, R4, R222, R48 ;  /* 0x000000de0410723c */ /* 0x002fec0000081030 */
[C---:B------:R-:W-:Y:S01]  /*74170*/  HMMA.1688.F32.TF32 R4, R12.reuse, R98, R52 ;  /* 0x000000620c04723c */ /* 0x040fe20000081034 */
[----:B------:R-:W-:Y:S04]  /*74180*/  STL.64 [R1+0x3680], R24 ;  /* 0x0036801801007387 */ /* 0x000fe80000100a00 */
[----:B------:R-:W-:Y:S04]  /*74190*/  STL.64 [R1+0x3688], R26 ;  /* 0x0036881a01007387 */ /* 0x000fe80000100a00 */
[----:B------:R-:W-:Y:S04]  /*741a0*/  STL.64 [R1+0x3670], R20 ;  /* 0x0036701401007387 */ /* 0x000fe80000100a00 */
[----:B------:R1:W-:Y:S04]  /*741b0*/  STL.64 [R1+0x3678], R22 ;  /* 0x0036781601007387 */ /* 0x0003e80000100a00 */
[----:B------:R-:W-:Y:S04]  /*741c0*/  STL.64 [R1+0x2b20], R16 ;  /* 0x002b201001007387 */ /* 0x000fe80000100a00 */
[----:B------:R3:W-:Y:S01]  /*741d0*/  STL.64 [R1+0x2b28], R18 ;  /* 0x002b281201007387 */ /* 0x0007e20000100a00 */
[C---:B-1----:R-:W-:Y:S03]  /*741e0*/  HMMA.1688.F32.TF32 R20, R12.reuse, R102, R56 ;  /* 0x000000660c14723c */ /* 0x042fe60000081038 */
[----:B------:R-:W-:Y:S04]  /*741f0*/  STL.64 [R1+0x2b10], R4 ;  /* 0x002b100401007387 */ /* 0x000fe80000100a00 */
[----:B------:R1:W-:Y:S01]  /*74200*/  STL.64 [R1+0x2b18], R6 ;  /* 0x002b180601007387 */ /* 0x0003e20000100a00 */
[C---:B---3--:R-:W-:Y:S06]  /*74210*/  HMMA.1688.F32.TF32 R16, R12.reuse, R106, R60 ;  /* 0x0000006a0c10723c */ /* 0x048fec000008103c */
[C---:B-1----:R-:W-:Y:S09]  /*74220*/  HMMA.1688.F32.TF32 R4, R12.reuse, R110, R64 ;  /* 0x0000006e0c04723c */ /* 0x042ff20000081040 */
        /* <DEDUP_REMOVED lines=151> */
[----:B---3--:R-:W-:-:S15]  /*74ba0*/  HMMA.1688.F32.TF32 R92, R12, R162, R92 ;  /* 0x000000a20c5c723c */ /* 0x008fde000008105c */
[----:B------:R-:W-:-:S08]  /*74bb0*/  NOP ;  /* 0x0000000000007918 */ /* 0x000fd00000000000 */
[----:B------:R-:W-:Y:S04]  /*74bc0*/  STL.64 [R1+0x2a10], R92 ;  /* 0x002a105c01007387 */ /* 0x000fe80000100a00 */
[----:B------:R2:W-:Y:S04]  /*74bd0*/  STL.64 [R1+0x2a18], R94 ;  /* 0x002a185e01007387 */ /* 0x0005e80000100a00 */
[----:B------:R-:W-:Y:S04]  /*74be0*/  STL.64 [R1+0x2a00], R4 ;  /* 0x002a000401007387 */ /* 0x000fe80000100a00 */
[----:B------:R1:W-:Y:S01]  /*74bf0*/  STL.64 [R1+0x2a08], R6 ;  /* 0x002a080601007387 */ /* 0x0003e20000100a00 */
[C---:B--2---:R-:W-:Y:S06]  /*74c00*/  HMMA.1688.F32.TF32 R92, R12.reuse, R170, R16 ;  /* 0x000000aa0c5c723c */ /* 0x044fec0000081010 */
[C---:B------:R-:W-:Y:S06]  /*74c10*/  HMMA.1688.F32.TF32 R16, R12.reuse, R174, R20 ;  /* 0x000000ae0c10723c */ /* 0x040fec0000081014 */
[C---:B-1----:R-:W-:Y:S06]  /*74c20*/  HMMA.1688.F32.TF32 R4, R12.reuse, R178, R24 ;  /* 0x000000b20c04723c */ /* 0x042fec0000081018 */
[C---:B------:R-:W-:Y:S05]  /*74c30*/  HMMA.1688.F32.TF32 R20, R12.reuse, R182, R28 ;  /* 0x000000b60c14723c */ /* 0x040fea000008101c */
[----:B------:R-:W-:Y:S04]  /*74c40*/  STL.64 [R1+0x29f0], R92 ;  /* 0x0029f05c01007387 */ /* 0x000fe80000100a00 */
[----:B------:R-:W-:Y:S04]  /*74c50*/  STL.64 [R1+0x29f8], R94 ;  /* 0x0029f85e01007387 */ /* 0x000fe80000100a00 */
[----:B------:R-:W-:Y:S04]  /*74c60*/  STL.64 [R1+0x29e0], R16 ;  /* 0x0029e01001007387 */ /* 0x000fe80000100a00 */
[----:B------:R1:W-:Y:S04]  /*74c70*/  STL.64 [R1+0x29e8], R18 ;  /* 0x0029e81201007387 */ /* 0x0003e80000100a00 */
[----:B------:R-:W-:Y:S04]  /*74c80*/  STL.64 [R1+0x29d0], R4 ;  /* 0x0029d00401007387 */ /* 0x000fe80000100a00 */
[----:B------:R2:W-:Y:S01]  /*74c90*/  STL.64 [R1+0x29d8], R6 ;  /* 0x0029d80601007387 */ /* 0x0005e20000100a00 */
[C---:B-1----:R-:W-:Y:S06]  /*74ca0*/  HMMA.1688.F32.TF32 R16, R12.reuse, R186, R32 ;  /* 0x000000ba0c10723c */ /* 0x042fec0000081020 */
[----:B--2---:R-:W-:Y:S01]  /*74cb0*/  HMMA.1688.F32.TF32 R4, R12, R190, R36 ;  /* 0x000000be0c04723c */ /* 0x004fe20000081024 */
[----:B------:R-:W-:Y:S04]  /*74cc0*/  STL.64 [R1+0x29c0], R20 ;  /* 0x0029c01401007387 */ /* 0x000fe80000100a00 */
[----:B------:R1:W-:-:S12]  /*74cd0*/  STL.64 [R1+0x29c8], R22 ;  /* 0x0029c81601007387 */ /* 0x0003d80000100a00 */
        /* <DEDUP_REMOVED lines=23> */
[----:B-1----:R-:W-:Y:S06]  /*74e50*/  HMMA.1688.F32.TF32 R16, R12, R222, R68 ;  /* 0x000000de0c10723c */ /* 0x002fec0000081044 */
[C---:B--2---:R-:W-:Y:S05]  /*74e60*/  HMMA.1688.F32.TF32 R4, R8.reuse, R98, R72 ;  /* 0x000000620804723c */ /* 0x044fea0000081048 */
[----:B------:R-:W-:Y:S04]  /*74e70*/  STL.64 [R1+0x2930], R20 ;  /* 0x0029301401007387 */ /* 0x000fe80000100a00 */
[----:B------:R-:W-:Y:S01]  /*74e80*/  STL.64 [R1+0x2938], R22 ;  /* 0x0029381601007387 */ /* 0x000fe20000100a00 */
[C---:B------:R-:W-:Y:S07]  /*74e90*/  HMMA.1688.F32.TF32 R12, R8.reuse, R102, R76 ;  /* 0x00000066080c723c */ /* 0x040fee000008104c */
[----:B------:R-:W-:Y:S04]  /*74ea0*/  STL.64 [R1+0x1490], R16 ;  /* 0x0014901001007387 */ /* 0x000fe80000100a00 */
[----:B------:R1:W-:Y:S04]  /*74eb0*/  STL.64 [R1+0x1498], R18 ;  /* 0x0014981201007387 */ /* 0x0003e80000100a00 */
[----:B------:R-:W-:Y:S04]  /*74ec0*/  STL.64 [R1+0x2f0], R4 ;  /* 0x0002f00401007387 */ /* 0x000fe80000100a00 */
[----:B------:R2:W-:Y:S01]  /*74ed0*/  STL.64 [R1+0x2f8], R6 ;  /* 0x0002f80601007387 */ /* 0x0005e20000100a00 */
[C---:B-1----:R-:W-:Y:S06]  /*74ee0*/  HMMA.1688.F32.TF32 R16, R8.reuse, R106, R80 ;  /* 0x0000006a0810723c */ /* 0x042fec0000081050 */
[C---:B--2---:R-:W-:Y:S01]  /*74ef0*/  HMMA.1688.F32.TF32 R4, R8.reuse, R110, R84 ;  /* 0x0000006e0804723c */ /* 0x044fe20000081054 */
        /* <DEDUP_REMOVED lines=23> */
[C---:B---3--:R-:W-:Y:S03]  /*75070*/  HMMA.1688.F32.TF32 R16, R8.reuse, R134, R236 ;  /* 0x000000860810723c */ /* 0x048fe600000810ec */
[----:B------:R1:W-:Y:S03]  /*75080*/  STL.64 [R1+0x28f8], R6 ;  /* 0x0028f80601007387 */ /* 0x0003e60000100a00 */
[C---:B-1----:R-:W-:Y:S08]  /*75090*/  HMMA.1688.F32.TF32 R4, R8.reuse, R138, R240 ;  /* 0x0000008a0804723c */ /* 0x042ff000000810f0 */
        /* <DEDUP_REMOVED lines=116> */
[----:B------:R-:W-:-:S15]  /*757e0*/  HMMA.1688.F32.TF32 R92, R8, R146, R228 ;  /* 0x00000092085c723c */ /* 0x000fde00000810e4 */
[----:B------:R-:W-:-:S02]  /*757f0*/  NOP ;  /* 0x0000000000007918 */ /* 0x000fc40000000000 */
[----:B------:R-:W-:Y:S04]  /*75800*/  STL.64 [R1+0x28b0], R4 ;  /* 0x0028b00401007387 */ /* 0x000fe80000100a00 */
[----:B------:R2:W-:Y:S02]  /*75810*/  STL.64 [R1+0x28b8], R6 ;  /* 0x0028b80601007387 */ /* 0x0005e40000100a00 */
[C---:B--2---:R-:W-:Y:S06]  /*75820*/  HMMA.1688.F32.TF32 R4, R8.reuse, R150, R16 ;  /* 0x000000960804723c */ /* 0x044fec0000081010 */
[----:B------:R-:W-:Y:S01]  /*75830*/  HMMA.1688.F32.TF32 R16, R8, R158, R24 ;  /* 0x0000009e0810723c */ /* 0x000fe20000081018 */
[----:B------:R-:W-:Y:S04]  /*75840*/  STL.64 [R1+0x28a0], R92 ;  /* 0x0028a05c01007387 */ /* 0x000fe80000100a00 */
[----:B------:R-:W-:-:S12]  /*75850*/  STL.64 [R1+0x28a8], R94 ;  /* 0x0028a85e01007387 */ /* 0x000fd80000100a00 */
[----:B------:R-:W-:Y:S04]  /*75860*/  STL.64 [R1+0x2890], R4 ;  /* 0x0028900401007387 */ /* 0x000fe80000100a00 */
[----:B------:R1:W-:Y:S04]  /*75870*/  STL.64 [R1+0x2898], R6 ;  /* 0x0028980601007387 */ /* 0x0003e80000100a00 */
[----:B------:R-:W-:Y:S04]  /*75880*/  STL.64 [R1+0x2880], R20 ;  /* 0x0028801401007387 */ /* 0x000fe80000100a00 */
[----:B------:R2:W-:Y:S01]  /*75890*/  STL.64 [R1+0x2888], R22 ;  /* 0x0028881601007387 */ /* 0x0005e20000100a00 */
[C---:B-1----:R-:W-:Y:S03]  /*758a0*/  HMMA.1688.F32.TF32 R4, R8.reuse, R162, R28 ;  /* 0x000000a20804723c */ /* 0x042fe6000008101c */
[----:B------:R-:W-:Y:S04]  /*758b0*/  STL.64 [R1+0x2870], R16 ;  /* 0x0028701001007387 */ /* 0x000fe80000100a00 */
[----:B------:R1:W-:Y:S01]  /*758c0*/  STL.64 [R1+0x2878], R18 ;  /* 0x0028781201007387 */ /* 0x0003e20000100a00 */
[C---:B--2---:R-:W-:Y:S06]  /*758d0*/  HMMA.1688.F32.TF32 R20, R8.reuse, R166, R32 ;  /* 0x000000a60814723c */ /* 0x044fec0000081020 */
        /* <DEDUP_REMOVED lines=29> */
[----:B------:R-:W-:Y:S04]  /*75ab0*/  STL.64 [R1+0x27d8], R6 ;  /* 0x0027d80601007387 */ /* 0x000fe80000100a00 */
[----:B------:R-:W-:Y:S04]  /*75ac0*/  STL.64 [R1+0x27c0], R20 ;  /* 0x0027c01401007387 */ /* 0x000fe80000100a00 */
[----:B------:R-:W-:Y:S04]  /*75ad0*/  STL.64 [R1+0x27c8], R22 ;  /* 0x0027c81601007387 */ /* 0x000fe80000100a00 */
[----:B------:R-:W-:Y:S04]  /*75ae0*/  LDS R4, [R3+UR10+0x4480] ;  /* 0x0044800a03047984 */ /* 0x000fe80008000800 */
[----:B------:R-:W-:Y:S04]  /*75af0*/  STL.64 [R1+0x27b0], R16 ;  /* 0x0027b01001007387 */ /* 0x000fe80000100a00 */
[----:B------:R1:W-:Y:S04]  /*75b00*/  STL.64 [R1+0x27b8], R18 ;  /* 0x0027b81201007387 */ /* 0x0003e80000100a00 */
[----:B------:R-:W-:Y:S04]  /*75b10*/  LDS R6, [R3+UR10+0x6480] ;  /* 0x0064800a03067984 */ /* 0x000fe80008000800 */
[----:B------:R-:W-:Y:S01]  /*75b20*/  LDS R5, [R137+UR10+0x4480] ;  /* 0x0044800a89057984 */ /* 0x000fe20008000800 */
[C---:B-1----:R-:W-:Y:S03]  /*75b30*/  HMMA.1688.F32.TF32 R16, R8.reuse, R210, R76 ;  /* 0x000000d20810723c */ /* 0x042fe6000008104c */
[----:B------:R-:W1:Y:S03]  /*75b40*/  LDS R7, [R137+UR10+0x6480] ;  /* 0x0064800a89077984 */ /* 0x000e660008000800 */
[----:B------:R-:W-:-:S15]  /*75b50*/  HMMA.1688.F32.TF32 R20, R8, R214, R80 ;  /* 0x000000d60814723c */ /* 0x000fde0000081050 */
[----:B------:R-:W-:-:S02]  /*75b60*/  NOP ;  /* 0x0000000000007918 */ /* 0x000fc40000000000 */
[----:B------:R-:W-:Y:S04]  /*75b70*/  STL.64 [R1+0x3660], R16 ;  /* 0x0036601001007387 */ /* 0x000fe80000100a00 */
[----:B------:R2:W-:Y:S02]  /*75b80*/  STL.64 [R1+0x3668], R18 ;  /* 0x0036681201007387 */ /* 0x0005e40000100a00 */
[C---:B--2---:R-:W-:Y:S06]  /*75b90*/  HMMA.1688.F32.TF32 R16, R8.reuse, R218, R84 ;  /* 0x000000da0810723c */ /* 0x044fec0000081054 */
[----:B------:R-:W-:Y:S01]  /*75ba0*/  HMMA.1688.F32.TF32 R8, R8, R222, R88 ;  /* 0x000000de0808723c */ /* 0x000fe20000081058 */
[----:B------:R-:W-:Y:S04]  /*75bb0*/  STL.64 [R1+0x3650], R20 ;  /* 0x0036501401007387 */ /* 0x000fe80000100a00 */
[----:B------:R2:W-:Y:S02]  /*75bc0*/  STL.64 [R1+0x3658], R22 ;  /* 0x0036581601007387 */ /* 0x0005e40000100a00 */
[C---:B--2---:R-:W-:Y:S10]  /*75bd0*/  HMMA.1688.F32.TF32 R20, R12.reuse, R98, R224 ;  /* 0x000000620c14723c */ /* 0x044ff400000810e0 */
        /* <DEDUP_REMOVED lines=16> */
[----:B------:R-:W-:Y:S04]  /*75ce0*/  STL.64 [R1+0x2768], R22 ;  /* 0x0027681601007387 */ /* 0x000fe80000100a00 */
[----:B------:R-:W2:Y:S04]  /*75cf0*/  LDL.LU R244, [R1+0xac0] ;  /* 0x000ac00001f47983 */ /* 0x000ea80000300800 */
[----:B------:R-:W-:Y:S04]  /*75d00*/  STL.64 [R1+0x2750], R16 ;  /* 0x0027501001007387 */ /* 0x000fe80000100a00 */
[----:B------:R-:W-:Y:S04]  /*75d10*/  STL.64 [R1+0x2758], R18 ;  /* 0x0027581201007387 */ /* 0x000fe80000100a00 */
        /* <DEDUP_REMOVED lines=78> */
[C---:B----4-:R-:W-:Y:S06]  /*76200*/  HMMA.1688.F32.TF32 R20, R12.reuse, R126, R44 ;  /* 0x0000007e0c14723c */ /* 0x050fec000008102c */
        /* <DEDUP_REMOVED lines=25> */
[----:B------:R-:W-:Y:S04]  /*763a0*/  STL.64 [R1+0x26b0], R16 ;  /* 0x0026b01001007387 */ /* 0x000fe80000100a00 */
[----:B------:R3:W-:Y:S04]  /*763b0*/  STL.64 [R1+0x26b8], R18 ;  /* 0x0026b81201007387 */ /* 0x0007e80000100a00 */
[----:B------:R-:W-:Y:S04]  /*763c0*/  STL.64 [R1+0x26a0], R8 ;  /* 0x0026a00801007387 */ /* 0x000fe80000100a00 */
[----:B------:R4:W-:Y:S01]  /*763d0*/  STL.64 [R1+0x26a8], R10 ;  /* 0x0026a80a01007387 */ /* 0x0009e20000100a00 */
[C---:B---3--:R-:W-:Y:S03]  /*763e0*/  HMMA.1688.F32.TF32 R16, R12.reuse, R162, R72 ;  /* 0x000000a20c10723c */ /* 0x048fe60000081048 */
[----:B------:R-:W2:Y:S04]  /*763f0*/  LDL.LU R233, [R1+0xaa4] ;  /* 0x000aa40001e97983 */ /* 0x000ea80000300800 */
[----:B------:R-:W2:Y:S04]  /*76400*/  LDL.LU R234, [R1+0xaa8] ;  /* 0x000aa80001ea7983 */ /* 0x000ea80000300800 */
[----:B------:R-:W2:Y:S01]  /*76410*/  LDL.LU R235, [R1+0xaac] ;  /* 0x000aac0001eb7983 */ /* 0x000ea20000300800 */
[C---:B----4-:R-:W-:Y:S03]  /*76420*/  HMMA.1688.F32.TF32 R8, R12.reuse, R166, R76 ;  /* 0x000000a60c08723c */ /* 0x050fe6000008104c */
[----:B------:R-:W3:Y:S04]  /*76430*/  LDL.LU R236, [R1+0xa90] ;  /* 0x000a900001ec7983 */ /* 0x000ee80000300800 */
[----:B------:R-:W3:Y:S04]  /*76440*/  LDL.LU R237, [R1+0xa94] ;  /* 0x000a940001ed7983 */ /* 0x000ee80000300800 */
[----:B------:R-:W3:Y:S04]  /*76450*/  LDL.LU R238, [R1+0xa98] ;  /* 0x000a980001ee7983 */ /* 0x000ee80000300800 */
[----:B------:R-:W3:Y:S01]  /*76460*/  LDL.LU R239, [R1+0xa9c] ;  /* 0x000a9c0001ef7983 */ /* 0x000ee20000300800 */
[C---:B------:R-:W-:Y:S03]  /*76470*/  HMMA.1688.F32.TF32 R20, R12.reuse, R170, R80 ;  /* 0x000000aa0c14723c */ /* 0x040fe60000081050 */
[----:B------:R-:W-:Y:S04]  /*76480*/  STL.64 [R1+0x2690], R16 ;  /* 0x0026901001007387 */ /* 0x000fe80000100a00 */
[----:B------:R4:W-:Y:S04]  /*76490*/  STL.64 [R1+0x2698], R18 ;  /* 0x0026981201007387 */ /* 0x0009e80000100a00 */
[----:B------:R-:W-:Y:S04]  /*764a0*/  STL.64 [R1+0x2680], R8 ;  /* 0x0026800801007387 */ /* 0x000fe80000100a00 */
[----:B------:R1:W-:Y:S01]  /*764b0*/  STL.64 [R1+0x2688], R10 ;  /* 0x0026880a01007387 */ /* 0x0003e20000100a00 */
[C---:B----4-:R-:W-:Y:S06]  /*764c0*/  HMMA.1688.F32.TF32 R16, R12.reuse, R174, R84 ;  /* 0x000000ae0c10723c */ /* 0x050fec0000081054 */
[C---:B-1----:R-:W-:Y:S01]  /*764d0*/  HMMA.1688.F32.TF32 R8, R12.reuse, R178, R240 ;  /* 0x000000b20c08723c */ /* 0x042fe200000810f0 */
[----:B------:R-:W-:Y:S04]  /*764e0*/  STL.64 [R1+0x2670], R20 ;  /* 0x0026701401007387 */ /* 0x000fe80000100a00 */
[----:B------:R-:W-:Y:S04]  /*764f0*/  STL.64 [R1+0x2678], R22 ;  /* 0x0026781601007387 */ /* 0x000fe80000100a00 */
[----:B------:R-:W4:Y:S08]  /*76500*/  LDL.LU R240, [R1+0xa80] ;  /* 0x000a800001f07983 */ /* 0x000f300000300800 */
[----:B------:R-:W-:Y:S04]  /*76510*/  STL.64 [R1+0x2660], R16 ;  /* 0x0026601001007387 */ /* 0x000fe80000100a00 */
[----:B------:R-:W-:Y:S04]  /*76520*/  STL.64 [R1+0x2668], R18 ;  /* 0x0026681201007387 */ /* 0x000fe80000100a00 */
[----:B------:R-:W-:Y:S04]  /*76530*/  STL.64 [R1+0x2650], R8 ;  /* 0x0026500801007387 */ /* 0x000fe80000100a00 */
[----:B------:R1:W-:Y:S04]  /*76540*/  STL.64 [R1+0x2658], R10 ;  /* 0x0026580a01007387 */ /* 0x0003e80000100a00 */
[----:B------:R-:W4:Y:S04]  /*76550*/  LDL.LU R241, [R1+0xa84] ;  /* 0x000a840001f17983 */ /* 0x000f280000300800 */
[----:B------:R-:W4:Y:S04]  /*76560*/  LDL.LU R242, [R1+0xa88] ;  /* 0x000a880001f27983 */ /* 0x000f280000300800 */
[----:B------:R-:W4:Y:S01]  /*76570*/  LDL.LU R243, [R1+0xa8c] ;  /* 0x000a8c0001f37983 */ /* 0x000f220000300800 */
[C---:B-1----:R-:W-:Y:S06]  /*76580*/  HMMA.1688.F32.TF32 R8, R12.reuse, R182, R88 ;  /* 0x000000b60c08723c */ /* 0x042fec0000081058 */
[C---:B------:R-:W-:Y:S06]  /*76590*/  HMMA.1688.F32.TF32 R20, R12.reuse, R186, R224 ;  /* 0x000000ba0c14723c */ /* 0x040fec00000810e0 */
[C---:B------:R-:W-:Y:S11]  /*765a0*/  HMMA.1688.F32.TF32 R16, R12.reuse, R190, R244 ;  /* 0x000000be0c10723c */ /* 0x040ff600000810f4 */
[----:B------:R-:W-:Y:S04]  /*765b0*/  STL.64 [R1+0x2640], R8 ;  /* 0x0026400801007387 */ /* 0x000fe80000100a00 */
[----:B------:R1:W-:Y:S02]  /*765c0*/  STL.64 [R1+0x2648], R10 ;  /* 0x0026480a01007387 */ /* 0x0003e40000100a00 */
[C---:B-1----:R-:W-:Y:S02]  /*765d0*/  HMMA.1688.F32.TF32 R8, R12.reuse, R194, R248 ;  /* 0x000000c20c08723c */ /* 0x042fe400000810f8 */
[----:B------:R-:W-:Y:S04]  /*765e0*/  STL.64 [R1+0x2630], R20 ;  /* 0x0026301401007387 */ /* 0x000fe80000100a00 */
[----:B------:R-:W-:Y:S04]  /*765f0*/  STL.64 [R1+0x2638], R22 ;  /* 0x0026381601007387 */ /* 0x000fe80000100a00 */
[----:B------:R-:W4:Y:S04]  /*76600*/  LDL.LU R84, [R1+0xa50] ;  /* 0x000a500001547983 */ /* 0x000f280000300800 */
[----:B------:R-:W-:Y:S04]  /*76610*/  STL.64 [R1+0x2620], R16 ;  /* 0x0026201001007387 */ /* 0x000fe80000100a00 */
[----:B------:R2:W-:Y:S05]  /*76620*/  STL.64 [R1+0x2628], R18 ;  /* 0x0026281201007387 */ /* 0x0005ea0000100a00 */
        /* <DEDUP_REMOVED lines=18> */
[C---:B--2---:R-:W-:Y:S06]  /*76750*/  HMMA.1688.F32.TF32 R16, R12.reuse, R198, R232 ;  /* 0x000000c60c10723c */ /* 0x044fec00000810e8 */
[----:B---3--:R-:W-:-:S15]  /*76760*/  HMMA.1688.F32.TF32 R8, R12, R202, R236 ;  /* 0x000000ca0c08723c */ /* 0x008fde00000810ec */
[----:B------:R-:W-:-:S02]  /*76770*/  NOP ;  /* 0x0000000000007918 */ /* 0x000fc40000000000 */
[----:B------:R-:W-:Y:S04]  /*76780*/  STL.64 [R1+0x2600], R16 ;  /* 0x0026001001007387 */ /* 0x000fe80000100a00 */
[----:B------:R-:W-:Y:S04]  /*76790*/  STL.64 [R1+0x2608], R18 ;  /* 0x0026081201007387 */ /* 0x000fe80000100a00 */
[----:B------:R-:W-:Y:S04]  /*767a0*/  STL.64 [R1+0x25f0], R8 ;  /* 0x0025f00801007387 */ /* 0x000fe80000100a00 */
[----:B------:R4:W-:Y:S04]  /*767b0*/  STL.64 [R1+0x25f8], R10 ;  /* 0x0025f80a01007387 */ /* 0x0009e80000100a00 */
[----:B------:R-:W2:Y:S04]  /*767c0*/  LDL.LU R225, [R1+0x234] ;  /* 0x0002340001e17983 */ /* 0x000ea80000300800 */
[----:B------:R-:W2:Y:S04]  /*767d0*/  LDL.LU R226, [R1+0x238] ;  /* 0x0002380001e27983 */ /* 0x000ea80000300800 */
[----:B------:R-:W2:Y:S04]  /*767e0*/  LDL.LU R227, [R1+0x23c] ;  /* 0x00023c0001e37983 */ /* 0x000ea80000300800 */
[----:B------:R-:W3:Y:S04]  /*767f0*/  LDL.LU R244, [R1+0x220] ;  /* 0x0002200001f47983 */ /* 0x000ee80000300800 */
[----:B------:R-:W3:Y:S04]  /*76800*/  LDL.LU R245, [R1+0x224] ;  /* 0x0002240001f57983 */ /* 0x000ee80000300800 */
[----:B------:R-:W3:Y:S04]  /*76810*/  LDL.LU R246, [R1+0x228] ;  /* 0x0002280001f67983 */ /* 0x000ee80000300800 */
[----:B------:R-:W3:Y:S04]  /*76820*/  LDL.LU R247, [R1+0x22c] ;  /* 0x00022c0001f77983 */ /* 0x000ee80000300800 */
[----:B------:R-:W3:Y:S01]  /*76830*/  LDL.LU R248, [R1+0x210] ;  /* 0x0002100001f87983 */ /* 0x000ee20000300800 */
[----:B----4-:R-:W-:-:S15]  /*76840*/  HMMA.1688.F32.TF32 R8, R12, R206, R240 ;  /* 0x000000ce0c08723c */ /* 0x010fde00000810f0 */
[----:B------:R-:W-:-:S08]  /*76850*/  NOP ;  /* 0x0000000000007918 */ /* 0x000fd00000000000 */
        /* <DEDUP_REMOVED lines=14> */
[C---:B------:R-:W-:Y:S06]  /*76940*/  HMMA.1688.F32.TF32 R16, R12.reuse, R218, R84 ;  /* 0x000000da0c10723c */ /* 0x040fec0000081054 */
[C---:B-1----:R-:W-:Y:S06]  /*76950*/  HMMA.1688.F32.TF32 R8, R12.reuse, R210, R76 ;  /* 0x000000d20c08723c */ /* 0x042fec000008104c */
[----:B------:R-:W-:-:S15]  /*76960*/  HMMA.1688.F32.TF32 R20, R12, R214, R80 ;  /* 0x000000d60c14723c */ /* 0x000fde0000081050 */
[----:B------:R-:W-:-:S02]  /*76970*/  NOP ;  /* 0x0000000000007918 */ /* 0x000fc40000000000 */
[----:B------:R-:W-:Y:S04]  /*76980*/  STL.64 [R1+0x25d0], R8 ;  /* 0x0025d00801007387 */ /* 0x000fe80000100a00 */
[----:B------:R1:W-:Y:S02]  /*76990*/  STL.64 [R1+0x25d8], R10 ;  /* 0x0025d80a01007387 */ /* 0x0003e40000100a00 */
[----:B-1----:R-:W-:Y:S02]  /*769a0*/  HMMA.1688.F32.TF32 R8, R12, R222, R88 ;  /* 0x000000de0c08723c */ /* 0x002fe40000081058 */
[----:B------:R-:W-:Y:S01]  /*769b0*/  STL.64 [R1+0x25c0], R20 ;  /* 0x0025c01401007387 */ /* 0x000fe20000100a00 */
[----:B------:R-:W-:-:S03]  /*769c0*/  IMAD.MOV.U32 R241, RZ, RZ, R252 ;  /* 0x000000fffff17224 */ /* 0x000fc600078e00fc */
[----:B------:R-:W-:Y:S01]  /*769d0*/  STL.64 [R1+0x25c8], R22 ;  /* 0x0025c81601007387 */ /* 0x000fe20000100a00 */
[----:B------:R-:W-:Y:S02]  /*769e0*/  IMAD.MOV.U32 R242, RZ, RZ, R2 ;  /* 0x000000fffff27224 */ /* 0x000fe400078e0002 */
[----:B------:R-:W-:Y:S01]  /*769f0*/  IMAD.MOV.U32 R243, RZ, RZ, R0 ;  /* 0x000000fffff37224 */ /* 0x000fe200078e0000 */
[----:B------:R-:W-:Y:S04]  /*76a00*/  STL.64 [R1+0x25b0], R16 ;  /* 0x0025b01001007387 */ /* 0x000fe80000100a00 */
[----:B------:R-:W-:Y:S04]  /*76a10*/  STL.64 [R1+0x25b8], R18 ;  /* 0x0025b81201007387 */ /* 0x000fe80000100a00 */
[----:B------:R-:W-:Y:S04]  /*76a20*/  LDS R12, [R3+UR10+0x4500] ;  /* 0x0045000a030c7984 */ /* 0x000fe80008000800 */
[----:B------:R-:W-:Y:S02]  /*76a30*/  LDS R14, [R3+UR10+0x6500] ;  /* 0x0065000a030e7984 */ /* 0x000fe40008000800 */
[----:B------:R-:W-:-:S02]  /*76a40*/  IMAD.MOV.U32 R252, RZ, RZ, R9 ;  /* 0x000000fffffc7224 */ /* 0x000fc400078e0009 */
[----:B------:R2:W-:Y:S01]  /*76a50*/  STL [R1+0x2b0], R8 ;  /* 0x0002b00801007387 */ /* 0x0005e20000100800 */
[----:B------:R-:W-:Y:S01]  /*76a60*/  IMAD.MOV.U32 R2, RZ, RZ, R10 ;  /* 0x000000ffff027224 */ /* 0x000fe200078e000a */
[----:B------:R-:W-:Y:S02]  /*76a70*/  MOV R0, R11 ;  /* 0x0000000b00007202 */ /* 0x000fe40000000f00 */
[----:B------:R-:W-:Y:S04]  /*76a80*/  LDS R13, [R137+UR10+0x4500] ;  /* 0x0045000a890d7984 */ /* 0x000fe80008000800 */
[----:B------:R-:W-:Y:S04]  /*76a90*/  STL [R1+0x7d00], R0 ;  /* 0x007d000001007387 */ /* 0x000fe80000100800 */
[----:B------:R-:W-:Y:S04]  /*76aa0*/  STL [R1+0x7cfc], R2 ;  /* 0x007cfc0201007387 */ /* 0x000fe80000100800 */
[----:B------:R-:W-:Y:S04]  /*76ab0*/  STL [R1+0x7cf8], R252 ;  /* 0x007cf8fc01007387 */ /* 0x000fe80000100800 */
[----:B------:R-:W-:Y:S04]  /*76ac0*/  STL.64 [R1+0x7fc0], R98 ;  /* 0x007fc06201007387 */ /* 0x000fe80000100a00 */
[----:B------:R-:W-:Y:S04]  /*76ad0*/  STL.64 [R1+0x7fb8], R96 ;  /* 0x007fb86001007387 */ /* 0x000fe80000100a00 */
[----:B------:R-:W1:Y:S01]  /*76ae0*/  LDS R15, [R137+UR10+0x6500] ;  /* 0x0065000a890f7984 */ /* 0x000e620008000800 */
[----:B--2---:R-:W-:-:S15]  /*76af0*/  HMMA.1688.F32.TF32 R8, R4, R98, R224 ;  /* 0x000000620408723c */ /* 0x004fde00000810e0 */
[----:B------:R-:W-:-:S08]  /*76b00*/  NOP ;  /* 0x0000000000007918 */ /* 0x000fd00000000000 */
[----:B------:R-:W-:Y:S04]  /*76b10*/  STL.64 [R1+0x2a0], R8 ;  /* 0x0002a00801007387 */ /* 0x000fe80000100a00 */
[----:B------:R3:W-:Y:S02]  /*76b20*/  STL.64 [R1+0x2a8], R10 ;  /* 0x0002a80a01007387 */ /* 0x0007e40000100a00 */
[----:B---3--:R-:W-:-:S15]  /*76b30*/  HMMA.1688.F32.TF32 R8, R4, R102, R244 ;  /* 0x000000660408723c */ /* 0x008fde00000810f4 */
[----:B------:R-:W-:-:S08]  /*76b40*/  NOP ;  /* 0x0000000000007918 */ /* 0x000fd00000000000 */
[----:B------:R4:W-:Y:S01]  /*76b50*/  STL [R1+0x150], R8 ;  /* 0x0001500801007387 */ /* 0x0009e20000100800 */
[----:B------:R-:W-:Y:S02]  /*76b60*/  IMAD.MOV.U32 R0, RZ, RZ, R9 ;  /* 0x000000ffff007224 */ /* 0x000fe400078e0009 */
[----:B------:R-:W-:Y:S02]  /*76b70*/  IMAD.MOV.U32 R2, RZ, RZ, R10 ;  /* 0x000000ffff027224 */ /* 0x000fe400078e000a */
[----:B------:R-:W-:Y:S02]  /*76b80*/  IMAD.MOV.U32 R252, RZ, RZ, R11 ;  /* 0x000000fffffc7224 */ /* 0x000fe400078e000b */
[C---:B----4-:R-:W-:Y:S01]  /*76b90*/  HMMA.1688.F32.TF32 R8, R4.reuse, R106, R248 ;  /* 0x0000006a0408723c */ /* 0x050fe200000810f8 */
[----:B------:R-:W-:Y:S04]  /*76ba0*/  STL.64 [R1+0x7fb0], R102 ;  /* 0x007fb06601007387 */ /* 0x000fe80000100a00 */
[----:B------:R-:W-:Y:S04]  /*76bb0*/  STL.64 [R1+0x7fa8], R100 ;  /* 0x007fa86401007387 */ /* 0x000fe80000100a00 */
[----:B------:R-:W-:Y:S01]  /*76bc0*/  STL.64 [R1+0x7fa0], R106 ;  /* 0x007fa06a01007387 */ /* 0x000fe20000100a00 */
[C---:B------:R-:W-:Y:S03]  /*76bd0*/  HMMA.1688.F32.TF32 R228, R4.reuse, R110, R232 ;  /* 0x0000006e04e4723c */ /* 0x040fe600000810e8 */
[----:B------:R-:W-:Y:S10]  /*76be0*/  STL.64 [R1+0x7f98], R104 ;  /* 0x007f986801007387 */ /* 0x000ff40000100a00 */
[----:B------:R-:W-:Y:S01]  /*76bf0*/  STL.64 [R1+0x140], R8 ;  /* 0x0001400801007387 */ /* 0x000fe20000100a00 */
[C---:B------:R-:W-:Y:S03]  /*76c00*/  HMMA.1688.F32.TF32 R16, R4.reuse, R114, R236 ;  /* 0x000000720410723c */ /* 0x040fe600000810ec */
[----:B------:R2:W-:Y:S03]  /*76c10*/  STL.64 [R1+0x148], R10 ;  /* 0x0001480a01007387 */ /* 0x0005e60000100a00 */
[C---:B--2---:R-:W-:Y:S03]  /*76c20*/  HMMA.1688.F32.TF32 R8, R4.reuse, R118, R240 ;  /* 0x000000760408723c */ /* 0x044fe600000810f0 */
[----:B------:R-:W-:Y:S04]  /*76c30*/  STL.64 [R1+0x7ca8], R230 ;  /* 0x007ca8e601007387 */ /* 0x000fe80000100a00 */
[----:B------:R-:W-:Y:S10]  /*76c40*/  STL.64 [R1+0x7ca0], R228 ;  /* 0x007ca0e401007387 */ /* 0x000ff40000100a00 */
[----:B------:R2:W-:Y:S04]  /*76c50*/  STL.64 [R1+0x25a0], R16 ;  /* 0x0025a01001007387 */ /* 0x0005e80000100a00 */
[----:B------:R3:W-:Y:S04]  /*76c60*/  STL.64 [R1+0x25a8], R18 ;  /* 0x0025a81201007387 */ /* 0x0007e80000100a00 */
[----:B------:R-:W4:Y:S04]  /*76c70*/  LDL.LU R248, [R1+0x8d0] ;  /* 0x0008d00001f87983 */ /* 0x000f280000300800 */
        /* <DEDUP_REMOVED lines=61> */
[----:B------:R-:W1:Y:S04]  /*77050*/  LDL.LU R20, [R1+0xa10] ;  /* 0x000a100001147983 */ /* 0x000e680000300800 */
[----:B------:R-:W1:Y:S04]  /*77060*/  LDL.LU R21, [R1+0xa14] ;  /* 0x000a140001157983 */ /* 0x000e680000300800 */
[----:B------:R-:W1:Y:S04]  /*77070*/  LDL.LU R22, [R1+0xa18] ;  /* 0x000a180001167983 */ /* 0x000e680000300800 */
[----:B------:R-:W1:Y:S04]  /*77080*/  LDL.LU R23, [R1+0xa1c] ;  /* 0x000a1c0001177983 */ /* 0x000e680000300800 */
[----:B--2---:R-:W2:Y:S04]  /*77090*/  LDL.LU R16, [R1+0xa20] ;  /* 0x000a200001107983 */ /* 0x004ea80000300800 */
[----:B------:R-:W2:Y:S04]  /*770a0*/  LDL.LU R17, [R1+0xa24] ;  /* 0x000a240001117983 */ /* 0x000ea80000300800 */
[----:B---3--:R-:W2:Y:S04]  /*770b0*/  LDL.LU R18, [R1+0xa28] ;  /* 0x000a280001127983 */ /* 0x008ea80000300800 */
        /* <DEDUP_REMOVED lines=34> */
[C---:B-1----:R-:W-:Y:S06]  /*772e0*/  HMMA.1688.F32.TF32 R8, R4.reuse, R126, R20 ;  /* 0x0000007e0408723c */ /* 0x042fec0000081014 */
[C---:B---3--:R-:W-:Y:S11]  /*772f0*/  HMMA.1688.F32.TF32 R20, R4.reuse, R130, R24 ;  /* 0x000000820414723c */ /* 0x048ff60000081018 */
[----:B------:R-:W-:Y:S04]  /*77300*/  STL.64 [R1+0x2580], R16 ;  /* 0x0025801001007387 */ /* 0x000fe80000100a00 */
[----:B------:R4:W-:Y:S02]  /*77310*/  STL.64 [R1+0x2588], R18 ;  /* 0x0025881201007387 */ /* 0x0009e40000100a00 */
[C---:B----4-:R-:W-:Y:S02]  /*77320*/  HMMA.1688.F32.TF32 R16, R4.reuse, R134, R28 ;  /* 0x000000860410723c */ /* 0x050fe4000008101c */
        /* <DEDUP_REMOVED lines=57> */
[----:B------:R-:W-:Y:S04]  /*776c0*/  STL.64 [R1+0x2448], R22 ;  /* 0x0024481601007387 */ /* 0x000fe80000100a00 */
        /* <DEDUP_REMOVED lines=9> */
[----:B------:R1:W-:Y:S01]  /*77760*/  STL.64 [R1+0x3630], R16 ;  /* 0x0036301001007387 */ /* 0x0003e20000100a00 */
[----:B------:R-:W-:Y:S02]  /*77770*/  IMAD.MOV.U32 R149, RZ, RZ, R18 ;  /* 0x000000ffff957224 */ /* 0x000fe400078e0012 */
[----:B------:R-:W-:Y:S01]  /*77780*/  IMAD.MOV.U32 R148, RZ, RZ, R19 ;  /* 0x000000ffff947224 */ /* 0x000fe200078e0013 */
[----:B------:R-:W3:Y:S01]  /*77790*/  LDL.LU R236, [R1+0x6f0] ;  /* 0x0006f00001ec7983 */ /* 0x000ee20000300800 */
[----:B-1----:R-:W-:Y:S03]  /*777a0*/  HMMA.1688.F32.TF32 R16, R4, R218, R240 ;  /* 0x000000da0410723c */ /* 0x002fe600000810f0 */
[----:B------:R1:W-:Y:S04]  /*777b0*/  STL.64 [R1+0x3620], R20 ;  /* 0x0036201401007387 */ /* 0x0003e80000100a00 */
[----:B------:R4:W-:-:S15]  /*777c0*/  STL.64 [R1+0x3628], R22 ;  /* 0x0036281601007387 */ /* 0x0009de0000100a00 */
[----:B------:R-:W-:-:S01]  /*777d0*/  NOP ;  /* 0x0000000000007918 */ /* 0x000fc20000000000 */
        /* <DEDUP_REMOVED lines=67> */
[----:B----4-:R-:W3:Y:S04]  /*77c10*/  LDL.LU R22, [R1+0x848] ;  /* 0x0008480001167983 */ /* 0x010ee80000300800 */
[----:B------:R-:W3:Y:S04]  /*77c20*/  LDL.LU R23, [R1+0x84c] ;  /* 0x00084c0001177983 */ /* 0x000ee80000300800 */
[----:B--2---:R-:W2:Y:S04]  /*77c30*/  LDL.LU R16, [R1+0x850] ;  /* 0x0008500001107983 */ /* 0x004ea80000300800 */
        /* <DEDUP_REMOVED lines=51> */
[----:B----4-:R-:W-:Y:S03]  /*77f70*/  HMMA.1688.F32.TF32 R4, R4, R222, R96 ;  /* 0x000000de0404723c */ /* 0x010fe60000081060 */
[----:B------:R-:W3:Y:S04]  /*77f80*/  LDL.LU.64 R98, [R1+0x7fc0] ;  /* 0x007fc00001627983 */ /* 0x000ee80000300a00 */
[----:B------:R-:W4:-:S15]  /*77f90*/  LDL.LU.64 R96, [R1+0x7fb8] ;  /* 0x007fb80001607983 */ /* 0x000f1e0000300a00 */
[----:B------:R-:W-:-:S01]  /*77fa0*/  NOP ;  /* 0x0000000000007918 */ /* 0x000fc20000000000 */
[----:B------:R1:W-:Y:S04]  /*77fb0*/  STL.64 [R1+0x2420], R4 ;  /* 0x0024200401007387 */ /* 0x0003e80000100a00 */
[----:B------:R1:W-:Y:S04]  /*77fc0*/  STL.64 [R1+0x2428], R6 ;  /* 0x0024280601007387 */ /* 0x0003e80000100a00 */
[----:B-1----:R-:W4:Y:S04]  /*77fd0*/  LDL.LU R4, [R1+0x880] ;  /* 0x0008800001047983 */ /* 0x002f280000300800 */
[----:B------:R-:W4:Y:S04]  /*77fe0*/  LDL.LU R5, [R1+0x884] ;  /* 0x0008840001057983 */ /* 0x000f280000300800 */
[----:B------:R-:W4:Y:S04]  /*77ff0*/  LDL.LU R6, [R1+0x888] ;  /* 0x0008880001067983 */ /* 0x000f280000300800 */
[----:B------:R-:W4:Y:S01]  /*78000*/  LDL.LU R7, [R1+0x88c] ;  /* 0x00088c0001077983 */ /* 0x000f220000300800 */
[----:B---3--:R-:W-:-:S15]  /*78010*/  HMMA.1688.F32.TF32 R100, R12, R98, R100 ;  /* 0x000000620c64723c */ /* 0x008fde0000081064 */
[----:B------:R-:W-:-:S08]  /*78020*/  NOP ;  /* 0x0000000000007918 */ /* 0x000fd00000000000 */
[----:B------:R-:W-:Y:S04]  /*78030*/  STL.64 [R1+0x2410], R100 ;  /* 0x0024106401007387 */ /* 0x000fe80000100a00 */
[----:B------:R1:W-:Y:S04]  /*78040*/  STL.64 [R1+0x2418], R102 ;  /* 0x0024186601007387 */ /* 0x0003e80000100a00 */
[----:B-1----:R-:W2:Y:S04]  /*78050*/  LDL.LU.64 R102, [R1+0x7fb0] ;  /* 0x007fb00001667983 */ /* 0x002ea80000300a00 */
[----:B------:R-:W3:Y:S01]  /*78060*/  LDL.LU.64 R100, [R1+0x7fa8] ;  /* 0x007fa80001647983 */ /* 0x000ee20000300a00 */
[----:B--2---:R-:W-:-:S15]  /*78070*/  HMMA.1688.F32.TF32 R104, R12, R102, R104 ;  /* 0x000000660c68723c */ /* 0x004fde0000081068 */
[----:B------:R-:W-:-:S08]  /*78080*/  NOP ;  /* 0x0000000000007918 */ /* 0x000fd00000000000 */
[----:B------:R-:W-:Y:S04]  /*78090*/  STL.64 [R1+0x2400], R104 ;  /* 0x0024006801007387 */ /* 0x000fe80000100a00 */
[----:B------:R1:W-:Y:S04]  /*780a0*/  STL.64 [R1+0x2408], R106 ;  /* 0x0024086a01007387 */ /* 0x0003e80000100a00 */
[----:B-1----:R-:W2:Y:S01]  /*780b0*/  LDL.LU.64 R106, [R1+0x7fa0] ;  /* 0x007fa000016a7983 */ /* 0x002ea20000300a00 */
[C---:B----4-:R-:W-:Y:S03]  /*780c0*/  HMMA.1688.F32.TF32 R4, R12.reuse, R110, R4 ;  /* 0x0000006e0c04723c */ /* 0x050fe60000081004 */
[----:B------:R-:W4:Y:S03]  /*780d0*/  LDL.LU.64 R104, [R1+0x7f98] ;  /* 0x007f980001687983 */ /* 0x000f260000300a00 */
[C---:B------:R-:W-:Y:S06]  /*780e0*/  HMMA.1688.F32.TF32 R228, R12.reuse, R114, R228 ;  /* 0x000000720ce4723c */ /* 0x040fec00000810e4 */
[----:B--2---:R-:W-:-:S15]  /*780f0*/  HMMA.1688.F32.TF32 R244, R12, R106, R244 ;  /* 0x0000006a0cf4723c */ /* 0x004fde00000810f4 */
[----:B------:R-:W-:-:S08]  /*78100*/  NOP ;  /* 0x0000000000007918 */ /* 0x000fd00000000000 */
[----:B------:R-:W-:Y:S04]  /*78110*/  STL.64 [R1+0x23f0], R244 ;  /* 0x0023f0f401007387 */ /* 0x000fe80000100a00 */
[----:B------:R1:W-:Y:S04]  /*78120*/  STL.64 [R1+0x23f8], R246 ;  /* 0x0023f8f601007387 */ /* 0x0003e80000100a00 */
[----:B-1----:R-:W2:Y:S04]  /*78130*/  LDL.LU.64 R246, [R1+0x7f90] ;  /* 0x007f900001f67983 */ /* 0x002ea80000300a00 */
[----:B------:R-:W3:Y:S04]  /*78140*/  LDL.LU.64 R244, [R1+0x7f88] ;  /* 0x007f880001f47983 */ /* 0x000ee80000300a00 */
[----:B------:R-:W-:Y:S04]  /*78150*/  STL.64 [R1+0x23e0], R4 ;  /* 0x0023e00401007387 */ /* 0x000fe80000100a00 */
[----:B------:R1:W-:Y:S02]  /*78160*/  STL.64 [R1+0x23e8], R6 ;  /* 0x0023e80601007387 */ /* 0x0003e40000100a00 */
[C---:B-1----:R-:W-:Y:S02]  /*78170*/  HMMA.1688.F32.TF32 R4, R12.reuse, R118, R92 ;  /* 0x000000760c04723c */ /* 0x042fe4000008105c */
[----:B------:R-:W-:Y:S04]  /*78180*/  STL.64 [R1+0x23d0], R228 ;  /* 0x0023d0e401007387 */ /* 0x000fe80000100a00 */
[----:B------:R-:W-:Y:S01]  /*78190*/  STL.64 [R1+0x23d8], R230 ;  /* 0x0023d8e601007387 */ /* 0x000fe20000100a00 */
[C---:B------:R-:W-:Y:S06]  /*781a0*/  HMMA.1688.F32.TF32 R92, R12.reuse, R122, R16 ;  /* 0x0000007a0c5c723c */ /* 0x040fec0000081010 */
[C---:B------:R-:W-:Y:S10]  /*781b0*/  HMMA.1688.F32.TF32 R16, R12.reuse, R126, R20 ;  /* 0x0000007e0c10723c */ /* 0x040ff40000081014 */
        /* <DEDUP_REMOVED lines=18> */
[C---:B----4-:R-:W-:Y:S01]  /*782e0*/  HMMA.1688.F32.TF32 R16, R12.reuse, R150, R44 ;  /* 0x000000960c10723c */ /* 0x050fe2000008102c */
        /* <DEDUP_REMOVED lines=46> */
[----:B-1----:R-:W-:Y:S11]  /*785d0*/  HMMA.1688.F32.TF32 R4, R12, R214, R240 ;  /* 0x000000d60c04723c */ /* 0x002ff600000810f0 */
[----:B------:R-:W-:Y:S04]  /*785e0*/  STL.64 [R1+0x2260], R20 ;  /* 0x0022601401007387 */ /* 0x000fe80000100a00 */
[----:B------:R-:W-:Y:S04]  /*785f0*/  STL.64 [R1+0x2268], R22 ;  /* 0x0022681601007387 */ /* 0x000fe80000100a00 */
[----:B------:R-:W-:Y:S04]  /*78600*/  STL.64 [R1+0x2250], R16 ;  /* 0x0022501001007387 */ /* 0x000fe80000100a00 */
[----:B------:R-:W-:Y:S04]  /*78610*/  STL.64 [R1+0x2258], R18 ;  /* 0x0022581201007387 */ /* 0x000fe80000100a00 */
[----:B------:R1:W-:Y:S04]  /*78620*/  STL.64 [R1+0x2248], R6 ;  /* 0x0022480601007387 */ /* 0x0003e80000100a00 */
        /* <DEDUP_REMOVED lines=44> */
[----:B------:R-:W-:-:S02]  /*788f0*/  IMAD.MOV.U32 R216, RZ, RZ, R4 ;  /* 0x000000ffffd87224 */ /* 0x000fc400078e0004 */
[----:B------:R-:W-:Y:S02]  /*78900*/  IMAD.MOV.U32 R217, RZ, RZ, R5 ;  /* 0x000000ffffd97224 */ /* 0x000fe400078e0005 */
[C---:B-1----:R-:W-:Y:S06]  /*78910*/  HMMA.1688.F32.TF32 R4, R12.reuse, R218, R68 ;  /* 0x000000da0c04723c */ /* 0x042fec0000081044 */
[----:B---3--:R-:W-:-:S15]  /*78920*/  HMMA.1688.F32.TF32 R12, R12, R222, R72 ;  /* 0x000000de0c0c723c */ /* 0x008fde0000081048 */
[----:B------:R-:W-:-:S02]  /*78930*/  NOP ;  /* 0x0000000000007918 */ /* 0x000fc40000000000 */
[----:B------:R2:W-:Y:S01]  /*78940*/  STL.64 [R1+0x2238], R6 ;  /* 0x0022380601007387 */ /* 0x0005e20000100a00 */
[----:B------:R-:W-:Y:S02]  /*78950*/  IMAD.MOV.U32 R220, RZ, RZ, R4 ;  /* 0x000000ffffdc7224 */ /* 0x000fe400078e0004 */
[----:B------:R-:W-:Y:S02]  /*78960*/  IMAD.MOV.U32 R221, RZ, RZ, R5 ;  /* 0x000000ffffdd7224 */ /* 0x000fe400078e0005 */
[----:B--2---:R-:W-:Y:S01]  /*78970*/  HMMA.1688.F32.TF32 R4, R8, R98, R76 ;  /* 0x000000620804723c */ /* 0x004fe2000008104c */
[----:B------:R-:W-:Y:S04]  /*78980*/  STL.64 [R1+0x1a60], R12 ;  /* 0x001a600c01007387 */ /* 0x000fe80000100a00 */
[----:B------:R-:W-:-:S15]  /*78990*/  STL.64 [R1+0x1a68], R14 ;  /* 0x001a680e01007387 */ /* 0x000fde0000100a00 */
[----:B------:R-:W-:-:S03]  /*789a0*/  NOP ;  /* 0x0000000000007918 */ /* 0x000fc60000000000 */
[----:B------:R4:W-:Y:S01]  /*789b0*/  STL.64 [R1+0x1a58], R6 ;  /* 0x001a580601007387 */ /* 0x0009e20000100a00 */
[----:B------:R-:W-:Y:S01]  /*789c0*/  IMAD.MOV.U32 R152, RZ, RZ, R4 ;  /* 0x000000ffff987224 */ /* 0x000fe200078e0004 */
[----:B------:R-:W-:Y:S02]  /*789d0*/  MOV R153, R5 ;  /* 0x0000000500997202 */ /* 0x000fe40000000f00 */
[C---:B----4-:R-:W-:Y:S06]  /*789e0*/  HMMA.1688.F32.TF32 R4, R8.reuse, R102, R80 ;  /* 0x000000660804723c */ /* 0x050fec0000081050 */
[----:B------:R-:W-:-:S15]  /*789f0*/  HMMA.1688.F32.TF32 R12, R8, R110, R88 ;  /* 0x0000006e080c723c */ /* 0x000fde0000081058 */
[----:B------:R-:W-:-:S02]  /*78a00*/  NOP ;  /* 0x0000000000007918 */ /* 0x000fc40000000000 */
[----:B------:R1:W-:Y:S01]  /*78a10*/  STL.64 [R1+0x1a28], R6 ;  /* 0x001a280601007387 */ /* 0x0003e20000100a00 */
[----:B------:R-:W-:Y:S02]  /*78a20*/  IMAD.MOV.U32 R156, RZ, RZ, R4 ;  /* 0x000000ffff9c7224 */ /* 0x000fe400078e0004 */
[----:B------:R-:W-:Y:S02]  /*78a30*/  IMAD.MOV.U32 R157, RZ, RZ, R5 ;  /* 0x000000ffff9d7224 */ /* 0x000fe400078e0005 */
[----:B-1----:R-:W-:-:S15]  /*78a40*/  HMMA.1688.F32.TF32 R4, R8, R106, R84 ;  /* 0x0000006a0804723c */ /* 0x002fde0000081054 */
[----:B------:R-:W-:-:S08]  /*78a50*/  NOP ;  /* 0x0000000000007918 */ /* 0x000fd00000000000 */
[----:B------:R-:W-:Y:S04]  /*78a60*/  STL.64 [R1+0x1998], R6 ;  /* 0x0019980601007387 */ /* 0x000fe80000100a00 */
[----:B------:R-:W-:Y:S04]  /*78a70*/  STL.64 [R1+0x1610], R12 ;  /* 0x0016100c01007387 */ /* 0x000fe80000100a00 */
[----:B------:R1:W-:Y:S01]  /*78a80*/  STL.64 [R1+0x1618], R14 ;  /* 0x0016180e01007387 */ /* 0x0003e20000100a00 */
[----:B------:R-:W-:Y:S02]  /*78a90*/  IMAD.MOV.U32 R160, RZ, RZ, R4 ;  /* 0x000000ffffa07224 */ /* 0x000fe400078e0004 */
[----:B------:R-:W-:Y:S01]  /*78aa0*/  IMAD.MOV.U32 R161, RZ, RZ, R5 ;  /* 0x000000ffffa17224 */ /* 0x000fe200078e0005 */
[----:B------:R-:W-:Y:S04]  /*78ab0*/  LDS R4, [R3+UR10+0x4600] ;  /* 0x0046000a03047984 */ /* 0x000fe80008000800 */
[----:B------:R-:W-:Y:S01]  /*78ac0*/  LDS R6, [R3+UR10+0x6600] ;  /* 0x0066000a03067984 */ /* 0x000fe20008000800 */
[----:B-1----:R-:W-:Y:S03]  /*78ad0*/  HMMA.1688.F32.TF32 R12, R8, R114, R224 ;  /* 0x00000072080c723c */ /* 0x002fe600000810e0 */
[----:B------:R-:W-:Y:S04]  /*78ae0*/  LDS R5, [R137+UR10+0x4600] ;  /* 0x0046000a89057984 */ /* 0x000fe80008000800 */
[----:B------:R-:W1:-:S15]  /*78af0*/  LDS R7, [R137+UR10+0x6600] ;  /* 0x0066000a89077984 */ /* 0x000e5e0008000800 */
[----:B------:R-:W-:-:S01]  /*78b00*/  NOP ;  /* 0x0000000000007918 */ /* 0x000fc20000000000 */
[----:B------:R2:W-:Y:S01]  /*78b10*/  STL.64 [R1+0x2228], R14 ;  /* 0x0022280e01007387 */ /* 0x0005e20000100a00 */
[----:B------:R-:W-:Y:S02]  /*78b20*/  IMAD.MOV.U32 R168, RZ, RZ, R12 ;  /* 0x000000ffffa87224 */ /* 0x000fe400078e000c */
[----:B------:R-:W-:Y:S02]  /*78b30*/  IMAD.MOV.U32 R169, RZ, RZ, R13 ;  /* 0x000000ffffa97224 */ /* 0x000fe400078e000d */
[----:B--2---:R-:W-:-:S15]  /*78b40*/  HMMA.1688.F32.TF32 R12, R8, R118, R248 ;  /* 0x00000076080c723c */ /* 0x004fde00000810f8 */
[----:B------:R-:W-:-:S08]  /*78b50*/  NOP ;  /* 0x0000000000007918 */ /* 0x000fd00000000000 */
[----:B------:R2:W-:Y:S01]  /*78b60*/  STL.64 [R1+0x2218], R14 ;  /* 0x0022180e01007387 */ /* 0x0005e20000100a00 */
[----:B------:R-:W-:Y:S02]  /*78b70*/  IMAD.MOV.U32 R172, RZ, RZ, R12 ;  /* 0x000000ffffac7224 */ /* 0x000fe400078e000c */
[----:B------:R-:W-:Y:S02]  /*78b80*/  IMAD.MOV.U32 R173, RZ, RZ, R13 ;  /* 0x000000ffffad7224 */ /* 0x000fe400078e000d */
[----:B--2---:R-:W-:-:S15]  /*78b90*/  HMMA.1688.F32.TF32 R12, R8, R122, R232 ;  /* 0x0000007a080c723c */ /* 0x004fde00000810e8 */
[----:B------:R-:W-:-:S09]  /*78ba0*/  NOP ;  /* 0x0000000000007918 */ /* 0x000fd20000000000 */
[----:B------:R-:W-:Y:S01]  /*78bb0*/  IMAD.MOV.U32 R176, RZ, RZ, R12 ;  /* 0x000000ffffb07224 */ /* 0x000fe200078e000c */
[----:B------:R-:W-:Y:S01]  /*78bc0*/  MOV R165, R14 ;  /* 0x0000000e00a57202 */ /* 0x000fe20000000f00 */
[----:B------:R-:W-:Y:S02]  /*78bd0*/  IMAD.MOV.U32 R177, RZ, RZ, R13 ;  /* 0x000000ffffb17224 */ /* 0x000fe400078e000d */
[----:B------:R-:W-:Y:S02]  /*78be0*/  IMAD.MOV.U32 R164, RZ, RZ, R15 ;  /* 0x000000ffffa47224 */ /* 0x000fe400078e000f */
[----:B------:R-:W-:-:S15]  /*78bf0*/  HMMA.1688.F32.TF32 R12, R8, R126, R236 ;  /* 0x0000007e080c723c */ /* 0x000fde00000810ec */
[----:B------:R-:W-:-:S08]  /*78c00*/  NOP ;  /* 0x0000000000007918 */ /* 0x000fd00000000000 */
[----:B------:R2:W-:Y:S01]  /*78c10*/  STL.64 [R1+0x21f8], R14 ;  /* 0x0021f80e01007387 */ /* 0x0005e20000100a00 */
[----:B------:R-:W-:Y:S02]  /*78c20*/  IMAD.MOV.U32 R180, RZ, RZ, R12 ;  /* 0x000000ffffb47224 */ /* 0x000fe400078e000c */
[----:B------:R-:W-:Y:S02]  /*78c30*/  IMAD.MOV.U32 R181, RZ, RZ, R13 ;  /* 0x000000ffffb57224 */ /* 0x000fe400078e000d */
[----:B--2---:R-:W-:-:S15]  /*78c40*/  HMMA.1688.F32.TF32 R12, R8, R130, R240 ;  /* 0x00000082080c723c */ /* 0x004fde00000810f0 */
[----:B------:R-:W-:-:S08]  /*78c50*/  NOP ;  /* 0x0000000000007918 */ /* 0x000fd00000000000 */
[----:B------:R2:W-:Y:S04]  /*78c60*/  STL.64 [R1+0x21e8], R14 ;  /* 0x0021e80e01007387 */ /* 0x0005e80000100a00 */
        /* <DEDUP_REMOVED lines=72> */
[----:B------:R-:W-:-:S02]  /*790f0*/  IMAD.MOV.U32 R184, RZ, RZ, R12 ;  /* 0x000000ffffb87224 */ /* 0x000fc400078e000c */
[----:B------:R-:W-:Y:S02]  /*79100*/  IMAD.MOV.U32 R185, RZ, RZ, R13 ;  /* 0x000000ffffb97224 */ /* 0x000fe400078e000d */
[----:B--2---:R-:W-:-:S15]  /*79110*/  HMMA.1688.F32.TF32 R12, R8, R134, R40 ;  /* 0x00000086080c723c */ /* 0x004fde0000081028 */
[----:B------:R-:W-:-:S08]  /*79120*/  NOP ;  /* 0x0000000000007918 */ /* 0x000fd00000000000 */
[----:B------:R4:W-:Y:S01]  /*79130*/  STL.64 [R1+0x21d8], R14 ;  /* 0x0021d80e01007387 */ /* 0x0009e20000100a00 */
[----:B------:R-:W-:Y:S02]  /*79140*/  IMAD.MOV.U32 R188, RZ, RZ, R12 ;  /* 0x000000ffffbc7224 */ /* 0x000fe400078e000c */
[----:B------:R-:W-:Y:S02]  /*79150*/  IMAD.MOV.U32 R189, RZ, RZ, R13 ;  /* 0x000000ffffbd7224 */ /* 0x000fe400078e000d */
[----:B----4-:R-:W-:-:S15]  /*79160*/  HMMA.1688.F32.TF32 R12, R8, R138, R44 ;  /* 0x0000008a080c723c */ /* 0x010fde000008102c */
[----:B------:R-:W-:-:S08]  /*79170*/  NOP ;  /* 0x0000000000007918 */ /* 0x000fd00000000000 */
[----:B------:R3:W-:Y:S01]  /*79180*/  STL.64 [R1+0x21c8], R14 ;  /* 0x0021c80e01007387 */ /* 0x0007e20000100a00 */
[----:B------:R-:W-:Y:S02]  /*79190*/  IMAD.MOV.U32 R192, RZ, RZ, R12 ;  /* 0x000000ffffc07224 */ /* 0x000fe400078e000c */
[----:B------:R-:W-:Y:S02]  /*791a0*/  IMAD.MOV.U32 R193, RZ, RZ, R13 ;  /* 0x000000ffffc17224 */ /* 0x000fe400078e000d */
[----:B---3--:R-:W-:-:S15]  /*791b0*/  HMMA.1688.F32.TF32 R12, R8, R142, R48 ;  /* 0x0000008e080c723c */ /* 0x008fde0000081030 */
[----:B------:R-:W-:-:S08]  /*791c0*/  NOP ;  /* 0x0000000000007918 */ /* 0x000fd00000000000 */
[----:B------:R2:W-:Y:S01]  /*791d0*/  STL.64 [R1+0x21b8], R14 ;  /* 0x0021b80e01007387 */ /* 0x0005e20000100a00 */
[----:B------:R-:W-:Y:S01]  /*791e0*/  IMAD.MOV.U32 R196, RZ, RZ, R12 ;  /* 0x000000ffffc47224 */ /* 0x000fe200078e000c */
[----:B------:R-:W-:Y:S02]  /*791f0*/  MOV R197, R13 ;  /* 0x0000000d00c57202 */ /* 0x000fe40000000f00 */
[----:B--2---:R-:W-:-:S15]  /*79200*/  HMMA.1688.F32.TF32 R12, R8, R146, R52 ;  /* 0x00000092080c723c */ /* 0x004fde0000081034 */
[----:B------:R-:W-:-:S08]  /*79210*/  NOP ;  /* 0x0000000000007918 */ /* 0x000fd00000000000 */
        /* <DEDUP_REMOVED lines=13> */
[C---:B--2---:R-:W-:Y:S06]  /*792f0*/  HMMA.1688.F32.TF32 R12, R8.reuse, R158, R64 ;  /* 0x0000009e080c723c */ /* 0x044fec0000081040 */
[----:B------:R-:W-:-:S15]  /*79300*/  HMMA.1688.F32.TF32 R16, R8, R162, R68 ;  /* 0x000000a20810723c */ /* 0x000fde0000081044 */
[----:B------:R-:W-:-:S02]  /*79310*/  NOP ;  /* 0x0000000000007918 */ /* 0x000fc40000000000 */
[----:B------:R2:W-:Y:S01]  /*79320*/  STL.64 [R1+0x2178], R14 ;  /* 0x0021780e01007387 */ /* 0x0005e20000100a00 */
[----:B------:R-:W-:Y:S02]  /*79330*/  IMAD.MOV.U32 R212, RZ, RZ, R12 ;  /* 0x000000ffffd47224 */ /* 0x000fe400078e000c */
[----:B------:R-:W-:Y:S02]  /*79340*/  IMAD.MOV.U32 R213, RZ, RZ, R13 ;  /* 0x000000ffffd57224 */ /* 0x000fe400078e000d */
[C---:B--2---:R-:W-:Y:S01]  /*79350*/  HMMA.1688.F32.TF32 R12, R8.reuse, R166, R72 ;  /* 0x000000a6080c723c */ /* 0x044fe20000081048 */
[----:B------:R-:W-:Y:S05]  /*79360*/  STL.64 [R1+0x2160], R16 ;  /* 0x0021601001007387 */ /* 0x000fea0000100a00 */
        /* <DEDUP_REMOVED lines=90> */
[----:B--2---:R-:W2:Y:S04]  /*79910*/  LDL.LU R20, [R1+0x530] ;  /* 0x0005300001147983 */ /* 0x004ea80000300800 */
[----:B------:R-:W2:Y:S04]  /*79920*/  LDL.LU R21, [R1+0x534] ;  /* 0x0005340001157983 */ /* 0x000ea80000300800 */
[----:B---3--:R-:W2:Y:S04]  /*79930*/  LDL.LU R22, [R1+0x538] ;  /* 0x0005380001167983 */ /* 0x008ea80000300800 */
[----:B------:R-:W2:Y:S04]  /*79940*/  LDL.LU R23, [R1+0x53c] ;  /* 0x00053c0001177983 */ /* 0x000ea80000300800 */
[----:B-1----:R-:W3:Y:S04]  /*79950*/  LDL.LU R16, [R1+0x540] ;  /* 0x0005400001107983 */ /* 0x002ee80000300800 */
        /* <DEDUP_REMOVED lines=45> */
[C---:B--2---:R-:W-:Y:S06]  /*79c30*/  HMMA.1688.F32.TF32 R12, R8.reuse, R206, R12 ;  /* 0x000000ce080c723c */ /* 0x044fec000008100c */
[C---:B------:R-:W-:Y:S06]  /*79c40*/  HMMA.1688.F32.TF32 R248, R8.reuse, R210, R248 ;  /* 0x000000d208f8723c */ /* 0x040fec00000810f8 */
[----:B------:R-:W-:Y:S06]  /*79c50*/  HMMA.1688.F32.TF32 R228, R8, R214, R228 ;  /* 0x000000d608e4723c */ /* 0x000fec00000810e4 */
[C---:B------:R-:W-:Y:S05]  /*79c60*/  HMMA.1688.F32.TF32 R8, R4.reuse, R98, R20 ;  /* 0x000000620408723c */ /* 0x040fea0000081014 */
[----:B------:R-:W-:Y:S04]  /*79c70*/  STL.64 [R1+0x20b0], R12 ;  /* 0x0020b00c01007387 */ /* 0x000fe80000100a00 */
[----:B------:R-:W-:Y:S04]  /*79c80*/  STL.64 [R1+0x20b8], R14 ;  /* 0x0020b80e01007387 */ /* 0x000fe80000100a00 */
[----:B------:R-:W-:Y:S04]  /*79c90*/  STL.64 [R1+0x3600], R248 ;  /* 0x003600f801007387 */ /* 0x000fe80000100a00 */
[----:B------:R1:W-:Y:S01]  /*79ca0*/  STL.64 [R1+0x3608], R250 ;  /* 0x003608fa01007387 */ /* 0x0003e20000100a00 */
[C---:B------:R-:W-:Y:S03]  /*79cb0*/  HMMA.1688.F32.TF32 R20, R4.reuse, R102, R24 ;  /* 0x000000660414723c */ /* 0x040fe60000081018 */
[----:B------:R-:W-:Y:S04]  /*79cc0*/  LDS R12, [R3+UR10+0x4680] ;  /* 0x0046800a030c7984 */ /* 0x000fe80008000800 */
[----:B------:R-:W-:Y:S04]  /*79cd0*/  LDS R14, [R3+UR10+0x6680] ;  /* 0x0066800a030e7984 */ /* 0x000fe80008000800 */
[----:B-1----:R-:W2:Y:S04]  /*79ce0*/  LDL.LU.64 R250, [R1+0x7f80] ;  /* 0x007f800001fa7983 */ /* 0x002ea80000300a00 */
[----:B------:R-:W3:Y:S04]  /*79cf0*/  LDL.LU.64 R248, [R1+0x7f78] ;  /* 0x007f780001f87983 */ /* 0x000ee80000300a00 */
        /* <DEDUP_REMOVED lines=11> */
[C---:B----4-:R-:W-:Y:S03]  /*79db0*/  HMMA.1688.F32.TF32 R8, R4.reuse, R110, R32 ;  /* 0x0000006e0408723c */ /* 0x050fe60000081020 */
[----:B------:R-:W-:Y:S04]  /*79dc0*/  STL.64 [R1+0x1b30], R20 ;  /* 0x001b301401007387 */ /* 0x000fe80000100a00 */
[----:B------:R4:W-:Y:S08]  /*79dd0*/  STL.64 [R1+0x1b38], R22 ;  /* 0x001b381601007387 */ /* 0x0009f00000100a00 */
[----:B------:R-:W-:Y:S01]  /*79de0*/  STL.64 [R1+0x1b40], R16 ;  /* 0x001b401001007387 */ /* 0x000fe20000100a00 */
[C---:B----4-:R-:W-:Y:S03]  /*79df0*/  HMMA.1688.F32.TF32 R20, R4.reuse, R114, R36 ;  /* 0x000000720414723c */ /* 0x050fe60000081024 */
[----:B------:R4:W-:Y:S04]  /*79e00*/  STL.64 [R1+0x1b48], R18 ;  /* 0x001b481201007387 */ /* 0x0009e80000100a00 */
[----:B------:R-:W-:Y:S04]  /*79e10*/  STL.64 [R1+0x1b50], R8 ;  /* 0x001b500801007387 */ /* 0x000fe80000100a00 */
[----:B------:R1:W-:Y:S01]  /*79e20*/  STL.64 [R1+0x1b58], R10 ;  /* 0x001b580a01007387 */ /* 0x0003e20000100a00 */
[C---:B----4-:R-:W-:Y:S06]  /*79e30*/  HMMA.1688.F32.TF32 R16, R4.reuse, R118, R40 ;  /* 0x000000760410723c */ /* 0x050fec0000081028 */
        /* <DEDUP_REMOVED lines=9> */
[C---:B----4-:R-:W-:Y:S05]  /*79ed0*/  HMMA.1688.F32.TF32 R8, R4.reuse, R134, R56 ;  /* 0x000000860408723c */ /* 0x050fea0000081038 */
        /* <DEDUP_REMOVED lines=36> */
[----:B------:R1:W-:Y:S04]  /*7a120*/  STL.64 [R1+0x2050], R20 ;  /* 0x0020501401007387 */ /* 0x0003e80000100a00 */
[----:B------:R4:W-:Y:S04]  /*7a130*/  STL.64 [R1+0x2058], R22 ;  /* 0x0020581601007387 */ /* 0x0009e80000100a00 */
[----:B------:R-:W2:Y:S04]  /*7a140*/  LDL.LU R88, [R1+0xd0] ;  /* 0x0000d00001587983 */ /* 0x000ea80000300800 */
[----:B------:R-:W-:Y:S04]  /*7a150*/  STL.64 [R1+0x2040], R16 ;  /* 0x0020401001007387 */ /* 0x000fe80000100a00 */
[----:B------:R-:W-:Y:S04]  /*7a160*/  STL.64 [R1+0x2048], R18 ;  /* 0x0020481201007387 */ /* 0x000fe80000100a00 */
[----:B------:R3:W-:Y:S04]  /*7a170*/  STL.64 [R1+0x2030], R8 ;  /* 0x0020300801007387 */ /* 0x0007e80000100a00 */
[----:B------:R3:W-:Y:S04]  /*7a180*/  STL.64 [R1+0x2038], R10 ;  /* 0x0020380a01007387 */ /* 0x0007e80000100a00 */
        /* <DEDUP_REMOVED lines=59> */
[----:B---3--:R-:W3:Y:S04]  /*7a540*/  LDL.LU R8, [R1+0x3a0] ;  /* 0x0003a00001087983 */ /* 0x008ee80000300800 */
        /* <DEDUP_REMOVED lines=44> */
[----:B--2---:R-:W-:-:S15]  /*7a810*/  HMMA.1688.F32.TF32 R232, R4, R186, R232 ;  /* 0x000000ba04e8723c */ /* 0x004fde00000810e8 */
[----:B------:R-:W-:-:S08]  /*7a820*/  NOP ;  /* 0x0000000000007918 */ /* 0x000fd00000000000 */
[----:B------:R-:W-:Y:S04]  /*7a830*/  STL.64 [R1+0x2020], R232 ;  /* 0x002020e801007387 */ /* 0x000fe80000100a00 */
[----:B------:R1:W-:Y:S04]  /*7a840*/  STL.64 [R1+0x2028], R234 ;  /* 0x002028ea01007387 */ /* 0x0003e80000100a00 */
[----:B-1----:R-:W2:Y:S04]  /*7a850*/  LDL.LU.64 R234, [R1+0x7f70] ;  /* 0x007f700001ea7983 */ /* 0x002ea80000300a00 */
[----:B------:R-:W4:Y:S04]  /*7a860*/  LDL.LU.64 R232, [R1+0x7f68] ;  /* 0x007f680001e87983 */ /* 0x000f280000300a00 */
[----:B------:R-:W-:Y:S04]  /*7a870*/  STL.64 [R1+0x2010], R236 ;  /* 0x002010ec01007387 */ /* 0x000fe80000100a00 */
[----:B------:R1:W-:Y:S04]  /*7a880*/  STL.64 [R1+0x2018], R238 ;  /* 0x002018ee01007387 */ /* 0x0003e80000100a00 */
[----:B-1----:R-:W4:Y:S04]  /*7a890*/  LDL.LU.64 R238, [R1+0x7f60] ;  /* 0x007f600001ee7983 */ /* 0x002f280000300a00 */
[----:B------:R-:W4:Y:S01]  /*7a8a0*/  LDL.LU.64 R236, [R1+0x7f58] ;  /* 0x007f580001ec7983 */ /* 0x000f220000300a00 */
[C---:B---3--:R-:W-:Y:S06]  /*7a8b0*/  HMMA.1688.F32.TF32 R240, R4.reuse, R194, R240 ;  /* 0x000000c204f0723c */ /* 0x048fec00000810f0 */
[C---:B------:R-:W-:Y:S06]  /*7a8c0*/  HMMA.1688.F32.TF32 R8, R4.reuse, R198, R8 ;  /* 0x000000c60408723c */ /* 0x040fec0000081008 */
[C---:B------:R-:W-:Y:S11]  /*7a8d0*/  HMMA.1688.F32.TF32 R228, R4.reuse, R202, R228 ;  /* 0x000000ca04e4723c */ /* 0x040ff600000810e4 */
[----:B------:R-:W-:Y:S04]  /*7a8e0*/  STL.64 [R1+0x2000], R240 ;  /* 0x002000f001007387 */ /* 0x000fe80000100a00 */
[----:B------:R1:W-:Y:S01]  /*7a8f0*/  STL.64 [R1+0x2008], R242 ;  /* 0x002008f201007387 */ /* 0x0003e20000100a00 */
[C---:B------:R-:W-:Y:S03]  /*7a900*/  HMMA.1688.F32.TF32 R16, R4.reuse, R210, R16 ;  /* 0x000000d20410723c */ /* 0x040fe60000081010 */
[----:B-1----:R-:W3:Y:S04]  /*7a910*/  LDL.LU.64 R242, [R1+0x7f50] ;  /* 0x007f500001f27983 */ /* 0x002ee80000300a00 */
[----:B------:R-:W3:Y:S04]  /*7a920*/  LDL.LU.64 R240, [R1+0x7f48] ;  /* 0x007f480001f07983 */ /* 0x000ee80000300a00 */
        /* <DEDUP_REMOVED lines=8> */
[----:B------:R1:W-:Y:S04]  /*7a9b0*/  STL.64 [R1+0x1fd8], R10 ;  /* 0x001fd80a01007387 */ /* 0x0003e80000100a00 */
[----:B------:R-:W-:Y:S04]  /*7a9c0*/  STL.64 [R1+0x1fc0], R16 ;  /* 0x001fc01001007387 */ /* 0x000fe80000100a00 */
[----:B------:R1:W-:Y:S02]  /*7a9d0*/  STL.64 [R1+0x1fc8], R18 ;  /* 0x001fc81201007387 */ /* 0x0003e40000100a00 */
[C---:B-1----:R-:W-:Y:S06]  /*7a9e0*/  HMMA.1688.F32.TF32 R8, R4.reuse, R218, R24 ;  /* 0x000000da0408723c */ /* 0x042fec0000081018 */
[----:B------:R-:W-:Y:S06]  /*7a9f0*/  HMMA.1688.F32.TF32 R16, R4, R222, R28 ;  /* 0x000000de0410723c */ /* 0x000fec000008101c */
[C---:B------:R-:W-:Y:S01]  /*7aa00*/  HMMA.1688.F32.TF32 R4, R12.reuse, R98, R32 ;  /* 0x000000620c04723c */ /* 0x040fe20000081020 */
[----:B------:R-:W-:Y:S04]  /*7aa10*/  STL.64 [R1+0x1fb0], R20 ;  /* 0x001fb01401007387 */ /* 0x000fe80000100a00 */
[----:B------:R-:W-:Y:S06]  /*7aa20*/  STL.64 [R1+0x1fb8], R22 ;  /* 0x001fb81601007387 */ /* 0x000fec0000100a00 */
[----:B------:R-:W-:Y:S04]  /*7aa30*/  STL.64 [R1+0x1fa0], R8 ;  /* 0x001fa00801007387 */ /* 0x000fe80000100a00 */
[----:B------:R1:W-:Y:S04]  /*7aa40*/  STL.64 [R1+0x1fa8], R10 ;  /* 0x001fa80a01007387 */ /* 0x0003e80000100a00 */
[----:B------:R-:W-:Y:S04]  /*7aa50*/  STL.64 [R1+0x1f70], R16 ;  /* 0x001f701001007387 */ /* 0x000fe80000100a00 */
[----:B------:R1:W-:Y:S02]  /*7aa60*/  STL.64 [R1+0x1f78], R18 ;  /* 0x001f781201007387 */ /* 0x0003e40000100a00 */
[C---:B-1----:R-:W-:Y:S02]  /*7aa70*/  HMMA.1688.F32.TF32 R8, R12.reuse, R102, R36 ;  /* 0x000000660c08723c */ /* 0x042fe40000081024 */
[----:B------:R-:W-:Y:S04]  /*7aa80*/  STL.64 [R1+0x1f60], R4 ;  /* 0x001f600401007387 */ /* 0x000fe80000100a00 */
[----:B------:R1:W-:Y:S01]  /*7aa90*/  STL.64 [R1+0x1f68], R6 ;  /* 0x001f680601007387 */ /* 0x0003e20000100a00 */
[C---:B------:R-:W-:Y:S06]  /*7aaa0*/  HMMA.1688.F32.TF32 R16, R12.reuse, R106, R40 ;  /* 0x0000006a0c10723c */ /* 0x040fec0000081028 */
[C---:B-1----:R-:W-:Y:S10]  /*7aab0*/  HMMA.1688.F32.TF32 R4, R12.reuse, R110, R44 ;  /* 0x0000006e0c04723c */ /* 0x042ff4000008102c */
[----:B------:R-:W-:Y:S04]  /*7aac0*/  STL.64 [R1+0x1f50], R8 ;  /* 0x001f500801007387 */ /* 0x000fe80000100a00 */
[----:B------:R-:W-:Y:S04]  /*7aad0*/  STL.64 [R1+0x1f58], R10 ;  /* 0x001f580a01007387 */ /* 0x000fe80000100a00 */
[----:B------:R-:W-:Y:S04]  /*7aae0*/  STL.64 [R1+0x1f40], R16 ;  /* 0x001f401001007387 */ /* 0x000fe80000100a00 */
[----:B------:R-:W-:Y:S01]  /*7aaf0*/  STL.64 [R1+0x1f48], R18 ;  /* 0x001f481201007387 */ /* 0x000fe20000100a00 */
[C---:B------:R-:W-:Y:S03]  /*7ab00*/  HMMA.1688.F32.TF32 R20, R12.reuse, R126, R60 ;  /* 0x0000007e0c14723c */ /* 0x040fe6000008103c */
        /* <DEDUP_REMOVED lines=28> */
[----:B------:R1:W-:Y:S04]  /*7acd0*/  STL.64 [R1+0x1ee8], R22 ;  /* 0x001ee81601007387 */ /* 0x0003e80000100a00 */
[----:B------:R-:W-:Y:S04]  /*7ace0*/  STL.64 [R1+0x7ea0], R146 ;  /* 0x007ea09201007387 */ /* 0x000fe80000100a00 */
[----:B------:R-:W-:Y:S01]  /*7acf0*/  STL.64 [R1+0x1ed0], R16 ;  /* 0x001ed01001007387 */ /* 0x000fe20000100a00 */
[C---:B-1----:R-:W-:Y:S03]  /*7ad00*/  HMMA.1688.F32.TF32 R20, R12.reuse, R150, R84 ;  /* 0x000000960c14723c */ /* 0x042fe60000081054 */
[----:B------:R1:W-:Y:S04]  /*7ad10*/  STL.64 [R1+0x1ed8], R18 ;  /* 0x001ed81201007387 */ /* 0x0003e80000100a00 */
[----:B------:R-:W-:Y:S04]  /*7ad20*/  STL.64 [R1+0x1ec0], R4 ;  /* 0x001ec00401007387 */ /* 0x000fe80000100a00 */
[----:B------:R2:W-:Y:S01]  /*7ad30*/  STL.64 [R1+0x1ec8], R6 ;  /* 0x001ec80601007387 */ /* 0x0005e20000100a00 */
[C---:B-1----:R-:W-:Y:S06]  /*7ad40*/  HMMA.1688.F32.TF32 R16, R12.reuse, R154, R88 ;  /* 0x0000009a0c10723c */ /* 0x042fec0000081058 */
[----:B--2---:R-:W-:Y:S05]  /*7ad50*/  HMMA.1688.F32.TF32 R4, R12, R158, R224 ;  /* 0x0000009e0c04723c */ /* 0x004fea00000810e0 */
[----:B------:R1:W-:Y:S01]  /*7ad60*/  STL.64 [R1+0x1eb0], R20 ;  /* 0x001eb01401007387 */ /* 0x0003e20000100a00 */
[----:B------:R-:W-:-:S03]  /*7ad70*/  IMAD.MOV.U32 R88, RZ, RZ, R235 ;  /* 0x000000ffff587224 */ /* 0x000fc600078e00eb */
[----:B------:R2:W-:Y:S01]  /*7ad80*/  STL.64 [R1+0x1eb8], R22 ;  /* 0x001eb81601007387 */ /* 0x0005e20000100a00 */
[----:B------:R-:W-:Y:S01]  /*7ad90*/  IMAD.MOV.U32 R89, RZ, RZ, R234 ;  /* 0x000000ffff597224 */ /* 0x000fe200078e00ea */
[----:B----4-:R-:W-:Y:S01]  /*7ada0*/  MOV R90, R233 ;  /* 0x000000e9005a7202 */ /* 0x010fe20000000f00 */
[----:B------:R-:W-:-:S05]  /*7adb0*/  IMAD.MOV.U32 R91, RZ, RZ, R232 ;  /* 0x000000ffff5b7224 */ /* 0x000fca00078e00e8 */
[----:B------:R4:W-:Y:S04]  /*7adc0*/  STL.64 [R1+0x1ea0], R16 ;  /* 0x001ea01001007387 */ /* 0x0009e80000100a00 */
[----:B------:R4:W-:Y:S04]  /*7add0*/  STL.64 [R1+0x1ea8], R18 ;  /* 0x001ea81201007387 */ /* 0x0009e80000100a00 */
[----:B------:R-:W4:Y:S04]  /*7ade0*/  LDL.LU R235, [R1+0x7f44] ;  /* 0x007f440001eb7983 */ /* 0x000f280000300800 */
[----:B------:R4:W-:Y:S01]  /*7adf0*/  STL.64 [R1+0x1e90], R4 ;  /* 0x001e900401007387 */ /* 0x0009e20000100a00 */
[----:B------:R-:W-:-:S03]  /*7ae00*/  IMAD.MOV.U32 R84, RZ, RZ, R236 ;  /* 0x000000ffff547224 */ /* 0x000fc600078e00ec */
[----:B------:R4:W-:Y:S01]  /*7ae10*/  STL.64 [R1+0x1e98], R6 ;  /* 0x001e980601007387 */ /* 0x0009e20000100a00 */
[----:B------:R-:W-:-:S03]  /*7ae20*/  IMAD.MOV.U32 R85, RZ, RZ, R237 ;  /* 0x000000ffff557224 */ /* 0x000fc600078e00ed */
[----:B------:R-:W4:Y:S01]  /*7ae30*/  LDL.LU R234, [R1+0x7f40] ;  /* 0x007f400001ea7983 */ /* 0x000f220000300800 */
[----:B------:R-:W-:-:S03]  /*7ae40*/  IMAD.MOV.U32 R86, RZ, RZ, R239 ;  /* 0x000000ffff567224 */ /* 0x000fc600078e00ef */
[----:B------:R-:W4:Y:S01]  /*7ae50*/  LDL.LU R233, [R1+0x7f3c] ;  /* 0x007f3c0001e97983 */ /* 0x000f220000300800 */
[----:B------:R-:W-:-:S03]  /*7ae60*/  IMAD.MOV.U32 R87, RZ, RZ, R238 ;  /* 0x000000ffff577224 */ /* 0x000fc600078e00ee */
[----:B------:R-:W4:Y:S04]  /*7ae70*/  LDL.LU R232, [R1+0x7f38] ;  /* 0x007f380001e87983 */ /* 0x000f280000300800 */
[----:B------:R-:W2:Y:S04]  /*7ae80*/  LDL.LU R236, [R1+0x7f34] ;  /* 0x007f340001ec7983 */ /* 0x000ea80000300800 */
[----:B------:R-:W4:Y:S04]  /*7ae90*/  LDL.LU R237, [R1+0x7f30] ;  /* 0x007f300001ed7983 */ /* 0x000f280000300800 */
[----:B------:R-:W4:Y:S04]  /*7aea0*/  LDL.LU R239, [R1+0x7f2c] ;  /* 0x007f2c0001ef7983 */ /* 0x000f280000300800 */
[----:B------:R-:W4:Y:S01]  /*7aeb0*/  LDL.LU R238, [R1+0x7f28] ;  /* 0x007f280001ee7983 */ /* 0x000f220000300800 */
[----:B---3--:R-:W-:-:S02]  /*7aec0*/  IMAD.MOV.U32 R80, RZ, RZ, R243 ;  /* 0x000000ffff507224 */ /* 0x008fc400078e00f3 */
[----:B------:R-:W-:Y:S01]  /*7aed0*/  IMAD.MOV.U32 R81, RZ, RZ, R242 ;  /* 0x000000ffff517224 */ /* 0x000fe200078e00f2 */
[----:B------:R-:W3:Y:S01]  /*7aee0*/  LDL.LU R243, [R1+0x7f24] ;  /* 0x007f240001f37983 */ /* 0x000ee20000300800 */
[----:B------:R-:W-:Y:S02]  /*7aef0*/  IMAD.MOV.U32 R82, RZ, RZ, R240 ;  /* 0x000000ffff527224 */ /* 0x000fe400078e00f0 */
[----:B------:R-:W-:Y:S01]  /*7af00*/  IMAD.MOV.U32 R83, RZ, RZ, R241 ;  /* 0x000000ffff537224 */ /* 0x000fe200078e00f1 */
[----:B------:R-:W3:Y:S04]  /*7af10*/  LDL.LU R242, [R1+0x7f20] ;  /* 0x007f200001f27983 */ /* 0x000ee80000300800 */
[----:B------:R-:W3:Y:S04]  /*7af20*/  LDL.LU R240, [R1+0x7f1c] ;  /* 0x007f1c0001f07983 */ /* 0x000ee80000300800 */
[----:B------:R-:W3:Y:S01]  /*7af30*/  LDL.LU R241, [R1+0x7f18] ;  /* 0x007f180001f17983 */ /* 0x000ee20000300800 */
[----:B--2---:R-:W-:-:S02]  /*7af40*/  IMAD.MOV.U32 R75, RZ, RZ, R236 ;  /* 0x000000ffff4b7224 */ /* 0x004fc400078e00ec */
[----:B----4-:R-:W-:Y:S02]  /*7af50*/  IMAD.MOV.U32 R74, RZ, RZ, R237 ;  /* 0x000000ffff4a7224 */ /* 0x010fe400078e00ed */
[----:B------:R-:W-:Y:S02]  /*7af60*/  IMAD.MOV.U32 R72, RZ, RZ, R239 ;  /* 0x000000ffff487224 */ /* 0x000fe400078e00ef */
[----:B------:R-:W2:Y:S01]  /*7af70*/  LDL.LU R239, [R1+0x7f14] ;  /* 0x007f140001ef7983 */ /* 0x000ea20000300800 */
[----:B------:R-:W-:-:S03]  /*7af80*/  MOV R73, R238 ;  /* 0x000000ee00497202 */ /* 0x000fc60000000f00 */
[----:B------:R-:W4:Y:S04]  /*7af90*/  LDL.LU R238, [R1+0x7f10] ;  /* 0x007f100001ee7983 */ /* 0x000f280000300800 */
[----:B------:R-:W4:Y:S04]  /*7afa0*/  LDL.LU R237, [R1+0x7f0c] ;  /* 0x007f0c0001ed7983 */ /* 0x000f280000300800 */
[----:B------:R-:W4:Y:S01]  /*7afb0*/  LDL.LU R236, [R1+0x7f08] ;  /* 0x007f080001ec7983 */ /* 0x000f220000300800 */
[----:B---3--:R-:W-:-:S03]  /*7afc0*/  IMAD.MOV.U32 R68, RZ, RZ, R240 ;  /* 0x000000ffff447224 */ /* 0x008fc600078e00f0 */
[----:B------:R-:W3:Y:S01]  /*7afd0*/  LDL.LU R240, [R1+0x7f04] ;  /* 0x007f040001f07983 */ /* 0x000ee20000300800 */
[----:B------:R-:W-:Y:S02]  /*7afe0*/  IMAD.MOV.U32 R70, RZ, RZ, R242 ;  /* 0x000000ffff467224 */ /* 0x000fe400078e00f2 */
[----:B------:R-:W-:Y:S02]  /*7aff0*/  IMAD.MOV.U32 R69, RZ, RZ, R241 ;  /* 0x000000ffff457224 */ /* 0x000fe400078e00f1 */
[----:B------:R-:W3:Y:S01]  /*7b000*/  LDL.LU R241, [R1+0x7f00] ;  /* 0x007f000001f17983 */ /* 0x000ee20000300800 */
[----:B------:R-:W-:-:S03]  /*7b010*/  IMAD.MOV.U32 R71, RZ, RZ, R243 ;  /* 0x000000ffff477224 */ /* 0x000fc600078e00f3 */
[----:B------:R-:W3:Y:S04]  /*7b020*/  LDL.LU R242, [R1+0x7efc] ;  /* 0x007efc0001f27983 */ /* 0x000ee80000300800 */
[----:B------:R-:W3:Y:S04]  /*7b030*/  LDL.LU R243, [R1+0x7ef8] ;  /* 0x007ef80001f37983 */ /* 0x000ee80000300800 */
[----:B------:R-:W3:Y:S04]  /*7b040*/  LDL.LU R56, [R1+0x14f0] ;  /* 0x0014f00001387983 */ /* 0x000ee80000300800 */
[----:B------:R-:W3:Y:S04]  /*7b050*/  LDL.LU R57, [R1+0x14f4] ;  /* 0x0014f40001397983 */ /* 0x000ee80000300800 */
[----:B------:R-:W3:Y:S04]  /*7b060*/  LDL.LU R58, [R1+0x14f8] ;  /* 0x0014f800013a7983 */ /* 0x000ee80000300800 */
[----:B------:R-:W3:Y:S04]  /*7b070*/  LDL.LU R59, [R1+0x14fc] ;  /* 0x0014fc00013b7983 */ /* 0x000ee80000300800 */
[----:B------:R-:W3:Y:S04]  /*7b080*/  LDL.LU R48, [R1] ;  /* 0x0000000001307983 */ /* 0x000ee80000300800 */
        /* <DEDUP_REMOVED lines=63> */
[----:B--2---:R-:W-:Y:S02]  /*7b480*/  IMAD.MOV.U32 R67, RZ, RZ, R239 ;  /* 0x000000ffff437224 */ /* 0x004fe400078e00ef */
[----:B----4-:R-:W-:Y:S02]  /*7b490*/  IMAD.MOV.U32 R66, RZ, RZ, R238 ;  /* 0x000000ffff427224 */ /* 0x010fe400078e00ee */
[----:B------:R-:W-:Y:S02]  /*7b4a0*/  IMAD.MOV.U32 R65, RZ, RZ, R237 ;  /* 0x000000ffff417224 */ /* 0x000fe400078e00ed */
[----:B------:R-:W-:Y:S02]  /*7b4b0*/  IMAD.MOV.U32 R64, RZ, RZ, R236 ;  /* 0x000000ffff407224 */ /* 0x000fe400078e00ec */
        /* <DEDUP_REMOVED lines=11> */
[----:B------:R-:W2:Y:S01]  /*7b570*/  LDL.LU R251, [R1+0x7ec8] ;  /* 0x007ec80001fb7983 */ /* 0x000ea20000300800 */
[C---:B---3--:R-:W-:Y:S06]  /*7b580*/  HMMA.1688.F32.TF32 R20, R12.reuse, R178, R20 ;  /* 0x000000b20c14723c */ /* 0x048fec0000081014 */
[C---:B------:R-:W-:Y:S06]  /*7b590*/  HMMA.1688.F32.TF32 R4, R12.reuse, R162, R4 ;  /* 0x000000a20c04723c */ /* 0x040fec0000081004 */
[C---:B------:R-:W-:Y:S06]  /*7b5a0*/  HMMA.1688.F32.TF32 R144, R12.reuse, R166, R228 ;  /* 0x000000a60c90723c */ /* 0x040fec00000810e4 */
[C---:B------:R-:W-:Y:S11]  /*7b5b0*/  HMMA.1688.F32.TF32 R92, R12.reuse, R170, R92 ;  /* 0x000000aa0c5c723c */ /* 0x040ff6000008105c */
[----:B------:R-:W-:Y:S04]  /*7b5c0*/  STL.64 [R1+0x1e80], R4 ;  /* 0x001e800401007387 */ /* 0x000fe80000100a00 */
[----:B------:R1:W-:Y:S02]  /*7b5d0*/  STL.64 [R1+0x1e88], R6 ;  /* 0x001e880601007387 */ /* 0x0003e40000100a00 */
[C---:B-1----:R-:W-:Y:S06]  /*7b5e0*/  HMMA.1688.F32.TF32 R4, R12.reuse, R174, R16 ;  /* 0x000000ae0c04723c */ /* 0x042fec0000081010 */
[C---:B------:R-:W-:Y:S01]  /*7b5f0*/  HMMA.1688.F32.TF32 R16, R12.reuse, R182, R24 ;  /* 0x000000b60c10723c */ /* 0x040fe20000081018 */
        /* <DEDUP_REMOVED lines=23> */
[----:B------:R-:W-:Y:S04]  /*7b770*/  STL.64 [R1+0x19c8], R6 ;  /* 0x0019c80601007387 */ /* 0x000fe80000100a00 */
[----:B------:R-:W-:Y:S04]  /*7b780*/  STL.64 [R1+0x19b0], R20 ;  /* 0x0019b01401007387 */ /* 0x000fe80000100a00 */
[----:B------:R1:W-:Y:S01]  /*7b790*/  STL.64 [R1+0x19b8], R22 ;  /* 0x0019b81601007387 */ /* 0x0003e20000100a00 */
[----:B------:R-:W-:Y:S01]  /*7b7a0*/  HMMA.1688.F32.TF32 R24, R12, R218, R60 ;  /* 0x000000da0c18723c */ /* 0x000fe2000008103c */
[----:B------:R-:W-:-:S02]  /*7b7b0*/  IMAD.MOV.U32 R228, RZ, RZ, R245 ;  /* 0x000000ffffe47224 */ /* 0x000fc400078e00f5 */
[----:B------:R-:W-:Y:S01]  /*7b7c0*/  IMAD.MOV.U32 R229, RZ, RZ, R247 ;  /* 0x000000ffffe57224 */ /* 0x000fe200078e00f7 */
[----:B------:R-:W-:Y:S04]  /*7b7d0*/  STL.64 [R1+0x19a0], R16 ;  /* 0x0019a01001007387 */ /* 0x000fe80000100a00 */
[----:B------:R3:W-:Y:S01]  /*7b7e0*/  STL.64 [R1+0x19a8], R18 ;  /* 0x0019a81201007387 */ /* 0x0007e20000100a00 */
[C---:B-1----:R-:W-:Y:S01]  /*7b7f0*/  HMMA.1688.F32.TF32 R20, R12.reuse, R210, R52 ;  /* 0x000000d20c14723c */ /* 0x042fe20000081034 */
[----:B------:R-:W-:Y:S01]  /*7b800*/  IMAD.MOV.U32 R230, RZ, RZ, R244 ;  /* 0x000000ffffe67224 */ /* 0x000fe200078e00f4 */
[----:B------:R-:W-:Y:S01]  /*7b810*/  MOV R231, R246 ;  /* 0x000000f600e77202 */ /* 0x000fe20000000f00 */
[----:B------:R-:W-:Y:S04]  /*7b820*/  LDS R4, [R3+UR10+0x4780] ;  /* 0x0047800a03047984 */ /* 0x000fe80008000800 */
[----:B------:R-:W-:Y:S01]  /*7b830*/  LDS R6, [R3+UR10+0x6780] ;  /* 0x0067800a03067984 */ /* 0x000fe20008000800 */
[C---:B---3--:R-:W-:Y:S03]  /*7b840*/  HMMA.1688.F32.TF32 R16, R12.reuse, R214, R56 ;  /* 0x000000d60c10723c */ /* 0x048fe60000081038 */
[----:B------:R-:W-:Y:S04]  /*7b850*/  LDS R5, [R137+UR10+0x4780] ;  /* 0x0047800a89057984 */ /* 0x000fe80008000800 */
[----:B------:R-:W1:Y:S08]  /*7b860*/  LDS R7, [R137+UR10+0x6780] ;  /* 0x0067800a89077984 */ /* 0x000e700008000800 */
[----:B------:R-:W-:Y:S04]  /*7b870*/  STL.64 [R1+0x35d0], R20 ;  /* 0x0035d01401007387 */ /* 0x000fe80000100a00 */
[----:B------:R2:W-:Y:S04]  /*7b880*/  STL.64 [R1+0x35d8], R22 ;  /* 0x0035d81601007387 */ /* 0x0005e80000100a00 */
[----:B------:R-:W-:Y:S04]  /*7b890*/  STL.64 [R1+0x35c0], R16 ;  /* 0x0035c01001007387 */ /* 0x000fe80000100a00 */
[----:B------:R4:W-:Y:S01]  /*7b8a0*/  STL.64 [R1+0x35c8], R18 ;  /* 0x0035c81201007387 */ /* 0x0009e20000100a00 */
[----:B--2---:R-:W-:Y:S06]  /*7b8b0*/  HMMA.1688.F32.TF32 R20, R12, R222, R248 ;  /* 0x000000de0c14723c */ /* 0x004fec00000810f8 */
[C---:B------:R-:W-:Y:S06]  /*7b8c0*/  HMMA.1688.F32.TF32 R12, R8.reuse, R102, R236 ;  /* 0x00000066080c723c */ /* 0x040fec00000810ec */
[C---:B----4-:R-:W-:Y:S01]  /*7b8d0*/  HMMA.1688.F32.TF32 R16, R8.reuse, R98, R232 ;  /* 0x000000620810723c */ /* 0x050fe200000810e8 */
[----:B------:R-:W-:Y:S04]  /*7b8e0*/  STL.64 [R1+0x35b0], R24 ;  /* 0x0035b01801007387 */ /* 0x000fe80000100a00 */
[----:B------:R-:W-:Y:S06]  /*7b8f0*/  STL.64 [R1+0x35b8], R26 ;  /* 0x0035b81a01007387 */ /* 0x000fec0000100a00 */
        /* <DEDUP_REMOVED lines=26> */
[----:B---3--:R-:W-:Y:S05]  /*7baa0*/  HMMA.1688.F32.TF32 R12, R8, R138, R224 ;  /* 0x0000008a080c723c */ /* 0x008fea00000810e0 */
[----:B------:R-:W-:Y:S04]  /*7bab0*/  STL.64 [R1+0x18f0], R20 ;  /* 0x0018f01401007387 */ /* 0x000fe80000100a00 */
[----:B------:R-:W-:Y:S08]  /*7bac0*/  STL.64 [R1+0x18f8], R22 ;  /* 0x0018f81601007387 */ /* 0x000ff00000100a00 */
[----:B------:R-:W-:Y:S04]  /*7bad0*/  STL.64 [R1+0x18e0], R16 ;  /* 0x0018e01001007387 */ /* 0x000fe80000100a00 */
[----:B------:R-:W-:Y:S04]  /*7bae0*/  STL.64 [R1+0x18e8], R18 ;  /* 0x0018e81201007387 */ /* 0x000fe80000100a00 */
[----:B------:R-:W2:Y:S04]  /*7baf0*/  LDL.LU R245, [R1+0x7ec4] ;  /* 0x007ec40001f57983 */ /* 0x000ea80000300800 */
[----:B------:R-:W-:Y:S04]  /*7bb00*/  STL.64 [R1+0x18d0], R12 ;  /* 0x0018d00c01007387 */ /* 0x000fe80000100a00 */
[----:B------:R2:W-:Y:S04]  /*7bb10*/  STL.64 [R1+0x18d8], R14 ;  /* 0x0018d80e01007387 */ /* 0x0005e80000100a00 */
[----:B------:R-:W3:Y:S04]  /*7bb20*/  LDL.LU R247, [R1+0x7ec0] ;  /* 0x007ec00001f77983 */ /* 0x000ee80000300800 */
[----:B------:R-:W4:Y:S04]  /*7bb30*/  LDL.LU R244, [R1+0x7ebc] ;  /* 0x007ebc0001f47983 */ /* 0x000f280000300800 */
[----:B------:R-:W4:Y:S04]  /*7bb40*/  LDL.LU R246, [R1+0x7eb8] ;  /* 0x007eb80001f67983 */ /* 0x000f280000300800 */
[----:B------:R-:W4:Y:S04]  /*7bb50*/  LDL.LU R248, [R1+0x1c30] ;  /* 0x001c300001f87983 */ /* 0x000f280000300800 */
[----:B------:R-:W4:Y:S04]  /*7bb60*/  LDL.LU R249, [R1+0x1c34] ;  /* 0x001c340001f97983 */ /* 0x000f280000300800 */
[----:B------:R-:W4:Y:S04]  /*7bb70*/  LDL.LU R250, [R1+0x1c38] ;  /* 0x001c380001fa7983 */ /* 0x000f280000300800 */
[----:B------:R-:W4:Y:S01]  /*7bb80*/  LDL.LU R251, [R1+0x1c3c] ;  /* 0x001c3c0001fb7983 */ /* 0x000f220000300800 */
[----:B--2---:R-:W-:-:S02]  /*7bb90*/  IMAD.MOV.U32 R15, RZ, RZ, R245 ;  /* 0x000000ffff0f7224 */ /* 0x004fc400078e00f5 */
[----:B---3--:R-:W-:Y:S02]  /*7bba0*/  IMAD.MOV.U32 R14, RZ, RZ, R247 ;  /* 0x000000ffff0e7224 */ /* 0x008fe400078e00f7 */
[----:B----4-:R-:W-:Y:S02]  /*7bbb0*/  IMAD.MOV.U32 R12, RZ, RZ, R244 ;  /* 0x000000ffff0c7224 */ /* 0x010fe400078e00f4 */
[----:B------:R-:W2:Y:S01]  /*7bbc0*/  LDL.LU R244, [R1+0x7eb4] ;  /* 0x007eb40001f47983 */ /* 0x000ea20000300800 */
[----:B------:R-:W-:-:S03]  /*7bbd0*/  IMAD.MOV.U32 R13, RZ, RZ, R246 ;  /* 0x000000ffff0d7224 */ /* 0x000fc600078e00f6 */
[----:B------:R-:W3:Y:S04]  /*7bbe0*/  LDL.LU R246, [R1+0x7eb0] ;  /* 0x007eb00001f67983 */ /* 0x000ee80000300800 */
[----:B------:R-:W4:Y:S04]  /*7bbf0*/  LDL.LU R247, [R1+0x7eac] ;  /* 0x007eac0001f77983 */ /* 0x000f280000300800 */
        /* <DEDUP_REMOVED lines=87> */
[----:B---3--:R-:W-:-:S03]  /*7c170*/  IMAD.MOV.U32 R242, RZ, RZ, R245 ;  /* 0x000000fffff27224 */ /* 0x008fc600078e00f5 */
[----:B------:R-:W2:Y:S01]  /*7c180*/  LDL.LU R85, [R1+0x1e24] ;  /* 0x001e240001557983 */ /* 0x000ea20000300800 */
[----:B------:R-:W-:-:S03]  /*7c190*/  IMAD.MOV.U32 R241, RZ, RZ, R246 ;  /* 0x000000fffff17224 */ /* 0x000fc600078e00f6 */
[----:B------:R-:W2:Y:S01]  /*7c1a0*/  LDL.LU R86, [R1+0x1e28] ;  /* 0x001e280001567983 */ /* 0x000ea20000300800 */
[----:B----4-:R-:W-:-:S03]  /*7c1b0*/  IMAD.MOV.U32 R240, RZ, RZ, R247 ;  /* 0x000000fffff07224 */ /* 0x010fc600078e00f7 */
        /* <DEDUP_REMOVED lines=8> */
[----:B------:R-:W3:Y:S01]  /*7c240*/  LDL.LU R235, [R1+0x1c7c] ;  /* 0x001c7c0001eb7983 */ /* 0x000ee20000300800 */
[----:B------:R-:W-:-:S15]  /*7c250*/  HMMA.1688.F32.TF32 R144, R8, R142, R144 ;  /* 0x0000008e0890723c */ /* 0x000fde0000081090 */
[----:B------:R-:W-:-:S08]  /*7c260*/  NOP ;  /* 0x0000000000007918 */ /* 0x000fd00000000000 */
[----:B------:R-:W-:Y:S04]  /*7c270*/  STL.64 [R1+0x18c0], R144 ;  /* 0x0018c09001007387 */ /* 0x000fe80000100a00 */
[----:B------:R4:W-:Y:S01]  /*7c280*/  STL.64 [R1+0x18c8], R146 ;  /* 0x0018c89201007387 */ /* 0x0009e20000100a00 */
[C---:B------:R-:W-:Y:S01]  /*7c290*/  HMMA.1688.F32.TF32 R20, R8.reuse, R150, R20 ;  /* 0x000000960814723c */ /* 0x040fe20000081014 */
[----:B------:R-:W-:Y:S01]  /*7c2a0*/  IMAD.MOV.U32 R92, RZ, RZ, R133 ;  /* 0x000000ffff5c7224 */ /* 0x000fe200078e0085 */
[----:B------:R-:W-:Y:S01]  /*7c2b0*/  MOV R94, R129 ;  /* 0x00000081005e7202 */ /* 0x000fe20000000f00 */
[----:B------:R-:W-:Y:S01]  /*7c2c0*/  IMAD.MOV.U32 R93, RZ, RZ, R132 ;  /* 0x000000ffff5d7224 */ /* 0x000fe200078e0084 */
[----:B------:R-:W-:Y:S04]  /*7c2d0*/  LDS R144, [R3+UR10+0x8000] ;  /* 0x0080000a03907984 */ /* 0x000fe80008000800 */
[----:B----4-:R-:W4:Y:S01]  /*7c2e0*/  LDL.LU.64 R146, [R1+0x7ea0] ;  /* 0x007ea00001927983 */ /* 0x010f220000300a00 */
        /* <DEDUP_REMOVED lines=15> */
[C---:B--2---:R-:W-:Y:S06]  /*7c3e0*/  HMMA.1688.F32.TF32 R84, R8.reuse, R214, R84 ;  /* 0x000000d60854723c */ /* 0x044fec0000081054 */
[----:B------:R-:W-:Y:S06]  /*7c3f0*/  HMMA.1688.F32.TF32 R88, R8, R218, R88 ;  /* 0x000000da0858723c */ /* 0x000fec0000081058 */
[----:B-1----:R-:W-:Y:S06]  /*7c400*/  HMMA.1688.F32.TF32 R244, R4, R98, R244 ;  /* 0x0000006204f4723c */ /* 0x002fec00000810f4 */
[----:B----4-:R-:W-:-:S15]  /*7c410*/  HMMA.1688.F32.TF32 R16, R8, R146, R16 ;  /* 0x000000920810723c */ /* 0x010fde0000081010 */
[----:B------:R-:W-:-:S08]  /*7c420*/  NOP ;  /* 0x0000000000007918 */ /* 0x000fd00000000000 */
[----:B------:R-:W-:Y:S04]  /*7c430*/  STL.64 [R1+0x18b0], R16 ;  /* 0x0018b01001007387 */ /* 0x000fe80000100a00 */
[----:B------:R1:W-:Y:S04]  /*7c440*/  STL.64 [R1+0x18b8], R18 ;  /* 0x0018b81201007387 */ /* 0x0003e80000100a00 */
[----:B-1----:R-:W2:Y:S04]  /*7c450*/  LDL.LU.64 R18, [R1+0x7e98] ;  /* 0x007e980001127983 */ /* 0x002ea80000300a00 */
[----:B------:R-:W2:Y:S04]  /*7c460*/  LDL.LU.64 R16, [R1+0x7e90] ;  /* 0x007e900001107983 */ /* 0x000ea80000300a00 */
        /* <DEDUP_REMOVED lines=41> */
[----:B------:R1:W-:Y:S01]  /*7c700*/  STL.64 [R1+0x1808], R62 ;  /* 0x0018083e01007387 */ /* 0x0003e20000100a00 */
[----:B------:R-:W-:Y:S03]  /*7c710*/  HMMA.1688.F32.TF32 R8, R8, R222, R224 ;  /* 0x000000de0808723c */ /* 0x000fe600000810e0 */
        /* <DEDUP_REMOVED lines=30> */
[----:B------:R-:W4:Y:S04]  /*7c900*/  LDL.LU.64 R226, [R1+0x7d68] ;  /* 0x007d680001e27983 */ /* 0x000f280000300a00 */
[----:B------:R-:W4:Y:S04]  /*7c910*/  LDL.LU.64 R224, [R1+0x7d60] ;  /* 0x007d600001e07983 */ /* 0x000f280000300a00 */
[----:B------:R1:W-:Y:S04]  /*7c920*/  STL.64 [R1+0x1780], R8 ;  /* 0x0017800801007387 */ /* 0x0003e80000100a00 */
[----:B------:R3:W-:Y:S04]  /*7c930*/  STL.64 [R1+0x1788], R10 ;  /* 0x0017880a01007387 */ /* 0x0007e80000100a00 */
[----:B-1----:R-:W2:Y:S04]  /*7c940*/  LDL.LU R8, [R1+0x1e30] ;  /* 0x001e300001087983 */ /* 0x002ea80000300800 */
[----:B------:R-:W2:Y:S04]  /*7c950*/  LDL.LU R9, [R1+0x1e34] ;  /* 0x001e340001097983 */ /* 0x000ea80000300800 */
[----:B---3--:R-:W2:Y:S04]  /*7c960*/  LDL.LU R10, [R1+0x1e38] ;  /* 0x001e3800010a7983 */ /* 0x008ea80000300800 */
[----:B------:R-:W2:Y:S04]  /*7c970*/  LDL.LU R11, [R1+0x1e3c] ;  /* 0x001e3c00010b7983 */ /* 0x000ea80000300800 */
[----:B------:R-:W-:Y:S04]  /*7c980*/  STL.64 [R1+0x1770], R244 ;  /* 0x001770f401007387 */ /* 0x000fe80000100a00 */
[----:B------:R1:W-:Y:S04]  /*7c990*/  STL.64 [R1+0x1778], R246 ;  /* 0x001778f601007387 */ /* 0x0003e80000100a00 */
[----:B-1----:R-:W3:Y:S04]  /*7c9a0*/  LDL.LU.64 R246, [R1+0x7d58] ;  /* 0x007d580001f67983 */ /* 0x002ee80000300a00 */
[----:B------:R-:W3:Y:S01]  /*7c9b0*/  LDL.LU.64 R244, [R1+0x7d50] ;  /* 0x007d500001f47983 */ /* 0x000ee20000300a00 */
[C---:B------:R-:W-:Y:S06]  /*7c9c0*/  HMMA.1688.F32.TF32 R240, R4.reuse, R110, R240 ;  /* 0x0000006e04f0723c */ /* 0x040fec00000810f0 */
[C---:B------:R-:W-:Y:S06]  /*7c9d0*/  HMMA.1688.F32.TF32 R232, R4.reuse, R118, R232 ;  /* 0x0000007604e8723c */ /* 0x040fec00000810e8 */
[----:B------:R-:W-:Y:S01]  /*7c9e0*/  HMMA.1688.F32.TF32 R12, R4, R122, R12 ;  /* 0x0000007a040c723c */ /* 0x000fe2000008100c */
[----:B------:R-:W-:-:S05]  /*7c9f0*/  IMAD.MOV.U32 R95, RZ, RZ, R128 ;  /* 0x000000ffff5f7224 */ /* 0x000fca00078e0080 */
[C---:B------:R-:W-:Y:S06]  /*7ca00*/  HMMA.1688.F32.TF32 R128, R4.reuse, R130, R228 ;  /* 0x000000820480723c */ /* 0x040fec00000810e4 */
[C---:B--2---:R-:W-:Y:S06]  /*7ca10*/  HMMA.1688.F32.TF32 R8, R4.reuse, R106, R8 ;  /* 0x0000006a0408723c */ /* 0x044fec0000081008 */
[----:B---3--:R-:W-:-:S15]  /*7ca20*/  HMMA.1688.F32.TF32 R244, R4, R102, R244 ;  /* 0x0000006604f4723c */ /* 0x008fde00000810f4 */
[----:B------:R-:W-:-:S08]  /*7ca30*/  NOP ;  /* 0x0000000000007918 */ /* 0x000fd00000000000 */
[----:B------:R1:W-:Y:S04]  /*7ca40*/  STL.64 [R1+0x1760], R244 ;  /* 0x001760f401007387 */ /* 0x0003e80000100a00 */
[----:B------:R-:W-:Y:S04]  /*7ca50*/  STL.64 [R1+0x1768], R246 ;  /* 0x001768f601007387 */ /* 0x000fe80000100a00 */
[----:B-1----:R-:W2:Y:S04]  /*7ca60*/  LDL.LU R244, [R1+0x7d48] ;  /* 0x007d480001f47983 */ /* 0x002ea80000300800 */
[----:B------:R-:W-:Y:S04]  /*7ca70*/  STL.64 [R1+0x1750], R8 ;  /* 0x0017500801007387 */ /* 0x000fe80000100a00 */
[----:B------:R1:W-:Y:S02]  /*7ca80*/  STL.64 [R1+0x1758], R10 ;  /* 0x0017580a01007387 */ /* 0x0003e40000100a00 */
[----:B-1----:R-:W-:Y:S02]  /*7ca90*/  HMMA.1688.F32.TF32 R8, R4, R114, R236 ;  /* 0x000000720408723c */ /* 0x002fe400000810ec */
[----:B------:R-:W-:Y:S04]  /*7caa0*/  STL.64 [R1+0x1740], R240 ;  /* 0x001740f001007387 */ /* 0x000fe80000100a00 */
[----:B------:R-:W-:-:S15]  /*7cab0*/  STL.64 [R1+0x1748], R242 ;  /* 0x001748f201007387 */ /* 0x000fde0000100a00 */
[----:B------:R-:W-:-:S02]  /*7cac0*/  NOP ;  /* 0x0000000000007918 */ /* 0x000fc40000000000 */
[----:B------:R-:W-:Y:S04]  /*7cad0*/  STL.64 [R1+0x1730], R8 ;  /* 0x0017300801007387 */ /* 0x000fe80000100a00 */
[----:B------:R1:W-:Y:S02]  /*7cae0*/  STL.64 [R1+0x1738], R10 ;  /* 0x0017380a01007387 */ /* 0x0003e40000100a00 */
[C---:B-1----:R-:W-:Y:S02]  /*7caf0*/  HMMA.1688.F32.TF32 R8, R4.reuse, R126, R248 ;  /* 0x0000007e0408723c */ /* 0x042fe400000810f8 */
[----:B------:R-:W-:Y:S04]  /*7cb00*/  STL.64 [R1+0x1720], R232 ;  /* 0x001720e801007387 */ /* 0x000fe80000100a00 */
[----:B------:R-:W-:Y:S04]  /*7cb10*/  STL.64 [R1+0x1728], R234 ;  /* 0x001728ea01007387 */ /* 0x000fe80000100a00 */
[----:B------:R-:W-:Y:S04]  /*7cb20*/  STL.64 [R1+0x1710], R12 ;  /* 0x0017100c01007387 */ /* 0x000fe80000100a00 */
[----:B------:R1:W-:Y:S09]  /*7cb30*/  STL.64 [R1+0x1718], R14 ;  /* 0x0017180e01007387 */ /* 0x0003f20000100a00 */
[----:B------:R-:W-:Y:S01]  /*7cb40*/  STL.64 [R1+0x1700], R8 ;  /* 0x0017000801007387 */ /* 0x000fe20000100a00 */
[C---:B-1----:R-:W-:Y:S03]  /*7cb50*/  HMMA.1688.F32.TF32 R12, R4.reuse, R134, R92 ;  /* 0x00000086040c723c */ /* 0x042fe6000008105c */
[----:B------:R4:W-:Y:S03]  /*7cb60*/  STL.64 [R1+0x1708], R10 ;  /* 0x0017080a01007387 */ /* 0x0009e60000100a00 */
[C---:B----4-:R-:W-:Y:S01]  /*7cb70*/  HMMA.1688.F32.TF32 R8, R4.reuse, R138, R224 ;  /* 0x0000008a0408723c */ /* 0x050fe200000810e0 */
[----:B------:R-:W-:Y:S04]  /*7cb80*/  STL.64 [R1+0x16f0], R128 ;  /* 0x0016f08001007387 */ /* 0x000fe80000100a00 */
[----:B------:R-:W-:Y:S01]  /*7cb90*/  STL.64 [R1+0x16f8], R130 ;  /* 0x0016f88201007387 */ /* 0x000fe20000100a00 */
[----:B------:R-:W-:Y:S11]  /*7cba0*/  HMMA.1688.F32.TF32 R88, R4, R142, R88 ;  /* 0x0000008e0458723c */ /* 0x000ff60000081058 */
[----:B------:R-:W-:Y:S04]  /*7cbb0*/  STL.64 [R1+0x16e0], R12 ;  /* 0x0016e00c01007387 */ /* 0x000fe80000100a00 */
[----:B------:R1:W-:Y:S01]  /*7cbc0*/  STL.64 [R1+0x16e8], R14 ;  /* 0x0016e80e01007387 */ /* 0x0003e20000100a00 */
[----:B------:R-:W-:-:S02]  /*7cbd0*/  IMAD.MOV.U32 R228, RZ, RZ, R125 ;  /* 0x000000ffffe47224 */ /* 0x000fc400078e007d */
[----:B------:R-:W-:Y:S02]  /*7cbe0*/  IMAD.MOV.U32 R229, RZ, RZ, R124 ;  /* 0x000000ffffe57224 */ /* 0x000fe400078e007c */
[----:B------:R-:W-:Y:S02]  /*7cbf0*/  IMAD.MOV.U32 R230, RZ, RZ, R121 ;  /* 0x000000ffffe67224 */ /* 0x000fe400078e0079 */
[----:B------:R-:W-:Y:S02]  /*7cc00*/  IMAD.MOV.U32 R231, RZ, RZ, R120 ;  /* 0x000000ffffe77224 */ /* 0x000fe400078e0078 */
[----:B------:R-:W-:Y:S01]  /*7cc10*/  IMAD.MOV.U32 R248, RZ, RZ, R117 ;  /* 0x000000fffff87224 */ /* 0x000fe200078e0075 */
[----:B------:R-:W-:Y:S01]  /*7cc20*/  STL.64 [R1+0x16d0], R8 ;  /* 0x0016d00801007387 */ /* 0x000fe20000100a00 */
[----:B-1----:R-:W-:Y:S03]  /*7cc30*/  HMMA.1688.F32.TF32 R12, R4, R146, R84 ;  /* 0x00000092040c723c */ /* 0x002fe60000081054 */
[----:B------:R1:W-:Y:S01]  /*7cc40*/  STL.64 [R1+0x16d8], R10 ;  /* 0x0016d80a01007387 */ /* 0x0003e20000100a00 */
[----:B------:R-:W-:-:S02]  /*7cc50*/  IMAD.MOV.U32 R249, RZ, RZ, R116 ;  /* 0x000000fffff97224 */ /* 0x000fc400078e0074 */
[----:B------:R-:W-:Y:S02]  /*7cc60*/  IMAD.MOV.U32 R250, RZ, RZ, R113 ;  /* 0x000000fffffa7224 */ /* 0x000fe400078e0071 */
[----:B------:R-:W-:Y:S01]  /*7cc70*/  IMAD.MOV.U32 R251, RZ, RZ, R112 ;  /* 0x000000fffffb7224 */ /* 0x000fe200078e0070 */
[----:B------:R-:W-:Y:S01]  /*7cc80*/  MOV R237, R108 ;  /* 0x0000006c00ed7202 */ /* 0x000fe20000000f00 */
[----:B------:R-:W-:Y:S02]  /*7cc90*/  IMAD.MOV.U32 R236, RZ, RZ, R109 ;  /* 0x000000ffffec7224 */ /* 0x000fe400078e006d */
[----:B------:R-:W-:Y:S02]  /*7cca0*/  IMAD.MOV.U32 R238, RZ, RZ, R105 ;  /* 0x000000ffffee7224 */ /* 0x000fe400078e0069 */
[----:B------:R-:W-:Y:S01]  /*7ccb0*/  IMAD.MOV.U32 R239, RZ, RZ, R104 ;  /* 0x000000ffffef7224 */ /* 0x000fe200078e0068 */
[----:B-1----:R-:W-:Y:S01]  /*7ccc0*/  HMMA.1688.F32.TF32 R8, R4, R150, R80 ;  /* 0x000000960408723c */ /* 0x002fe20000081050 */
[----:B------:R-:W-:Y:S04]  /*7ccd0*/  STL.64 [R1+0x16c0], R88 ;  /* 0x0016c05801007387 */ /* 0x000fe80000100a00 */
[----:B------:R-:W-:Y:S04]  /*7cce0*/  STL.64 [R1+0x16c8], R90 ;  /* 0x0016c85a01007387 */ /* 0x000fe80000100a00 */
[----:B------:R-:W-:Y:S04]  /*7ccf0*/  STL.64 [R1+0x7cb0], R148 ;  /* 0x007cb09401007387 */ /* 0x000fe80000100a00 */
[----:B------:R-:W-:Y:S04]  /*7cd00*/  STL.64 [R1+0x16b0], R12 ;  /* 0x0016b00c01007387 */ /* 0x000fe80000100a00 */
[----:B------:R1:W-:Y:S01]  /*7cd10*/  STL.64 [R1+0x16b8], R14 ;  /* 0x0016b80e01007387 */ /* 0x0003e20000100a00 */
[----:B------:R-:W-:-:S02]  /*7cd20*/  IMAD.MOV.U32 R232, RZ, RZ, R101 ;  /* 0x000000ffffe87224 */ /* 0x000fc400078e0065 */
[----:B------:R-:W-:Y:S02]  /*7cd30*/  IMAD.MOV.U32 R233, RZ, RZ, R100 ;  /* 0x000000ffffe97224 */ /* 0x000fe400078e0064 */
[----:B------:R-:W-:Y:S01]  /*7cd40*/  IMAD.MOV.U32 R234, RZ, RZ, R97 ;  /* 0x000000ffffea7224 */ /* 0x000fe200078e0061 */
[----:B------:R-:W-:Y:S04]  /*7cd50*/  STL.64 [R1+0x16a0], R8 ;  /* 0x0016a00801007387 */ /* 0x000fe80000100a00 */
[----:B------:R3:W-:Y:S01]  /*7cd60*/  STL.64 [R1+0x16a8], R10 ;  /* 0x0016a80a01007387 */ /* 0x0007e20000100a00 */
[C---:B-1----:R-:W-:Y:S01]  /*7cd70*/  HMMA.1688.F32.TF32 R12, R4.reuse, R154, R76 ;  /* 0x0000009a040c723c */ /* 0x042fe2000008104c */
[----:B------:R-:W-:Y:S01]  /*7cd80*/  IMAD.MOV.U32 R235, RZ, RZ, R96 ;  /* 0x000000ffffeb7224 */ /* 0x000fe200078e0060 */
[----:B------:R-:W-:Y:S01]  /*7cd90*/  LOP3.LUT R227, R3, 0x20, RZ, 0x3c, !PT ;  /* 0x0000002003e37812 */ /* 0x000fe200078e3cff */
[----:B------:R-:W-:Y:S04]  /*7cda0*/  LDS R146, [R3+UR10+0xa000] ;  /* 0x00a0000a03927984 */ /* 0x000fe80008000800 */
[----:B------:R-:W-:Y:S01]  /*7cdb0*/  LDS R142, [R3+UR10+0xa080] ;  /* 0x00a0800a038e7984 */ /* 0x000fe20008000800 */
[C---:B---3--:R-:W-:Y:S03]  /*7cdc0*/  HMMA.1688.F32.TF32 R8, R4.reuse, R158, R72 ;  /* 0x0000009e0408723c */ /* 0x048fe60000081048 */
[----:B------:R-:W-:Y:S04]  /*7cdd0*/  STL.64 [R1+0x7c10], R152 ;  /* 0x007c109801007387 */ /* 0x000fe80000100a00 */
[----:B------:R-:W-:Y:S04]  /*7cde0*/  LDS R145, [R227+UR10+0x8000] ;  /* 0x0080000ae3917984 */ /* 0x000fe80008000800 */
[----:B------:R-:W-:Y:S04]  /*7cdf0*/  LDS R147, [R227+UR10+0xa000] ;  /* 0x00a0000ae3937984 */ /* 0x000fe80008000800 */
[----:B------:R-:W-:Y:S04]  /*7ce00*/  STL.64 [R1+0x1690], R12 ;  /* 0x0016900c01007387 */ /* 0x000fe80000100a00 */
[----:B------:R1:W-:Y:S04]  /*7ce10*/  STL.64 [R1+0x1698], R14 ;  /* 0x0016980e01007387 */ /* 0x0003e80000100a00 */
[----:B------:R-:W-:Y:S04]  /*7ce20*/  STL.64 [R1+0x7c18], R156 ;  /* 0x007c189c01007387 */ /* 0x000fe80000100a00 */
[----:B------:R-:W-:Y:S01]  /*7ce30*/  STL.64 [R1+0x1680], R8 ;  /* 0x0016800801007387 */ /* 0x000fe20000100a00 */
[C---:B-1----:R-:W-:Y:S03]  /*7ce40*/  HMMA.1688.F32.TF32 R12, R4.reuse, R162, R68 ;  /* 0x000000a2040c723c */ /* 0x042fe60000081044 */
[----:B------:R1:W-:Y:S04]  /*7ce50*/  STL.64 [R1+0x1688], R10 ;  /* 0x0016880a01007387 */ /* 0x0003e80000100a00 */
[----:B------:R-:W-:Y:S04]  /*7ce60*/  LDS R141, [R227+UR10+0x8080] ;  /* 0x0080800ae38d7984 */ /* 0x000fe80008000800 */
[----:B------:R-:W-:Y:S01]  /*7ce70*/  LDS R143, [R227+UR10+0xa080] ;  /* 0x00a0800ae38f7984 */ /* 0x000fe20008000800 */
[C---:B-1----:R-:W-:Y:S03]  /*7ce80*/  HMMA.1688.F32.TF32 R8, R4.reuse, R166, R64 ;  /* 0x000000a60408723c */ /* 0x042fe60000081040 */
        /* <DEDUP_REMOVED lines=9> */
[----:B------:R-:W-:Y:S01]  /*7cf20*/  LDS R226, [R3+UR10+0xa680] ;  /* 0x00a6800a03e27984 */ /* 0x000fe20008000800 */
[----:B-1----:R-:W-:Y:S03]  /*7cf30*/  HMMA.1688.F32.TF32 R8, R4, R174, R56 ;  /* 0x000000ae0408723c */ /* 0x002fe60000081038 */
[----:B------:R-:W-:-:S12]  /*7cf40*/  STL.64 [R1+0x7c30], R168 ;  /* 0x007c30a801007387 */ /* 0x000fd80000100a00 */
[----:B------:R-:W-:Y:S04]  /*7cf50*/  STL.64 [R1+0x1650], R12 ;  /* 0x0016500c01007387 */ /* 0x000fe80000100a00 */
[----:B------:R1:W-:Y:S04]  /*7cf60*/  STL.64 [R1+0x1658], R14 ;  /* 0x0016580e01007387 */ /* 0x0003e80000100a00 */
[----:B------:R-:W-:Y:S04]  /*7cf70*/  STL.64 [R1+0x7c38], R172 ;  /* 0x007c38ac01007387 */ /* 0x000fe80000100a00 */
[----:B------:R-:W-:Y:S01]  /*7cf80*/  STL.64 [R1+0x1640], R8 ;  /* 0x0016400801007387 */ /* 0x000fe20000100a00 */
[C---:B-1----:R-:W-:Y:S03]  /*7cf90*/  HMMA.1688.F32.TF32 R12, R4.reuse, R178, R52 ;  /* 0x000000b2040c723c */ /* 0x042fe60000081034 */
[----:B------:R1:W-:Y:S03]  /*7cfa0*/  STL.64 [R1+0x1648], R10 ;  /* 0x0016480a01007387 */ /* 0x0003e60000100a00 */
[----:B-1----:R-:W-:Y:S01]  /*7cfb0*/  HMMA.1688.F32.TF32 R8, R4, R182, R48 ;  /* 0x000000b60408723c */ /* 0x002fe20000081030 */
[----:B------:R-:W-:-:S15]  /*7cfc0*/  STL.64 [R1+0x7c40], R176 ;  /* 0x007c40b001007387 */ /* 0x000fde0000100a00 */
[----:B------:R-:W-:-:S01]  /*7cfd0*/  NOP ;  /* 0x0000000000007918 */ /* 0x000fc20000000000 */
        /* <DEDUP_REMOVED lines=37> */
[----:B------:R-:W-:Y:S04]  /*7d230*/  STL.64 [R1+0x15a8], R14 ;  /* 0x0015a80e01007387 */ /* 0x000fe80000100a00 */
[----:B------:R2:W-:Y:S02]  /*7d240*/  STL.64 [R1+0x1590], R8 ;  /* 0x0015900801007387 */ /* 0x0005e40000100a00 */
[----:B--2---:R-:W-:-:S05]  /*7d250*/  LOP3.LUT R8, R244, 0x40, RZ, 0x3c, !PT ;  /* 0x00000040f4087812 */ /* 0x004fca00078e3cff */
[----:B------:R-:W1:Y:S04]  /*7d260*/  LDSM.16.M88.4 R136, [R8+UR11+0x80000] ;  /* 0x0800000b0888783b */ /* 0x000e680008000200 */
[----:B------:R-:W2:Y:S04]  /*7d270*/  LDSM.16.M88.4 R132, [R8+UR11+0x81000] ;  /* 0x0810000b0884783b */ /* 0x000ea80008000200 */
[----:B------:R-:W3:Y:S04]  /*7d280*/  LDSM.16.M88.4 R128, [R8+UR11+0x82000] ;  /* 0x0820000b0880783b */ /* 0x000ee80008000200 */
[----:B------:R-:W4:Y:S04]  /*7d290*/  LDSM.16.M88.4 R124, [R8+UR11+0x83000] ;  /* 0x0830000b087c783b */ /* 0x000f280008000200 */
        /* <DEDUP_REMOVED lines=15> */
[----:B------:R-:W-:Y:S04]  /*7d390*/  STL.64 [R1+0x1598], R10 ;  /* 0x0015980a01007387 */ /* 0x000fe80000100a00 */
[----:B------:R-:W-:Y:S04]  /*7d3a0*/  STL.64 [R1+0x7c88], R212 ;  /* 0x007c88d401007387 */ /* 0x000fe80000100a00 */
[----:B------:R-:W4:Y:S04]  /*7d3b0*/  LDSM.16.M88.4 R68, [R8+UR11+0x93000] ;  /* 0x0930000b0844783b */ /* 0x000f280008000200 */
[----:B------:R-:W-:Y:S04]  /*7d3c0*/  STL [R1+0x76b0], R244 ;  /* 0x0076b0f401007387 */ /* 0x000fe80000100800 */
[----:B-1----:R-:W-:Y:S04]  /*7d3d0*/  STL [R1+0x7b5c], R138 ;  /* 0x007b5c8a01007387 */ /* 0x002fe80000100800 */
[----:B------:R-:W1:Y:S04]  /*7d3e0*/  LDSM.16.M88.4 R64, [R8+UR11+0x94000] ;  /* 0x0940000b0840783b */ /* 0x000e680008000200 */
[----:B------:R-:W-:Y:S04]  /*7d3f0*/  STL [R1+0x7b58], R139 ;  /* 0x007b588b01007387 */ /* 0x000fe80000100800 */
[----:B--2---:R-:W-:Y:S04]  /*7d400*/  STL [R1+0x7b64], R134 ;  /* 0x007b648601007387 */ /* 0x004fe80000100800 */
[----:B------:R-:W2:Y:S04]  /*7d410*/  LDSM.16.M88.4 R60, [R8+UR11+0x95000] ;  /* 0x0950000b083c783b */ /* 0x000ea80008000200 */
[----:B------:R-:W-:Y:S04]  /*7d420*/  STL [R1+0x7b60], R135 ;  /* 0x007b608701007387 */ /* 0x000fe80000100800 */
[----:B---3--:R-:W-:Y:S04]  /*7d430*/  STL [R1+0x7b6c], R130 ;  /* 0x007b6c8201007387 */ /* 0x008fe80000100800 */
[----:B------:R-:W3:Y:S04]  /*7d440*/  LDSM.16.M88.4 R56, [R8+UR11+0x96000] ;  /* 0x0960000b0838783b */ /* 0x000ee80008000200 */
[----:B------:R-:W-:Y:S04]  /*7d450*/  STL [R1+0x7b68], R131 ;  /* 0x007b688301007387 */ /* 0x000fe80000100800 */
[----:B----4-:R-:W-:Y:S04]  /*7d460*/  STL [R1+0x7b74], R126 ;  /* 0x007b747e01007387 */ /* 0x010fe80000100800 */
        /* <DEDUP_REMOVED lines=44> */
[----:B--2---:R-:W-:Y:S04]  /*7d730*/  STL [R1+0x7a08], R62 ;  /* 0x007a083e01007387 */ /* 0x004fe80000100800 */
[----:B------:R-:W-:Y:S04]  /*7d740*/  STL [R1+0x7a04], R63 ;  /* 0x007a043f01007387 */ /* 0x000fe80000100800 */
[----:B---3--:R-:W-:Y:S04]  /*7d750*/  STL [R1+0x7a00], R58 ;  /* 0x007a003a01007387 */ /* 0x008fe80000100800 */
        /* <DEDUP_REMOVED lines=15> */
[----:B------:R-:W-:Y:S01]  /*7d850*/  STL [R1+0x7a4c], R14 ;  /* 0x007a4c0e01007387 */ /* 0x000fe20000100800 */
[C---:B------:R-:W-:Y:S03]  /*7d860*/  HMMA.1688.F32.TF32 R244, R4.reuse, R218, R232 ;  /* 0x000000da04f4723c */ /* 0x040fe600000810e8 */
[----:B------:R-:W-:Y:S04]  /*7d870*/  STL [R1+0x7a48], R15 ;  /* 0x007a480f01007387 */ /* 0x000fe80000100800 */
[----:B------:R-:W-:Y:S04]  /*7d880*/  STL [R1+0x7a54], R18 ;  /* 0x007a541201007387 */ /* 0x000fe80000100800 */
[----:B------:R-:W-:Y:S04]  /*7d890*/  STL [R1+0x7a50], R19 ;  /* 0x007a501301007387 */ /* 0x000fe80000100800 */
[----:B------:R1:W-:Y:S04]  /*7d8a0*/  STL [R1+0x7150], R8 ;  /* 0x0071500801007387 */ /* 0x0003e80000100800 */
[----:B------:R-:W2:Y:S04]  /*7d8b0*/  LDL.LU R232, [R1+0x3570] ;  /* 0x0035700001e87983 */ /* 0x000ea80000300800 */
[----:B------:R-:W2:Y:S04]  /*7d8c0*/  LDL.LU R233, [R1+0x3574] ;  /* 0x0035740001e97983 */ /* 0x000ea80000300800 */
[----:B------:R-:W2:Y:S04]  /*7d8d0*/  LDL.LU R234, [R1+0x3578] ;  /* 0x0035780001ea7983 */ /* 0x000ea80000300800 */
[----:B------:R-:W2:Y:S01]  /*7d8e0*/  LDL.LU R235, [R1+0x357c] ;  /* 0x00357c0001eb7983 */ /* 0x000ea20000300800 */
[----:B-1----:R-:W-:Y:S06]  /*7d8f0*/  HMMA.1688.F32.TF32 R8, R4, R222, R236 ;  /* 0x000000de0408723c */ /* 0x002fec00000810ec */
[C---:B------:R-:W-:Y:S01]  /*7d900*/  HMMA.1688.F32.TF32 R4, R144.reuse, R136, R248 ;  /* 0x000000889004723c */ /* 0x040fe200000810f8 */
[----:B------:R-:W-:Y:S04]  /*7d910*/  STL.64 [R1+0x7c90], R216 ;  /* 0x007c90d801007387 */ /* 0x000fe80000100a00 */
[----:B------:R-:W-:Y:S04]  /*7d920*/  STL [R1+0x7b8c], R244 ;  /* 0x007b8cf401007387 */ /* 0x000fe80000100800 */
[----:B------:R-:W-:Y:S04]  /*7d930*/  STL [R1+0x7b88], R245 ;  /* 0x007b88f501007387 */ /* 0x000fe80000100800 */
[----:B------:R-:W-:Y:S04]  /*7d940*/  STL [R1+0x7b84], R246 ;  /* 0x007b84f601007387 */ /* 0x000fe80000100800 */
[----:B------:R-:W-:Y:S04]  /*7d950*/  STL [R1+0x7b80], R247 ;  /* 0x007b80f701007387 */ /* 0x000fe80000100800 */
[----:B------:R-:W-:Y:S04]  /*7d960*/  STL.64 [R1+0x7c98], R220 ;  /* 0x007c98dc01007387 */ /* 0x000fe80000100a00 */
[----:B------:R-:W-:Y:S04]  /*7d970*/  STL.64 [R1+0x1480], R8 ;  /* 0x0014800801007387 */ /* 0x000fe80000100a00 */
[----:B------:R-:W-:Y:S04]  /*7d980*/  STL.64 [R1+0x1488], R10 ;  /* 0x0014880a01007387 */ /* 0x000fe80000100a00 */
[----:B------:R-:W3:Y:S04]  /*7d990*/  LDL.LU R248, [R1+0x3560] ;  /* 0x0035600001f87983 */ /* 0x000ee80000300800 */
[----:B------:R-:W-:Y:S04]  /*7d9a0*/  STL.64 [R1+0x1470], R4 ;  /* 0x0014700401007387 */ /* 0x000fe80000100a00 */
[----:B------:R1:W-:Y:S04]  /*7d9b0*/  STL.64 [R1+0x1478], R6 ;  /* 0x0014780601007387 */ /* 0x0003e80000100a00 */
[----:B------:R-:W3:Y:S04]  /*7d9c0*/  LDL.LU R249, [R1+0x3564] ;  /* 0x0035640001f97983 */ /* 0x000ee80000300800 */
[----:B------:R-:W3:Y:S04]  /*7d9d0*/  LDL.LU R250, [R1+0x3568] ;  /* 0x0035680001fa7983 */ /* 0x000ee80000300800 */
[----:B------:R-:W3:Y:S01]  /*7d9e0*/  LDL.LU R251, [R1+0x356c] ;  /* 0x00356c0001fb7983 */ /* 0x000ee20000300800 */
[----:B-1----:R-:W-:-:S15]  /*7d9f0*/  HMMA.1688.F32.TF32 R4, R144, R132, R228 ;  /* 0x000000849004723c */ /* 0x002fde00000810e4 */
[----:B------:R-:W-:-:S08]  /*7da00*/  NOP ;  /* 0x0000000000007918 */ /* 0x000fd00000000000 */
        /* <DEDUP_REMOVED lines=19> */
[----:B--2---:R-:W-:Y:S01]  /*7db40*/  HMMA.1688.F32.TF32 R4, R144, R128, R232 ;  /* 0x000000809004723c */ /* 0x004fe200000810e8 */
[----:B------:R-:W2:Y:S04]  /*7db50*/  LDL.LU R232, [R1+0x3510] ;  /* 0x0035100001e87983 */ /* 0x000ea80000300800 */
[----:B------:R-:W2:Y:S04]  /*7db60*/  LDL.LU R233, [R1+0x3514] ;  /* 0x0035140001e97983 */ /* 0x000ea80000300800 */
[----:B------:R-:W2:Y:S04]  /*7db70*/  LDL.LU R234, [R1+0x3518] ;  /* 0x0035180001ea7983 */ /* 0x000ea80000300800 */
[----:B------:R-:W2:Y:S11]  /*7db80*/  LDL.LU R235, [R1+0x351c] ;  /* 0x00351c0001eb7983 */ /* 0x000eb60000300800 */
[----:B------:R-:W-:-:S02]  /*7db90*/  IMAD.MOV.U32 R246, RZ, RZ, R4 ;  /* 0x000000fffff67224 */ /* 0x000fc400078e0004 */
[----:B------:R-:W-:Y:S01]  /*7dba0*/  IMAD.MOV.U32 R247, RZ, RZ, R5 ;  /* 0x000000fffff77224 */ /* 0x000fe200078e0005 */
[----:B------:R-:W-:Y:S01]  /*7dbb0*/  MOV R122, R6 ;  /* 0x00000006007a7202 */ /* 0x000fe20000000f00 */
[----:B------:R-:W-:-:S03]  /*7dbc0*/  IMAD.MOV.U32 R123, RZ, RZ, R7 ;  /* 0x000000ffff7b7224 */ /* 0x000fc600078e0007 */
[----:B------:R-:W-:Y:S04]  /*7dbd0*/  STL.64 [R1+0x7b98], R246 ;  /* 0x007b98f601007387 */ /* 0x000fe80000100a00 */
[----:B------:R-:W-:Y:S01]  /*7dbe0*/  STL.64 [R1+0x7b90], R244 ;  /* 0x007b90f401007387 */ /* 0x000fe20000100a00 */
[----:B---3--:R-:W-:Y:S03]  /*7dbf0*/  HMMA.1688.F32.TF32 R4, R144, R124, R248 ;  /* 0x0000007c9004723c */ /* 0x008fe600000810f8 */
[----:B------:R-:W3:Y:S04]  /*7dc00*/  LDL.LU R248, [R1+0x3500] ;  /* 0x0035000001f87983 */ /* 0x000ee80000300800 */
[----:B------:R-:W3:Y:S04]  /*7dc10*/  LDL.LU R249, [R1+0x3504] ;  /* 0x0035040001f97983 */ /* 0x000ee80000300800 */
[----:B------:R-:W3:Y:S04]  /*7dc20*/  LDL.LU R250, [R1+0x3508] ;  /* 0x0035080001fa7983 */ /* 0x000ee80000300800 */
[----:B------:R-:W3:Y:S09]  /*7dc30*/  LDL.LU R251, [R1+0x350c] ;  /* 0x00350c0001fb7983 */ /* 0x000ef20000300800 */
[----:B------:R-:W-:-:S02]  /*7dc40*/  IMAD.MOV.U32 R126, RZ, RZ, R4 ;  /* 0x000000ffff7e7224 */ /* 0x000fc400078e0004 */
[----:B------:R-:W-:Y:S02]  /*7dc50*/  IMAD.MOV.U32 R127, RZ, RZ, R5 ;  /* 0x000000ffff7f7224 */ /* 0x000fe400078e0005 */
[----:B------:R-:W-:Y:S02]  /*7dc60*/  IMAD.MOV.U32 R130, RZ, RZ, R6 ;  /* 0x000000ffff827224 */ /* 0x000fe400078e0006 */
[----:B------:R-:W-:Y:S02]  /*7dc70*/  IMAD.MOV.U32 R131, RZ, RZ, R7 ;  /* 0x000000ffff837224 */ /* 0x000fe400078e0007 */
[----:B----4-:R-:W-:-:S15]  /*7dc80*/  HMMA.1688.F32.TF32 R4, R144, R120, R148 ;  /* 0x000000789004723c */ /* 0x010fde0000081094 */
[----:B------:R-:W-:-:S09]  /*7dc90*/  NOP ;  /* 0x0000000000007918 */ /* 0x000fd20000000000 */
[----:B------:R-:W-:Y:S02]  /*7dca0*/  IMAD.MOV.U32 R134, RZ, RZ, R4 ;  /* 0x000000ffff867224 */ /* 0x000fe400078e0004 */
[----:B------:R-:W-:Y:S02]  /*7dcb0*/  IMAD.MOV.U32 R135, RZ, RZ, R5 ;  /* 0x000000ffff877224 */ /* 0x000fe400078e0005 */
[----:B------:R-:W-:Y:S02]  /*7dcc0*/  IMAD.MOV.U32 R138, RZ, RZ, R6 ;  /* 0x000000ffff8a7224 */ /* 0x000fe400078e0006 */
[----:B------:R-:W-:Y:S02]  /*7dcd0*/  IMAD.MOV.U32 R139, RZ, RZ, R7 ;  /* 0x000000ffff8b7224 */ /* 0x000fe400078e0007 */
[C---:B------:R-:W-:Y:S06]  /*7dce0*/  HMMA.1688.F32.TF32 R4, R144.reuse, R116, R240 ;  /* 0x000000749004723c */ /* 0x040fec00000810f0 */
[----:B------:R-:W-:-:S15]  /*7dcf0*/  HMMA.1688.F32.TF32 R8, R144, R112, R236 ;  /* 0x000000709008723c */ /* 0x000fde00000810ec */
[----:B------:R-:W-:-:S03]  /*7dd00*/  NOP ;  /* 0x0000000000007918 */ /* 0x000fc60000000000 */
[----:B------:R-:W-:Y:S01]  /*7dd10*/  MOV R71, R7 ;  /* 0x0000000700477202 */ /* 0x000fe20000000f00 */
[----:B------:R-:W-:Y:S01]  /*7dd20*/  IMAD.MOV.U32 R70, RZ, RZ, R6 ;  /* 0x000000ffff467224 */ /* 0x000fe200078e0006 */
[----:B------:R1:W-:Y:S04]  /*7dd30*/  STL.64 [R1+0x1420], R4 ;  /* 0x0014200401007387 */ /* 0x0003e80000100a00 */
[----:B------:R-:W-:Y:S04]  /*7dd40*/  STL [R1+0x7b04], R71 ;  /* 0x007b044701007387 */ /* 0x000fe80000100800 */
[----:B------:R4:W-:Y:S01]  /*7dd50*/  STL [R1+0x7b00], R70 ;  /* 0x007b004601007387 */ /* 0x0009e20000100800 */
[----:B-1----:R-:W-:Y:S03]  /*7dd60*/  HMMA.1688.F32.TF32 R4, R144, R20, R228 ;  /* 0x000000149004723c */ /* 0x002fe600000810e4 */
[----:B------:R-:W-:Y:S04]  /*7dd70*/  STL.64 [R1+0x1410], R8 ;  /* 0x0014100801007387 */ /* 0x000fe80000100a00 */
[----:B------:R-:W-:Y:S04]  /*7dd80*/  STL.64 [R1+0x1418], R10 ;  /* 0x0014180a01007387 */ /* 0x000fe80000100a00 */
[----:B------:R-:W3:Y:S04]  /*7dd90*/  LDL.LU R228, [R1+0x34f0] ;  /* 0x0034f00001e47983 */ /* 0x000ee80000300800 */
[----:B------:R-:W3:Y:S04]  /*7dda0*/  LDL.LU R229, [R1+0x34f4] ;  /* 0x0034f40001e57983 */ /* 0x000ee80000300800 */
[----:B------:R-:W3:Y:S04]  /*7ddb0*/  LDL.LU R230, [R1+0x34f8] ;  /* 0x0034f80001e67983 */ /* 0x000ee80000300800 */
[----:B------:R-:W3:Y:S01]  /*7ddc0*/  LDL.LU R231, [R1+0x34fc] ;  /* 0x0034fc0001e77983 */ /* 0x000ee20000300800 */
[----:B------:R-:W-:-:S02]  /*7ddd0*/  IMAD.MOV.U32 R74, RZ, RZ, R4 ;  /* 0x000000ffff4a7224 */ /* 0x000fc400078e0004 */
[----:B------:R-:W-:Y:S02]  /*7dde0*/  IMAD.MOV.U32 R75, RZ, RZ, R5 ;  /* 0x000000ffff4b7224 */ /* 0x000fe400078e0005 */
[----:B------:R-:W-:Y:S02]  /*7ddf0*/  IMAD.MOV.U32 R78, RZ, RZ, R6 ;  /* 0x000000ffff4e7224 */ /* 0x000fe400078e0006 */
[----:B------:R-:W-:-:S05]  /*7de00*/  IMAD.MOV.U32 R79, RZ, RZ, R7 ;  /* 0x000000ffff4f7224 */ /* 0x000fca00078e0007 */
[----:B------:R-:W-:Y:S04]  /*7de10*/  STL [R1+0x7b14], R79 ;  /* 0x007b144f01007387 */ /* 0x000fe80000100800 */
[----:B------:R-:W-:Y:S04]  /*7de20*/  STL [R1+0x7b10], R78 ;  /* 0x007b104e01007387 */ /* 0x000fe80000100800 */
[----:B------:R-:W-:Y:S04]  /*7de30*/  STL [R1+0x7b0c], R75 ;  /* 0x007b0c4b01007387 */ /* 0x000fe80000100800 */
[----:B------:R-:W-:Y:S01]  /*7de40*/  STL [R1+0x7b08], R74 ;  /* 0x007b084a01007387 */ /* 0x000fe20000100800 */
[----:B--2---:R-:W-:-:S15]  /*7de50*/  HMMA.1688.F32.TF32 R4, R144, R24, R232 ;  /* 0x000000189004723c */ /* 0x004fde00000810e8 */
[----:B------:R-:W-:-:S08]  /*7de60*/  NOP ;  /* 0x0000000000007918 */ /* 0x000fd00000000000 */
[----:B------:R3:W-:Y:S04]  /*7de70*/  STL.64 [R1+0x13f0], R4 ;  /* 0x0013f00401007387 */ /* 0x0007e80000100a00 */
[----:B------:R-:W2:Y:S04]  /*7de80*/  LDL.LU R240, [R1+0x34e0] ;  /* 0x0034e00001f07983 */ /* 0x000ea80000300800 */
[----:B------:R-:W2:Y:S04]  /*7de90*/  LDL.LU R241, [R1+0x34e4] ;  /* 0x0034e40001f17983 */ /* 0x000ea80000300800 */
[----:B------:R-:W2:Y:S04]  /*7dea0*/  LDL.LU R242, [R1+0x34e8] ;  /* 0x0034e80001f27983 */ /* 0x000ea80000300800 */
[----:B------:R-:W2:Y:S01]  /*7deb0*/  LDL.LU R243, [R1+0x34ec] ;  /* 0x0034ec0001f37983 */ /* 0x000ea20000300800 */
[----:B----4-:R-:W-:-:S02]  /*7dec0*/  IMAD.MOV.U32 R70, RZ, RZ, R7 ;  /* 0x000000ffff467224 */ /* 0x010fc400078e0007 */
[----:B------:R-:W-:-:S03]  /*7ded0*/  IMAD.MOV.U32 R71, RZ, RZ, R6 ;  /* 0x000000ffff477224 */ /* 0x000fc600078e0006 */
[----:B------:R-:W-:Y:S04]  /*7dee0*/  STL [R1+0x7b1c], R70 ;  /* 0x007b1c4601007387 */ /* 0x000fe80000100800 */
[----:B------:R-:W-:Y:S01]  /*7def0*/  STL [R1+0x7b18], R71 ;  /* 0x007b184701007387 */ /* 0x000fe20000100800 */
[----:B---3--:R-:W-:Y:S03]  /*7df00*/  HMMA.1688.F32.TF32 R4, R144, R108, R248 ;  /* 0x0000006c9004723c */ /* 0x008fe600000810f8 */
        /* <DEDUP_REMOVED lines=11> */
[----:B------:R-:W3:Y:S01]  /*7dfc0*/  LDL.LU R235, [R1+0x34cc] ;  /* 0x0034cc0001eb7983 */ /* 0x000ee20000300800 */
[----:B------:R-:W-:-:S02]  /*7dfd0*/  IMAD.MOV.U32 R79, RZ, RZ, R4 ;  /* 0x000000ffff4f7224 */ /* 0x000fc400078e0004 */
[----:B------:R-:W-:Y:S02]  /*7dfe0*/  IMAD.MOV.U32 R78, RZ, RZ, R5 ;  /* 0x000000ffff4e7224 */ /* 0x000fe400078e0005 */
[----:B------:R-:W-:Y:S02]  /*7dff0*/  IMAD.MOV.U32 R75, RZ, RZ, R6 ;  /* 0x000000ffff4b7224 */ /* 0x000fe400078e0006 */
[----:B------:R-:W-:Y:S01]  /*7e000*/  IMAD.MOV.U32 R74, RZ, RZ, R7 ;  /* 0x000000ffff4a7224 */ /* 0x000fe200078e0007 */
[----:B------:R-:W-:Y:S04]  /*7e010*/  STL [R1+0x7b2c], R79 ;  /* 0x007b2c4f01007387 */ /* 0x000fe80000100800 */
[----:B------:R-:W-:Y:S04]  /*7e020*/  STL [R1+0x7b28], R78 ;  /* 0x007b284e01007387 */ /* 0x000fe80000100800 */
[----:B------:R1:W-:Y:S04]  /*7e030*/  STL [R1+0x7b24], R75 ;  /* 0x007b244b01007387 */ /* 0x0003e80000100800 */
[----:B------:R1:W-:Y:S01]  /*7e040*/  STL [R1+0x7b20], R74 ;  /* 0x007b204a01007387 */ /* 0x0003e20000100800 */
[----:B------:R-:W-:Y:S03]  /*7e050*/  HMMA.1688.F32.TF32 R4, R144, R104, R228 ;  /* 0x000000689004723c */ /* 0x000fe600000810e4 */
[----:B------:R-:W3:Y:S04]  /*7e060*/  LDL.LU R228, [R1+0x34a0] ;  /* 0x0034a00001e47983 */ /* 0x000ee80000300800 */
[----:B------:R-:W3:Y:S04]  /*7e070*/  LDL.LU R229, [R1+0x34a4] ;  /* 0x0034a40001e57983 */ /* 0x000ee80000300800 */
[----:B------:R-:W3:Y:S04]  /*7e080*/  LDL.LU R230, [R1+0x34a8] ;  /* 0x0034a80001e67983 */ /* 0x000ee80000300800 */
[----:B------:R-:W3:Y:S09]  /*7e090*/  LDL.LU R231, [R1+0x34ac] ;  /* 0x0034ac0001e77983 */ /* 0x000ef20000300800 */
[----:B------:R-:W-:Y:S01]  /*7e0a0*/  MOV R82, R4 ;  /* 0x0000000400527202 */ /* 0x000fe20000000f00 */
[----:B------:R-:W-:-:S02]  /*7e0b0*/  IMAD.MOV.U32 R83, RZ, RZ, R5 ;  /* 0x000000ffff537224 */ /* 0x000fc400078e0005 */
[----:B------:R-:W-:Y:S02]  /*7e0c0*/  IMAD.MOV.U32 R86, RZ, RZ, R6 ;  /* 0x000000ffff567224 */ /* 0x000fe400078e0006 */
[----:B------:R-:W-:-:S05]  /*7e0d0*/  IMAD.MOV.U32 R87, RZ, RZ, R7 ;  /* 0x000000ffff577224 */ /* 0x000fca00078e0007 */
        /* <DEDUP_REMOVED lines=8> */
[----:B------:R-:W-:Y:S02]  /*7e160*/  IMAD.MOV.U32 R94, RZ, RZ, R6 ;  /* 0x000000ffff5e7224 */ /* 0x000fe400078e0006 */
[----:B------:R-:W-:Y:S02]  /*7e170*/  IMAD.MOV.U32 R95, RZ, RZ, R7 ;  /* 0x000000ffff5f7224 */ /* 0x000fe400078e0007 */
[----:B----4-:R-:W-:Y:S03]  /*7e180*/  HMMA.1688.F32.TF32 R4, R144, R96, R236 ;  /* 0x000000609004723c */ /* 0x010fe600000810ec */
[----:B------:R-:W-:-:S15]  /*7e190*/  STL [R1+0x7b4c], R95 ;  /* 0x007b4c5f01007387 */ /* 0x000fde0000100800 */
[----:B------:R-:W-:-:S06]  /*7e1a0*/  NOP ;  /* 0x0000000000007918 */ /* 0x000fcc0000000000 */
[----:B-1----:R-:W-:Y:S01]  /*7e1b0*/  IMAD.MOV.U32 R75, RZ, RZ, R4 ;  /* 0x000000ffff4b7224 */ /* 0x002fe200078e0004 */
[----:B------:R-:W-:Y:S01]  /*7e1c0*/  MOV R71, R7 ;  /* 0x0000000700477202 */ /* 0x000fe20000000f00 */
[----:B------:R-:W-:Y:S02]  /*7e1d0*/  IMAD.MOV.U32 R74, RZ, RZ, R5 ;  /* 0x000000ffff4a7224 */ /* 0x000fe400078e0005 */
[----:B------:R-:W-:Y:S02]  /*7e1e0*/  IMAD.MOV.U32 R70, RZ, RZ, R6 ;  /* 0x000000ffff467224 */ /* 0x000fe400078e0006 */
[----:B---3--:R-:W-:Y:S01]  /*7e1f0*/  HMMA.1688.F32.TF32 R4, R144, R92, R232 ;  /* 0x0000005c9004723c */ /* 0x008fe200000810e8 */
[----:B------:R-:W-:Y:S04]  /*7e200*/  STL [R1+0x7b48], R94 ;  /* 0x007b485e01007387 */ /* 0x000fe80000100800 */
[----:B------:R1:W-:Y:S04]  /*7e210*/  STL [R1+0x7b44], R91 ;  /* 0x007b445b01007387 */ /* 0x0003e80000100800 */
[----:B------:R2:W-:Y:S04]  /*7e220*/  STL [R1+0x7b40], R90 ;  /* 0x007b405a01007387 */ /* 0x0005e80000100800 */
[----:B------:R3:W-:Y:S04]  /*7e230*/  STL [R1+0x7b54], R74 ;  /* 0x007b544a01007387 */ /* 0x0007e80000100800 */
[----:B------:R4:W-:Y:S07]  /*7e240*/  STL [R1+0x7b50], R75 ;  /* 0x007b504b01007387 */ /* 0x0009ee0000100800 */
[----:B------:R-:W-:-:S02]  /*7e250*/  IMAD.MOV.U32 R98, RZ, RZ, R4 ;  /* 0x000000ffff627224 */ /* 0x000fc400078e0004 */
[----:B------:R-:W-:Y:S02]  /*7e260*/  IMAD.MOV.U32 R99, RZ, RZ, R5 ;  /* 0x000000ffff637224 */ /* 0x000fe400078e0005 */
[----:B------:R-:W-:Y:S02]  /*7e270*/  IMAD.MOV.U32 R102, RZ, RZ, R6 ;  /* 0x000000ffff667224 */ /* 0x000fe400078e0006 */
[----:B------:R-:W-:Y:S02]  /*7e280*/  IMAD.MOV.U32 R103, RZ, RZ, R7 ;  /* 0x000000ffff677224 */ /* 0x000fe400078e0007 */
[----:B------:R-:W-:Y:S01]  /*7e290*/  HMMA.1688.F32.TF32 R4, R144, R88, R248 ;  /* 0x000000589004723c */ /* 0x000fe200000810f8 */
[----:B------:R-:W2:Y:S04]  /*7e2a0*/  LDL.LU R248, [R1+0x3490] ;  /* 0x0034900001f87983 */ /* 0x000ea80000300800 */
[----:B------:R-:W2:Y:S04]  /*7e2b0*/  LDL.LU R249, [R1+0x3494] ;  /* 0x0034940001f97983 */ /* 0x000ea80000300800 */
[----:B------:R-:W2:Y:S04]  /*7e2c0*/  LDL.LU R250, [R1+0x3498] ;  /* 0x0034980001fa7983 */ /* 0x000ea80000300800 */
[----:B------:R-:W2:Y:S04]  /*7e2d0*/  LDL.LU R251, [R1+0x349c] ;  /* 0x00349c0001fb7983 */ /* 0x000ea80000300800 */
[----:B------:R-:W4:Y:S04]  /*7e2e0*/  LDL.LU R232, [R1+0x3410] ;  /* 0x0034100001e87983 */ /* 0x000f280000300800 */
[----:B------:R-:W4:Y:S03]  /*7e2f0*/  LDL.LU R233, [R1+0x3414] ;  /* 0x0034140001e97983 */ /* 0x000f260000300800 */
[----:B------:R-:W-:Y:S01]  /*7e300*/  IMAD.MOV.U32 R83, RZ, RZ, R4 ;  /* 0x000000ffff537224 */ /* 0x000fe200078e0004 */
[----:B------:R-:W4:Y:S01]  /*7e310*/  LDL.LU R234, [R1+0x3418] ;  /* 0x0034180001ea7983 */ /* 0x000f220000300800 */
[----:B------:R-:W-:-:S02]  /*7e320*/  IMAD.MOV.U32 R82, RZ, RZ, R5 ;  /* 0x000000ffff527224 */ /* 0x000fc400078e0005 */
[----:B------:R-:W-:Y:S01]  /*7e330*/  IMAD.MOV.U32 R79, RZ, RZ, R6 ;  /* 0x000000ffff4f7224 */ /* 0x000fe200078e0006 */
[----:B------:R-:W4:Y:S01]  /*7e340*/  LDL.LU R235, [R1+0x341c] ;  /* 0x00341c0001eb7983 */ /* 0x000f220000300800 */
[----:B------:R-:W-:Y:S02]  /*7e350*/  IMAD.MOV.U32 R78, RZ, RZ, R7 ;  /* 0x000000ffff4e7224 */ /* 0x000fe400078e0007 */
[----:B------:R-:W-:Y:S01]  /*7e360*/  HMMA.1688.F32.TF32 R4, R144, R84, R228 ;  /* 0x000000549004723c */ /* 0x000fe200000810e4 */
        /* <DEDUP_REMOVED lines=24> */
[----:B------:R-:W-:Y:S01]  /*7e4f0*/  IMAD.MOV.U32 R106, RZ, RZ, R4 ;  /* 0x000000ffff6a7224 */ /* 0x000fe200078e0004 */
[----:B------:R-:W-:-:S02]  /*7e500*/  MOV R110, R6 ;  /* 0x00000006006e7202 */ /* 0x000fc40000000f00 */
[----:B------:R-:W4:Y:S01]  /*7e510*/  LDL.LU R240, [R1+0x3430] ;  /* 0x0034300001f07983 */ /* 0x000f220000300800 */
[----:B------:R-:W-:Y:S02]  /*7e520*/  IMAD.MOV.U32 R107, RZ, RZ, R5 ;  /* 0x000000ffff6b7224 */ /* 0x000fe400078e0005 */
[----:B------:R-:W-:Y:S01]  /*7e530*/  IMAD.MOV.U32 R26, RZ, RZ, R7 ;  /* 0x000000ffff1a7224 */ /* 0x000fe200078e0007 */
[----:B------:R-:W4:Y:S04]  /*7e540*/  LDL.LU R241, [R1+0x3434] ;  /* 0x0034340001f17983 */ /* 0x000f280000300800 */
[----:B------:R-:W4:Y:S04]  /*7e550*/  LDL.LU R242, [R1+0x3438] ;  /* 0x0034380001f27983 */ /* 0x000f280000300800 */
[----:B------:R-:W4:Y:S01]  /*7e560*/  LDL.LU R243, [R1+0x343c] ;  /* 0x00343c0001f37983 */ /* 0x000f220000300800 */
[----:B--2---:R-:W-:Y:S03]  /*7e570*/  HMMA.1688.F32.TF32 R4, R144, R80, R248 ;  /* 0x000000509004723c */ /* 0x004fe600000810f8 */
[----:B------:R-:W2:Y:S04]  /*7e580*/  LDL.LU R248, [R1+0x3400] ;  /* 0x0034000001f87983 */ /* 0x000ea80000300800 */
[----:B------:R-:W2:Y:S04]  /*7e590*/  LDL.LU R249, [R1+0x3404] ;  /* 0x0034040001f97983 */ /* 0x000ea80000300800 */
[----:B------:R-:W2:Y:S04]  /*7e5a0*/  LDL.LU R250, [R1+0x3408] ;  /* 0x0034080001fa7983 */ /* 0x000ea80000300800 */
[----:B------:R-:W2:Y:S09]  /*7e5b0*/  LDL.LU R251, [R1+0x340c] ;  /* 0x00340c0001fb7983 */ /* 0x000eb20000300800 */
[----:B-1----:R-:W-:-:S02]  /*7e5c0*/  IMAD.MOV.U32 R91, RZ, RZ, R4 ;  /* 0x000000ffff5b7224 */ /* 0x002fc400078e0004 */
[----:B------:R-:W-:Y:S02]  /*7e5d0*/  IMAD.MOV.U32 R90, RZ, RZ, R5 ;  /* 0x000000ffff5a7224 */ /* 0x000fe400078e0005 */
[----:B------:R-:W-:Y:S02]  /*7e5e0*/  IMAD.MOV.U32 R87, RZ, RZ, R6 ;  /* 0x000000ffff577224 */ /* 0x000fe400078e0006 */
[----:B------:R-:W-:Y:S02]  /*7e5f0*/  IMAD.MOV.U32 R86, RZ, RZ, R7 ;  /* 0x000000ffff567224 */ /* 0x000fe400078e0007 */
[----:B---3--:R-:W-:Y:S01]  /*7e600*/  HMMA.1688.F32.TF32 R4, R144, R76, R228 ;  /* 0x0000004c9004723c */ /* 0x008fe200000810e4 */
[----:B------:R-:W3:Y:S04]  /*7e610*/  LDL.LU R228, [R1+0x33f0] ;  /* 0x0033f00001e47983 */ /* 0x000ee80000300800 */
[----:B------:R-:W3:Y:S04]  /*7e620*/  LDL.LU R229, [R1+0x33f4] ;  /* 0x0033f40001e57983 */ /* 0x000ee80000300800 */
[----:B------:R-:W3:Y:S04]  /*7e630*/  LDL.LU R230, [R1+0x33f8] ;  /* 0x0033f80001e67983 */ /* 0x000ee80000300800 */
[----:B------:R-:W3:Y:S11]  /*7e640*/  LDL.LU R231, [R1+0x33fc] ;  /* 0x0033fc0001e77983 */ /* 0x000ef60000300800 */
[----:B------:R-:W-:-:S02]  /*7e650*/  IMAD.MOV.U32 R22, RZ, RZ, R4 ;  /* 0x000000ffff167224 */ /* 0x000fc400078e0004 */
[----:B------:R-:W-:Y:S02]  /*7e660*/  IMAD.MOV.U32 R23, RZ, RZ, R5 ;  /* 0x000000ffff177224 */ /* 0x000fe400078e0005 */
[----:B------:R-:W-:Y:S02]  /*7e670*/  IMAD.MOV.U32 R118, RZ, RZ, R6 ;  /* 0x000000ffff767224 */ /* 0x000fe400078e0006 */
[----:B------:R-:W-:Y:S02]  /*7e680*/  IMAD.MOV.U32 R119, RZ, RZ, R7 ;  /* 0x000000ffff777224 */ /* 0x000fe400078e0007 */
[----:B----4-:R-:W-:-:S15]  /*7e690*/  HMMA.1688.F32.TF32 R4, R144, R72, R160 ;  /* 0x000000489004723c */ /* 0x010fde00000810a0 */
[----:B------:R-:W-:-:S09]  /*7e6a0*/  NOP ;  /* 0x0000000000007918 */ /* 0x000fd20000000000 */
[----:B------:R-:W-:Y:S01]  /*7e6b0*/  IMAD.MOV.U32 R74, RZ, RZ, R4 ;  /* 0x000000ffff4a7224 */ /* 0x000fe200078e0004 */
[----:B------:R-:W-:Y:S01]  /*7e6c0*/  MOV R75, R5 ;  /* 0x00000005004b7202 */ /* 0x000fe20000000f00 */
[----:B------:R-:W-:Y:S02]  /*7e6d0*/  IMAD.MOV.U32 R95, RZ, RZ, R6 ;  /* 0x000000ffff5f7224 */ /* 0x000fe400078e0006 */
[----:B------:R-:W-:Y:S02]  /*7e6e0*/  IMAD.MOV.U32 R94, RZ, RZ, R7 ;  /* 0x000000ffff5e7224 */ /* 0x000fe400078e0007 */
[C---:B------:R-:W-:Y:S06]  /*7e6f0*/  HMMA.1688.F32.TF32 R4, R144.reuse, R68, R156 ;  /* 0x000000449004723c */ /* 0x040fec000008109c */
[----:B------:R-:W-:-:S15]  /*7e700*/  HMMA.1688.F32.TF32 R8, R144, R64, R152 ;  /* 0x000000409008723c */ /* 0x000fde0000081098 */
[----:B------:R-:W-:-:S03]  /*7e710*/  NOP ;  /* 0x0000000000007918 */ /* 0x000fc60000000000 */
[----:B------:R-:W-:Y:S02]  /*7e720*/  IMAD.MOV.U32 R114, RZ, RZ, R4 ;  /* 0x000000ffff727224 */ /* 0x000fe400078e0004 */
[----:B------:R-:W-:Y:S02]  /*7e730*/  IMAD.MOV.U32 R115, RZ, RZ, R5 ;  /* 0x000000ffff737224 */ /* 0x000fe400078e0005 */
[----:B------:R-:W-:Y:S02]  /*7e740*/  IMAD.MOV.U32 R27, RZ, RZ, R6 ;  /* 0x000000ffff1b7224 */ /* 0x000fe400078e0006 */
[----:B------:R-:W-:Y:S02]  /*7e750*/  IMAD.MOV.U32 R111, RZ, RZ, R7 ;  /* 0x000000ffff6f7224 */ /* 0x000fe400078e0007 */
[----:B------:R-:W-:Y:S01]  /*7e760*/  HMMA.1688.F32.TF32 R4, R144, R60, R148 ;  /* 0x0000003c9004723c */ /* 0x000fe20000081094 */
[----:B------:R-:W-:Y:S04]  /*7e770*/  STL.64 [R1+0xc0], R8 ;  /* 0x0000c00801007387 */ /* 0x000fe80000100a00 */
[----:B------:R-:W-:-:S15]  /*7e780*/  STL.64 [R1+0xc8], R10 ;  /* 0x0000c80a01007387 */ /* 0x000fde0000100a00 */
[----:B------:R-:W-:-:S03]  /*7e790*/  NOP ;  /* 0x0000000000007918 */ /* 0x000fc60000000000 */
[----:B------:R-:W-:Y:S04]  /*7e7a0*/  STL.64 [R1+0xb0], R4 ;  /* 0x0000b00401007387 */ /* 0x000fe80000100a00 */
[----:B------:R1:W-:Y:S02]  /*7e7b0*/  STL.64 [R1+0xb8], R6 ;  /* 0x0000b80601007387 */ /* 0x0003e40000100a00 */
[C---:B-1----:R-:W-:Y:S06]  /*7e7c0*/  HMMA.1688.F32.TF32 R4, R144.reuse, R48, R232 ;  /* 0x000000309004723c */ /* 0x042fec00000810e8 */
[C---:B------:R-:W-:Y:S06]  /*7e7d0*/  HMMA.1688.F32.TF32 R148, R144.reuse, R56, R240 ;  /* 0x000000389094723c */ /* 0x040fec00000810f0 */
[----:B------:R-:W-:-:S12]  /*7e7e0*/  HMMA.1688.F32.TF32 R8, R144, R52, R236 ;  /* 0x000000349008723c */ /* 0x000fd800000810ec */
[----:B------:R-:W-:Y:S02]  /*7e7f0*/  IMAD.MOV.U32 R18, RZ, RZ, R4 ;  /* 0x000000ffff127224 */ /* 0x000fe400078e0004 */
[----:B------:R-:W-:Y:S02]  /*7e800*/  IMAD.MOV.U32 R19, RZ, RZ, R5 ;  /* 0x000000ffff137224 */ /* 0x000fe400078e0005 */
[----:B------:R-:W-:Y:S02]  /*7e810*/  IMAD.MOV.U32 R14, RZ, RZ, R6 ;  /* 0x000000ffff0e7224 */ /* 0x000fe400078e0006 */
[----:B------:R-:W-:Y:S01]  /*7e820*/  IMAD.MOV.U32 R15, RZ, RZ, R7 ;  /* 0x000000ffff0f7224 */ /* 0x000fe200078e0007 */
[----:B------:R1:W-:Y:S04]  /*7e830*/  STL.64 [R1+0xa0], R148 ;  /* 0x0000a09401007387 */ /* 0x0003e80000100a00 */
[----:B------:R4:W-:Y:S04]  /*7e840*/  STL.64 [R1+0xa8], R150 ;  /* 0x0000a89601007387 */ /* 0x0009e80000100a00 */
[----:B------:R-:W-:Y:S04]  /*7e850*/  STL.64 [R1+0x90], R8 ;  /* 0x0000900801007387 */ /* 0x000fe80000100a00 */
[----:B------:R-:W-:Y:S04]  /*7e860*/  STL.64 [R1+0x98], R10 ;  /* 0x0000980a01007387 */ /* 0x000fe80000100a00 */
[----:B------:R4:W-:Y:S04]  /*7e870*/  STL [R1+0x7a64], R15 ;  /* 0x007a640f01007387 */ /* 0x0009e80000100800 */
[----:B------:R4:W-:Y:S04]  /*7e880*/  STL [R1+0x7a60], R14 ;  /* 0x007a600e01007387 */ /* 0x0009e80000100800 */
[----:B------:R4:W-:Y:S04]  /*7e890*/  STL [R1+0x7a5c], R19 ;  /* 0x007a5c1301007387 */ /* 0x0009e80000100800 */
[----:B------:R4:W-:Y:S01]  /*7e8a0*/  STL [R1+0x7a58], R18 ;  /* 0x007a581201007387 */ /* 0x0009e20000100800 */
[----:B--2---:R-:W-:-:S15]  /*7e8b0*/  HMMA.1688.F32.TF32 R4, R144, R44, R248 ;  /* 0x0000002c9004723c */ /* 0x004fde00000810f8 */
[----:B------:R-:W-:-:S09]  /*7e8c0*/  NOP ;  /* 0x0000000000007918 */ /* 0x000fd20000000000 */
[----:B------:R-:W-:Y:S02]  /*7e8d0*/  IMAD.MOV.U32 R35, RZ, RZ, R7 ;  /* 0x000000ffff237224 */ /* 0x000fe400078e0007 */
[----:B------:R-:W-:Y:S01]  /*7e8e0*/  IMAD.MOV.U32 R34, RZ, RZ, R6 ;  /* 0x000000ffff227224 */ /* 0x000fe200078e0006 */
[----:B------:R-:W-:Y:S01]  /*7e8f0*/  MOV R30, R4 ;  /* 0x00000004001e7202 */ /* 0x000fe20000000f00 */
[----:B------:R-:W-:Y:S01]  /*7e900*/  IMAD.MOV.U32 R31, RZ, RZ, R5 ;  /* 0x000000ffff1f7224 */ /* 0x000fe200078e0005 */
[----:B------:R2:W-:Y:S04]  /*7e910*/  STL [R1+0x7a74], R35 ;  /* 0x007a742301007387 */ /* 0x0005e80000100800 */
[----:B------:R-:W-:Y:S04]  /*7e920*/  STL [R1+0x7a70], R34 ;  /* 0x007a702201007387 */ /* 0x000fe80000100800 */
[----:B------:R-:W-:Y:S04]  /*7e930*/  STL [R1+0x7a6c], R31 ;  /* 0x007a6c1f01007387 */ /* 0x000fe80000100800 */
[----:B------:R2:W-:Y:S04]  /*7e940*/  STL [R1+0x7a68], R30 ;  /* 0x007a681e01007387 */ /* 0x0005e80000100800 */
        /* <DEDUP_REMOVED lines=8> */
[----:B---3--:R-:W-:Y:S03]  /*7e9d0*/  HMMA.1688.F32.TF32 R4, R144, R40, R228 ;  /* 0x000000289004723c */ /* 0x008fe600000810e4 */
        /* <DEDUP_REMOVED lines=33> */
[----:B------:R-:W-:-:S09]  /*7ebf0*/  NOP ;  /* 0x0000000000007918 */ /* 0x000fd20000000000 */
[----:B------:R-:W-:Y:S01]  /*7ec00*/  IMAD.MOV.U32 R35, RZ, RZ, R4 ;  /* 0x000000ffff237224 */ /* 0x000fe200078e0004 */
[----:B------:R-:W-:Y:S01]  /*7ec10*/  MOV R30, R7 ;  /* 0x00000007001e7202 */ /* 0x000fe20000000f00 */
[----:B------:R-:W-:Y:S02]  /*7ec20*/  IMAD.MOV.U32 R34, RZ, RZ, R5 ;  /* 0x000000ffff227224 */ /* 0x000fe400078e0005 */
[----:B------:R-:W-:Y:S02]  /*7ec30*/  IMAD.MOV.U32 R31, RZ, RZ, R6 ;  /* 0x000000ffff1f7224 */ /* 0x000fe400078e0006 */
[----:B------:R-:W-:-:S15]  /*7ec40*/  HMMA.1688.F32.TF32 R4, R144, R32, R152 ;  /* 0x000000209004723c */ /* 0x000fde0000081098 */
[----:B------:R-:W-:-:S09]  /*7ec50*/  NOP ;  /* 0x0000000000007918 */ /* 0x000fd20000000000 */
[----:B------:R-:W-:Y:S02]  /*7ec60*/  IMAD.MOV.U32 R46, RZ, RZ, R4 ;  /* 0x000000ffff2e7224 */ /* 0x000fe400078e0004 */
[----:B------:R-:W-:Y:S02]  /*7ec70*/  IMAD.MOV.U32 R47, RZ, RZ, R5 ;  /* 0x000000ffff2f7224 */ /* 0x000fe400078e0005 */
[----:B------:R-:W-:Y:S02]  /*7ec80*/  IMAD.MOV.U32 R50, RZ, RZ, R6 ;  /* 0x000000ffff327224 */ /* 0x000fe400078e0006 */
[----:B------:R-:W-:Y:S02]  /*7ec90*/  IMAD.MOV.U32 R51, RZ, RZ, R7 ;  /* 0x000000ffff337224 */ /* 0x000fe400078e0007 */
[----:B---3--:R-:W-:-:S15]  /*7eca0*/  HMMA.1688.F32.TF32 R4, R144, R28, R148 ;  /* 0x0000001c9004723c */ /* 0x008fde0000081094 */
[----:B------:R-:W-:-:S09]  /*7ecb0*/  NOP ;  /* 0x0000000000007918 */ /* 0x000fd20000000000 */
[----:B------:R-:W-:Y:S02]  /*7ecc0*/  IMAD.MOV.U32 R38, RZ, RZ, R4 ;  /* 0x000000ffff267224 */ /* 0x000fe400078e0004 */
[----:B------:R-:W-:Y:S02]  /*7ecd0*/  IMAD.MOV.U32 R39, RZ, RZ, R5 ;  /* 0x000000ffff277224 */ /* 0x000fe400078e0005 */
[----:B------:R-:W-:Y:S02]  /*7ece0*/  IMAD.MOV.U32 R42, RZ, RZ, R6 ;  /* 0x000000ffff2a7224 */ /* 0x000fe400078e0006 */
[----:B------:R-:W-:Y:S02]  /*7ecf0*/  IMAD.MOV.U32 R43, RZ, RZ, R7 ;  /* 0x000000ffff2b7224 */ /* 0x000fe400078e0007 */
[----:B----4-:R-:W-:Y:S06]  /*7ed00*/  HMMA.1688.F32.TF32 R4, R144, R12, R240 ;  /* 0x0000000c9004723c */ /* 0x010fec00000810f0 */
[----:B------:R-:W-:-:S15]  /*7ed10*/  HMMA.1688.F32.TF32 R248, R140, R132, R248 ;  /* 0x000000848cf8723c */ /* 0x000fde00000810f8 */
[----:B------:R-:W-:-:S03]  /*7ed20*/  NOP ;  /* 0x0000000000007918 */ /* 0x000fc60000000000 */
[----:B------:R-:W-:Y:S01]  /*7ed30*/  IMAD.MOV.U32 R63, RZ, RZ, R4 ;  /* 0x000000ffff3f7224 */ /* 0x000fe200078e0004 */
[----:B------:R-:W-:Y:S01]  /*7ed40*/  MOV R59, R6 ;  /* 0x00000006003b7202 */ /* 0x000fe20000000f00 */
[----:B------:R-:W-:Y:S02]  /*7ed50*/  IMAD.MOV.U32 R58, RZ, RZ, R5 ;  /* 0x000000ffff3a7224 */ /* 0x000fe400078e0005 */
[----:B------:R-:W-:Y:S02]  /*7ed60*/  IMAD.MOV.U32 R55, RZ, RZ, R7 ;  /* 0x000000ffff377224 */ /* 0x000fe400078e0007 */
[----:B------:R-:W-:Y:S01]  /*7ed70*/  HMMA.1688.F32.TF32 R4, R144, R16, R236 ;  /* 0x000000109004723c */ /* 0x000fe200000810ec */
[----:B------:R-:W-:Y:S04]  /*7ed80*/  STL.64 [R1+0x7ba8], R250 ;  /* 0x007ba8fa01007387 */ /* 0x000fe80000100a00 */
[----:B------:R-:W-:-:S15]  /*7ed90*/  STL.64 [R1+0x7ba0], R248 ;  /* 0x007ba0f801007387 */ /* 0x000fde0000100a00 */
[----:B------:R-:W-:-:S04]  /*7eda0*/  NOP ;  /* 0x0000000000007918 */ /* 0x000fc80000000000 */
[----:B------:R-:W-:Y:S02]  /*7edb0*/  IMAD.MOV.U32 R54, RZ, RZ, R4 ;  /* 0x000000ffff367224 */ /* 0x000fe400078e0004 */
[----:B------:R-:W-:Y:S02]  /*7edc0*/  IMAD.MOV.U32 R66, RZ, RZ, R5 ;  /* 0x000000ffff427224 */ /* 0x000fe400078e0005 */
[----:B------:R-:W-:Y:S02]  /*7edd0*/  IMAD.MOV.U32 R67, RZ, RZ, R6 ;  /* 0x000000ffff437224 */ /* 0x000fe400078e0006 */
[----:B------:R-:W-:Y:S02]  /*7ede0*/  IMAD.MOV.U32 R62, RZ, RZ, R7 ;  /* 0x000000ffff3e7224 */ /* 0x000fe400078e0007 */
[C---:B------:R-:W-:Y:S01]  /*7edf0*/  HMMA.1688.F32.TF32 R4, R140.reuse, R136, R232 ;  /* 0x000000888c04723c */ /* 0x040fe200000810e8 */
        /* <DEDUP_REMOVED lines=88> */
[C---:B------:R-:W-:Y:S03]  /*7f380*/  HMMA.1688.F32.TF32 R240, R140.reuse, R128, R228 ;  /* 0x000000808cf0723c */ /* 0x040fe600000810e4 */
[----:B------:R-:W4:Y:S04]  /*7f390*/  LDL.LU R228, [R1+0x3250] ;  /* 0x0032500001e47983 */ /* 0x000f280000300800 */
[----:B------:R-:W4:Y:S04]  /*7f3a0*/  LDL.LU R229, [R1+0x3254] ;  /* 0x0032540001e57983 */ /* 0x000f280000300800 */
[----:B------:R-:W4:Y:S04]  /*7f3b0*/  LDL.LU R230, [R1+0x3258] ;  /* 0x0032580001e67983 */ /* 0x000f280000300800 */
[----:B------:R-:W4:Y:S08]  /*7f3c0*/  LDL.LU R231, [R1+0x325c] ;  /* 0x00325c0001e77983 */ /* 0x000f300000300800 */
[----:B------:R-:W-:Y:S04]  /*7f3d0*/  STL.64 [R1+0x7bb8], R242 ;  /* 0x007bb8f201007387 */ /* 0x000fe80000100a00 */
[----:B------:R-:W-:Y:S01]  /*7f3e0*/  STL.64 [R1+0x7bb0], R240 ;  /* 0x007bb0f001007387 */ /* 0x000fe20000100a00 */
[C---:B--2---:R-:W-:Y:S06]  /*7f3f0*/  HMMA.1688.F32.TF32 R160, R140.reuse, R64, R160 ;  /* 0x000000408ca0723c */ /* 0x044fec00000810a0 */
[C---:B---3--:R-:W-:Y:S06]  /*7f400*/  HMMA.1688.F32.TF32 R184, R140.reuse, R88, R184 ;  /* 0x000000588cb8723c */ /* 0x048fec00000810b8 */
[C---:B----4-:R-:W-:Y:S06]  /*7f410*/  HMMA.1688.F32.TF32 R196, R140.reuse, R100, R196 ;  /* 0x000000648cc4723c */ /* 0x050fec00000810c4 */
[C---:B------:R-:W-:Y:S06]  /*7f420*/  HMMA.1688.F32.TF32 R236, R140.reuse, R124, R236 ;  /* 0x0000007c8cec723c */ /* 0x040fec00000810ec */
[----:B------:R-:W-:-:S15]  /*7f430*/  HMMA.1688.F32.TF32 R144, R140, R120, R220 ;  /* 0x000000788c90723c */ /* 0x000fde00000810dc */
[----:B------:R-:W-:-:S02]  /*7f440*/  NOP ;  /* 0x0000000000007918 */ /* 0x000fc40000000000 */
[----:B------:R-:W-:Y:S04]  /*7f450*/  STL.64 [R1+0x7bc8], R238 ;  /* 0x007bc8ee01007387 */ /* 0x000fe80000100a00 */
[----:B------:R-:W-:Y:S01]  /*7f460*/  STL.64 [R1+0x7bc0], R236 ;  /* 0x007bc0ec01007387 */ /* 0x000fe20000100a00 */
[C---:B------:R-:W-:Y:S03]  /*7f470*/  HMMA.1688.F32.TF32 R216, R140.reuse, R116, R216 ;  /* 0x000000748cd8723c */ /* 0x040fe600000810d8 */
[----:B------:R-:W-:Y:S04]  /*7f480*/  STL.64 [R1+0x13c0], R144 ;  /* 0x0013c09001007387 */ /* 0x000fe80000100a00 */
[----:B------:R1:W-:Y:S02]  /*7f490*/  STL.64 [R1+0x13c8], R146 ;  /* 0x0013c89201007387 */ /* 0x0003e40000100a00 */
[C---:B-1----:R-:W-:Y:S06]  /*7f4a0*/  HMMA.1688.F32.TF32 R144, R140.reuse, R112, R8 ;  /* 0x000000708c90723c */ /* 0x042fec0000081008 */
[C---:B------:R-:W-:Y:S08]  /*7f4b0*/  HMMA.1688.F32.TF32 R8, R140.reuse, R20, R212 ;  /* 0x000000148c08723c */ /* 0x040ff000000810d4 */
[----:B------:R-:W-:Y:S04]  /*7f4c0*/  STL.64 [R1+0x13b0], R216 ;  /* 0x0013b0d801007387 */ /* 0x000fe80000100a00 */
[----:B------:R-:W-:Y:S01]  /*7f4d0*/  STL.64 [R1+0x13b8], R218 ;  /* 0x0013b8da01007387 */ /* 0x000fe20000100a00 */
[C---:B------:R-:W-:Y:S04]  /*7f4e0*/  HMMA.1688.F32.TF32 R208, R140.reuse, R24, R208 ;  /* 0x000000188cd0723c */ /* 0x040fe800000810d0 */
[----:B------:R-:W-:Y:S04]  /*7f4f0*/  STL.64 [R1+0x13a0], R144 ;  /* 0x0013a09001007387 */ /* 0x000fe80000100a00 */
[----:B------:R1:W-:Y:S04]  /*7f500*/  STL.64 [R1+0x13a8], R146 ;  /* 0x0013a89201007387 */ /* 0x0003e80000100a00 */
[----:B------:R-:W-:Y:S04]  /*7f510*/  STL.64 [R1+0x1390], R8 ;  /* 0x0013900801007387 */ /* 0x000fe80000100a00 */
[----:B------:R2:W-:Y:S01]  /*7f520*/  STL.64 [R1+0x1398], R10 ;  /* 0x0013980a01007387 */ /* 0x0005e20000100a00 */
[C---:B-1----:R-:W-:Y:S06]  /*7f530*/  HMMA.1688.F32.TF32 R144, R140.reuse, R108, R204 ;  /* 0x0000006c8c90723c */ /* 0x042fec00000810cc */
[----:B--2---:R-:W-:Y:S01]  /*7f540*/  HMMA.1688.F32.TF32 R8, R140, R104, R200 ;  /* 0x000000688c08723c */ /* 0x004fe200000810c8 */
[----:B------:R-:W-:Y:S04]  /*7f550*/  STL.64 [R1+0x1380], R208 ;  /* 0x001380d001007387 */ /* 0x000fe80000100a00 */
[----:B------:R-:W-:-:S12]  /*7f560*/  STL.64 [R1+0x1388], R210 ;  /* 0x001388d201007387 */ /* 0x000fd80000100a00 */
        /* <DEDUP_REMOVED lines=16> */
[C---:B------:R-:W-:Y:S11]  /*7f670*/  HMMA.1688.F32.TF32 R172, R140.reuse, R76, R172 ;  /* 0x0000004c8cac723c */ /* 0x040ff600000810ac */
        /* <DEDUP_REMOVED lines=23> */
[----:B------:R1:W-:Y:S04]  /*7f7f0*/  STL.64 [R1+0x1290], R148 ;  /* 0x0012909401007387 */ /* 0x0003e80000100a00 */
[----:B------:R2:W-:Y:S04]  /*7f800*/  STL.64 [R1+0x1298], R150 ;  /* 0x0012989601007387 */ /* 0x0005e80000100a00 */
[----:B------:R-:W3:Y:S08]  /*7f810*/  LDL.LU R232, [R1+0x30e0] ;  /* 0x0030e00001e87983 */ /* 0x000ef00000300800 */
[----:B------:R-:W-:Y:S04]  /*7f820*/  STL.64 [R1+0x1280], R144 ;  /* 0x0012809001007387 */ /* 0x000fe80000100a00 */
[----:B------:R-:W-:Y:S04]  /*7f830*/  STL.64 [R1+0x1288], R146 ;  /* 0x0012889201007387 */ /* 0x000fe80000100a00 */
[----:B------:R4:W-:Y:S04]  /*7f840*/  STL.64 [R1+0x1270], R8 ;  /* 0x0012700801007387 */ /* 0x0009e80000100a00 */
[----:B------:R4:W-:Y:S04]  /*7f850*/  STL.64 [R1+0x1278], R10 ;  /* 0x0012780a01007387 */ /* 0x0009e80000100a00 */
[----:B------:R-:W3:Y:S04]  /*7f860*/  LDL.LU R233, [R1+0x30e4] ;  /* 0x0030e40001e97983 */ /* 0x000ee80000300800 */
[----:B------:R-:W3:Y:S04]  /*7f870*/  LDL.LU R234, [R1+0x30e8] ;  /* 0x0030e80001ea7983 */ /* 0x000ee80000300800 */
[----:B------:R-:W3:Y:S04]  /*7f880*/  LDL.LU R235, [R1+0x30ec] ;  /* 0x0030ec0001eb7983 */ /* 0x000ee80000300800 */
[----:B-1----:R-:W3:Y:S04]  /*7f890*/  LDL.LU R148, [R1+0x30f0] ;  /* 0x0030f00001947983 */ /* 0x002ee80000300800 */
[----:B------:R-:W3:Y:S04]  /*7f8a0*/  LDL.LU R149, [R1+0x30f4] ;  /* 0x0030f40001957983 */ /* 0x000ee80000300800 */
[----:B--2---:R-:W3:Y:S04]  /*7f8b0*/  LDL.LU R150, [R1+0x30f8] ;  /* 0x0030f80001967983 */ /* 0x004ee80000300800 */
        /* <DEDUP_REMOVED lines=102> */
[----:B------:R-:W-:Y:S01]  /*7ff20*/  IMAD.MOV.U32 R19, RZ, RZ, R5 ;  /* 0x000000ffff137224 */ /* 0x000fe200078e0005 */
[----:B------:R-:W-:Y:S01]  /*7ff30*/  LDS R4, [R3+UR10+0x8100] ;  /* 0x0081000a03047984 */ /* 0x000fe20008000800 */
[----:B------:R-:W-:Y:S02]  /*7ff40*/  IMAD.MOV.U32 R15, RZ, RZ, R6 ;  /* 0x000000ffff0f7224 */ /* 0x000fe400078e0006 */
[----:B------:R-:W-:Y:S01]  /*7ff50*/  IMAD.MOV.U32 R14, RZ, RZ, R7 ;  /* 0x000000ffff0e7224 */ /* 0x000fe200078e0007 */
[----:B------:R-:W-:Y:S04]  /*7ff60*/  LDS R6, [R3+UR10+0xa100] ;  /* 0x00a1000a03067984 */ /* 0x000fe80008000800 */
[----:B------:R-:W-:Y:S04]  /*7ff70*/  LDS R5, [R227+UR10+0x8100] ;  /* 0x0081000ae3057984 */ /* 0x000fe80008000800 */
[----:B------:R-:W3:Y:S01]  /*7ff80*/  LDS R7, [R227+UR10+0xa100] ;  /* 0x00a1000ae3077984 */ /* 0x000ee20008000800 */
[----:B--2---:R-:W-:-:S15]  /*7ff90*/  HMMA.1688.F32.TF32 R236, R140, R40, R236 ;  /* 0x000000288cec723c */ /* 0x004fde00000810ec */
[----:B------:R-:W-:-:S08]  /*7ffa0*/  NOP ;  /* 0x0000000000007918 */ /* 0x000fd00000000000 */
[----:B------:R-:W-:Y:S04]  /*7ffb0*/  STL.64 [R1+0x1260], R236 ;  /* 0x001260ec01007387 */ /* 0x000fe80000100a00 */
[----:B------:R4:W-:Y:S02]  /*7ffc0*/  STL.64 [R1+0x1268], R238 ;  /* 0x001268ee01007387 */ /* 0x0009e40000100a00 */
[C---:B----4-:R-:W-:Y:S02]  /*7ffd0*/  HMMA.1688.F32.TF32 R236, R140.reuse, R36, R144 ;  /* 0x000000248cec723c */ /* 0x050fe40000081090 */
[----:B------:R-:W-:Y:S04]  /*7ffe0*/  LDS R144, [R3+UR10+0x8180] ;  /* 0x0081800a03907984 */ /* 0x000fe80008000800 */
[----:B------:R-:W-:Y:S01]  /*7fff0*/  LDS R146, [R3+UR10+0xa180] ;  /* 0x00a1800a03927984 */ /* 0x000fe20008000800 */
[----:B------:R-:W-:Y:S03]  /*80000*/  HMMA.1688.F32.TF32 R220, R140, R16, R220 ;  /* 0x000000108cdc723c */ /* 0x000fe600000810dc */
[----:B------:R-:W-:Y:S03]  /*80010*/  LDS R145, [R227+UR10+0x8180] ;  /* 0x0081800ae3917984 */ /* 0x000fe60008000800 */
[----:B---3--:R-:W-:Y:S01]  /*80020*/  HMMA.1688.F32.TF32 R216, R4, R136, R216 ;  /* 0x0000008804d8723c */ /* 0x008fe200000810d8 */
[----:B------:R-:W1:Y:S09]  /*80030*/  LDS R147, [R227+UR10+0xa180] ;  /* 0x00a1800ae3937984 */ /* 0x000e720008000800 */
[----:B------:R-:W-:Y:S04]  /*80040*/  STL.64 [R1+0x1250], R236 ;  /* 0x001250ec01007387 */ /* 0x000fe80000100a00 */
[----:B------:R2:W-:Y:S02]  /*80050*/  STL.64 [R1+0x1258], R238 ;  /* 0x001258ee01007387 */ /* 0x0005e40000100a00 */
[C---:B--2---:R-:W-:Y:S06]  /*80060*/  HMMA.1688.F32.TF32 R236, R140.reuse, R32, R240 ;  /* 0x000000208cec723c */ /* 0x044fec00000810f0 */
[----:B------:R-:W-:-:S15]  /*80070*/  HMMA.1688.F32.TF32 R240, R140, R28, R248 ;  /* 0x0000001c8cf0723c */ /* 0x000fde00000810f8 */
[----:B------:R-:W-:-:S02]  /*80080*/  NOP ;  /* 0x0000000000007918 */ /* 0x000fc40000000000 */
[----:B------:R-:W-:Y:S04]  /*80090*/  STL.64 [R1+0x1570], R236 ;  /* 0x001570ec01007387 */ /* 0x000fe80000100a00 */
[----:B------:R2:W-:Y:S02]  /*800a0*/  STL.64 [R1+0x1578], R238 ;  /* 0x001578ee01007387 */ /* 0x0005e40000100a00 */
[----:B--2---:R-:W-:Y:S06]  /*800b0*/  HMMA.1688.F32.TF32 R236, R140, R12, R244 ;  /* 0x0000000c8cec723c */ /* 0x004fec00000810f4 */
[C---:B------:R-:W-:Y:S06]  /*800c0*/  HMMA.1688.F32.TF32 R140, R4.reuse, R132, R8 ;  /* 0x00000084048c723c */ /* 0x040fec0000081008 */
[C---:B------:R-:W-:Y:S01]  /*800d0*/  HMMA.1688.F32.TF32 R8, R4.reuse, R128, R212 ;  /* 0x000000800408723c */ /* 0x040fe200000810d4 */
[----:B------:R-:W-:Y:S04]  /*800e0*/  STL.64 [R1+0x1560], R240 ;  /* 0x001560f001007387 */ /* 0x000fe80000100a00 */
[----:B------:R-:W-:Y:S06]  /*800f0*/  STL.64 [R1+0x1568], R242 ;  /* 0x001568f201007387 */ /* 0x000fec0000100a00 */
        /* <DEDUP_REMOVED lines=59> */
[----:B------:R-:W-:Y:S04]  /*804b0*/  STL.64 [R1+0x1118], R150 ;  /* 0x0011189601007387 */ /* 0x000fe80000100a00 */
[----:B------:R-:W2:Y:S08]  /*804c0*/  LDL.LU R152, [R1+0x3000] ;  /* 0x0030000001987983 */ /* 0x000eb00000300800 */
        /* <DEDUP_REMOVED lines=88> */
[C---:B------:R-:W-:Y:S06]  /*80a50*/  HMMA.1688.F32.TF32 R200, R4.reuse, R40, R200 ;  /* 0x0000002804c8723c */ /* 0x040fec00000810c8 */
[C---:B---3--:R-:W-:Y:S06]  /*80a60*/  HMMA.1688.F32.TF32 R8, R4.reuse, R56, R8 ;  /* 0x000000380408723c */ /* 0x048fec0000081008 */
[C---:B----4-:R-:W-:Y:S06]  /*80a70*/  HMMA.1688.F32.TF32 R140, R4.reuse, R60, R216 ;  /* 0x0000003c048c723c */ /* 0x050fec00000810d8 */
[----:B------:R-:W-:-:S15]  /*80a80*/  HMMA.1688.F32.TF32 R212, R4, R52, R212 ;  /* 0x0000003404d4723c */ /* 0x000fde00000810d4 */
[----:B------:R-:W-:-:S02]  /*80a90*/  NOP ;  /* 0x0000000000007918 */ /* 0x000fc40000000000 */
[----:B------:R-:W-:Y:S04]  /*80aa0*/  STL.64 [R1+0x10e0], R140 ;  /* 0x0010e08c01007387 */ /* 0x000fe80000100a00 */
[----:B------:R2:W-:Y:S04]  /*80ab0*/  STL.64 [R1+0x10e8], R142 ;  /* 0x0010e88e01007387 */ /* 0x0005e80000100a00 */
[----:B------:R-:W-:Y:S04]  /*80ac0*/  STL.64 [R1+0x10d0], R8 ;  /* 0x0010d00801007387 */ /* 0x000fe80000100a00 */
[----:B------:R3:W-:Y:S01]  /*80ad0*/  STL.64 [R1+0x10d8], R10 ;  /* 0x0010d80a01007387 */ /* 0x0007e20000100a00 */
[C---:B--2---:R-:W-:Y:S06]  /*80ae0*/  HMMA.1688.F32.TF32 R140, R4.reuse, R48, R208 ;  /* 0x00000030048c723c */ /* 0x044fec00000810d0 */
[----:B---3--:R-:W-:Y:S01]  /*80af0*/  HMMA.1688.F32.TF32 R8, R4, R44, R204 ;  /* 0x0000002c0408723c */ /* 0x008fe200000810cc */
[----:B------:R-:W-:Y:S04]  /*80b00*/  STL.64 [R1+0x10c0], R212 ;  /* 0x0010c0d401007387 */ /* 0x000fe80000100a00 */
[----:B------:R-:W-:-:S12]  /*80b10*/  STL.64 [R1+0x10c8], R214 ;  /* 0x0010c8d601007387 */ /* 0x000fd80000100a00 */
        /* <DEDUP_REMOVED lines=13> */
[----:B---3--:R-:W-:Y:S06]  /*80bf0*/  HMMA.1688.F32.TF32 R8, R4, R16, R180 ;  /* 0x000000100408723c */ /* 0x008fec00000810b4 */
[C---:B-1----:R-:W-:Y:S01]  /*80c00*/  HMMA.1688.F32.TF32 R4, R144.reuse, R136, R176 ;  /* 0x000000889004723c */ /* 0x042fe200000810b0 */
[----:B------:R-:W-:Y:S04]  /*80c10*/  STL.64 [R1+0x1060], R188 ;  /* 0x001060bc01007387 */ /* 0x000fe80000100a00 */
[----:B------:R-:W-:Y:S06]  /*80c20*/  STL.64 [R1+0x1068], R190 ;  /* 0x001068be01007387 */ /* 0x000fec0000100a00 */
        /* <DEDUP_REMOVED lines=24> */
[C---:B--2---:R-:W-:Y:S02]  /*80db0*/  HMMA.1688.F32.TF32 R4, R144.reuse, R112, R152 ;  /* 0x000000709004723c */ /* 0x044fe40000081098 */
[----:B------:R-:W-:Y:S04]  /*80dc0*/  STL.64 [R1+0x7d40], R114 ;  /* 0x007d407201007387 */ /* 0x000fe80000100a00 */
[----:B------:R-:W-:Y:S04]  /*80dd0*/  STL.64 [R1+0x1030], R8 ;  /* 0x0010300801007387 */ /* 0x000fe80000100a00 */
[----:B------:R-:W-:Y:S04]  /*80de0*/  STL.64 [R1+0x1038], R10 ;  /* 0x0010380a01007387 */ /* 0x000fe80000100a00 */
[----:B------:R-:W-:Y:S09]  /*80df0*/  STL.64 [R1+0x7d38], R112 ;  /* 0x007d387001007387 */ /* 0x000ff20000100a00 */
[----:B------:R-:W-:Y:S04]  /*80e00*/  STL.64 [R1+0x1020], R4 ;  /* 0x0010200401007387 */ /* 0x000fe80000100a00 */
[----:B------:R2:W-:Y:S02]  /*80e10*/  STL.64 [R1+0x1028], R6 ;  /* 0x0010280601007387 */ /* 0x0005e40000100a00 */
[----:B--2---:R-:W-:Y:S02]  /*80e20*/  HMMA.1688.F32.TF32 R4, R144, R20, R148 ;  /* 0x000000149004723c */ /* 0x004fe40000081094 */
[----:B------:R-:W-:Y:S04]  /*80e30*/  STL.64 [R1+0x7d30], R22 ;  /* 0x007d301601007387 */ /* 0x000fe80000100a00 */
[----:B------:R-:W-:-:S15]  /*80e40*/  STL.64 [R1+0x7d28], R20 ;  /* 0x007d281401007387 */ /* 0x000fde0000100a00 */
[----:B------:R-:W-:-:S02]  /*80e50*/  NOP ;  /* 0x0000000000007918 */ /* 0x000fc40000000000 */
        /* <DEDUP_REMOVED lines=9> */
[----:B------:R-:W2:-:S15]  /*80ef0*/  LDL.LU R228, [R1+0x2e50] ;  /* 0x002e500001e47983 */ /* 0x000e9e0000300800 */
[----:B------:R-:W-:-:S06]  /*80f00*/  NOP ;  /* 0x0000000000007918 */ /* 0x000fcc0000000000 */
        /* <DEDUP_REMOVED lines=109> */
[----:B------:R-:W-:Y:S04]  /*815e0*/  STL.64 [R1+0x7d10], R110 ;  /* 0x007d106e01007387 */ /* 0x000fe80000100a00 */
[----:B------:R-:W-:Y:S01]  /*815f0*/  STL.64 [R1+0x7d08], R108 ;  /* 0x007d086c01007387 */ /* 0x000fe20000100a00 */
[C---:B--2---:R-:W-:Y:S06]  /*81600*/  HMMA.1688.F32.TF32 R20, R144.reuse, R100, R236 ;  /* 0x000000649014723c */ /* 0x044fec00000810ec */
[C---:B---3--:R-:W-:Y:S06]  /*81610*/  HMMA.1688.F32.TF32 R4, R144.reuse, R104, R4 ;  /* 0x000000689004723c */ /* 0x048fec0000081004 */
[----:B------:R-:W-:-:S15]  /*81620*/  HMMA.1688.F32.TF32 R24, R144, R96, R240 ;  /* 0x000000609018723c */ /* 0x000fde00000810f0 */
[----:B------:R-:W-:-:S02]  /*81630*/  NOP ;  /* 0x0000000000007918 */ /* 0x000fc40000000000 */
[----:B------:R-:W-:Y:S04]  /*81640*/  STL.64 [R1+0xfe0], R4 ;  /* 0x000fe00401007387 */ /* 0x000fe80000100a00 */
[----:B------:R2:W-:Y:S04]  /*81650*/  STL.64 [R1+0xfe8], R6 ;  /* 0x000fe80601007387 */ /* 0x0005e80000100a00 */
[----:B------:R-:W-:Y:S04]  /*81660*/  STL.64 [R1+0xfd0], R20 ;  /* 0x000fd01401007387 */ /* 0x000fe80000100a00 */
[----:B------:R4:W-:Y:S01]  /*81670*/  STL.64 [R1+0xfd8], R22 ;  /* 0x000fd81601007387 */ /* 0x0009e20000100a00 */
[C---:B--2---:R-:W-:Y:S06]  /*81680*/  HMMA.1688.F32.TF32 R4, R144.reuse, R92, R248 ;  /* 0x0000005c9004723c */ /* 0x044fec00000810f8 */
[----:B----4-:R-:W-:Y:S01]  /*81690*/  HMMA.1688.F32.TF32 R20, R144, R88, R244 ;  /* 0x000000589014723c */ /* 0x010fe200000810f4 */
        /* <DEDUP_REMOVED lines=8> */
[C---:B---3--:R-:W-:Y:S06]  /*81720*/  HMMA.1688.F32.TF32 R20, R144.reuse, R76, R8 ;  /* 0x0000004c9014723c */ /* 0x048fec0000081008 */
[C---:B------:R-:W-:Y:S01]  /*81730*/  HMMA.1688.F32.TF32 R8, R144.reuse, R72, R212 ;  /* 0x000000489008723c */ /* 0x040fe200000810d4 */
[----:B------:R-:W-:Y:S04]  /*81740*/  STL.64 [R1+0xf90], R24 ;  /* 0x000f901801007387 */ /* 0x000fe80000100a00 */
[----:B------:R-:W-:Y:S06]  /*81750*/  STL.64 [R1+0xf98], R26 ;  /* 0x000f981a01007387 */ /* 0x000fec0000100a00 */
        /* <DEDUP_REMOVED lines=37> */
[C---:B--2---:R-:W-:Y:S03]  /*819b0*/  HMMA.1688.F32.TF32 R8, R144.reuse, R32, R172 ;  /* 0x000000209008723c */ /* 0x044fe600000810ac */
[----:B------:R-:W2:Y:S03]  /*819c0*/  LDS R7, [R227+UR10+0xa280] ;  /* 0x00a2800ae3077984 */ /* 0x000ea60008000800 */
[----:B------:R-:W-:-:S15]  /*819d0*/  HMMA.1688.F32.TF32 R20, R144, R28, R168 ;  /* 0x0000001c9014723c */ /* 0x000fde00000810a8 */
[----:B------:R-:W-:-:S02]  /*819e0*/  NOP ;  /* 0x0000000000007918 */ /* 0x000fc40000000000 */
[----:B------:R-:W-:Y:S04]  /*819f0*/  STL.64 [R1+0x1540], R8 ;  /* 0x0015400801007387 */ /* 0x000fe80000100a00 */
[----:B------:R3:W-:Y:S02]  /*81a00*/  STL.64 [R1+0x1548], R10 ;  /* 0x0015480a01007387 */ /* 0x0007e40000100a00 */
[----:B---3--:R-:W-:Y:S02]  /*81a10*/  HMMA.1688.F32.TF32 R8, R144, R12, R164 ;  /* 0x0000000c9008723c */ /* 0x008fe400000810a4 */
        /* <DEDUP_REMOVED lines=15> */
[----:B------:R-:W-:Y:S04]  /*81b10*/  STL.64 [R1+0xe90], R24 ;  /* 0x000e901801007387 */ /* 0x000fe80000100a00 */
[----:B------:R-:W-:Y:S04]  /*81b20*/  STL.64 [R1+0xe98], R26 ;  /* 0x000e981a01007387 */ /* 0x000fe80000100a00 */
[----:B------:R-:W3:Y:S04]  /*81b30*/  LDL.LU R232, [R1+0x14b0] ;  /* 0x0014b00001e87983 */ /* 0x000ee80000300800 */
[----:B------:R-:W-:Y:S04]  /*81b40*/  STL.64 [R1+0xe80], R20 ;  /* 0x000e801401007387 */ /* 0x000fe80000100a00 */
[----:B------:R-:W-:Y:S04]  /*81b50*/  STL.64 [R1+0xe88], R22 ;  /* 0x000e881601007387 */ /* 0x000fe80000100a00 */
        /* <DEDUP_REMOVED lines=125> */
[----:B--2---:R-:W-:-:S15]  /*82330*/  HMMA.1688.F32.TF32 R112, R140, R116, R112 ;  /* 0x000000748c70723c */ /* 0x004fde0000081070 */
[----:B------:R-:W-:-:S08]  /*82340*/  NOP ;  /* 0x0000000000007918 */ /* 0x000fd00000000000 */
[----:B------:R-:W-:Y:S04]  /*82350*/  STL.64 [R1+0xe60], R112 ;  /* 0x000e607001007387 */ /* 0x000fe80000100a00 */
[----:B------:R1:W-:Y:S04]  /*82360*/  STL.64 [R1+0xe68], R114 ;  /* 0x000e687201007387 */ /* 0x0003e80000100a00 */
[----:B-1----:R-:W2:Y:S04]  /*82370*/  LDL.LU.64 R114, [R1+0x7d40] ;  /* 0x007d400001727983 */ /* 0x002ea80000300a00 */
[----:B------:R-:W3:Y:S02]  /*82380*/  LDL.LU.64 R112, [R1+0x7d38] ;  /* 0x007d380001707983 */ /* 0x000ee40000300a00 */
[----:B---3--:R-:W-:-:S15]  /*82390*/  HMMA.1688.F32.TF32 R20, R140, R112, R20 ;  /* 0x000000708c14723c */ /* 0x008fde0000081014 */
[----:B------:R-:W-:-:S08]  /*823a0*/  NOP ;  /* 0x0000000000007918 */ /* 0x000fd00000000000 */
[----:B------:R-:W-:Y:S04]  /*823b0*/  STL.64 [R1+0xe50], R20 ;  /* 0x000e501401007387 */ /* 0x000fe80000100a00 */
[----:B------:R1:W-:Y:S04]  /*823c0*/  STL.64 [R1+0xe58], R22 ;  /* 0x000e581601007387 */ /* 0x0003e80000100a00 */
[----:B-1----:R-:W3:Y:S04]  /*823d0*/  LDL.LU.64 R22, [R1+0x7d30] ;  /* 0x007d300001167983 */ /* 0x002ee80000300a00 */
[----:B------:R-:W4:Y:S02]  /*823e0*/  LDL.LU.64 R20, [R1+0x7d28] ;  /* 0x007d280001147983 */ /* 0x000f240000300a00 */
[----:B----4-:R-:W-:-:S15]  /*823f0*/  HMMA.1688.F32.TF32 R24, R140, R20, R24 ;  /* 0x000000148c18723c */ /* 0x010fde0000081018 */
[----:B------:R-:W-:-:S08]  /*82400*/  NOP ;  /* 0x0000000000007918 */ /* 0x000fd00000000000 */
[----:B------:R-:W-:Y:S04]  /*82410*/  STL.64 [R1+0xe40], R24 ;  /* 0x000e401801007387 */ /* 0x000fe80000100a00 */
[----:B------:R1:W-:Y:S04]  /*82420*/  STL.64 [R1+0xe48], R26 ;  /* 0x000e481a01007387 */ /* 0x0003e80000100a00 */
[----:B-1----:R-:W4:Y:S04]  /*82430*/  LDL.LU.64 R26, [R1+0x7d20] ;  /* 0x007d2000011a7983 */ /* 0x002f280000300a00 */
[----:B------:R-:W2:Y:S02]  /*82440*/  LDL.LU.64 R24, [R1+0x7d18] ;  /* 0x007d180001187983 */ /* 0x000ea40000300a00 */
[----:B--2---:R-:W-:-:S15]  /*82450*/  HMMA.1688.F32.TF32 R108, R140, R24, R108 ;  /* 0x000000188c6c723c */ /* 0x004fde000008106c */
[----:B------:R-:W-:-:S08]  /*82460*/  NOP ;  /* 0x0000000000007918 */ /* 0x000fd00000000000 */
[----:B------:R-:W-:Y:S04]  /*82470*/  STL.64 [R1+0xe30], R108 ;  /* 0x000e306c01007387 */ /* 0x000fe80000100a00 */
[----:B------:R1:W-:Y:S04]  /*82480*/  STL.64 [R1+0xe38], R110 ;  /* 0x000e386e01007387 */ /* 0x0003e80000100a00 */
[----:B-1----:R-:W2:Y:S04]  /*82490*/  LDL.LU.64 R110, [R1+0x7d10] ;  /* 0x007d1000016e7983 */ /* 0x002ea80000300a00 */
[----:B------:R-:W3:Y:S01]  /*824a0*/  LDL.LU.64 R108, [R1+0x7d08] ;  /* 0x007d0800016c7983 */ /* 0x000ee20000300a00 */
[C---:B------:R-:W-:Y:S06]  /*824b0*/  HMMA.1688.F32.TF32 R236, R140.reuse, R104, R236 ;  /* 0x000000688cec723c */ /* 0x040fec00000810ec */
[C---:B------:R-:W-:Y:S06]  /*824c0*/  HMMA.1688.F32.TF32 R240, R140.reuse, R100, R240 ;  /* 0x000000648cf0723c */ /* 0x040fec00000810f0 */
[C---:B------:R-:W-:Y:S06]  /*824d0*/  HMMA.1688.F32.TF32 R220, R140.reuse, R88, R220 ;  /* 0x000000588cdc723c */ /* 0x040fec00000810dc */
[C---:B------:R-:W-:Y:S06]  /*824e0*/  HMMA.1688.F32.TF32 R204, R140.reuse, R68, R204 ;  /* 0x000000448ccc723c */ /* 0x040fec00000810cc */
[C---:B------:R-:W-:Y:S06]  /*824f0*/  HMMA.1688.F32.TF32 R192, R140.reuse, R56, R192 ;  /* 0x000000388cc0723c */ /* 0x040fec00000810c0 */
[C---:B------:R-:W-:Y:S06]  /*82500*/  HMMA.1688.F32.TF32 R180, R140.reuse, R44, R180 ;  /* 0x0000002c8cb4723c */ /* 0x040fec00000810b4 */
[C---:B------:R-:W-:Y:S06]  /*82510*/  HMMA.1688.F32.TF32 R168, R140.reuse, R32, R168 ;  /* 0x000000208ca8723c */ /* 0x040fec00000810a8 */
[----:B---3--:R-:W-:-:S15]  /*82520*/  HMMA.1688.F32.TF32 R144, R140, R108, R144 ;  /* 0x0000006c8c90723c */ /* 0x008fde0000081090 */
[----:B------:R-:W-:-:S08]  /*82530*/  NOP ;  /* 0x0000000000007918 */ /* 0x000fd00000000000 */
[----:B------:R-:W-:Y:S04]  /*82540*/  STL.64 [R1+0xe20], R144 ;  /* 0x000e209001007387 */ /* 0x000fe80000100a00 */
[----:B------:R1:W-:Y:S02]  /*82550*/  STL.64 [R1+0xe28], R146 ;  /* 0x000e289201007387 */ /* 0x0003e40000100a00 */
[C---:B-1----:R-:W-:Y:S02]  /*82560*/  HMMA.1688.F32.TF32 R144, R140.reuse, R96, R248 ;  /* 0x000000608c90723c */ /* 0x042fe400000810f8 */
[----:B------:R-:W-:Y:S04]  /*82570*/  STL.64 [R1+0xe10], R236 ;  /* 0x000e10ec01007387 */ /* 0x000fe80000100a00 */
[----:B------:R1:W-:Y:S04]  /*82580*/  STL.64 [R1+0xe18], R238 ;  /* 0x000e18ee01007387 */ /* 0x0003e80000100a00 */
[----:B------:R-:W-:Y:S04]  /*82590*/  STL.64 [R1+0xe00], R240 ;  /* 0x000e00f001007387 */ /* 0x000fe80000100a00 */
[----:B------:R-:W-:Y:S01]  /*825a0*/  STL.64 [R1+0xe08], R242 ;  /* 0x000e08f201007387 */ /* 0x000fe20000100a00 */
[C---:B-1----:R-:W-:Y:S08]  /*825b0*/  HMMA.1688.F32.TF32 R236, R140.reuse, R92, R244 ;  /* 0x0000005c8cec723c */ /* 0x042ff000000810f4 */
[----:B------:R-:W-:Y:S04]  /*825c0*/  STL.64 [R1+0xdf0], R144 ;  /* 0x000df09001007387 */ /* 0x000fe80000100a00 */
[----:B------:R1:W-:Y:S02]  /*825d0*/  STL.64 [R1+0xdf8], R146 ;  /* 0x000df89201007387 */ /* 0x0003e40000100a00 */
[C---:B-1----:R-:W-:Y:S06]  /*825e0*/  HMMA.1688.F32.TF32 R144, R140.reuse, R84, R216 ;  /* 0x000000548c90723c */ /* 0x042fec00000810d8 */
[C---:B------:R-:W-:Y:S06]  /*825f0*/  HMMA.1688.F32.TF32 R216, R140.reuse, R80, R8 ;  /* 0x000000508cd8723c */ /* 0x040fec0000081008 */
        /* <DEDUP_REMOVED lines=8> */
[----:B------:R-:W-:Y:S01]  /*82680*/  STL.64 [R1+0xdb8], R218 ;  /* 0x000db8da01007387 */ /* 0x000fe20000100a00 */
[C---:B-1----:R-:W-:Y:S03]  /*82690*/  HMMA.1688.F32.TF32 R144, R140.reuse, R72, R208 ;  /* 0x000000488c90723c */ /* 0x042fe600000810d0 */
[----:B------:R-:W-:Y:S04]  /*826a0*/  STL.64 [R1+0xda0], R8 ;  /* 0x000da00801007387 */ /* 0x000fe80000100a00 */
[----:B------:R1:W-:Y:S02]  /*826b0*/  STL.64 [R1+0xda8], R10 ;  /* 0x000da80a01007387 */ /* 0x0003e40000100a00 */
[----:B-1----:R-:W-:-:S14]  /*826c0*/  HMMA.1688.F32.TF32 R8, R140, R64, R200 ;  /* 0x000000408c08723c */ /* 0x002fdc00000810c8 */
        /* <DEDUP_REMOVED lines=30> */
[----:B------:R1:W-:Y:S01]  /*828b0*/  STL.64 [R1+0xce8], R10 ;  /* 0x000ce80a01007387 */ /* 0x0003e20000100a00 */
[----:B------:R-:W-:Y:S06]  /*828c0*/  HMMA.1688.F32.TF32 R140, R140, R16, R156 ;  /* 0x000000108c8c723c */ /* 0x000fec000008109c */
        /* <DEDUP_REMOVED lines=112> */
[----:B------:R-:W-:Y:S04]  /*82fd0*/  LDS R144, [R3+UR10+0x8300] ;  /* 0x0083000a03907984 */ /* 0x000fe80008000800 */
[----:B------:R-:W-:Y:S01]  /*82fe0*/  LDS R146, [R3+UR10+0xa300] ;  /* 0x00a3000a03927984 */ /* 0x000fe20008000800 */
[C---:B--2---:R-:W-:Y:S03]  /*82ff0*/  HMMA.1688.F32.TF32 R168, R4.reuse, R64, R168 ;  /* 0x0000004004a8723c */ /* 0x044fe600000810a8 */
[----:B------:R-:W-:Y:S04]  /*83000*/  LDS R145, [R227+UR10+0x8300] ;  /* 0x0083000ae3917984 */ /* 0x000fe80008000800 */
[----:B------:R-:W1:Y:S01]  /*83010*/  LDS R147, [R227+UR10+0xa300] ;  /* 0x00a3000ae3937984 */ /* 0x000e620008000800 */
[C---:B---3--:R-:W-:Y:S06]  /*83020*/  HMMA.1688.F32.TF32 R180, R4.reuse, R76, R180 ;  /* 0x0000004c04b4723c */ /* 0x048fec00000810b4 */
[C---:B----4-:R-:W-:Y:S06]  /*83030*/  HMMA.1688.F32.TF32 R140, R4.reuse, R116, R8 ;  /* 0x00000074048c723c */ /* 0x050fec0000081008 */
[----:B------:R-:W-:-:S15]  /*83040*/  HMMA.1688.F32.TF32 R236, R4, R120, R248 ;  /* 0x0000007804ec723c */ /* 0x000fde00000810f8 */
[----:B------:R-:W-:-:S03]  /*83050*/  NOP ;  /* 0x0000000000007918 */ /* 0x000fc60000000000 */
[----:B------:R-:W-:Y:S01]  /*83060*/  IMAD.MOV.U32 R11, RZ, RZ, R141 ;  /* 0x000000ffff0b7224 */ /* 0x000fe200078e008d */
[----:B------:R-:W-:Y:S01]  /*83070*/  MOV R10, R142 ;  /* 0x0000008e000a7202 */ /* 0x000fe20000000f00 */
[----:B------:R-:W-:-:S03]  /*83080*/  IMAD.MOV.U32 R9, RZ, RZ, R143 ;  /* 0x000000ffff097224 */ /* 0x000fc600078e008f */
[----:B------:R-:W-:Y:S04]  /*83090*/  STL.64 [R1+0xcc0], R236 ;  /* 0x000cc0ec01007387 */ /* 0x000fe80000100a00 */
[----:B------:R-:W-:Y:S04]  /*830a0*/  STL.64 [R1+0xcc8], R238 ;  /* 0x000cc8ee01007387 */ /* 0x000fe80000100a00 */
[----:B------:R2:W-:Y:S02]  /*830b0*/  STL [R1+0xcb0], R140 ;  /* 0x000cb08c01007387 */ /* 0x0005e40000100800 */
[C---:B--2---:R-:W-:Y:S06]  /*830c0*/  HMMA.1688.F32.TF32 R140, R4.reuse, R112, R244 ;  /* 0x00000070048c723c */ /* 0x044fec00000810f4 */
[C---:B------:R-:W-:Y:S06]  /*830d0*/  HMMA.1688.F32.TF32 R220, R4.reuse, R20, R220 ;  /* 0x0000001404dc723c */ /* 0x040fec00000810dc */
[C---:B------:R-:W-:Y:S11]  /*830e0*/  HMMA.1688.F32.TF32 R216, R4.reuse, R24, R216 ;  /* 0x0000001804d8723c */ /* 0x040ff600000810d8 */
[----:B------:R-:W-:Y:S04]  /*830f0*/  STL.64 [R1+0xca0], R140 ;  /* 0x000ca08c01007387 */ /* 0x000fe80000100a00 */
[----:B------:R2:W-:Y:S02]  /*83100*/  STL.64 [R1+0xca8], R142 ;  /* 0x000ca88e01007387 */ /* 0x0005e40000100a00 */
[C---:B--2---:R-:W-:Y:S02]  /*83110*/  HMMA.1688.F32.TF32 R140, R4.reuse, R108, R212 ;  /* 0x0000006c048c723c */ /* 0x044fe400000810d4 */
[----:B------:R-:W-:Y:S04]  /*83120*/  STL.64 [R1+0xc90], R220 ;  /* 0x000c90dc01007387 */ /* 0x000fe80000100a00 */
[----:B------:R-:W-:Y:S01]  /*83130*/  STL.64 [R1+0xc98], R222 ;  /* 0x000c98de01007387 */ /* 0x000fe20000100a00 */
[C---:B------:R-:W-:Y:S03]  /*83140*/  HMMA.1688.F32.TF32 R208, R4.reuse, R104, R208 ;  /* 0x0000006804d0723c */ /* 0x040fe600000810d0 */
[----:B------:R-:W-:Y:S03]  /*83150*/  STL.64 [R1+0xc80], R216 ;  /* 0x000c80d801007387 */ /* 0x000fe60000100a00 */
[C---:B------:R-:W-:Y:S01]  /*83160*/  HMMA.1688.F32.TF32 R204, R4.reuse, R100, R204 ;  /* 0x0000006404cc723c */ /* 0x040fe200000810cc */
[----:B------:R-:W-:Y:S09]  /*83170*/  STL.64 [R1+0xc88], R218 ;  /* 0x000c88da01007387 */ /* 0x000ff20000100a00 */
        /* <DEDUP_REMOVED lines=15> */
[----:B------:R-:W-:Y:S04]  /*83270*/  STL.64 [R1+0xc20], R192 ;  /* 0x000c20c001007387 */ /* 0x000fe80000100a00 */
        /* <DEDUP_REMOVED lines=29> */
[----:B--2---:R-:W-:Y:S02]  /*83450*/  HMMA.1688.F32.TF32 R140, R4, R36, R228 ;  /* 0x00000024048c723c */ /* 0x004fe400000810e4 */
[----:B------:R2:W-:Y:S04]  /*83460*/  STL.64 [R1+0xb70], R148 ;  /* 0x000b709401007387 */ /* 0x0005e80000100a00 */
[----:B------:R3:W-:Y:S04]  /*83470*/  STL.64 [R1+0xb78], R150 ;  /* 0x000b789601007387 */ /* 0x0007e80000100a00 */
[----:B--2---:R-:W2:Y:S04]  /*83480*/  LDL.LU R148, [R1+0x2a00] ;  /* 0x002a000001947983 */ /* 0x004ea80000300800 */
[----:B------:R4:W-:Y:S04]  /*83490*/  STL.64 [R1+0xb60], R152 ;  /* 0x000b609801007387 */ /* 0x0009e80000100a00 */
[----:B------:R1:W-:Y:S05]  /*834a0*/  STL.64 [R1+0xb68], R154 ;  /* 0x000b689a01007387 */ /* 0x0003ea0000100a00 */
[----:B------:R-:W-:Y:S04]  /*834b0*/  STL.64 [R1+0xb50], R140 ;  /* 0x000b508c01007387 */ /* 0x000fe80000100a00 */
[----:B------:R-:W-:Y:S04]  /*834c0*/  STL.64 [R1+0xb58], R142 ;  /* 0x000b588e01007387 */ /* 0x000fe80000100a00 */
[----:B------:R-:W2:Y:S04]  /*834d0*/  LDL.LU R149, [R1+0x2a04] ;  /* 0x002a040001957983 */ /* 0x000ea80000300800 */
[----:B---3--:R-:W2:Y:S04]  /*834e0*/  LDL.LU R150, [R1+0x2a08] ;  /* 0x002a080001967983 */ /* 0x008ea80000300800 */
[----:B------:R-:W2:Y:S04]  /*834f0*/  LDL.LU R151, [R1+0x2a0c] ;  /* 0x002a0c0001977983 */ /* 0x000ea80000300800 */
[----:B----4-:R-:W3:Y:S04]  /*83500*/  LDL.LU R152, [R1+0x2a10] ;  /* 0x002a100001987983 */ /* 0x010ee80000300800 */
[----:B------:R-:W3:Y:S04]  /*83510*/  LDL.LU R153, [R1+0x2a14] ;  /* 0x002a140001997983 */ /* 0x000ee80000300800 */
[----:B-1----:R-:W3:Y:S04]  /*83520*/  LDL.LU R154, [R1+0x2a18] ;  /* 0x002a1800019a7983 */ /* 0x002ee80000300800 */
        /* <DEDUP_REMOVED lines=89> */
[C---:B---3--:R-:W-:Y:S03]  /*83ac0*/  HMMA.1688.F32.TF32 R168, R144.reuse, R96, R168 ;  /* 0x0000006090a8723c */ /* 0x048fe600000810a8 */
[----:B------:R-:W-:Y:S04]  /*83ad0*/  LDS R140, [R3+UR10+0x8380] ;  /* 0x0083800a038c7984 */ /* 0x000fe80008000800 */
[----:B------:R-:W-:Y:S04]  /*83ae0*/  LDS R142, [R3+UR10+0xa380] ;  /* 0x00a3800a038e7984 */ /* 0x000fe80008000800 */
[----:B------:R-:W-:Y:S04]  /*83af0*/  LDS R141, [R227+UR10+0x8380] ;  /* 0x0083800ae38d7984 */ /* 0x000fe80008000800 */
[----:B------:R-:W1:Y:S01]  /*83b00*/  LDS R143, [R227+UR10+0xa380] ;  /* 0x00a3800ae38f7984 */ /* 0x000e620008000800 */
[C---:B--2---:R-:W-:Y:S06]  /*83b10*/  HMMA.1688.F32.TF32 R180, R144.reuse, R108, R180 ;  /* 0x0000006c90b4723c */ /* 0x044fec00000810b4 */
[C---:B----4-:R-:W-:Y:S06]  /*83b20*/  HMMA.1688.F32.TF32 R188, R144.reuse, R20, R188 ;  /* 0x0000001490bc723c */ /* 0x050fec00000810bc */
[C---:B------:R-:W-:Y:S06]  /*83b30*/  HMMA.1688.F32.TF32 R200, R144.reuse, R120, R200 ;  /* 0x0000007890c8723c */ /* 0x040fec00000810c8 */
[C---:B------:R-:W-:Y:S06]  /*83b40*/  HMMA.1688.F32.TF32 R212, R144.reuse, R132, R212 ;  /* 0x0000008490d4723c */ /* 0x040fec00000810d4 */
[----:B------:R-:W-:Y:S06]  /*83b50*/  HMMA.1688.F32.TF32 R216, R144, R136, R216 ;  /* 0x0000008890d8723c */ /* 0x000fec00000810d8 */
[C---:B------:R-:W-:Y:S06]  /*83b60*/  HMMA.1688.F32.TF32 R236, R4.reuse, R32, R240 ;  /* 0x0000002004ec723c */ /* 0x040fec00000810f0 */
        /* <DEDUP_REMOVED lines=9> */
[----:B------:R-:W-:Y:S04]  /*83c00*/  STL.64 [R1+0x14f8], R238 ;  /* 0x0014f8ee01007387 */ /* 0x000fe80000100a00 */
        /* <DEDUP_REMOVED lines=39> */
[----:B------:R-:W-:Y:S01]  /*83e80*/  STL.64 [R1+0xa68], R166 ;  /* 0x000a68a601007387 */ /* 0x000fe20000100a00 */
[C---:B------:R-:W-:Y:S08]  /*83e90*/  HMMA.1688.F32.TF32 R152, R144.reuse, R80, R152 ;  /* 0x000000509098723c */ /* 0x040ff00000081098 */
[----:B------:R-:W-:Y:S04]  /*83ea0*/  STL.64 [R1+0xa50], R4 ;  /* 0x000a500401007387 */ /* 0x000fe80000100a00 */
[----:B------:R2:W-:Y:S02]  /*83eb0*/  STL.64 [R1+0xa58], R6 ;  /* 0x000a580601007387 */ /* 0x0005e40000100a00 */
[----:B--2---:R-:W-:Y:S02]  /*83ec0*/  HMMA.1688.F32.TF32 R4, R144, R76, R148 ;  /* 0x0000004c9004723c */ /* 0x004fe40000081094 */
[----:B------:R-:W-:Y:S04]  /*83ed0*/  STL.64 [R1+0xa40], R156 ;  /* 0x000a409c01007387 */ /* 0x000fe80000100a00 */
[----:B------:R-:W-:-:S15]  /*83ee0*/  STL.64 [R1+0xa48], R158 ;  /* 0x000a489e01007387 */ /* 0x000fde0000100a00 */
[----:B------:R-:W-:-:S02]  /*83ef0*/  NOP ;  /* 0x0000000000007918 */ /* 0x000fc40000000000 */
[----:B------:R-:W-:Y:S01]  /*83f00*/  STL.64 [R1+0xa20], R4 ;  /* 0x000a200401007387 */ /* 0x000fe20000100a00 */
[----:B------:R-:W-:-:S03]  /*83f10*/  IMAD.MOV.U32 R8, RZ, RZ, R7 ;  /* 0x000000ffff087224 */ /* 0x000fc600078e0007 */
[----:B------:R-:W-:Y:S04]  /*83f20*/  STL.64 [R1+0xa30], R152 ;  /* 0x000a309801007387 */ /* 0x000fe80000100a00 */
[----:B------:R-:W-:Y:S04]  /*83f30*/  STL.64 [R1+0xa38], R154 ;  /* 0x000a389a01007387 */ /* 0x000fe80000100a00 */
[----:B------:R2:W-:Y:S04]  /*83f40*/  STL [R1+0xa28], R6 ;  /* 0x000a280601007387 */ /* 0x0005e80000100800 */
[----:B------:R-:W-:Y:S04]  /*83f50*/  STL.64 [R1+0x79c0], R10 ;  /* 0x0079c00a01007387 */ /* 0x000fe80000100a00 */
[----:B------:R3:W-:Y:S01]  /*83f60*/  STL.64 [R1+0x79b8], R8 ;  /* 0x0079b80801007387 */ /* 0x0007e20000100a00 */
[C---:B--2---:R-:W-:Y:S03]  /*83f70*/  HMMA.1688.F32.TF32 R4, R144.reuse, R68, R228 ;  /* 0x000000449004723c */ /* 0x044fe600000810e4 */
[----:B------:R-:W2:Y:S03]  /*83f80*/  LDL.LU R152, [R1+0x2910] ;  /* 0x0029100001987983 */ /* 0x000ea60000300800 */
[----:B---3--:R-:W-:-:S15]  /*83f90*/  HMMA.1688.F32.TF32 R8, R144, R72, R232 ;  /* 0x000000489008723c */ /* 0x008fde00000810e8 */
[----:B------:R-:W-:-:S08]  /*83fa0*/  NOP ;  /* 0x0000000000007918 */ /* 0x000fd00000000000 */
        /* <DEDUP_REMOVED lines=91> */
[C---:B------:R-:W-:Y:S11]  /*84560*/  HMMA.1688.F32.TF32 R8, R144.reuse, R56, R212 ;  /* 0x000000389008723c */ /* 0x040ff600000810d4 */
[----:B------:R-:W-:Y:S04]  /*84570*/  STL.64 [R1+0x9f0], R4 ;  /* 0x0009f00401007387 */ /* 0x000fe80000100a00 */
[----:B------:R2:W-:Y:S02]  /*84580*/  STL.64 [R1+0x9f8], R6 ;  /* 0x0009f80601007387 */ /* 0x0005e40000100a00 */
[C---:B--2---:R-:W-:Y:S02]  /*84590*/  HMMA.1688.F32.TF32 R4, R144.reuse, R52, R208 ;  /* 0x000000349004723c */ /* 0x044fe400000810d0 */
[----:B------:R-:W-:Y:S04]  /*845a0*/  STL.64 [R1+0x9e0], R216 ;  /* 0x0009e0d801007387 */ /* 0x000fe80000100a00 */
[----:B------:R-:W-:Y:S04]  /*845b0*/  STL.64 [R1+0x9e8], R218 ;  /* 0x0009e8da01007387 */ /* 0x000fe80000100a00 */
[----:B------:R-:W-:Y:S04]  /*845c0*/  STL.64 [R1+0x9d0], R8 ;  /* 0x0009d00801007387 */ /* 0x000fe80000100a00 */
[----:B------:R2:W-:Y:S09]  /*845d0*/  STL.64 [R1+0x9d8], R10 ;  /* 0x0009d80a01007387 */ /* 0x0005f20000100a00 */
[----:B------:R-:W-:Y:S01]  /*845e0*/  STL.64 [R1+0x9c0], R4 ;  /* 0x0009c00401007387 */ /* 0x000fe20000100a00 */
[C---:B--2---:R-:W-:Y:S03]  /*845f0*/  HMMA.1688.F32.TF32 R8, R144.reuse, R44, R200 ;  /* 0x0000002c9008723c */ /* 0x044fe600000810c8 */
[----:B------:R2:W-:Y:S03]  /*84600*/  STL.64 [R1+0x9c8], R6 ;  /* 0x0009c80601007387 */ /* 0x0005e60000100a00 */
[----:B--2---:R-:W-:Y:S01]  /*84610*/  HMMA.1688.F32.TF32 R4, R144, R40, R196 ;  /* 0x000000289004723c */ /* 0x004fe200000810c4 */
[----:B------:R-:W-:Y:S04]  /*84620*/  STL.64 [R1+0x9b0], R204 ;  /* 0x0009b0cc01007387 */ /* 0x000fe80000100a00 */
[----:B------:R-:W-:-:S12]  /*84630*/  STL.64 [R1+0x9b8], R206 ;  /* 0x0009b8ce01007387 */ /* 0x000fd80000100a00 */
[----:B------:R-:W-:Y:S04]  /*84640*/  STL.64 [R1+0x9a0], R8 ;  /* 0x0009a00801007387 */ /* 0x000fe80000100a00 */
[----:B------:R2:W-:Y:S04]  /*84650*/  STL.64 [R1+0x9a8], R10 ;  /* 0x0009a80a01007387 */ /* 0x0005e80000100a00 */
[----:B------:R-:W-:Y:S01]  /*84660*/  STL.64 [R1+0x990], R4 ;  /* 0x0009900401007387 */ /* 0x000fe20000100a00 */
[C---:B--2---:R-:W-:Y:S03]  /*84670*/  HMMA.1688.F32.TF32 R8, R144.reuse, R32, R188 ;  /* 0x000000209008723c */ /* 0x044fe600000810bc */
[----:B------:R2:W-:Y:S03]  /*84680*/  STL.64 [R1+0x998], R6 ;  /* 0x0009980601007387 */ /* 0x0005e60000100a00 */
[C---:B--2---:R-:W-:Y:S01]  /*84690*/  HMMA.1688.F32.TF32 R4, R144.reuse, R28, R184 ;  /* 0x0000001c9004723c */ /* 0x044fe200000810b8 */
[----:B------:R-:W-:Y:S04]  /*846a0*/  STL.64 [R1+0x980], R192 ;  /* 0x000980c001007387 */ /* 0x000fe80000100a00 */
[----:B------:R-:W-:Y:S01]  /*846b0*/  STL.64 [R1+0x988], R194 ;  /* 0x000988c201007387 */ /* 0x000fe20000100a00 */
[C---:B------:R-:W-:Y:S11]  /*846c0*/  HMMA.1688.F32.TF32 R180, R144.reuse, R12, R180 ;  /* 0x0000000c90b4723c */ /* 0x040ff600000810b4 */
[----:B------:R-:W-:Y:S04]  /*846d0*/  STL.64 [R1+0x970], R8 ;  /* 0x0009700801007387 */ /* 0x000fe80000100a00 */
[----:B------:R2:W-:Y:S04]  /*846e0*/  STL.64 [R1+0x978], R10 ;  /* 0x0009780a01007387 */ /* 0x0005e80000100a00 */
[----:B------:R-:W-:Y:S01]  /*846f0*/  STL.64 [R1+0x960], R4 ;  /* 0x0009600401007387 */ /* 0x000fe20000100a00 */
[----:B--2---:R-:W-:Y:S03]  /*84700*/  HMMA.1688.F32.TF32 R8, R144, R16, R176 ;  /* 0x000000109008723c */ /* 0x004fe600000810b0 */
        /* <DEDUP_REMOVED lines=14> */
[----:B------:R1:W-:Y:S04]  /*847f0*/  STL.64 [R1+0x198], R10 ;  /* 0x0001980a01007387 */ /* 0x0003e80000100a00 */
        /* <DEDUP_REMOVED lines=9> */
[----:B------:R-:W-:Y:S04]  /*84890*/  STL.64 [R1+0x948], R10 ;  /* 0x0009480a01007387 */ /* 0x000fe80000100a00 */
[----:B------:R-:W-:Y:S04]  /*848a0*/  STL.64 [R1+0x7cf0], R118 ;  /* 0x007cf07601007387 */ /* 0x000fe80000100a00 */
[----:B------:R-:W-:Y:S04]  /*848b0*/  STL.64 [R1+0x7ce8], R116 ;  /* 0x007ce87401007387 */ /* 0x000fe80000100a00 */
        /* <DEDUP_REMOVED lines=15> */
[----:B------:R-:W3:-:S15]  /*849b0*/  LDL.LU R228, [R1+0x2760] ;  /* 0x0027600001e47983 */ /* 0x000ede0000300800 */
[----:B------:R-:W-:-:S06]  /*849c0*/  NOP ;  /* 0x0000000000007918 */ /* 0x000fcc0000000000 */
        /* <DEDUP_REMOVED lines=109> */
[----:B------:R-:W-:Y:S04]  /*850a0*/  STL.64 [R1+0x7cc0], R26 ;  /* 0x007cc01a01007387 */ /* 0x000fe80000100a00 */
[----:B------:R-:W-:Y:S01]  /*850b0*/  STL.64 [R1+0x7cb8], R24 ;  /* 0x007cb81801007387 */ /* 0x000fe20000100a00 */
[C---:B---3--:R-:W-:Y:S06]  /*850c0*/  HMMA.1688.F32.TF32 R20, R140.reuse, R100, R236 ;  /* 0x000000648c14723c */ /* 0x048fec00000810ec */
[C---:B----4-:R-:W-:Y:S06]  /*850d0*/  HMMA.1688.F32.TF32 R8, R140.reuse, R108, R8 ;  /* 0x0000006c8c08723c */ /* 0x050fec0000081008 */
[----:B--2---:R-:W-:-:S15]  /*850e0*/  HMMA.1688.F32.TF32 R4, R140, R104, R4 ;  /* 0x000000688c04723c */ /* 0x004fde0000081004 */
        /* <DEDUP_REMOVED lines=65> */
[----:B-1----:R-:W-:Y:S03]  /*85500*/  HMMA.1688.F32.TF32 R20, R140, R16, R156 ;  /* 0x000000108c14723c */ /* 0x002fe6000008109c */
        /* <DEDUP_REMOVED lines=10> */
[----:B-1----:R-:W-:Y:S11]  /*855b0*/  HMMA.1688.F32.TF32 R8, R144, R124, R228 ;  /* 0x0000007c9008723c */ /* 0x002ff600000810e4 */
[----:B------:R-:W-:Y:S04]  /*855c0*/  STL.64 [R1+0x7a0], R24 ;  /* 0x0007a01801007387 */ /* 0x000fe80000100a00 */
[----:B------:R-:W-:Y:S04]  /*855d0*/  STL.64 [R1+0x7a8], R26 ;  /* 0x0007a81a01007387 */ /* 0x000fe80000100a00 */
[----:B------:R-:W3:Y:S04]  /*855e0*/  LDL.LU R232, [R1+0x140] ;  /* 0x0001400001e87983 */ /* 0x000ee80000300800 */
[----:B------:R1:W-:Y:S04]  /*855f0*/  STL.64 [R1+0x790], R20 ;  /* 0x0007901401007387 */ /* 0x0003e80000100a00 */
[----:B------:R4:W-:Y:S01]  /*85600*/  STL.64 [R1+0x798], R22 ;  /* 0x0007981601007387 */ /* 0x0009e20000100a00 */
[----:B------:R-:W-:-:S03]  /*85610*/  IMAD.MOV.U32 R153, RZ, RZ, R0 ;  /* 0x000000ffff997224 */ /* 0x000fc600078e0000 */
[----:B------:R2:W-:Y:S04]  /*85620*/  STL.64 [R1+0x780], R8 ;  /* 0x0007800801007387 */ /* 0x0005e80000100a00 */
[----:B------:R2:W-:Y:S04]  /*85630*/  STL.64 [R1+0x788], R10 ;  /* 0x0007880a01007387 */ /* 0x0005e80000100a00 */
[----:B------:R-:W3:Y:S01]  /*85640*/  LDL.LU R233, [R1+0x144] ;  /* 0x0001440001e97983 */ /* 0x000ee20000300800 */
[----:B------:R-:W-:-:S03]  /*85650*/  IMAD.MOV.U32 R154, RZ, RZ, R2 ;  /* 0x000000ffff9a7224 */ /* 0x000fc600078e0002 */
        /* <DEDUP_REMOVED lines=116> */
[----:B---3--:R-:W-:-:S03]  /*85da0*/  IMAD.MOV.U32 R162, RZ, RZ, R2 ;  /* 0x000000ffffa27224 */ /* 0x008fc600078e0002 */
[----:B------:R-:W3:Y:S01]  /*85db0*/  LDL.LU R177, [R1+0x25e4] ;  /* 0x0025e40001b17983 */ /* 0x000ee20000300800 */
[----:B------:R-:W-:-:S03]  /*85dc0*/  IMAD.MOV.U32 R163, RZ, RZ, R0 ;  /* 0x000000ffffa37224 */ /* 0x000fc600078e0000 */
[----:B------:R-:W3:Y:S01]  /*85dd0*/  LDL.LU R178, [R1+0x25e8] ;  /* 0x0025e80001b27983 */ /* 0x000ee20000300800 */
[----:B------:R-:W-:-:S03]  /*85de0*/  IMAD.MOV.U32 R161, RZ, RZ, R252 ;  /* 0x000000ffffa17224 */ /* 0x000fc600078e00fc */
[----:B------:R-:W3:Y:S04]  /*85df0*/  LDL.LU R179, [R1+0x25ec] ;  /* 0x0025ec0001b37983 */ /* 0x000ee80000300800 */
[----:B------:R-:W3:Y:S01]  /*85e00*/  LDL.LU R160, [R1+0x2b0] ;  /* 0x0002b00001a07983 */ /* 0x000ee20000300800 */
[----:B----4-:R-:W-:-:S15]  /*85e10*/  HMMA.1688.F32.TF32 R116, R144, R120, R116 ;  /* 0x000000789074723c */ /* 0x010fde0000081074 */
[----:B------:R-:W-:-:S08]  /*85e20*/  NOP ;  /* 0x0000000000007918 */ /* 0x000fd00000000000 */
[----:B------:R1:W-:Y:S01]  /*85e30*/  STL [R1+0x770], R116 ;  /* 0x0007707401007387 */ /* 0x0003e20000100800 */
[----:B------:R-:W-:Y:S01]  /*85e40*/  IMAD.MOV.U32 R2, RZ, RZ, R118 ;  /* 0x000000ffff027224 */ /* 0x000fe200078e0076 */
[----:B------:R-:W-:Y:S01]  /*85e50*/  MOV R0, R119 ;  /* 0x0000007700007202 */ /* 0x000fe20000000f00 */
[----:B------:R-:W-:Y:S01]  /*85e60*/  IMAD.MOV.U32 R252, RZ, RZ, R117 ;  /* 0x000000fffffc7224 */ /* 0x000fe200078e0075 */
[----:B------:R-:W4:Y:S04]  /*85e70*/  LDL.LU.64 R118, [R1+0x7cf0] ;  /* 0x007cf00001767983 */ /* 0x000f280000300a00 */
[----:B-1----:R-:W2:Y:S02]  /*85e80*/  LDL.LU.64 R116, [R1+0x7ce8] ;  /* 0x007ce80001747983 */ /* 0x002ea40000300a00 */
        /* <DEDUP_REMOVED lines=25> */
[----:B--2---:R-:W-:-:S15]  /*86020*/  HMMA.1688.F32.TF32 R148, R144, R24, R148 ;  /* 0x000000189094723c */ /* 0x004fde0000081094 */
[----:B------:R-:W-:-:S08]  /*86030*/  NOP ;  /* 0x0000000000007918 */ /* 0x000fd00000000000 */
[----:B------:R1:W-:Y:S04]  /*86040*/  STL.64 [R1+0x730], R148 ;  /* 0x0007309401007387 */ /* 0x0003e80000100a00 */
[----:B------:R-:W-:Y:S01]  /*86050*/  STL.64 [R1+0x738], R150 ;  /* 0x0007389601007387 */ /* 0x000fe20000100a00 */
[C---:B------:R-:W-:Y:S03]  /*86060*/  HMMA.1688.F32.TF32 R176, R144.reuse, R36, R176 ;  /* 0x0000002490b0723c */ /* 0x040fe600000810b0 */
[----:B------:R-:W-:Y:S04]  /*86070*/  LDS R150, [R3+UR10+0xa500] ;  /* 0x00a5000a03967984 */ /* 0x000fe80008000800 */
[----:B-1----:R-:W2:Y:S04]  /*86080*/  LDL.LU.64 R148, [R1+0x7cb0] ;  /* 0x007cb00001947983 */ /* 0x002ea80000300a00 */
[----:B------:R-:W-:Y:S04]  /*86090*/  STL.64 [R1+0x720], R228 ;  /* 0x000720e401007387 */ /* 0x000fe80000100a00 */
[----:B------:R1:W-:Y:S01]  /*860a0*/  STL.64 [R1+0x728], R230 ;  /* 0x000728e601007387 */ /* 0x0003e20000100a00 */
[C---:B------:R-:W-:Y:S03]  /*860b0*/  HMMA.1688.F32.TF32 R164, R144.reuse, R12, R164 ;  /* 0x0000000c90a4723c */ /* 0x040fe600000810a4 */
[----:B------:R-:W-:Y:S04]  /*860c0*/  LDS R151, [R227+UR10+0xa500] ;  /* 0x00a5000ae3977984 */ /* 0x000fe80008000800 */
[----:B-1----:R-:W3:Y:S04]  /*860d0*/  LDL.LU.64 R230, [R1+0x7ca8] ;  /* 0x007ca80001e67983 */ /* 0x002ee80000300a00 */
[----:B------:R-:W3:Y:S04]  /*860e0*/  LDL.LU.64 R228, [R1+0x7ca0] ;  /* 0x007ca00001e47983 */ /* 0x000ee80000300a00 */
[----:B------:R-:W-:Y:S04]  /*860f0*/  STL.64 [R1+0x710], R140 ;  /* 0x0007108c01007387 */ /* 0x000fe80000100a00 */
[----:B------:R1:W-:Y:S04]  /*86100*/  STL.64 [R1+0x718], R142 ;  /* 0x0007188e01007387 */ /* 0x0003e80000100a00 */
[----:B------:R-:W-:Y:S04]  /*86110*/  STL.64 [R1+0x700], R8 ;  /* 0x0007000801007387 */ /* 0x000fe80000100a00 */
[----:B------:R4:W-:Y:S01]  /*86120*/  STL.64 [R1+0x708], R10 ;  /* 0x0007080a01007387 */ /* 0x0009e20000100a00 */
[C---:B-1----:R-:W-:Y:S06]  /*86130*/  HMMA.1688.F32.TF32 R140, R144.reuse, R92, R240 ;  /* 0x0000005c908c723c */ /* 0x042fec00000810f0 */
[----:B----4-:R-:W-:Y:S01]  /*86140*/  HMMA.1688.F32.TF32 R8, R144, R88, R248 ;  /* 0x000000589008723c */ /* 0x010fe200000810f8 */
        /* <DEDUP_REMOVED lines=10> */
[----:B------:R-:W-:Y:S08]  /*861f0*/  STL.64 [R1+0x6c8], R238 ;  /* 0x0006c8ee01007387 */ /* 0x000ff00000100a00 */
[----:B------:R-:W-:Y:S04]  /*86200*/  STL.64 [R1+0x6b0], R140 ;  /* 0x0006b08c01007387 */ /* 0x000fe80000100a00 */
[----:B------:R1:W-:Y:S04]  /*86210*/  STL.64 [R1+0x6b8], R142 ;  /* 0x0006b88e01007387 */ /* 0x0003e80000100a00 */
[----:B------:R-:W-:Y:S04]  /*86220*/  STL.64 [R1+0x6a0], R8 ;  /* 0x0006a00801007387 */ /* 0x000fe80000100a00 */
[----:B------:R4:W-:Y:S01]  /*86230*/  STL.64 [R1+0x6a8], R10 ;  /* 0x0006a80a01007387 */ /* 0x0009e20000100a00 */
[C---:B-1----:R-:W-:Y:S06]  /*86240*/  HMMA.1688.F32.TF32 R140, R144.reuse, R68, R208 ;  /* 0x00000044908c723c */ /* 0x042fec00000810d0 */
[----:B----4-:R-:W-:Y:S01]  /*86250*/  HMMA.1688.F32.TF32 R8, R144, R64, R204 ;  /* 0x000000409008723c */ /* 0x010fe200000810cc */
[----:B------:R-:W-:Y:S04]  /*86260*/  STL.64 [R1+0x690], R212 ;  /* 0x000690d401007387 */ /* 0x000fe80000100a00 */
[----:B------:R-:W-:-:S12]  /*86270*/  STL.64 [R1+0x698], R214 ;  /* 0x000698d601007387 */ /* 0x000fd80000100a00 */
        /* <DEDUP_REMOVED lines=28> */
[----:B-1----:R-:W-:Y:S06]  /*86440*/  HMMA.1688.F32.TF32 R140, R144, R16, R160 ;  /* 0x00000010908c723c */ /* 0x002fec00000810a0 */
[C---:B----4-:R-:W-:Y:S01]  /*86450*/  HMMA.1688.F32.TF32 R8, R4.reuse, R136, R156 ;  /* 0x000000880408723c */ /* 0x050fe2000008109c */
        /* <DEDUP_REMOVED lines=8> */
[----:B---3--:R-:W-:Y:S01]  /*864e0*/  HMMA.1688.F32.TF32 R8, R4, R124, R228 ;  /* 0x0000007c0408723c */ /* 0x008fe200000810e4 */
[----:B------:R-:W-:Y:S04]  /*864f0*/  STL.64 [R1+0x150], R144 ;  /* 0x0001509001007387 */ /* 0x000fe80000100a00 */
[----:B------:R-:W-:Y:S04]  /*86500*/  STL.64 [R1+0x158], R146 ;  /* 0x0001589201007387 */ /* 0x000fe80000100a00 */
[----:B------:R-:W3:Y:S01]  /*86510*/  LDL.LU R152, [R1+0x2430] ;  /* 0x0024300001987983 */ /* 0x000ee20000300800 */
[----:B--2---:R-:W-:-:S02]  /*86520*/  IMAD.MOV.U32 R234, RZ, RZ, R149 ;  /* 0x000000ffffea7224 */ /* 0x004fc400078e0095 */
[----:B------:R-:W-:Y:S01]  /*86530*/  IMAD.MOV.U32 R235, RZ, RZ, R148 ;  /* 0x000000ffffeb7224 */ /* 0x000fe200078e0094 */
[----:B------:R-:W-:Y:S04]  /*86540*/  LDS R149, [R227+UR10+0x8500] ;  /* 0x0085000ae3957984 */ /* 0x000fe80008000800 */
[----:B------:R-:W-:Y:S04]  /*86550*/  STL.64 [R1+0x140], R140 ;  /* 0x0001408c01007387 */ /* 0x000fe80000100a00 */
[----:B------:R-:W-:Y:S04]  /*86560*/  STL.64 [R1+0x148], R142 ;  /* 0x0001488e01007387 */ /* 0x000fe80000100a00 */
[----:B------:R1:W-:Y:S04]  /*86570*/  STL.64 [R1+0x130], R8 ;  /* 0x0001300801007387 */ /* 0x0003e80000100a00 */
[----:B------:R2:W-:Y:S04]  /*86580*/  STL.64 [R1+0x138], R10 ;  /* 0x0001380a01007387 */ /* 0x0005e80000100a00 */
        /* <DEDUP_REMOVED lines=97> */
[----:B------:R-:W1:Y:S04]  /*86ba0*/  LDS R148, [R3+UR10+0x8500] ;  /* 0x0085000a03947984 */ /* 0x000e680008000800 */
[----:B------:R-:W-:Y:S04]  /*86bb0*/  LDS R228, [R3+UR10+0x8580] ;  /* 0x0085800a03e47984 */ /* 0x000fe80008000800 */
[----:B------:R-:W-:Y:S04]  /*86bc0*/  LDS R230, [R3+UR10+0xa580] ;  /* 0x00a5800a03e67984 */ /* 0x000fe80008000800 */
[----:B------:R-:W-:Y:S04]  /*86bd0*/  LDS R229, [R227+UR10+0x8580] ;  /* 0x0085800ae3e57984 */ /* 0x000fe80008000800 */
[----:B------:R-:W1:Y:S01]  /*86be0*/  LDS R231, [R227+UR10+0xa580] ;  /* 0x00a5800ae3e77984 */ /* 0x000e620008000800 */
[C---:B--2---:R-:W-:Y:S06]  /*86bf0*/  HMMA.1688.F32.TF32 R144, R4.reuse, R120, R140 ;  /* 0x000000780490723c */ /* 0x044fec000008108c */
[C---:B---3--:R-:W-:Y:S06]  /*86c00*/  HMMA.1688.F32.TF32 R140, R4.reuse, R116, R8 ;  /* 0x00000074048c723c */ /* 0x048fec0000081008 */
[C---:B----4-:R-:W-:Y:S11]  /*86c10*/  HMMA.1688.F32.TF32 R8, R4.reuse, R112, R236 ;  /* 0x000000700408723c */ /* 0x050ff600000810ec */
        /* <DEDUP_REMOVED lines=66> */
[----:B------:R-:W-:Y:S04]  /*87040*/  STL.64 [R1+0x468], R142 ;  /* 0x0004688e01007387 */ /* 0x000fe80000100a00 */
[----:B------:R-:W-:Y:S04]  /*87050*/  STL.64 [R1+0x450], R8 ;  /* 0x0004500801007387 */ /* 0x000fe80000100a00 */
[----:B------:R2:W-:Y:S04]  /*87060*/  STL.64 [R1+0x458], R10 ;  /* 0x0004580a01007387 */ /* 0x0005e80000100a00 */
[----:B------:R-:W3:Y:S01]  /*87070*/  LDL.LU R244, [R1+0x22a0] ;  /* 0x0022a00001f47983 */ /* 0x000ee20000300800 */
[----:B--2---:R-:W-:-:S15]  /*87080*/  HMMA.1688.F32.TF32 R8, R4, R32, R232 ;  /* 0x000000200408723c */ /* 0x004fde00000810e8 */
[----:B------:R-:W-:-:S08]  /*87090*/  NOP ;  /* 0x0000000000007918 */ /* 0x000fd00000000000 */
        /* <DEDUP_REMOVED lines=107> */
[----:B----4-:R-:W-:Y:S11]  /*87750*/  HMMA.1688.F32.TF32 R4, R4, R16, R212 ;  /* 0x000000100404723c */ /* 0x010ff600000810d4 */
[----:B------:R2:W-:Y:S04]  /*87760*/  STL.64 [R1+0x14a0], R220 ;  /* 0x0014a0dc01007387 */ /* 0x0005e80000100a00 */
[----:B------:R-:W-:Y:S04]  /*87770*/  STL.64 [R1+0x14a8], R222 ;  /* 0x0014a8de01007387 */ /* 0x000fe80000100a00 */
[----:B--2---:R-:W2:Y:S04]  /*87780*/  LDL.LU.64 R220, [R1+0x7c98] ;  /* 0x007c980001dc7983 */ /* 0x004ea80000300a00 */
[----:B------:R3:W-:Y:S04]  /*87790*/  STL.64 [R1+0x1490], R216 ;  /* 0x001490d801007387 */ /* 0x0007e80000100a00 */
[----:B------:R-:W-:Y:S04]  /*877a0*/  STL.64 [R1+0x1498], R218 ;  /* 0x001498da01007387 */ /* 0x000fe80000100a00 */
[----:B---3--:R-:W3:Y:S04]  /*877b0*/  LDL.LU.64 R216, [R1+0x7c90] ;  /* 0x007c900001d87983 */ /* 0x008ee80000300a00 */
[----:B------:R-:W4:Y:S04]  /*877c0*/  LDL.LU.64 R212, [R1+0x7c88] ;  /* 0x007c880001d47983 */ /* 0x000f280000300a00 */
[----:B------:R1:W-:Y:S04]  /*877d0*/  STL.64 [R1+0x440], R4 ;  /* 0x0004400401007387 */ /* 0x0003e80000100a00 */
[----:B------:R1:W-:Y:S04]  /*877e0*/  STL.64 [R1+0x448], R6 ;  /* 0x0004480601007387 */ /* 0x0003e80000100a00 */
[----:B-1----:R-:W2:Y:S04]  /*877f0*/  LDL.LU R4, [R1+0x2310] ;  /* 0x0023100001047983 */ /* 0x002ea80000300800 */
[----:B------:R-:W2:Y:S04]  /*87800*/  LDL.LU R5, [R1+0x2314] ;  /* 0x0023140001057983 */ /* 0x000ea80000300800 */
[----:B------:R-:W2:Y:S04]  /*87810*/  LDL.LU R6, [R1+0x2318] ;  /* 0x0023180001067983 */ /* 0x000ea80000300800 */
[----:B------:R-:W2:Y:S01]  /*87820*/  LDL.LU R7, [R1+0x231c] ;  /* 0x00231c0001077983 */ /* 0x000ea20000300800 */
[C---:B------:R-:W-:Y:S06]  /*87830*/  HMMA.1688.F32.TF32 R208, R148.reuse, R136, R208 ;  /* 0x0000008894d0723c */ /* 0x040fec00000810d0 */
[C---:B------:R-:W-:Y:S06]  /*87840*/  HMMA.1688.F32.TF32 R232, R148.reuse, R132, R232 ;  /* 0x0000008494e8723c */ /* 0x040fec00000810e8 */
[C---:B------:R-:W-:Y:S06]  /*87850*/  HMMA.1688.F32.TF32 R204, R148.reuse, R128, R204 ;  /* 0x0000008094cc723c */ /* 0x040fec00000810cc */
[C---:B------:R-:W-:Y:S06]  /*87860*/  HMMA.1688.F32.TF32 R200, R148.reuse, R124, R200 ;  /* 0x0000007c94c8723c */ /* 0x040fec00000810c8 */
[C---:B------:R-:W-:Y:S01]  /*87870*/  HMMA.1688.F32.TF32 R196, R148.reuse, R120, R196 ;  /* 0x0000007894c4723c */ /* 0x040fe200000810c4 */
[----:B------:R1:W-:Y:S05]  /*87880*/  STL.64 [R1+0x430], R208 ;  /* 0x000430d001007387 */ /* 0x0003ea0000100a00 */
[C---:B------:R-:W-:Y:S01]  /*87890*/  HMMA.1688.F32.TF32 R192, R148.reuse, R116, R192 ;  /* 0x0000007494c0723c */ /* 0x040fe200000810c0 */
[----:B------:R-:W-:Y:S05]  /*878a0*/  STL.64 [R1+0x438], R210 ;  /* 0x000438d201007387 */ /* 0x000fea0000100a00 */
[C---:B------:R-:W-:Y:S01]  /*878b0*/  HMMA.1688.F32.TF32 R188, R148.reuse, R112, R188 ;  /* 0x0000007094bc723c */ /* 0x040fe200000810bc */
[----:B-1----:R-:W4:Y:S05]  /*878c0*/  LDL.LU.64 R208, [R1+0x7c80] ;  /* 0x007c800001d07983 */ /* 0x002f2a0000300a00 */
[C---:B------:R-:W-:Y:S01]  /*878d0*/  HMMA.1688.F32.TF32 R184, R148.reuse, R20, R184 ;  /* 0x0000001494b8723c */ /* 0x040fe200000810b8 */
[----:B------:R1:W-:Y:S04]  /*878e0*/  STL.64 [R1+0x420], R232 ;  /* 0x000420e801007387 */ /* 0x0003e80000100a00 */
[----:B------:R1:W-:Y:S01]  /*878f0*/  STL.64 [R1+0x428], R234 ;  /* 0x000428ea01007387 */ /* 0x0003e20000100a00 */
[C---:B------:R-:W-:Y:S03]  /*87900*/  HMMA.1688.F32.TF32 R180, R148.reuse, R24, R180 ;  /* 0x0000001894b4723c */ /* 0x040fe600000810b4 */
[----:B-1----:R-:W3:Y:S03]  /*87910*/  LDL.LU R232, [R1+0x2290] ;  /* 0x0022900001e87983 */ /* 0x002ee60000300800 */
[C---:B------:R-:W-:Y:S01]  /*87920*/  HMMA.1688.F32.TF32 R176, R148.reuse, R108, R176 ;  /* 0x0000006c94b0723c */ /* 0x040fe200000810b0 */
[----:B------:R-:W3:Y:S04]  /*87930*/  LDL.LU R233, [R1+0x2294] ;  /* 0x0022940001e97983 */ /* 0x000ee80000300800 */
[----:B------:R-:W3:Y:S01]  /*87940*/  LDL.LU R234, [R1+0x2298] ;  /* 0x0022980001ea7983 */ /* 0x000ee20000300800 */
[C---:B------:R-:W-:Y:S03]  /*87950*/  HMMA.1688.F32.TF32 R172, R148.reuse, R104, R172 ;  /* 0x0000006894ac723c */ /* 0x040fe600000810ac */
[----:B------:R-:W3:Y:S04]  /*87960*/  LDL.LU R235, [R1+0x229c] ;  /* 0x00229c0001eb7983 */ /* 0x000ee80000300800 */
[----:B------:R1:W-:Y:S01]  /*87970*/  STL.64 [R1+0x410], R204 ;  /* 0x000410cc01007387 */ /* 0x0003e20000100a00 */
[C---:B------:R-:W-:Y:S03]  /*87980*/  HMMA.1688.F32.TF32 R168, R148.reuse, R100, R168 ;  /* 0x0000006494a8723c */ /* 0x040fe600000810a8 */
[----:B------:R-:W-:Y:S03]  /*87990*/  STL.64 [R1+0x418], R206 ;  /* 0x000418ce01007387 */ /* 0x000fe60000100a00 */
[C---:B------:R-:W-:Y:S01]  /*879a0*/  HMMA.1688.F32.TF32 R164, R148.reuse, R96, R164 ;  /* 0x0000006094a4723c */ /* 0x040fe200000810a4 */
[----:B-1----:R-:W4:Y:S04]  /*879b0*/  LDL.LU.64 R204, [R1+0x7c78] ;  /* 0x007c780001cc7983 */ /* 0x002f280000300a00 */
[----:B------:R1:W-:Y:S04]  /*879c0*/  STL.64 [R1+0x400], R200 ;  /* 0x000400c801007387 */ /* 0x0003e80000100a00 */
[----:B------:R-:W-:Y:S01]  /*879d0*/  STL.64 [R1+0x408], R202 ;  /* 0x000408ca01007387 */ /* 0x000fe20000100a00 */
[C---:B------:R-:W-:Y:S03]  /*879e0*/  HMMA.1688.F32.TF32 R160, R148.reuse, R92, R160 ;  /* 0x0000005c94a0723c */ /* 0x040fe600000810a0 */
        /* <DEDUP_REMOVED lines=10> */
[----:B------:R-:W-:Y:S04]  /*87a90*/  STL.64 [R1+0x3d8], R190 ;  /* 0x0003d8be01007387 */ /* 0x000fe80000100a00 */
        /* <DEDUP_REMOVED lines=25> */
[----:B------:R1:W-:Y:S01]  /*87c30*/  STL.64 [R1+0x340], R152 ;  /* 0x0003409801007387 */ /* 0x0003e20000100a00 */
[----:B--2---:R-:W-:Y:S03]  /*87c40*/  HMMA.1688.F32.TF32 R4, R148, R80, R4 ;  /* 0x000000509404723c */ /* 0x004fe60000081004 */
[----:B------:R-:W-:Y:S04]  /*87c50*/  STL.64 [R1+0x348], R154 ;  /* 0x0003489a01007387 */ /* 0x000fe80000100a00 */
[----:B-1----:R-:W2:-:S15]  /*87c60*/  LDL.LU.64 R152, [R1+0x7c10] ;  /* 0x007c100001987983 */ /* 0x002e9e0000300a00 */
        /* <DEDUP_REMOVED lines=23> */
[----:B------:R-:W-:Y:S04]  /*87de0*/  STL.64 [R1+0x2c0], R4 ;  /* 0x0002c00401007387 */ /* 0x000fe80000100a00 */
[----:B------:R1:W-:Y:S04]  /*87df0*/  STL.64 [R1+0x2c8], R6 ;  /* 0x0002c80601007387 */ /* 0x0003e80000100a00 */
[----:B------:R-:W3:Y:S04]  /*87e00*/  LDL.LU R237, [R1+0x2284] ;  /* 0x0022840001ed7983 */ /* 0x000ee80000300800 */
[----:B------:R-:W3:Y:S04]  /*87e10*/  LDL.LU R238, [R1+0x2288] ;  /* 0x0022880001ee7983 */ /* 0x000ee80000300800 */
[----:B------:R-:W3:Y:S01]  /*87e20*/  LDL.LU R239, [R1+0x228c] ;  /* 0x00228c0001ef7983 */ /* 0x000ee20000300800 */
[C---:B-1----:R-:W-:Y:S03]  /*87e30*/  HMMA.1688.F32.TF32 R4, R148.reuse, R48, R232 ;  /* 0x000000309404723c */ /* 0x042fe600000810e8 */
[----:B------:R-:W4:Y:S04]  /*87e40*/  LDL.LU R240, [R1+0x2270] ;  /* 0x0022700001f07983 */ /* 0x000f280000300800 */
[----:B------:R-:W4:Y:S04]  /*87e50*/  LDL.LU R241, [R1+0x2274] ;  /* 0x0022740001f17983 */ /* 0x000f280000300800 */
[----:B------:R-:W4:Y:S04]  /*87e60*/  LDL.LU R242, [R1+0x2278] ;  /* 0x0022780001f27983 */ /* 0x000f280000300800 */
[----:B------:R-:W4:Y:S04]  /*87e70*/  LDL.LU R243, [R1+0x227c] ;  /* 0x00227c0001f37983 */ /* 0x000f280000300800 */
[----:B------:R-:W2:Y:S04]  /*87e80*/  LDL.LU R248, [R1+0x2260] ;  /* 0x0022600001f87983 */ /* 0x000ea80000300800 */
[----:B------:R-:W-:Y:S04]  /*87e90*/  STL.64 [R1+0x2b0], R4 ;  /* 0x0002b00401007387 */ /* 0x000fe80000100a00 */
        /* <DEDUP_REMOVED lines=20> */
[----:B---3--:R-:W-:-:S15]  /*87fe0*/  HMMA.1688.F32.TF32 R8, R148, R44, R236 ;  /* 0x0000002c9408723c */ /* 0x008fde00000810ec */
[----:B------:R-:W-:-:S08]  /*87ff0*/  NOP ;  /* 0x0000000000007918 */ /* 0x000fd00000000000 */
[----:B------:R-:W-:Y:S04]  /*88000*/  STL.64 [R1+0x2a0], R8 ;  /* 0x0002a00801007387 */ /* 0x000fe80000100a00 */
[----:B------:R1:W-:Y:S04]  /*88010*/  STL.64 [R1+0x2a8], R10 ;  /* 0x0002a80a01007387 */ /* 0x0003e80000100a00 */
[----:B------:R-:W3:Y:S04]  /*88020*/  LDL.LU R162, [R1+0x1998] ;  /* 0x0019980001a27983 */ /* 0x000ee80000300800 */
[----:B------:R-:W3:Y:S01]  /*88030*/  LDL.LU R163, [R1+0x199c] ;  /* 0x00199c0001a37983 */ /* 0x000ee20000300800 */
[C---:B----4-:R-:W-:Y:S06]  /*88040*/  HMMA.1688.F32.TF32 R4, R148.reuse, R40, R240 ;  /* 0x000000289404723c */ /* 0x050fec00000810f0 */
[C---:B--2---:R-:W-:Y:S06]  /*88050*/  HMMA.1688.F32.TF32 R140, R148.reuse, R36, R248 ;  /* 0x00000024948c723c */ /* 0x044fec00000810f8 */
[C---:B------:R-:W-:Y:S11]  /*88060*/  HMMA.1688.F32.TF32 R144, R148.reuse, R32, R232 ;  /* 0x000000209490723c */ /* 0x040ff600000810e8 */
[----:B------:R-:W-:Y:S04]  /*88070*/  STL.64 [R1+0x7840], R6 ;  /* 0x0078400601007387 */ /* 0x000fe80000100a00 */
[----:B------:R2:W-:Y:S04]  /*88080*/  STL.64 [R1+0x7838], R4 ;  /* 0x0078380401007387 */ /* 0x0005e80000100a00 */
[----:B------:R-:W-:Y:S04]  /*88090*/  STL.64 [R1+0x7850], R142 ;  /* 0x0078508e01007387 */ /* 0x000fe80000100a00 */
[----:B------:R-:W-:Y:S04]  /*880a0*/  STL.64 [R1+0x7848], R140 ;  /* 0x0078488c01007387 */ /* 0x000fe80000100a00 */
[----:B------:R-:W4:Y:S04]  /*880b0*/  LDL.LU R232, [R1+0x1610] ;  /* 0x0016100001e87983 */ /* 0x000f280000300800 */
[----:B------:R-:W4:Y:S04]  /*880c0*/  LDL.LU R233, [R1+0x1614] ;  /* 0x0016140001e97983 */ /* 0x000f280000300800 */
[----:B------:R-:W4:Y:S04]  /*880d0*/  LDL.LU R234, [R1+0x1618] ;  /* 0x0016180001ea7983 */ /* 0x000f280000300800 */
[----:B------:R-:W4:Y:S01]  /*880e0*/  LDL.LU R235, [R1+0x161c] ;  /* 0x00161c0001eb7983 */ /* 0x000f220000300800 */
[C---:B------:R-:W-:Y:S06]  /*880f0*/  HMMA.1688.F32.TF32 R216, R148.reuse, R28, R216 ;  /* 0x0000001c94d8723c */ /* 0x040fec00000810d8 */
[C---:B------:R-:W-:Y:S06]  /*88100*/  HMMA.1688.F32.TF32 R220, R148.reuse, R12, R220 ;  /* 0x0000000c94dc723c */ /* 0x040fec00000810dc */
[----:B------:R-:W-:Y:S06]  /*88110*/  HMMA.1688.F32.TF32 R148, R148, R16, R244 ;  /* 0x000000109494723c */ /* 0x000fec00000810f4 */
        /* <DEDUP_REMOVED lines=12> */
[----:B------:R-:W2:Y:S04]  /*881e0*/  LDL.LU R170, [R1+0x2228] ;  /* 0x0022280001aa7983 */ /* 0x000ea80000300800 */
[----:B------:R-:W2:Y:S04]  /*881f0*/  LDL.LU R171, [R1+0x222c] ;  /* 0x00222c0001ab7983 */ /* 0x000ea80000300800 */
[----:B------:R-:W-:Y:S04]  /*88200*/  STL.64 [R1+0x78b0], R158 ;  /* 0x0078b09e01007387 */ /* 0x000fe80000100a00 */
[----:B------:R-:W-:Y:S04]  /*88210*/  STL.64 [R1+0x78a8], R156 ;  /* 0x0078a89c01007387 */ /* 0x000fe80000100a00 */
[----:B------:R-:W2:Y:S04]  /*88220*/  LDL.LU R174, [R1+0x2218] ;  /* 0x0022180001ae7983 */ /* 0x000ea80000300800 */
[----:B------:R-:W2:Y:S01]  /*88230*/  LDL.LU R175, [R1+0x221c] ;  /* 0x00221c0001af7983 */ /* 0x000ea20000300800 */
[----:B---3--:R-:W-:-:S15]  /*88240*/  HMMA.1688.F32.TF32 R160, R228, R128, R160 ;  /* 0x00000080e4a0723c */ /* 0x008fde00000810a0 */
[----:B------:R-:W-:-:S08]  /*88250*/  NOP ;  /* 0x0000000000007918 */ /* 0x000fd00000000000 */
[----:B------:R-:W-:Y:S04]  /*88260*/  STL.64 [R1+0x78c0], R162 ;  /* 0x0078c0a201007387 */ /* 0x000fe80000100a00 */
[----:B------:R-:W-:Y:S04]  /*88270*/  STL.64 [R1+0x78b8], R160 ;  /* 0x0078b8a001007387 */ /* 0x000fe80000100a00 */
[----:B------:R-:W3:Y:S04]  /*88280*/  LDL.LU R182, [R1+0x21f8] ;  /* 0x0021f80001b67983 */ /* 0x000ee80000300800 */
[----:B------:R-:W3:Y:S04]  /*88290*/  LDL.LU R183, [R1+0x21fc] ;  /* 0x0021fc0001b77983 */ /* 0x000ee80000300800 */
[----:B------:R-:W3:Y:S04]  /*882a0*/  LDL.LU R186, [R1+0x21e8] ;  /* 0x0021e80001ba7983 */ /* 0x000ee80000300800 */
[----:B------:R-:W3:Y:S01]  /*882b0*/  LDL.LU R187, [R1+0x21ec] ;  /* 0x0021ec0001bb7983 */ /* 0x000ee20000300800 */
[----:B------:R-:W-:-:S02]  /*882c0*/  IMAD.MOV.U32 R178, RZ, RZ, R165 ;  /* 0x000000ffffb27224 */ /* 0x000fc400078e00a5 */
[----:B------:R-:W-:Y:S01]  /*882d0*/  IMAD.MOV.U32 R179, RZ, RZ, R164 ;  /* 0x000000ffffb37224 */ /* 0x000fe200078e00a4 */
[----:B------:R-:W3:Y:S04]  /*882e0*/  LDL.LU R190, [R1+0x21d8] ;  /* 0x0021d80001be7983 */ /* 0x000ee80000300800 */
[----:B------:R-:W3:Y:S01]  /*882f0*/  LDL.LU R191, [R1+0x21dc] ;  /* 0x0021dc0001bf7983 */ /* 0x000ee20000300800 */
[C---:B----4-:R-:W-:Y:S03]  /*88300*/  HMMA.1688.F32.TF32 R164, R228.reuse, R124, R232 ;  /* 0x0000007ce4a4723c */ /* 0x050fe600000810e8 */
[----:B------:R-:W-:Y:S03]  /*88310*/  LDS R232, [R3+UR10+0x8600] ;  /* 0x0086000a03e87984 */ /* 0x000fe60008000800 */
[C---:B------:R-:W-:Y:S01]  /*88320*/  HMMA.1688.F32.TF32 R176, R228.reuse, R112, R176 ;  /* 0x00000070e4b0723c */ /* 0x040fe200000810b0 */
[----:B------:R-:W-:Y:S04]  /*88330*/  LDS R234, [R3+UR10+0xa600] ;  /* 0x00a6000a03ea7984 */ /* 0x000fe80008000800 */
[----:B------:R-:W-:Y:S04]  /*88340*/  LDS R233, [R227+UR10+0x8600] ;  /* 0x0086000ae3e97984 */ /* 0x000fe80008000800 */
[----:B------:R-:W4:Y:S04]  /*88350*/  LDS R235, [R227+UR10+0xa600] ;  /* 0x00a6000ae3eb7984 */ /* 0x000f280008000800 */
[----:B------:R-:W4:Y:S04]  /*88360*/  LDS R227, [R227+UR10+0xa680] ;  /* 0x00a6800ae3e37984 */ /* 0x000f280008000800 */
[----:B------:R-:W-:Y:S04]  /*88370*/  STL.64 [R1+0x78d0], R166 ;  /* 0x0078d0a601007387 */ /* 0x000fe80000100a00 */
[----:B------:R-:W-:Y:S04]  /*88380*/  STL.64 [R1+0x78c8], R164 ;  /* 0x0078c8a401007387 */ /* 0x000fe80000100a00 */
[----:B------:R-:W4:Y:S04]  /*88390*/  LDL.LU R194, [R1+0x21c8] ;  /* 0x0021c80001c27983 */ /* 0x000f280000300800 */
[----:B------:R-:W4:Y:S01]  /*883a0*/  LDL.LU R195, [R1+0x21cc] ;  /* 0x0021cc0001c37983 */ /* 0x000f220000300800 */
[C---:B--2---:R-:W-:Y:S06]  /*883b0*/  HMMA.1688.F32.TF32 R168, R228.reuse, R120, R168 ;  /* 0x00000078e4a8723c */ /* 0x044fec00000810a8 */
[----:B------:R-:W-:-:S15]  /*883c0*/  HMMA.1688.F32.TF32 R172, R228, R116, R172 ;  /* 0x00000074e4ac723c */ /* 0x000fde00000810ac */
[----:B------:R-:W-:-:S02]  /*883d0*/  NOP ;  /* 0x0000000000007918 */ /* 0x000fc40000000000 */
[----:B------:R-:W-:Y:S04]  /*883e0*/  STL.64 [R1+0x78e0], R170 ;  /* 0x0078e0aa01007387 */ /* 0x000fe80000100a00 */
[----:B------:R-:W-:Y:S04]  /*883f0*/  STL.64 [R1+0x78d8], R168 ;  /* 0x0078d8a801007387 */ /* 0x000fe80000100a00 */
[----:B------:R-:W-:Y:S04]  /*88400*/  STL.64 [R1+0x78f0], R174 ;  /* 0x0078f0ae01007387 */ /* 0x000fe80000100a00 */
[----:B------:R-:W-:Y:S04]  /*88410*/  STL.64 [R1+0x78e8], R172 ;  /* 0x0078e8ac01007387 */ /* 0x000fe80000100a00 */
[----:B------:R-:W2:Y:S04]  /*88420*/  LDL.LU R198, [R1+0x21b8] ;  /* 0x0021b80001c67983 */ /* 0x000ea80000300800 */
[----:B------:R-:W2:Y:S04]  /*88430*/  LDL.LU R199, [R1+0x21bc] ;  /* 0x0021bc0001c77983 */ /* 0x000ea80000300800 */
[----:B------:R-:W-:Y:S04]  /*88440*/  STL.64 [R1+0x7900], R178 ;  /* 0x007900b201007387 */ /* 0x000fe80000100a00 */
[----:B------:R-:W-:Y:S01]  /*88450*/  STL.64 [R1+0x78f8], R176 ;  /* 0x0078f8b001007387 */ /* 0x000fe20000100a00 */
[C---:B---3--:R-:W-:Y:S06]  /*88460*/  HMMA.1688.F32.TF32 R180, R228.reuse, R20, R180 ;  /* 0x00000014e4b4723c */ /* 0x048fec00000810b4 */
[----:B------:R-:W-:-:S15]  /*88470*/  HMMA.1688.F32.TF32 R184, R228, R24, R184 ;  /* 0x00000018e4b8723c */ /* 0x000fde00000810b8 */
[----:B------:R-:W-:-:S02]  /*88480*/  NOP ;  /* 0x0000000000007918 */ /* 0x000fc40000000000 */
        /* <DEDUP_REMOVED lines=8> */
[----:B------:R-:W3:Y:S04]  /*88510*/  LDL.LU R202, [R1+0x21a8] ;  /* 0x0021a80001ca7983 */ /* 0x000ee80000300800 */
[----:B------:R-:W3:Y:S01]  /*88520*/  LDL.LU R203, [R1+0x21ac] ;  /* 0x0021ac0001cb7983 */ /* 0x000ee20000300800 */
[C---:B------:R-:W-:Y:S06]  /*88530*/  HMMA.1688.F32.TF32 R188, R228.reuse, R108, R188 ;  /* 0x0000006ce4bc723c */ /* 0x040fec00000810bc */
[----:B----4-:R-:W-:-:S15]  /*88540*/  HMMA.1688.F32.TF32 R192, R228, R104, R192 ;  /* 0x00000068e4c0723c */ /* 0x010fde00000810c0 */
[----:B------:R-:W-:-:S02]  /*88550*/  NOP ;  /* 0x0000000000007918 */ /* 0x000fc40000000000 */
[----:B------:R-:W-:Y:S04]  /*88560*/  STL [R1+0x7764], R188 ;  /* 0x007764bc01007387 */ /* 0x000fe80000100800 */
[----:B------:R-:W-:Y:S04]  /*88570*/  STL [R1+0x7760], R189 ;  /* 0x007760bd01007387 */ /* 0x000fe80000100800 */
[----:B------:R-:W-:Y:S04]  /*88580*/  STL [R1+0x775c], R190 ;  /* 0x00775cbe01007387 */ /* 0x000fe80000100800 */
[----:B------:R-:W-:Y:S04]  /*88590*/  STL [R1+0x7738], R191 ;  /* 0x007738bf01007387 */ /* 0x000fe80000100800 */
[----:B------:R-:W4:Y:S04]  /*885a0*/  LDL.LU R206, [R1+0x2198] ;  /* 0x0021980001ce7983 */ /* 0x000f280000300800 */
[----:B------:R-:W4:Y:S04]  /*885b0*/  LDL.LU R207, [R1+0x219c] ;  /* 0x00219c0001cf7983 */ /* 0x000f280000300800 */
[----:B------:R-:W-:Y:S04]  /*885c0*/  STL [R1+0x7770], R192 ;  /* 0x007770c001007387 */ /* 0x000fe80000100800 */
[----:B------:R-:W-:Y:S04]  /*885d0*/  STL [R1+0x776c], R193 ;  /* 0x00776cc101007387 */ /* 0x000fe80000100800 */
[----:B------:R-:W-:Y:S04]  /*885e0*/  STL [R1+0x7768], R194 ;  /* 0x007768c201007387 */ /* 0x000fe80000100800 */
[----:B------:R-:W-:Y:S04]  /*885f0*/  STL [R1+0x7734], R195 ;  /* 0x007734c301007387 */ /* 0x000fe80000100800 */
        /* <DEDUP_REMOVED lines=11> */
[----:B------:R-:W1:Y:S01]  /*886b0*/  LDL.LU R239, [R1+0x216c] ;  /* 0x00216c0001ef7983 */ /* 0x000e620000300800 */
[----:B--2---:R-:W-:-:S15]  /*886c0*/  HMMA.1688.F32.TF32 R196, R228, R100, R196 ;  /* 0x00000064e4c4723c */ /* 0x004fde00000810c4 */
[----:B------:R-:W-:-:S08]  /*886d0*/  NOP ;  /* 0x0000000000007918 */ /* 0x000fd00000000000 */
[----:B------:R2:W-:Y:S04]  /*886e0*/  STL [R1+0x7778], R196 ;  /* 0x007778c401007387 */ /* 0x0005e80000100800 */
[----:B------:R-:W-:Y:S04]  /*886f0*/  STL [R1+0x7774], R197 ;  /* 0x007774c501007387 */ /* 0x000fe80000100800 */
[----:B------:R-:W-:Y:S04]  /*88700*/  STL [R1+0x7730], R198 ;  /* 0x007730c601007387 */ /* 0x000fe80000100800 */
[----:B------:R-:W-:Y:S01]  /*88710*/  STL [R1+0x772c], R199 ;  /* 0x00772cc701007387 */ /* 0x000fe20000100800 */
[----:B---3--:R-:W-:-:S15]  /*88720*/  HMMA.1688.F32.TF32 R200, R228, R96, R200 ;  /* 0x00000060e4c8723c */ /* 0x008fde00000810c8 */
[----:B------:R-:W-:-:S08]  /*88730*/  NOP ;  /* 0x0000000000007918 */ /* 0x000fd00000000000 */
[----:B------:R-:W-:Y:S04]  /*88740*/  STL [R1+0x7784], R200 ;  /* 0x007784c801007387 */ /* 0x000fe80000100800 */
[----:B------:R-:W-:Y:S04]  /*88750*/  STL [R1+0x7780], R201 ;  /* 0x007780c901007387 */ /* 0x000fe80000100800 */
[----:B------:R3:W-:Y:S04]  /*88760*/  STL [R1+0x777c], R202 ;  /* 0x00777cca01007387 */ /* 0x0007e80000100800 */
[----:B------:R-:W-:Y:S04]  /*88770*/  STL [R1+0x7728], R203 ;  /* 0x007728cb01007387 */ /* 0x000fe80000100800 */
[----:B------:R-:W3:Y:S04]  /*88780*/  LDL.LU R244, [R1+0x2140] ;  /* 0x0021400001f47983 */ /* 0x000ee80000300800 */
[----:B------:R-:W3:Y:S04]  /*88790*/  LDL.LU R245, [R1+0x2144] ;  /* 0x0021440001f57983 */ /* 0x000ee80000300800 */
[----:B------:R-:W3:Y:S04]  /*887a0*/  LDL.LU R246, [R1+0x2148] ;  /* 0x0021480001f67983 */ /* 0x000ee80000300800 */
[----:B------:R-:W3:Y:S01]  /*887b0*/  LDL.LU R247, [R1+0x214c] ;  /* 0x00214c0001f77983 */ /* 0x000ee20000300800 */
[C---:B----4-:R-:W-:Y:S06]  /*887c0*/  HMMA.1688.F32.TF32 R204, R228.reuse, R92, R204 ;  /* 0x0000005ce4cc723c */ /* 0x050fec00000810cc */
[----:B------:R-:W-:-:S15]  /*887d0*/  HMMA.1688.F32.TF32 R208, R228, R88, R208 ;  /* 0x00000058e4d0723c */ /* 0x000fde00000810d0 */
[----:B------:R-:W-:-:S02]  /*887e0*/  NOP ;  /* 0x0000000000007918 */ /* 0x000fc40000000000 */
[----:B------:R-:W-:Y:S04]  /*887f0*/  STL [R1+0x7794], R204 ;  /* 0x007794cc01007387 */ /* 0x000fe80000100800 */
[----:B------:R-:W-:Y:S04]  /*88800*/  STL [R1+0x7790], R205 ;  /* 0x007790cd01007387 */ /* 0x000fe80000100800 */
[----:B------:R-:W-:Y:S04]  /*88810*/  STL [R1+0x778c], R206 ;  /* 0x00778cce01007387 */ /* 0x000fe80000100800 */
[----:B------:R4:W-:Y:S04]  /*88820*/  STL [R1+0x7788], R207 ;  /* 0x007788cf01007387 */ /* 0x0009e80000100800 */
[----:B------:R-:W-:Y:S04]  /*88830*/  STL [R1+0x77a4], R208 ;  /* 0x0077a4d001007387 */ /* 0x000fe80000100800 */
[----:B------:R-:W-:Y:S04]  /*88840*/  STL [R1+0x77a0], R209 ;  /* 0x0077a0d101007387 */ /* 0x000fe80000100800 */
[----:B------:R-:W-:Y:S04]  /*88850*/  STL [R1+0x779c], R210 ;  /* 0x00779cd201007387 */ /* 0x000fe80000100800 */
[----:B------:R4:W-:Y:S01]  /*88860*/  STL [R1+0x7798], R211 ;  /* 0x007798d301007387 */ /* 0x0009e20000100800 */
[C---:B------:R-:W-:Y:S03]  /*88870*/  HMMA.1688.F32.TF32 R212, R228.reuse, R84, R212 ;  /* 0x00000054e4d4723c */ /* 0x040fe600000810d4 */
[----:B------:R-:W4:Y:S04]  /*88880*/  LDL.LU R248, [R1+0x2130] ;  /* 0x0021300001f87983 */ /* 0x000f280000300800 */
[----:B------:R-:W4:Y:S04]  /*88890*/  LDL.LU R249, [R1+0x2134] ;  /* 0x0021340001f97983 */ /* 0x000f280000300800 */
[----:B------:R-:W4:Y:S04]  /*888a0*/  LDL.LU R250, [R1+0x2138] ;  /* 0x0021380001fa7983 */ /* 0x000f280000300800 */
[----:B------:R-:W4:Y:S01]  /*888b0*/  LDL.LU R251, [R1+0x213c] ;  /* 0x00213c0001fb7983 */ /* 0x000f220000300800 */
[C---:B-1----:R-:W-:Y:S07]  /*888c0*/  HMMA.1688.F32.TF32 R8, R228.reuse, R80, R236 ;  /* 0x00000050e408723c */ /* 0x042fee00000810ec */
[----:B------:R-:W-:Y:S04]  /*888d0*/  STL [R1+0x77b4], R212 ;  /* 0x0077b4d401007387 */ /* 0x000fe80000100800 */
[----:B------:R-:W-:Y:S01]  /*888e0*/  STL [R1+0x77b0], R213 ;  /* 0x0077b0d501007387 */ /* 0x000fe20000100800 */
[----:B------:R-:W-:Y:S03]  /*888f0*/  HMMA.1688.F32.TF32 R4, R228, R76, R240 ;  /* 0x0000004ce404723c */ /* 0x000fe600000810f0 */
[----:B------:R-:W-:Y:S04]  /*88900*/  STL [R1+0x77ac], R214 ;  /* 0x0077acd601007387 */ /* 0x000fe80000100800 */
[----:B------:R1:W-:Y:S04]  /*88910*/  STL [R1+0x77a8], R215 ;  /* 0x0077a8d701007387 */ /* 0x0003e80000100800 */
[----:B------:R-:W-:Y:S04]  /*88920*/  STL.64 [R1+0x1610], R8 ;  /* 0x0016100801007387 */ /* 0x000fe80000100a00 */
[----:B------:R-:W-:Y:S04]  /*88930*/  STL.64 [R1+0x1618], R10 ;  /* 0x0016180a01007387 */ /* 0x000fe80000100a00 */
[----:B------:R-:W4:Y:S04]  /*88940*/  LDL.LU R240, [R1+0x2120] ;  /* 0x0021200001f07983 */ /* 0x000f280000300800 */
[----:B------:R-:W4:Y:S04]  /*88950*/  LDL.LU R241, [R1+0x2124] ;  /* 0x0021240001f17983 */ /* 0x000f280000300800 */
[----:B------:R-:W4:Y:S04]  /*88960*/  LDL.LU R242, [R1+0x2128] ;  /* 0x0021280001f27983 */ /* 0x000f280000300800 */
[----:B------:R-:W4:Y:S01]  /*88970*/  LDL.LU R243, [R1+0x212c] ;  /* 0x00212c0001f37983 */ /* 0x000f220000300800 */
[----:B--2---:R-:W-:-:S02]  /*88980*/  IMAD.MOV.U32 R196, RZ, RZ, R7 ;  /* 0x000000ffffc47224 */ /* 0x004fc400078e0007 */
[----:B---3--:R-:W-:Y:S02]  /*88990*/  IMAD.MOV.U32 R202, RZ, RZ, R6 ;  /* 0x000000ffffca7224 */ /* 0x008fe400078e0006 */
[----:B------:R-:W-:Y:S02]  /*889a0*/  IMAD.MOV.U32 R201, RZ, RZ, R5 ;  /* 0x000000ffffc97224 */ /* 0x000fe400078e0005 */
[----:B------:R-:W-:Y:S01]  /*889b0*/  IMAD.MOV.U32 R200, RZ, RZ, R4 ;  /* 0x000000ffffc87224 */ /* 0x000fe200078e0004 */
[----:B------:R2:W-:Y:S04]  /*889c0*/  STL [R1+0x77c4], R196 ;  /* 0x0077c4c401007387 */ /* 0x0005e80000100800 */
[----:B------:R3:W-:Y:S04]  /*889d0*/  STL [R1+0x77c0], R202 ;  /* 0x0077c0ca01007387 */ /* 0x0007e80000100800 */
[----:B------:R3:W-:Y:S04]  /*889e0*/  STL [R1+0x77bc], R201 ;  /* 0x0077bcc901007387 */ /* 0x0007e80000100800 */
[----:B------:R3:W-:Y:S01]  /*889f0*/  STL [R1+0x77b8], R200 ;  /* 0x0077b8c801007387 */ /* 0x0007e20000100800 */
[----:B------:R-:W-:Y:S03]  /*88a00*/  HMMA.1688.F32.TF32 R4, R228, R72, R244 ;  /* 0x00000048e404723c */ /* 0x000fe600000810f4 */
[----:B------:R-:W2:Y:S04]  /*88a10*/  LDL.LU R244, [R1+0x2110] ;  /* 0x0021100001f47983 */ /* 0x000ea80000300800 */
[----:B------:R-:W2:Y:S04]  /*88a20*/  LDL.LU R245, [R1+0x2114] ;  /* 0x0021140001f57983 */ /* 0x000ea80000300800 */
[----:B------:R-:W2:Y:S04]  /*88a30*/  LDL.LU R246, [R1+0x2118] ;  /* 0x0021180001f67983 */ /* 0x000ea80000300800 */
[----:B------:R-:W2:Y:S09]  /*88a40*/  LDL.LU R247, [R1+0x211c] ;  /* 0x00211c0001f77983 */ /* 0x000eb20000300800 */
[----:B----4-:R-:W-:Y:S01]  /*88a50*/  IMAD.MOV.U32 R207, RZ, RZ, R7 ;  /* 0x000000ffffcf7224 */ /* 0x010fe200078e0007 */
[----:B------:R-:W-:Y:S01]  /*88a60*/  MOV R206, R6 ;  /* 0x0000000600ce7202 */ /* 0x000fe20000000f00 */
[----:B------:R-:W-:-:S02]  /*88a70*/  IMAD.MOV.U32 R204, RZ, RZ, R4 ;  /* 0x000000ffffcc7224 */ /* 0x000fc400078e0004 */
[----:B------:R-:W-:Y:S01]  /*88a80*/  IMAD.MOV.U32 R205, RZ, RZ, R5 ;  /* 0x000000ffffcd7224 */ /* 0x000fe200078e0005 */
[----:B------:R-:W-:Y:S04]  /*88a90*/  STL [R1+0x77d4], R207 ;  /* 0x0077d4cf01007387 */ /* 0x000fe80000100800 */
[----:B------:R-:W-:Y:S04]  /*88aa0*/  STL [R1+0x77d0], R206 ;  /* 0x0077d0ce01007387 */ /* 0x000fe80000100800 */
[----:B------:R-:W-:Y:S04]  /*88ab0*/  STL [R1+0x77cc], R205 ;  /* 0x0077cccd01007387 */ /* 0x000fe80000100800 */
[----:B------:R4:W-:Y:S01]  /*88ac0*/  STL [R1+0x77c8], R204 ;  /* 0x0077c8cc01007387 */ /* 0x0009e20000100800 */
[----:B------:R-:W-:Y:S03]  /*88ad0*/  HMMA.1688.F32.TF32 R4, R228, R68, R248 ;  /* 0x00000044e404723c */ /* 0x000fe600000810f8 */
[----:B------:R-:W3:Y:S04]  /*88ae0*/  LDL.LU R248, [R1+0x2100] ;  /* 0x0021000001f87983 */ /* 0x000ee80000300800 */
[----:B------:R-:W3:Y:S04]  /*88af0*/  LDL.LU R249, [R1+0x2104] ;  /* 0x0021040001f97983 */ /* 0x000ee80000300800 */
[----:B------:R-:W3:Y:S04]  /*88b00*/  LDL.LU R250, [R1+0x2108] ;  /* 0x0021080001fa7983 */ /* 0x000ee80000300800 */
[----:B------:R-:W3:Y:S09]  /*88b10*/  LDL.LU R251, [R1+0x210c] ;  /* 0x00210c0001fb7983 */ /* 0x000ef20000300800 */
[----:B------:R-:W-:-:S02]  /*88b20*/  IMAD.MOV.U32 R211, RZ, RZ, R7 ;  /* 0x000000ffffd37224 */ /* 0x000fc400078e0007 */
[----:B------:R-:W-:Y:S02]  /*88b30*/  IMAD.MOV.U32 R210, RZ, RZ, R6 ;  /* 0x000000ffffd27224 */ /* 0x000fe400078e0006 */
[----:B------:R-:W-:Y:S02]  /*88b40*/  IMAD.MOV.U32 R209, RZ, RZ, R5 ;  /* 0x000000ffffd17224 */ /* 0x000fe400078e0005 */
[----:B------:R-:W-:Y:S01]  /*88b50*/  IMAD.MOV.U32 R208, RZ, RZ, R4 ;  /* 0x000000ffffd07224 */ /* 0x000fe200078e0004 */
[----:B------:R-:W-:Y:S04]  /*88b60*/  STL [R1+0x77e4], R211 ;  /* 0x0077e4d301007387 */ /* 0x000fe80000100800 */
[----:B------:R-:W-:Y:S04]  /*88b70*/  STL [R1+0x77e0], R210 ;  /* 0x0077e0d201007387 */ /* 0x000fe80000100800 */
[----:B------:R-:W-:Y:S04]  /*88b80*/  STL [R1+0x77dc], R209 ;  /* 0x0077dcd101007387 */ /* 0x000fe80000100800 */
[----:B------:R4:W-:Y:S01]  /*88b90*/  STL [R1+0x77d8], R208 ;  /* 0x0077d8d001007387 */ /* 0x0009e20000100800 */
[----:B------:R-:W-:Y:S03]  /*88ba0*/  HMMA.1688.F32.TF32 R4, R228, R64, R240 ;  /* 0x00000040e404723c */ /* 0x000fe600000810f0 */
[----:B------:R-:W4:Y:S04]  /*88bb0*/  LDL.LU R236, [R1+0x20f0] ;  /* 0x0020f00001ec7983 */ /* 0x000f280000300800 */
[----:B------:R-:W4:Y:S04]  /*88bc0*/  LDL.LU R237, [R1+0x20f4] ;  /* 0x0020f40001ed7983 */ /* 0x000f280000300800 */
[----:B------:R-:W4:Y:S04]  /*88bd0*/  LDL.LU R238, [R1+0x20f8] ;  /* 0x0020f80001ee7983 */ /* 0x000f280000300800 */
[----:B------:R-:W4:Y:S09]  /*88be0*/  LDL.LU R239, [R1+0x20fc] ;  /* 0x0020fc0001ef7983 */ /* 0x000f320000300800 */
[----:B-1----:R-:W-:-:S02]  /*88bf0*/  IMAD.MOV.U32 R215, RZ, RZ, R7 ;  /* 0x000000ffffd77224 */ /* 0x002fc400078e0007 */
[----:B------:R-:W-:Y:S02]  /*88c00*/  IMAD.MOV.U32 R214, RZ, RZ, R6 ;  /* 0x000000ffffd67224 */ /* 0x000fe400078e0006 */
[----:B------:R-:W-:Y:S02]  /*88c10*/  IMAD.MOV.U32 R213, RZ, RZ, R5 ;  /* 0x000000ffffd57224 */ /* 0x000fe400078e0005 */
[----:B------:R-:W-:Y:S01]  /*88c20*/  IMAD.MOV.U32 R212, RZ, RZ, R4 ;  /* 0x000000ffffd47224 */ /* 0x000fe200078e0004 */
[----:B------:R1:W-:Y:S04]  /*88c30*/  STL [R1+0x77f4], R215 ;  /* 0x0077f4d701007387 */ /* 0x0003e80000100800 */
[----:B------:R-:W-:Y:S04]  /*88c40*/  STL [R1+0x77f0], R214 ;  /* 0x0077f0d601007387 */ /* 0x000fe80000100800 */
[----:B------:R-:W-:Y:S04]  /*88c50*/  STL [R1+0x77ec], R213 ;  /* 0x0077ecd501007387 */ /* 0x000fe80000100800 */
[----:B------:R1:W-:Y:S01]  /*88c60*/  STL [R1+0x77e8], R212 ;  /* 0x0077e8d401007387 */ /* 0x0003e20000100800 */
[----:B--2---:R-:W-:Y:S03]  /*88c70*/  HMMA.1688.F32.TF32 R4, R228, R60, R244 ;  /* 0x0000003ce404723c */ /* 0x004fe600000810f4 */
[----:B------:R-:W2:Y:S04]  /*88c80*/  LDL.LU R244, [R1+0x20e0] ;  /* 0x0020e00001f47983 */ /* 0x000ea80000300800 */
[----:B------:R-:W2:Y:S04]  /*88c90*/  LDL.LU R245, [R1+0x20e4] ;  /* 0x0020e40001f57983 */ /* 0x000ea80000300800 */
[----:B------:R-:W2:Y:S04]  /*88ca0*/  LDL.LU R246, [R1+0x20e8] ;  /* 0x0020e80001f67983 */ /* 0x000ea80000300800 */
[----:B------:R-:W2:Y:S09]  /*88cb0*/  LDL.LU R247, [R1+0x20ec] ;  /* 0x0020ec0001f77983 */ /* 0x000eb20000300800 */
[----:B------:R-:W-:Y:S01]  /*88cc0*/  IMAD.MOV.U32 R194, RZ, RZ, R7 ;  /* 0x000000ffffc27224 */ /* 0x000fe200078e0007 */
[----:B------:R-:W-:Y:S01]  /*88cd0*/  MOV R192, R5 ;  /* 0x0000000500c07202 */ /* 0x000fe20000000f00 */
[----:B------:R-:W-:-:S02]  /*88ce0*/  IMAD.MOV.U32 R193, RZ, RZ, R6 ;  /* 0x000000ffffc17224 */ /* 0x000fc400078e0006 */
[----:B------:R-:W-:Y:S01]  /*88cf0*/  IMAD.MOV.U32 R197, RZ, RZ, R4 ;  /* 0x000000ffffc57224 */ /* 0x000fe200078e0004 */
[----:B------:R1:W-:Y:S04]  /*88d00*/  STL [R1+0x7804], R194 ;  /* 0x007804c201007387 */ /* 0x0003e80000100800 */
[----:B------:R1:W-:Y:S04]  /*88d10*/  STL [R1+0x7800], R193 ;  /* 0x007800c101007387 */ /* 0x0003e80000100800 */
[----:B------:R1:W-:Y:S04]  /*88d20*/  STL [R1+0x77fc], R192 ;  /* 0x0077fcc001007387 */ /* 0x0003e80000100800 */
[----:B------:R1:W-:Y:S04]  /*88d30*/  STL [R1+0x77f8], R197 ;  /* 0x0077f8c501007387 */ /* 0x0003e80000100800 */
        /* <DEDUP_REMOVED lines=13> */
[----:B----4-:R-:W-:Y:S03]  /*88e10*/  HMMA.1688.F32.TF32 R4, R228, R52, R236 ;  /* 0x00000034e404723c */ /* 0x010fe600000810ec */
[----:B------:R4:W-:Y:S04]  /*88e20*/  STL [R1+0x7814], R200 ;  /* 0x007814c801007387 */ /* 0x0009e80000100800 */
[----:B------:R4:W-:Y:S04]  /*88e30*/  STL [R1+0x7810], R201 ;  /* 0x007810c901007387 */ /* 0x0009e80000100800 */
[----:B------:R4:W-:Y:S04]  /*88e40*/  STL [R1+0x780c], R202 ;  /* 0x00780cca01007387 */ /* 0x0009e80000100800 */
[----:B------:R4:W-:Y:S09]  /*88e50*/  STL [R1+0x7808], R196 ;  /* 0x007808c401007387 */ /* 0x0009f20000100800 */
        /* <DEDUP_REMOVED lines=8> */
[----:B--2---:R-:W-:Y:S03]  /*88ee0*/  HMMA.1688.F32.TF32 R4, R228, R48, R244 ;  /* 0x00000030e404723c */ /* 0x004fe600000810f4 */
[----:B------:R-:W2:Y:S04]  /*88ef0*/  LDL.LU R244, [R1+0x20b0] ;  /* 0x0020b00001f47983 */ /* 0x000ea80000300800 */
[----:B------:R-:W2:Y:S04]  /*88f00*/  LDL.LU R245, [R1+0x20b4] ;  /* 0x0020b40001f57983 */ /* 0x000ea80000300800 */
[----:B------:R-:W2:Y:S04]  /*88f10*/  LDL.LU R246, [R1+0x20b8] ;  /* 0x0020b80001f67983 */ /* 0x000ea80000300800 */
[----:B------:R-:W2:Y:S09]  /*88f20*/  LDL.LU R247, [R1+0x20bc] ;  /* 0x0020bc0001f77983 */ /* 0x000eb20000300800 */
[----:B------:R-:W-:-:S02]  /*88f30*/  IMAD.MOV.U32 R208, RZ, RZ, R7 ;  /* 0x000000ffffd07224 */ /* 0x000fc400078e0007 */
[----:B------:R-:W-:Y:S01]  /*88f40*/  IMAD.MOV.U32 R209, RZ, RZ, R6 ;  /* 0x000000ffffd17224 */ /* 0x000fe200078e0006 */
[----:B------:R-:W-:Y:S01]  /*88f50*/  MOV R211, R4 ;  /* 0x0000000400d37202 */ /* 0x000fe20000000f00 */
[----:B------:R-:W-:Y:S01]  /*88f60*/  IMAD.MOV.U32 R210, RZ, RZ, R5 ;  /* 0x000000ffffd27224 */ /* 0x000fe200078e0005 */
[----:B------:R-:W-:Y:S04]  /*88f70*/  STL [R1+0x7834], R208 ;  /* 0x007834d001007387 */ /* 0x000fe80000100800 */
[----:B------:R-:W-:Y:S04]  /*88f80*/  STL [R1+0x7830], R209 ;  /* 0x007830d101007387 */ /* 0x000fe80000100800 */
[----:B------:R-:W-:Y:S04]  /*88f90*/  STL [R1+0x782c], R210 ;  /* 0x00782cd201007387 */ /* 0x000fe80000100800 */
[----:B------:R-:W-:Y:S04]  /*88fa0*/  STL [R1+0x7828], R211 ;  /* 0x007828d301007387 */ /* 0x000fe80000100800 */
[----:B------:R-:W4:Y:S04]  /*88fb0*/  LDL.LU R8, [R1+0x3600] ;  /* 0x0036000001087983 */ /* 0x000f280000300800 */
[----:B------:R-:W4:Y:S04]  /*88fc0*/  LDL.LU R9, [R1+0x3604] ;  /* 0x0036040001097983 */ /* 0x000f280000300800 */
[----:B------:R-:W4:Y:S04]  /*88fd0*/  LDL.LU R10, [R1+0x3608] ;  /* 0x00360800010a7983 */ /* 0x000f280000300800 */
[----:B------:R-:W4:Y:S01]  /*88fe0*/  LDL.LU R11, [R1+0x360c] ;  /* 0x00360c00010b7983 */ /* 0x000f220000300800 */
[----:B------:R-:W-:Y:S03]  /*88ff0*/  HMMA.1688.F32.TF32 R4, R228, R44, R240 ;  /* 0x0000002ce404723c */ /* 0x000fe600000810f0 */
[----:B------:R-:W4:Y:S04]  /*89000*/  LDL.LU R236, [R1+0x35f0] ;  /* 0x0035f00001ec7983 */ /* 0x000f280000300800 */
[----:B------:R-:W4:Y:S04]  /*89010*/  LDL.LU R237, [R1+0x35f4] ;  /* 0x0035f40001ed7983 */ /* 0x000f280000300800 */
[----:B------:R-:W4:Y:S04]  /*89020*/  LDL.LU R238, [R1+0x35f8] ;  /* 0x0035f80001ee7983 */ /* 0x000f280000300800 */
[----:B------:R-:W4:Y:S09]  /*89030*/  LDL.LU R239, [R1+0x35fc] ;  /* 0x0035fc0001ef7983 */ /* 0x000f320000300800 */
[----:B------:R-:W-:-:S02]  /*89040*/  IMAD.MOV.U32 R188, RZ, RZ, R4 ;  /* 0x000000ffffbc7224 */ /* 0x000fc400078e0004 */
[----:B------:R-:W-:Y:S02]  /*89050*/  IMAD.MOV.U32 R189, RZ, RZ, R5 ;  /* 0x000000ffffbd7224 */ /* 0x000fe400078e0005 */
[----:B------:R-:W-:Y:S02]  /*89060*/  IMAD.MOV.U32 R190, RZ, RZ, R6 ;  /* 0x000000ffffbe7224 */ /* 0x000fe400078e0006 */
[----:B------:R-:W-:Y:S02]  /*89070*/  IMAD.MOV.U32 R184, RZ, RZ, R7 ;  /* 0x000000ffffb87224 */ /* 0x000fe400078e0007 */
[----:B---3--:R-:W-:Y:S01]  /*89080*/  HMMA.1688.F32.TF32 R4, R228, R40, R248 ;  /* 0x00000028e404723c */ /* 0x008fe200000810f8 */
        /* <DEDUP_REMOVED lines=8> */
[----:B-1----:R-:W-:Y:S01]  /*89110*/  IMAD.MOV.U32 R215, RZ, RZ, R4 ;  /* 0x000000ffffd77224 */ /* 0x002fe200078e0004 */
[----:B------:R-:W-:Y:S01]  /*89120*/  MOV R212, R7 ;  /* 0x0000000700d47202 */ /* 0x000fe20000000f00 */
[----:B------:R-:W-:-:S02]  /*89130*/  IMAD.MOV.U32 R214, RZ, RZ, R5 ;  /* 0x000000ffffd67224 */ /* 0x000fc400078e0005 */
[----:B------:R-:W-:-:S03]  /*89140*/  IMAD.MOV.U32 R213, RZ, RZ, R6 ;  /* 0x000000ffffd57224 */ /* 0x000fc600078e0006 */
[----:B------:R-:W-:Y:S04]  /*89150*/  STL.64 [R1+0x7910], R214 ;  /* 0x007910d601007387 */ /* 0x000fe80000100a00 */
[----:B------:R1:W-:Y:S01]  /*89160*/  STL.64 [R1+0x7908], R212 ;  /* 0x007908d401007387 */ /* 0x0003e20000100a00 */
[----:B--2---:R-:W-:Y:S03]  /*89170*/  HMMA.1688.F32.TF32 R4, R228, R36, R244 ;  /* 0x00000024e404723c */ /* 0x004fe600000810f4 */
[----:B------:R-:W2:Y:S04]  /*89180*/  LDL.LU R244, [R1+0x1b20] ;  /* 0x001b200001f47983 */ /* 0x000ea80000300800 */
[----:B------:R-:W2:Y:S04]  /*89190*/  LDL.LU R245, [R1+0x1b24] ;  /* 0x001b240001f57983 */ /* 0x000ea80000300800 */
[----:B------:R-:W2:Y:S04]  /*891a0*/  LDL.LU R246, [R1+0x1b28] ;  /* 0x001b280001f67983 */ /* 0x000ea80000300800 */
[----:B------:R-:W2:Y:S09]  /*891b0*/  LDL.LU R247, [R1+0x1b2c] ;  /* 0x001b2c0001f77983 */ /* 0x000eb20000300800 */
        /* <DEDUP_REMOVED lines=10> */
[----:B------:R-:W-:-:S15]  /*89260*/  HMMA.1688.F32.TF32 R4, R228, R28, R236 ;  /* 0x0000001ce404723c */ /* 0x000fde00000810ec */
[----:B------:R-:W-:-:S09]  /*89270*/  NOP ;  /* 0x0000000000007918 */ /* 0x000fd20000000000 */
[----:B------:R-:W-:Y:S01]  /*89280*/  IMAD.MOV.U32 R181, RZ, RZ, R4 ;  /* 0x000000ffffb57224 */ /* 0x000fe200078e0004 */
[----:B------:R-:W-:Y:S01]  /*89290*/  MOV R183, R6 ;  /* 0x0000000600b77202 */ /* 0x000fe20000000f00 */
        /* <DEDUP_REMOVED lines=8> */
[----:B------:R-:W-:Y:S01]  /*89320*/  HMMA.1688.F32.TF32 R4, R228, R16, R248 ;  /* 0x00000010e404723c */ /* 0x000fe200000810f8 */
[----:B------:R-:W-:Y:S04]  /*89330*/  STL.64 [R1+0x7920], R186 ;  /* 0x007920ba01007387 */ /* 0x000fe80000100a00 */
[----:B------:R3:W-:Y:S04]  /*89340*/  STL.64 [R1+0x7918], R184 ;  /* 0x007918b801007387 */ /* 0x0007e80000100a00 */
[----:B------:R-:W-:Y:S04]  /*89350*/  STL.64 [R1+0x7940], R190 ;  /* 0x007940be01007387 */ /* 0x000fe80000100a00 */
[----:B------:R-:W-:Y:S04]  /*89360*/  STL.64 [R1+0x7938], R188 ;  /* 0x007938bc01007387 */ /* 0x000fe80000100a00 */
[----:B------:R-:W-:Y:S07]  /*89370*/  STL.64 [R1+0x7930], R182 ;  /* 0x007930b601007387 */ /* 0x000fee0000100a00 */
[----:B------:R-:W-:-:S02]  /*89380*/  IMAD.MOV.U32 R206, RZ, RZ, R6 ;  /* 0x000000ffffce7224 */ /* 0x000fc400078e0006 */
[----:B------:R-:W-:Y:S02]  /*89390*/  IMAD.MOV.U32 R207, RZ, RZ, R7 ;  /* 0x000000ffffcf7224 */ /* 0x000fe400078e0007 */
[----:B------:R-:W-:Y:S02]  /*893a0*/  IMAD.MOV.U32 R204, RZ, RZ, R4 ;  /* 0x000000ffffcc7224 */ /* 0x000fe400078e0004 */
[----:B------:R-:W-:Y:S01]  /*893b0*/  IMAD.MOV.U32 R205, RZ, RZ, R5 ;  /* 0x000000ffffcd7224 */ /* 0x000fe200078e0005 */
[----:B------:R-:W-:Y:S04]  /*893c0*/  STL.64 [R1+0x7928], R180 ;  /* 0x007928b401007387 */ /* 0x000fe80000100a00 */
[----:B------:R-:W-:Y:S04]  /*893d0*/  STL.64 [R1+0x7950], R206 ;  /* 0x007950ce01007387 */ /* 0x000fe80000100a00 */
[----:B------:R4:W-:Y:S01]  /*893e0*/  STL.64 [R1+0x7948], R204 ;  /* 0x007948cc01007387 */ /* 0x0009e20000100a00 */
[----:B--2---:R-:W-:Y:S03]  /*893f0*/  HMMA.1688.F32.TF32 R4, R232, R136, R244 ;  /* 0x00000088e804723c */ /* 0x004fe600000810f4 */
        /* <DEDUP_REMOVED lines=58> */
[----:B------:R-:W2:Y:S04]  /*897a0*/  LDL.LU R214, [R1+0x1b88] ;  /* 0x001b880001d67983 */ /* 0x000ea80000300800 */
[----:B------:R-:W2:Y:S04]  /*897b0*/  LDL.LU R215, [R1+0x1b8c] ;  /* 0x001b8c0001d77983 */ /* 0x000ea80000300800 */
[----:B---3--:R-:W3:Y:S04]  /*897c0*/  LDL.LU R184, [R1+0x1b70] ;  /* 0x001b700001b87983 */ /* 0x008ee80000300800 */
[----:B------:R-:W3:Y:S04]  /*897d0*/  LDL.LU R185, [R1+0x1b74] ;  /* 0x001b740001b97983 */ /* 0x000ee80000300800 */
[----:B------:R-:W3:Y:S04]  /*897e0*/  LDL.LU R186, [R1+0x1b78] ;  /* 0x001b780001ba7983 */ /* 0x000ee80000300800 */
[----:B------:R-:W3:Y:S04]  /*897f0*/  LDL.LU R187, [R1+0x1b7c] ;  /* 0x001b7c0001bb7983 */ /* 0x000ee80000300800 */
[----:B----4-:R-:W4:Y:S04]  /*89800*/  LDL.LU R204, [R1+0x1b30] ;  /* 0x001b300001cc7983 */ /* 0x010f280000300800 */
        /* <DEDUP_REMOVED lines=27> */
[----:B------:R-:W-:Y:S01]  /*899c0*/  IMAD.MOV.U32 R208, RZ, RZ, R4 ;  /* 0x000000ffffd07224 */ /* 0x000fe200078e0004 */
[----:B------:R-:W-:Y:S01]  /*899d0*/  MOV R209, R5 ;  /* 0x0000000500d17202 */ /* 0x000fe20000000f00 */
[----:B------:R-:W-:Y:S01]  /*899e0*/  IMAD.MOV.U32 R210, RZ, RZ, R6 ;  /* 0x000000ffffd27224 */ /* 0x000fe200078e0006 */
[----:B------:R-:W3:Y:S01]  /*899f0*/  LDL.LU R4, [R1+0x2050] ;  /* 0x0020500001047983 */ /* 0x000ee20000300800 */
[----:B------:R-:W-:-:S03]  /*89a00*/  IMAD.MOV.U32 R211, RZ, RZ, R7 ;  /* 0x000000ffffd37224 */ /* 0x000fc600078e0007 */
[----:B------:R-:W3:Y:S04]  /*89a10*/  LDL.LU R5, [R1+0x2054] ;  /* 0x0020540001057983 */ /* 0x000ee80000300800 */
[----:B------:R-:W3:Y:S04]  /*89a20*/  LDL.LU R6, [R1+0x2058] ;  /* 0x0020580001067983 */ /* 0x000ee80000300800 */
[----:B------:R-:W3:Y:S04]  /*89a30*/  LDL.LU R7, [R1+0x205c] ;  /* 0x00205c0001077983 */ /* 0x000ee80000300800 */
[----:B------:R-:W-:Y:S04]  /*89a40*/  STL.64 [R1+0x7960], R210 ;  /* 0x007960d201007387 */ /* 0x000fe80000100a00 */
[----:B------:R-:W-:Y:S01]  /*89a50*/  STL.64 [R1+0x7958], R208 ;  /* 0x007958d001007387 */ /* 0x000fe20000100a00 */
[C---:B--2---:R-:W-:Y:S06]  /*89a60*/  HMMA.1688.F32.TF32 R8, R232.reuse, R64, R8 ;  /* 0x00000040e808723c */ /* 0x044fec0000081008 */
[C---:B------:R-:W-:Y:S06]  /*89a70*/  HMMA.1688.F32.TF32 R148, R232.reuse, R88, R148 ;  /* 0x00000058e894723c */ /* 0x040fec0000081094 */
[C---:B------:R-:W-:Y:S06]  /*89a80*/  HMMA.1688.F32.TF32 R152, R232.reuse, R92, R152 ;  /* 0x0000005ce898723c */ /* 0x040fec0000081098 */
[C---:B------:R-:W-:Y:S06]  /*89a90*/  HMMA.1688.F32.TF32 R156, R232.reuse, R96, R156 ;  /* 0x00000060e89c723c */ /* 0x040fec000008109c */
[C---:B------:R-:W-:Y:S06]  /*89aa0*/  HMMA.1688.F32.TF32 R164, R232.reuse, R104, R164 ;  /* 0x00000068e8a4723c */ /* 0x040fec00000810a4 */
[----:B----4-:R-:W-:-:S15]  /*89ab0*/  HMMA.1688.F32.TF32 R204, R232, R132, R204 ;  /* 0x00000084e8cc723c */ /* 0x010fde00000810cc */
[----:B------:R-:W-:-:S09]  /*89ac0*/  NOP ;  /* 0x0000000000007918 */ /* 0x000fd20000000000 */
[----:B------:R-:W-:Y:S02]  /*89ad0*/  IMAD.MOV.U32 R203, RZ, RZ, R207 ;  /* 0x000000ffffcb7224 */ /* 0x000fe400078e00cf */
[----:B------:R-:W-:Y:S02]  /*89ae0*/  IMAD.MOV.U32 R198, RZ, RZ, R205 ;  /* 0x000000ffffc67224 */ /* 0x000fe400078e00cd */
[----:B------:R-:W-:Y:S01]  /*89af0*/  IMAD.MOV.U32 R199, RZ, RZ, R206 ;  /* 0x000000ffffc77224 */ /* 0x000fe200078e00ce */
[----:B------:R-:W-:Y:S01]  /*89b00*/  STL.64 [R1+0x7990], R202 ;  /* 0x007990ca01007387 */ /* 0x000fe20000100a00 */
[----:B------:R-:W-:-:S03]  /*89b10*/  IMAD.MOV.U32 R195, RZ, RZ, R204 ;  /* 0x000000ffffc37224 */ /* 0x000fc600078e00cc */
[----:B------:R-:W-:Y:S04]  /*89b20*/  STL.64 [R1+0x7988], R200 ;  /* 0x007988c801007387 */ /* 0x000fe80000100a00 */
[----:B------:R-:W-:Y:S04]  /*89b30*/  STL.64 [R1+0x7980], R198 ;  /* 0x007980c601007387 */ /* 0x000fe80000100a00 */
[----:B------:R-:W-:Y:S04]  /*89b40*/  STL.64 [R1+0x7978], R196 ;  /* 0x007978c401007387 */ /* 0x000fe80000100a00 */
[----:B------:R-:W-:Y:S04]  /*89b50*/  STL.64 [R1+0x7970], R194 ;  /* 0x007970c201007387 */ /* 0x000fe80000100a00 */
[----:B------:R1:W-:Y:S01]  /*89b60*/  STL.64 [R1+0x7968], R192 ;  /* 0x007968c001007387 */ /* 0x0003e20000100a00 */
[C---:B---3--:R-:W-:Y:S06]  /*89b70*/  HMMA.1688.F32.TF32 R180, R232.reuse, R124, R180 ;  /* 0x0000007ce8b4723c */ /* 0x048fec00000810b4 */
[C---:B-1----:R-:W-:Y:S06]  /*89b80*/  HMMA.1688.F32.TF32 R192, R232.reuse, R128, R228 ;  /* 0x00000080e8c0723c */ /* 0x042fec00000810e4 */
[C---:B------:R-:W-:Y:S06]  /*89b90*/  HMMA.1688.F32.TF32 R188, R232.reuse, R120, R188 ;  /* 0x00000078e8bc723c */ /* 0x040fec00000810bc */
[C---:B------:R-:W-:Y:S11]  /*89ba0*/  HMMA.1688.F32.TF32 R184, R232.reuse, R116, R184 ;  /* 0x00000074e8b8723c */ /* 0x040ff600000810b8 */
[----:B------:R-:W-:Y:S04]  /*89bb0*/  STL.64 [R1+0x1b40], R192 ;  /* 0x001b40c001007387 */ /* 0x000fe80000100a00 */
[----:B------:R-:W-:Y:S04]  /*89bc0*/  STL.64 [R1+0x1b48], R194 ;  /* 0x001b48c201007387 */ /* 0x000fe80000100a00 */
[----:B------:R-:W-:Y:S01]  /*89bd0*/  STL.64 [R1+0x1b50], R180 ;  /* 0x001b50b401007387 */ /* 0x000fe20000100a00 */
[C---:B------:R-:W-:Y:S03]  /*89be0*/  HMMA.1688.F32.TF32 R176, R232.reuse, R20, R176 ;  /* 0x00000014e8b0723c */ /* 0x040fe600000810b0 */
[----:B------:R1:W-:Y:S03]  /*89bf0*/  STL.64 [R1+0x1b58], R182 ;  /* 0x001b58b601007387 */ /* 0x0003e60000100a00 */
[C---:B------:R-:W-:Y:S06]  /*89c00*/  HMMA.1688.F32.TF32 R172, R232.reuse, R24, R172 ;  /* 0x00000018e8ac723c */ /* 0x040fec00000810ac */
        /* <DEDUP_REMOVED lines=27> */
[C---:B-1----:R-:W-:Y:S06]  /*89dc0*/  HMMA.1688.F32.TF32 R148, R232.reuse, R76, R144 ;  /* 0x0000004ce894723c */ /* 0x042fec0000081090 */
        /* <DEDUP_REMOVED lines=19> */
[----:B-1----:R-:W-:Y:S09]  /*89f00*/  HMMA.1688.F32.TF32 R4, R232, R48, R244 ;  /* 0x00000030e804723c */ /* 0x002ff200000810f4 */
[----:B------:R-:W-:Y:S04]  /*89f10*/  STL.64 [R1+0x1cd0], R140 ;  /* 0x001cd08c01007387 */ /* 0x000fe80000100a00 */
[----:B------:R-:W-:Y:S04]  /*89f20*/  STL.64 [R1+0x1cd8], R142 ;  /* 0x001cd88e01007387 */ /* 0x000fe80000100a00 */
[----:B------:R-:W2:Y:S04]  /*89f30*/  LDL.LU R236, [R1+0x1ef0] ;  /* 0x001ef00001ec7983 */ /* 0x000ea80000300800 */
[----:B------:R1:W-:Y:S04]  /*89f40*/  STL.64 [R1+0x1ce0], R8 ;  /* 0x001ce00801007387 */ /* 0x0003e80000100a00 */
[----:B------:R3:W-:Y:S04]  /*89f50*/  STL.64 [R1+0x1ce8], R10 ;  /* 0x001ce80a01007387 */ /* 0x0007e80000100a00 */
[----:B------:R4:W-:Y:S04]  /*89f60*/  STL.64 [R1+0x1cf0], R4 ;  /* 0x001cf00401007387 */ /* 0x0009e80000100a00 */
[----:B------:R4:W-:Y:S04]  /*89f70*/  STL.64 [R1+0x1cf8], R6 ;  /* 0x001cf80601007387 */ /* 0x0009e80000100a00 */
[----:B------:R-:W2:Y:S04]  /*89f80*/  LDL.LU R237, [R1+0x1ef4] ;  /* 0x001ef40001ed7983 */ /* 0x000ea80000300800 */
[----:B------:R-:W2:Y:S04]  /*89f90*/  LDL.LU R238, [R1+0x1ef8] ;  /* 0x001ef80001ee7983 */ /* 0x000ea80000300800 */
[----:B------:R-:W2:Y:S04]  /*89fa0*/  LDL.LU R239, [R1+0x1efc] ;  /* 0x001efc0001ef7983 */ /* 0x000ea80000300800 */
[----:B-1----:R-:W2:Y:S04]  /*89fb0*/  LDL.LU R8, [R1+0x1f00] ;  /* 0x001f000001087983 */ /* 0x002ea80000300800 */
[----:B------:R-:W2:Y:S04]  /*89fc0*/  LDL.LU R9, [R1+0x1f04] ;  /* 0x001f040001097983 */ /* 0x000ea80000300800 */
[----:B---3--:R-:W2:Y:S04]  /*89fd0*/  LDL.LU R10, [R1+0x1f08] ;  /* 0x001f0800010a7983 */ /* 0x008ea80000300800 */
[----:B------:R-:W2:Y:S04]  /*89fe0*/  LDL.LU R11, [R1+0x1f0c] ;  /* 0x001f0c00010b7983 */ /* 0x000ea80000300800 */
[----:B----4-:R-:W3:Y:S04]  /*89ff0*/  LDL.LU R4, [R1+0x1f10] ;  /* 0x001f100001047983 */ /* 0x010ee80000300800 */
        /* <DEDUP_REMOVED lines=71> */
[----:B--2---:R-:W-:Y:S06]  /*8a470*/  HMMA.1688.F32.TF32 R8, R224, R24, R8 ;  /* 0x00000018e008723c */ /* 0x004fec0000081008 */
[C---:B----4-:R-:W-:Y:S06]  /*8a480*/  HMMA.1688.F32.TF32 R188, R232.reuse, R44, R184 ;  /* 0x0000002ce8bc723c */ /* 0x050fec00000810b8 */
[C---:B---3--:R-:W-:Y:S06]  /*8a490*/  HMMA.1688.F32.TF32 R184, R232.reuse, R40, R212 ;  /* 0x00000028e8b8723c */ /* 0x048fec00000810d4 */
[C---:B------:R-:W-:Y:S06]  /*8a4a0*/  HMMA.1688.F32.TF32 R180, R232.reuse, R36, R176 ;  /* 0x00000024e8b4723c */ /* 0x040fec00000810b0 */
[C---:B------:R-:W-:Y:S06]  /*8a4b0*/  HMMA.1688.F32.TF32 R176, R232.reuse, R32, R172 ;  /* 0x00000020e8b0723c */ /* 0x040fec00000810ac */
[C---:B------:R-:W-:Y:S06]  /*8a4c0*/  HMMA.1688.F32.TF32 R172, R232.reuse, R28, R168 ;  /* 0x0000001ce8ac723c */ /* 0x040fec00000810a8 */
[C---:B------:R-:W-:Y:S06]  /*8a4d0*/  HMMA.1688.F32.TF32 R168, R232.reuse, R12, R164 ;  /* 0x0000000ce8a8723c */ /* 0x040fec00000810a4 */
[----:B------:R-:W-:Y:S01]  /*8a4e0*/  HMMA.1688.F32.TF32 R164, R232, R16, R160 ;  /* 0x00000010e8a4723c */ /* 0x000fe200000810a0 */
[----:B------:R-:W-:Y:S01]  /*8a4f0*/  STL.64 [R1+0x1d00], R188 ;  /* 0x001d00bc01007387 */ /* 0x000fe20000100a00 */
[----:B------:R-:W-:-:S03]  /*8a500*/  LOP3.LUT R199, R3, 0x20, RZ, 0x3c, !PT ;  /* 0x0000002003c77812 */ /* 0x000fc600078e3cff */
[----:B------:R-:W-:Y:S01]  /*8a510*/  LDS R232, [R3+UR10+0x8700] ;  /* 0x0087000a03e87984 */ /* 0x000fe20008000800 */
[C---:B------:R-:W-:Y:S03]  /*8a520*/  HMMA.1688.F32.TF32 R160, R224.reuse, R136, R156 ;  /* 0x00000088e0a0723c */ /* 0x040fe6000008109c */
[----:B------:R-:W-:Y:S03]  /*8a530*/  STL.64 [R1+0x1d08], R190 ;  /* 0x001d08be01007387 */ /* 0x000fe60000100a00 */
[C---:B------:R-:W-:Y:S01]  /*8a540*/  HMMA.1688.F32.TF32 R156, R224.reuse, R132, R152 ;  /* 0x00000084e09c723c */ /* 0x040fe20000081098 */
[----:B------:R-:W-:Y:S04]  /*8a550*/  LDS R234, [R3+UR10+0xa700] ;  /* 0x00a7000a03ea7984 */ /* 0x000fe80008000800 */
[----:B------:R-:W-:Y:S01]  /*8a560*/  LDS R233, [R199+UR10+0x8700] ;  /* 0x0087000ac7e97984 */ /* 0x000fe20008000800 */
[C---:B------:R-:W-:Y:S03]  /*8a570*/  HMMA.1688.F32.TF32 R152, R224.reuse, R128, R148 ;  /* 0x00000080e098723c */ /* 0x040fe60000081094 */
[----:B------:R-:W1:Y:S03]  /*8a580*/  LDS R235, [R199+UR10+0xa700] ;  /* 0x00a7000ac7eb7984 */ /* 0x000e660008000800 */
        /* <DEDUP_REMOVED lines=22> */
[C---:B---3--:R-:W-:Y:S06]  /*8a6f0*/  HMMA.1688.F32.TF32 R148, R224.reuse, R116, R144 ;  /* 0x00000074e094723c */ /* 0x048fec0000081090 */
        /* <DEDUP_REMOVED lines=49> */
[----:B---3--:R-:W1:Y:S04]  /*8aa10*/  LDL.LU R4, [R1+0x1950] ;  /* 0x0019500001047983 */ /* 0x008e680000300800 */
[----:B------:R-:W1:Y:S04]  /*8aa20*/  LDL.LU R5, [R1+0x1954] ;  /* 0x0019540001057983 */ /* 0x000e680000300800 */
[----:B----4-:R-:W1:Y:S04]  /*8aa30*/  LDL.LU R6, [R1+0x1958] ;  /* 0x0019580001067983 */ /* 0x010e680000300800 */
        /* <DEDUP_REMOVED lines=90> */
[----:B------:R3:W-:Y:S02]  /*8afe0*/  STL.64 [R1+0x7bd0], R96 ;  /* 0x007bd06001007387 */ /* 0x0007e40000100a00 */
[C---:B---3--:R-:W-:Y:S06]  /*8aff0*/  HMMA.1688.F32.TF32 R96, R224.reuse, R84, R208 ;  /* 0x00000054e060723c */ /* 0x048fec00000810d0 */
[C---:B----4-:R-:W-:Y:S06]  /*8b000*/  HMMA.1688.F32.TF32 R100, R224.reuse, R88, R200 ;  /* 0x00000058e064723c */ /* 0x050fec00000810c8 */
[----:B--2---:R-:W-:-:S15]  /*8b010*/  HMMA.1688.F32.TF32 R104, R224, R92, R192 ;  /* 0x0000005ce068723c */ /* 0x004fde00000810c0 */
[----:B------:R-:W-:-:S08]  /*8b020*/  NOP ;  /* 0x0000000000007918 */ /* 0x000fd00000000000 */
[----:B------:R-:W-:Y:S04]  /*8b030*/  STL.64 [R1+0x1eb0], R104 ;  /* 0x001eb06801007387 */ /* 0x000fe80000100a00 */
[----:B------:R2:W-:Y:S04]  /*8b040*/  STL.64 [R1+0x1eb8], R106 ;  /* 0x001eb86a01007387 */ /* 0x0005e80000100a00 */
[----:B------:R-:W-:Y:S04]  /*8b050*/  STL.64 [R1+0x1ea0], R100 ;  /* 0x001ea06401007387 */ /* 0x000fe80000100a00 */
[----:B------:R3:W-:Y:S01]  /*8b060*/  STL.64 [R1+0x1ea8], R102 ;  /* 0x001ea86601007387 */ /* 0x0007e20000100a00 */
[C---:B--2---:R-:W-:Y:S03]  /*8b070*/  HMMA.1688.F32.TF32 R104, R224.reuse, R80, R204 ;  /* 0x00000050e068723c */ /* 0x044fe600000810cc */
[----:B------:R-:W-:Y:S03]  /*8b080*/  STL.64 [R1+0x1e90], R96 ;  /* 0x001e906001007387 */ /* 0x000fe60000100a00 */
[----:B---3--:R-:W-:Y:S01]  /*8b090*/  HMMA.1688.F32.TF32 R100, R224, R76, R228 ;  /* 0x0000004ce064723c */ /* 0x008fe200000810e4 */
[----:B------:R2:W-:Y:S04]  /*8b0a0*/  STL.64 [R1+0x1e98], R98 ;  /* 0x001e986201007387 */ /* 0x0005e80000100a00 */
[----:B------:R-:W-:Y:S01]  /*8b0b0*/  LDS R228, [R3+UR10+0x8780] ;  /* 0x0087800a03e47984 */ /* 0x000fe20008000800 */
[----:B-1----:R-:W-:Y:S03]  /*8b0c0*/  HMMA.1688.F32.TF32 R4, R232, R128, R4 ;  /* 0x00000080e804723c */ /* 0x002fe60000081004 */
[----:B------:R-:W-:Y:S03]  /*8b0d0*/  LDS R230, [R3+UR10+0xa780] ;  /* 0x00a7800a03e67984 */ /* 0x000fe60008000800 */
[C---:B--2---:R-:W-:Y:S01]  /*8b0e0*/  HMMA.1688.F32.TF32 R96, R224.reuse, R72, R180 ;  /* 0x00000048e060723c */ /* 0x044fe200000810b4 */
[----:B------:R-:W-:Y:S04]  /*8b0f0*/  LDS R229, [R199+UR10+0x8780] ;  /* 0x0087800ac7e57984 */ /* 0x000fe80008000800 */
[----:B------:R-:W-:Y:S04]  /*8b100*/  STL.64 [R1+0x1e70], R104 ;  /* 0x001e706801007387 */ /* 0x000fe80000100a00 */
[----:B------:R1:W-:Y:S04]  /*8b110*/  STL.64 [R1+0x1e78], R106 ;  /* 0x001e786a01007387 */ /* 0x0003e80000100a00 */
[----:B------:R-:W-:Y:S04]  /*8b120*/  STL.64 [R1+0x1e60], R100 ;  /* 0x001e606401007387 */ /* 0x000fe80000100a00 */
[----:B------:R2:W-:Y:S01]  /*8b130*/  STL.64 [R1+0x1e68], R102 ;  /* 0x001e686601007387 */ /* 0x0005e20000100a00 */
[C---:B-1----:R-:W-:Y:S03]  /*8b140*/  HMMA.1688.F32.TF32 R104, R224.reuse, R68, R188 ;  /* 0x00000044e068723c */ /* 0x042fe600000810bc */
[----:B------:R-:W1:Y:S04]  /*8b150*/  LDS R231, [R199+UR10+0xa780] ;  /* 0x00a7800ac7e77984 */ /* 0x000e680008000800 */
[----:B------:R-:W-:Y:S01]  /*8b160*/  STL.64 [R1+0x1e50], R96 ;  /* 0x001e506001007387 */ /* 0x000fe20000100a00 */
[C---:B--2---:R-:W-:Y:S03]  /*8b170*/  HMMA.1688.F32.TF32 R100, R224.reuse, R64, R184 ;  /* 0x00000040e064723c */ /* 0x044fe600000810b8 */
[----:B------:R2:W-:Y:S03]  /*8b180*/  STL.64 [R1+0x1e58], R98 ;  /* 0x001e586201007387 */ /* 0x0005e60000100a00 */
[C---:B--2---:R-:W-:Y:S09]  /*8b190*/  HMMA.1688.F32.TF32 R96, R224.reuse, R60, R212 ;  /* 0x0000003ce060723c */ /* 0x044ff200000810d4 */
        /* <DEDUP_REMOVED lines=20> */
[----:B------:R-:W-:Y:S04]  /*8b2e0*/  STL.64 [R1+0x1dd0], R100 ;  /* 0x001dd06401007387 */ /* 0x000fe80000100a00 */
[----:B------:R2:W-:Y:S04]  /*8b2f0*/  STL.64 [R1+0x1dd8], R102 ;  /* 0x001dd86601007387 */ /* 0x0005e80000100a00 */
[----:B------:R-:W-:Y:S01]  /*8b300*/  STL.64 [R1+0x1dc0], R96 ;  /* 0x001dc06001007387 */ /* 0x000fe20000100a00 */
[C---:B--2---:R-:W-:Y:S03]  /*8b310*/  HMMA.1688.F32.TF32 R100, R224.reuse, R32, R152 ;  /* 0x00000020e064723c */ /* 0x044fe60000081098 */
[----:B------:R2:W-:Y:S03]  /*8b320*/  STL.64 [R1+0x1dc8], R98 ;  /* 0x001dc86201007387 */ /* 0x0005e60000100a00 */
[----:B--2---:R-:W-:-:S15]  /*8b330*/  HMMA.1688.F32.TF32 R96, R224, R28, R148 ;  /* 0x0000001ce060723c */ /* 0x004fde0000081094 */
[----:B------:R-:W-:-:S02]  /*8b340*/  NOP ;  /* 0x0000000000007918 */ /* 0x000fc40000000000 */
[----:B------:R-:W-:Y:S04]  /*8b350*/  STL.64 [R1+0x20a0], R100 ;  /* 0x0020a06401007387 */ /* 0x000fe80000100a00 */
[----:B------:R2:W-:Y:S01]  /*8b360*/  STL.64 [R1+0x20a8], R102 ;  /* 0x0020a86601007387 */ /* 0x0005e20000100a00 */
[C---:B------:R-:W-:Y:S03]  /*8b370*/  HMMA.1688.F32.TF32 R104, R224.reuse, R16, R216 ;  /* 0x00000010e068723c */ /* 0x040fe600000810d8 */
[----:B------:R-:W-:Y:S03]  /*8b380*/  STL.64 [R1+0x22b0], R96 ;  /* 0x0022b06001007387 */ /* 0x000fe60000100a00 */
[----:B--2---:R-:W-:Y:S01]  /*8b390*/  HMMA.1688.F32.TF32 R100, R224, R12, R220 ;  /* 0x0000000ce064723c */ /* 0x004fe200000810dc */
[----:B------:R2:W-:Y:S05]  /*8b3a0*/  STL.64 [R1+0x22b8], R98 ;  /* 0x0022b86201007387 */ /* 0x0005ea0000100a00 */
[----:B--2---:R-:W-:-:S15]  /*8b3b0*/  HMMA.1688.F32.TF32 R96, R232, R136, R144 ;  /* 0x00000088e860723c */ /* 0x004fde0000081090 */
[----:B------:R-:W-:-:S02]  /*8b3c0*/  NOP ;  /* 0x0000000000007918 */ /* 0x000fc40000000000 */
[----:B------:R-:W-:Y:S04]  /*8b3d0*/  STL.64 [R1+0x22d0], R100 ;  /* 0x0022d06401007387 */ /* 0x000fe80000100a00 */
[----:B------:R2:W-:Y:S04]  /*8b3e0*/  STL.64 [R1+0x22d8], R102 ;  /* 0x0022d86601007387 */ /* 0x0005e80000100a00 */
[----:B------:R-:W-:Y:S04]  /*8b3f0*/  STL.64 [R1+0x22a0], R104 ;  /* 0x0022a06801007387 */ /* 0x000fe80000100a00 */
[----:B------:R-:W-:Y:S01]  /*8b400*/  STL.64 [R1+0x22a8], R106 ;  /* 0x0022a86a01007387 */ /* 0x000fe20000100a00 */
[C---:B--2---:R-:W-:Y:S03]  /*8b410*/  HMMA.1688.F32.TF32 R100, R232.reuse, R132, R140 ;  /* 0x00000084e864723c */ /* 0x044fe6000008108c */
[----:B------:R-:W-:Y:S04]  /*8b420*/  STL.64 [R1+0x2290], R96 ;  /* 0x0022906001007387 */ /* 0x000fe80000100a00 */
[----:B------:R2:W-:Y:S02]  /*8b430*/  STL.64 [R1+0x2298], R98 ;  /* 0x0022986201007387 */ /* 0x0005e40000100a00 */
[C---:B--2---:R-:W-:Y:S06]  /*8b440*/  HMMA.1688.F32.TF32 R96, R232.reuse, R124, R8 ;  /* 0x0000007ce860723c */ /* 0x044fec0000081008 */
[C---:B------:R-:W-:Y:S08]  /*8b450*/  HMMA.1688.F32.TF32 R8, R232.reuse, R120, R236 ;  /* 0x00000078e808723c */ /* 0x040ff000000810ec */
[----:B------:R-:W-:Y:S04]  /*8b460*/  STL.64 [R1+0x2280], R100 ;  /* 0x0022806401007387 */ /* 0x000fe80000100a00 */
[----:B------:R-:W-:Y:S04]  /*8b470*/  STL.64 [R1+0x2288], R102 ;  /* 0x0022886601007387 */ /* 0x000fe80000100a00 */
        /* <DEDUP_REMOVED lines=9> */
[----:B------:R2:W-:Y:S04]  /*8b510*/  STL.64 [R1+0x2240], R4 ;  /* 0x0022400401007387 */ /* 0x0005e80000100a00 */
[----:B------:R3:W-:Y:S04]  /*8b520*/  STL.64 [R1+0x2248], R6 ;  /* 0x0022480601007387 */ /* 0x0007e80000100a00 */
[----:B--2---:R-:W2:Y:S04]  /*8b530*/  LDL.LU R4, [R1+0x1720] ;  /* 0x0017200001047983 */ /* 0x004ea80000300800 */
[----:B------:R4:W-:Y:S04]  /*8b540*/  STL.64 [R1+0x2230], R96 ;  /* 0x0022306001007387 */ /* 0x0009e80000100a00 */
[----:B------:R1:W-:Y:S04]  /*8b550*/  STL.64 [R1+0x2238], R98 ;  /* 0x0022386201007387 */ /* 0x0003e80000100a00 */
[----:B------:R1:W-:Y:S04]  /*8b560*/  STL.64 [R1+0x2220], R8 ;  /* 0x0022200801007387 */ /* 0x0003e80000100a00 */
[----:B------:R1:W-:Y:S04]  /*8b570*/  STL.64 [R1+0x2228], R10 ;  /* 0x0022280a01007387 */ /* 0x0003e80000100a00 */
[----:B------:R-:W2:Y:S04]  /*8b580*/  LDL.LU R5, [R1+0x1724] ;  /* 0x0017240001057983 */ /* 0x000ea80000300800 */
[----:B---3--:R-:W2:Y:S04]  /*8b590*/  LDL.LU R6, [R1+0x1728] ;  /* 0x0017280001067983 */ /* 0x008ea80000300800 */
        /* <DEDUP_REMOVED lines=77> */
[----:B----4-:R-:W4:Y:S04]  /*8ba70*/  LDL.LU R96, [R1+0x18c0] ;  /* 0x0018c00001607983 */ /* 0x010f280000300800 */
[----:B------:R-:W4:Y:S04]  /*8ba80*/  LDL.LU R97, [R1+0x18c4] ;  /* 0x0018c40001617983 */ /* 0x000f280000300800 */
[----:B-1----:R-:W4:Y:S04]  /*8ba90*/  LDL.LU R98, [R1+0x18c8] ;  /* 0x0018c80001627983 */ /* 0x002f280000300800 */
        /* <DEDUP_REMOVED lines=79> */
[----:B------:R-:W-:Y:S06]  /*8bf90*/  HMMA.1688.F32.TF32 R152, R232, R16, R152 ;  /* 0x00000010e898723c */ /* 0x000fec0000081098 */
[C---:B------:R-:W-:Y:S06]  /*8bfa0*/  HMMA.1688.F32.TF32 R148, R228.reuse, R136, R148 ;  /* 0x00000088e494723c */ /* 0x040fec0000081094 */
[----:B------:R-:W-:Y:S06]  /*8bfb0*/  HMMA.1688.F32.TF32 R8, R228, R112, R8 ;  /* 0x00000070e408723c */ /* 0x000fec0000081008 */
[----:B---3--:R-:W-:-:S15]  /*8bfc0*/  HMMA.1688.F32.TF32 R236, R232, R96, R236 ;  /* 0x00000060e8ec723c */ /* 0x008fde00000810ec */
[----:B------:R-:W-:-:S08]  /*8bfd0*/  NOP ;  /* 0x0000000000007918 */ /* 0x000fd00000000000 */
[----:B------:R-:W-:Y:S04]  /*8bfe0*/  STL.64 [R1+0x21d0], R236 ;  /* 0x0021d0ec01007387 */ /* 0x000fe80000100a00 */
[----:B------:R1:W-:Y:S04]  /*8bff0*/  STL.64 [R1+0x21d8], R238 ;  /* 0x0021d8ee01007387 */ /* 0x0003e80000100a00 */
[----:B-1----:R-:W3:Y:S04]  /*8c000*/  LDL.LU.64 R238, [R1+0x7bc8] ;  /* 0x007bc80001ee7983 */ /* 0x002ee80000300a00 */
[----:B------:R-:W3:Y:S04]  /*8c010*/  LDL.LU.64 R236, [R1+0x7bc0] ;  /* 0x007bc00001ec7983 */ /* 0x000ee80000300a00 */
        /* <DEDUP_REMOVED lines=10> */
[----:B-1----:R-:W4:Y:S04]  /*8c0c0*/  LDL.LU.64 R246, [R1+0x7b98] ;  /* 0x007b980001f67983 */ /* 0x002f280000300a00 */
[----:B------:R-:W2:Y:S04]  /*8c0d0*/  LDL.LU.64 R244, [R1+0x7b90] ;  /* 0x007b900001f47983 */ /* 0x000ea80000300a00 */
[----:B------:R-:W-:Y:S04]  /*8c0e0*/  STL.64 [R1+0x2190], R224 ;  /* 0x002190e001007387 */ /* 0x000fe80000100a00 */
[----:B------:R1:W-:Y:S04]  /*8c0f0*/  STL.64 [R1+0x2198], R226 ;  /* 0x002198e201007387 */ /* 0x0003e80000100a00 */
[----:B------:R-:W-:Y:S04]  /*8c100*/  STL.64 [R1+0x2180], R192 ;  /* 0x002180c001007387 */ /* 0x000fe80000100a00 */
[----:B------:R1:W-:Y:S02]  /*8c110*/  STL.64 [R1+0x2188], R194 ;  /* 0x002188c201007387 */ /* 0x0003e40000100a00 */
[C---:B-1----:R-:W-:Y:S06]  /*8c120*/  HMMA.1688.F32.TF32 R224, R232.reuse, R72, R200 ;  /* 0x00000048e8e0723c */ /* 0x042fec00000810c8 */
[C---:B------:R-:W-:Y:S06]  /*8c130*/  HMMA.1688.F32.TF32 R200, R232.reuse, R68, R208 ;  /* 0x00000044e8c8723c */ /* 0x040fec00000810d0 */
[C---:B------:R-:W-:Y:S11]  /*8c140*/  HMMA.1688.F32.TF32 R192, R232.reuse, R64, R204 ;  /* 0x00000040e8c0723c */ /* 0x040ff600000810cc */
        /* <DEDUP_REMOVED lines=8> */
[----:B------:R-:W-:Y:S04]  /*8c1d0*/  LDS R225, [R199+UR10+0xc000] ;  /* 0x00c0000ac7e17984 */ /* 0x000fe80008000800 */
[----:B------:R-:W-:Y:S01]  /*8c1e0*/  LDS R227, [R199+UR10+0xe000] ;  /* 0x00e0000ac7e37984 */ /* 0x000fe20008000800 */
[----:B-1----:R-:W-:Y:S03]  /*8c1f0*/  HMMA.1688.F32.TF32 R180, R232, R48, R212 ;  /* 0x00000030e8b4723c */ /* 0x002fe600000810d4 */
[----:B------:R-:W-:Y:S04]  /*8c200*/  STL.64 [R1+0x2130], R188 ;  /* 0x002130bc01007387 */ /* 0x000fe80000100a00 */
[----:B------:R-:W-:Y:S04]  /*8c210*/  STL.64 [R1+0x2138], R190 ;  /* 0x002138be01007387 */ /* 0x000fe80000100a00 */
[----:B------:R-:W-:Y:S04]  /*8c220*/  STL.64 [R1+0x2120], R184 ;  /* 0x002120b801007387 */ /* 0x000fe80000100a00 */
[----:B------:R-:W-:Y:S04]  /*8c230*/  STL.64 [R1+0x2128], R186 ;  /* 0x002128ba01007387 */ /* 0x000fe80000100a00 */
[----:B------:R-:W-:Y:S04]  /*8c240*/  LDS R224, [R3+UR10+0xc000] ;  /* 0x00c0000a03e07984 */ /* 0x000fe80008000800 */
[----:B------:R-:W1:Y:S04]  /*8c250*/  LDS R226, [R3+UR10+0xe000] ;  /* 0x00e0000a03e27984 */ /* 0x000e680008000800 */
        /* <DEDUP_REMOVED lines=15> */
[----:B------:R1:W-:Y:S02]  /*8c350*/  STL.64 [R1+0x2098], R154 ;  /* 0x0020989a01007387 */ /* 0x0003e40000100a00 */
[C---:B-1----:R-:W-:Y:S02]  /*8c360*/  HMMA.1688.F32.TF32 R156, R228.reuse, R132, R220 ;  /* 0x00000084e49c723c */ /* 0x042fe400000810dc */
[----:B------:R-:W-:Y:S04]  /*8c370*/  STL.64 [R1+0x2080], R148 ;  /* 0x0020809401007387 */ /* 0x000fe80000100a00 */
[----:B------:R1:W-:Y:S01]  /*8c380*/  STL.64 [R1+0x2088], R150 ;  /* 0x0020889601007387 */ /* 0x0003e20000100a00 */
[C---:B------:R-:W-:Y:S03]  /*8c390*/  HMMA.1688.F32.TF32 R152, R228.reuse, R128, R216 ;  /* 0x00000080e498723c */ /* 0x040fe600000810d8 */
[----:B------:R-:W-:Y:S04]  /*8c3a0*/  LDS R232, [R3+UR10+0xc080] ;  /* 0x00c0800a03e87984 */ /* 0x000fe80008000800 */
[----:B------:R-:W-:Y:S01]  /*8c3b0*/  LDS R234, [R3+UR10+0xe080] ;  /* 0x00e0800a03ea7984 */ /* 0x000fe20008000800 */
        /* <DEDUP_REMOVED lines=11> */
[----:B------:R-:W3:Y:S04]  /*8c470*/  LDL.LU R4, [R1+0x15b0] ;  /* 0x0015b00001047983 */ /* 0x000ee80000300800 */
[----:B------:R1:W-:Y:S04]  /*8c480*/  STL.64 [R1+0x2030], R140 ;  /* 0x0020308c01007387 */ /* 0x0003e80000100a00 */
[----:B------:R1:W-:Y:S04]  /*8c490*/  STL.64 [R1+0x2038], R142 ;  /* 0x0020388e01007387 */ /* 0x0003e80000100a00 */
[----:B------:R4:W-:Y:S04]  /*8c4a0*/  STL.64 [R1+0x2020], R8 ;  /* 0x0020200801007387 */ /* 0x0009e80000100a00 */
[----:B------:R4:W-:Y:S04]  /*8c4b0*/  STL.64 [R1+0x2028], R10 ;  /* 0x0020280a01007387 */ /* 0x0009e80000100a00 */
[----:B------:R-:W3:Y:S04]  /*8c4c0*/  LDL.LU R5, [R1+0x15b4] ;  /* 0x0015b40001057983 */ /* 0x000ee80000300800 */
[----:B------:R-:W3:Y:S04]  /*8c4d0*/  LDL.LU R6, [R1+0x15b8] ;  /* 0x0015b80001067983 */ /* 0x000ee80000300800 */
[----:B------:R-:W3:Y:S04]  /*8c4e0*/  LDL.LU R7, [R1+0x15bc] ;  /* 0x0015bc0001077983 */ /* 0x000ee80000300800 */
[----:B-1----:R-:W2:Y:S04]  /*8c4f0*/  LDL.LU R140, [R1+0x15c0] ;  /* 0x0015c000018c7983 */ /* 0x002ea80000300800 */
        /* <DEDUP_REMOVED lines=80> */
[C---:B---3--:R-:W-:Y:S06]  /*8ca00*/  HMMA.1688.F32.TF32 R200, R228.reuse, R24, R208 ;  /* 0x00000018e4c8723c */ /* 0x048fec00000810d0 */
[C---:B------:R-:W-:Y:S11]  /*8ca10*/  HMMA.1688.F32.TF32 R196, R228.reuse, R108, R204 ;  /* 0x0000006ce4c4723c */ /* 0x040ff600000810cc */
[----:B------:R-:W-:Y:S04]  /*8ca20*/  STL.64 [R1+0x2010], R192 ;  /* 0x002010c001007387 */ /* 0x000fe80000100a00 */
[----:B------:R1:W-:Y:S02]  /*8ca30*/  STL.64 [R1+0x2018], R194 ;  /* 0x002018c201007387 */ /* 0x0003e40000100a00 */
[C---:B-1----:R-:W-:Y:S06]  /*8ca40*/  HMMA.1688.F32.TF32 R192, R228.reuse, R104, R180 ;  /* 0x00000068e4c0723c */ /* 0x042fec00000810b4 */
        /* <DEDUP_REMOVED lines=10> */
[----:B------:R1:W-:Y:S02]  /*8caf0*/  STL.64 [R1+0x1fd8], R182 ;  /* 0x001fd8b601007387 */ /* 0x0003e40000100a00 */
[C---:B-1----:R-:W-:Y:S06]  /*8cb00*/  HMMA.1688.F32.TF32 R180, R228.reuse, R88, R176 ;  /* 0x00000058e4b4723c */ /* 0x042fec00000810b0 */
[C---:B------:R-:W-:Y:S06]  /*8cb10*/  HMMA.1688.F32.TF32 R176, R228.reuse, R84, R172 ;  /* 0x00000054e4b0723c */ /* 0x040fec00000810ac */
[C---:B------:R-:W-:Y:S06]  /*8cb20*/  HMMA.1688.F32.TF32 R172, R228.reuse, R80, R168 ;  /* 0x00000050e4ac723c */ /* 0x040fec00000810a8 */
[C---:B----4-:R-:W-:Y:S01]  /*8cb30*/  HMMA.1688.F32.TF32 R168, R228.reuse, R76, R8 ;  /* 0x0000004ce4a8723c */ /* 0x050fe20000081008 */
        /* <DEDUP_REMOVED lines=9> */
[----:B------:R-:W-:Y:S04]  /*8cbd0*/  STL.64 [R1+0x1f80], R172 ;  /* 0x001f80ac01007387 */ /* 0x000fe80000100a00 */
[----:B------:R1:W-:Y:S04]  /*8cbe0*/  STL.64 [R1+0x1f88], R174 ;  /* 0x001f88ae01007387 */ /* 0x0003e80000100a00 */
[----:B------:R-:W-:Y:S04]  /*8cbf0*/  STL.64 [R1+0x1f70], R168 ;  /* 0x001f70a801007387 */ /* 0x000fe80000100a00 */
[----:B------:R3:W-:Y:S04]  /*8cc00*/  STL.64 [R1+0x1f78], R170 ;  /* 0x001f78aa01007387 */ /* 0x0007e80000100a00 */
[----:B------:R-:W2:Y:S04]  /*8cc10*/  LDL.LU R9, [R1+0x15a4] ;  /* 0x0015a40001097983 */ /* 0x000ea80000300800 */
[----:B------:R-:W2:Y:S04]  /*8cc20*/  LDL.LU R10, [R1+0x15a8] ;  /* 0x0015a800010a7983 */ /* 0x000ea80000300800 */
[----:B------:R-:W2:Y:S01]  /*8cc30*/  LDL.LU R11, [R1+0x15ac] ;  /* 0x0015ac00010b7983 */ /* 0x000ea20000300800 */
[C---:B-1----:R-:W-:Y:S06]  /*8cc40*/  HMMA.1688.F32.TF32 R172, R228.reuse, R72, R164 ;  /* 0x00000048e4ac723c */ /* 0x042fec00000810a4 */
[C---:B---3--:R-:W-:Y:S06]  /*8cc50*/  HMMA.1688.F32.TF32 R168, R228.reuse, R68, R160 ;  /* 0x00000044e4a8723c */ /* 0x048fec00000810a0 */
        /* <DEDUP_REMOVED lines=13> */
[----:B------:R-:W-:Y:S04]  /*8cd30*/  STL.64 [R1+0x1600], R156 ;  /* 0x0016009c01007387 */ /* 0x000fe80000100a00 */
[----:B------:R-:W-:Y:S04]  /*8cd40*/  STL.64 [R1+0x1608], R158 ;  /* 0x0016089e01007387 */ /* 0x000fe80000100a00 */
[----:B------:R-:W-:Y:S01]  /*8cd50*/  STL.64 [R1+0x15f0], R152 ;  /* 0x0015f09801007387 */ /* 0x000fe20000100a00 */
[C---:B------:R-:W-:Y:S03]  /*8cd60*/  HMMA.1688.F32.TF32 R144, R228.reuse, R44, R144 ;  /* 0x0000002ce490723c */ /* 0x040fe60000081090 */
[----:B------:R1:W-:Y:S03]  /*8cd70*/  STL.64 [R1+0x15f8], R154 ;  /* 0x0015f89a01007387 */ /* 0x0003e60000100a00 */
[C---:B------:R-:W-:Y:S01]  /*8cd80*/  HMMA.1688.F32.TF32 R140, R228.reuse, R40, R140 ;  /* 0x00000028e48c723c */ /* 0x040fe2000008108c */
[----:B------:R-:W3:Y:S04]  /*8cd90*/  LDL.LU R149, [R1+0x1594] ;  /* 0x0015940001957983 */ /* 0x000ee80000300800 */
[----:B------:R-:W3:Y:S01]  /*8cda0*/  LDL.LU R150, [R1+0x1598] ;  /* 0x0015980001967983 */ /* 0x000ee20000300800 */
[C---:B-1----:R-:W-:Y:S03]  /*8cdb0*/  HMMA.1688.F32.TF32 R152, R228.reuse, R48, R216 ;  /* 0x00000030e498723c */ /* 0x042fe600000810d8 */
[----:B------:R-:W3:Y:S03]  /*8cdc0*/  LDL.LU R151, [R1+0x159c] ;  /* 0x00159c0001977983 */ /* 0x000ee60000300800 */
[----:B------:R-:W-:-:S15]  /*8cdd0*/  HMMA.1688.F32.TF32 R4, R228, R36, R4 ;  /* 0x00000024e404723c */ /* 0x000fde0000081004 */
[----:B------:R-:W-:-:S02]  /*8cde0*/  NOP ;  /* 0x0000000000007918 */ /* 0x000fc40000000000 */
[----:B------:R-:W-:Y:S04]  /*8cdf0*/  STL.64 [R1+0x15e0], R152 ;  /* 0x0015e09801007387 */ /* 0x000fe80000100a00 */
[----:B------:R-:W-:Y:S04]  /*8ce00*/  STL.64 [R1+0x15e8], R154 ;  /* 0x0015e89a01007387 */ /* 0x000fe80000100a00 */
[----:B------:R-:W-:Y:S04]  /*8ce10*/  STL.64 [R1+0x15d0], R144 ;  /* 0x0015d09001007387 */ /* 0x000fe80000100a00 */
        /* <DEDUP_REMOVED lines=10> */
[----:B------:R-:W4:Y:S01]  /*8cec0*/  LDL.LU R217, [R1+0x1474] ;  /* 0x0014740001d97983 */ /* 0x000f220000300800 */
[----:B-1----:R-:W-:-:S03]  /*8ced0*/  IMAD.MOV.U32 R146, RZ, RZ, R244 ;  /* 0x000000ffff927224 */ /* 0x002fc600078e00f4 */
        /* <DEDUP_REMOVED lines=9> */
[----:B------:R-:W4:Y:S04]  /*8cf70*/  LDL.LU R246, [R1+0x7b84] ;  /* 0x007b840001f67983 */ /* 0x000f280000300800 */
[----:B------:R-:W4:Y:S01]  /*8cf80*/  LDL.LU R247, [R1+0x7b80] ;  /* 0x007b800001f77983 */ /* 0x000f220000300800 */
[----:B------:R-:W-:Y:S01]  /*8cf90*/  MOV R142, R122 ;  /* 0x0000007a008e7202 */ /* 0x000fe20000000f00 */
[----:B------:R-:W-:-:S02]  /*8cfa0*/  IMAD.MOV.U32 R143, RZ, RZ, R123 ;  /* 0x000000ffff8f7224 */ /* 0x000fc400078e007b */
[----:B------:R-:W4:Y:S01]  /*8cfb0*/  LDL.LU R122, [R1+0x7b7c] ;  /* 0x007b7c00017a7983 */ /* 0x000f220000300800 */
[----:B------:R-:W-:-:S03]  /*8cfc0*/  IMAD.MOV.U32 R4, RZ, RZ, R126 ;  /* 0x000000ffff047224 */ /* 0x000fc600078e007e */
[----:B------:R-:W4:Y:S01]  /*8cfd0*/  LDL.LU R123, [R1+0x7b78] ;  /* 0x007b7800017b7983 */ /* 0x000f220000300800 */
[----:B------:R-:W-:-:S03]  /*8cfe0*/  IMAD.MOV.U32 R5, RZ, RZ, R127 ;  /* 0x000000ffff057224 */ /* 0x000fc600078e007f */
[----:B------:R-:W4:Y:S01]  /*8cff0*/  LDL.LU R126, [R1+0x7b74] ;  /* 0x007b7400017e7983 */ /* 0x000f220000300800 */
[----:B------:R-:W-:Y:S02]  /*8d000*/  IMAD.MOV.U32 R6, RZ, RZ, R130 ;  /* 0x000000ffff067224 */ /* 0x000fe400078e0082 */
[----:B------:R-:W-:Y:S01]  /*8d010*/  IMAD.MOV.U32 R7, RZ, RZ, R131 ;  /* 0x000000ffff077224 */ /* 0x000fe200078e0083 */
[----:B--2---:R-:W-:-:S15]  /*8d020*/  HMMA.1688.F32.TF32 R8, R228, R32, R8 ;  /* 0x00000020e408723c */ /* 0x004fde0000081008 */
[----:B------:R-:W-:-:S08]  /*8d030*/  NOP ;  /* 0x0000000000007918 */ /* 0x000fd00000000000 */
[----:B------:R1:W-:Y:S04]  /*8d040*/  STL.64 [R1+0x15a0], R8 ;  /* 0x0015a00801007387 */ /* 0x0003e80000100a00 */
[----:B------:R2:W-:Y:S04]  /*8d050*/  STL.64 [R1+0x15a8], R10 ;  /* 0x0015a80a01007387 */ /* 0x0005e80000100a00 */
[----:B------:R-:W4:Y:S04]  /*8d060*/  LDL.LU R127, [R1+0x7b70] ;  /* 0x007b7000017f7983 */ /* 0x000f280000300800 */
[----:B------:R-:W4:Y:S01]  /*8d070*/  LDL.LU R130, [R1+0x7b6c] ;  /* 0x007b6c0001827983 */ /* 0x000f220000300800 */
[----:B-1----:R-:W-:-:S02]  /*8d080*/  IMAD.MOV.U32 R8, RZ, RZ, R134 ;  /* 0x000000ffff087224 */ /* 0x002fc400078e0086 */
[----:B------:R-:W-:Y:S01]  /*8d090*/  IMAD.MOV.U32 R9, RZ, RZ, R135 ;  /* 0x000000ffff097224 */ /* 0x000fe200078e0087 */
[----:B------:R-:W4:Y:S01]  /*8d0a0*/  LDL.LU R131, [R1+0x7b68] ;  /* 0x007b680001837983 */ /* 0x000f220000300800 */
[----:B--2---:R-:W-:-:S03]  /*8d0b0*/  IMAD.MOV.U32 R10, RZ, RZ, R138 ;  /* 0x000000ffff0a7224 */ /* 0x004fc600078e008a */
[----:B------:R-:W2:Y:S01]  /*8d0c0*/  LDL.LU R134, [R1+0x7b64] ;  /* 0x007b640001867983 */ /* 0x000ea20000300800 */
[----:B------:R-:W-:-:S03]  /*8d0d0*/  IMAD.MOV.U32 R11, RZ, RZ, R139 ;  /* 0x000000ffff0b7224 */ /* 0x000fc600078e008b */
[----:B------:R-:W2:Y:S04]  /*8d0e0*/  LDL.LU R135, [R1+0x7b60] ;  /* 0x007b600001877983 */ /* 0x000ea80000300800 */
[----:B------:R-:W2:Y:S04]  /*8d0f0*/  LDL.LU R138, [R1+0x7b5c] ;  /* 0x007b5c00018a7983 */ /* 0x000ea80000300800 */
[----:B------:R-:W2:Y:S01]  /*8d100*/  LDL.LU R139, [R1+0x7b58] ;  /* 0x007b5800018b7983 */ /* 0x000ea20000300800 */
[----:B---3--:R-:W-:-:S15]  /*8d110*/  HMMA.1688.F32.TF32 R148, R228, R28, R148 ;  /* 0x0000001ce494723c */ /* 0x008fde0000081094 */
[----:B------:R-:W-:-:S08]  /*8d120*/  NOP ;  /* 0x0000000000007918 */ /* 0x000fd00000000000 */
[----:B------:R-:W-:Y:S04]  /*8d130*/  STL.64 [R1+0x1590], R148 ;  /* 0x0015909401007387 */ /* 0x000fe80000100a00 */
[----:B------:R4:W-:Y:S02]  /*8d140*/  STL.64 [R1+0x1598], R150 ;  /* 0x0015989601007387 */ /* 0x0009e40000100a00 */
[----:B----4-:R-:W-:-:S15]  /*8d150*/  HMMA.1688.F32.TF32 R148, R228, R12, R244 ;  /* 0x0000000ce494723c */ /* 0x010fde00000810f4 */
[----:B------:R-:W-:-:S09]  /*8d160*/  NOP ;  /* 0x0000000000007918 */ /* 0x000fd20000000000 */
[----:B------:R-:W-:Y:S01]  /*8d170*/  IMAD.MOV.U32 R244, RZ, RZ, R148 ;  /* 0x000000fffff47224 */ /* 0x000fe200078e0094 */
[----:B------:R-:W-:Y:S01]  /*8d180*/  MOV R137, R149 ;  /* 0x0000009500897202 */ /* 0x000fe20000000f00 */
[----:B------:R-:W-:Y:S02]  /*8d190*/  IMAD.MOV.U32 R136, RZ, RZ, R150 ;  /* 0x000000ffff887224 */ /* 0x000fe400078e0096 */
[----:B------:R-:W-:Y:S02]  /*8d1a0*/  IMAD.MOV.U32 R104, RZ, RZ, R151 ;  /* 0x000000ffff687224 */ /* 0x000fe400078e0097 */
[----:B------:R-:W-:Y:S01]  /*8d1b0*/  HMMA.1688.F32.TF32 R148, R228, R16, R220 ;  /* 0x00000010e494723c */ /* 0x000fe200000810dc */
[----:B------:R-:W-:Y:S01]  /*8d1c0*/  IMAD.MOV.U32 R154, RZ, RZ, R70 ;  /* 0x000000ffff9a7224 */ /* 0x000fe200078e0046 */
[----:B------:R-:W-:Y:S01]  /*8d1d0*/  LOP3.LUT R105, R3, 0x20, RZ, 0x3c, !PT ;  /* 0x0000002003697812 */ /* 0x000fe200078e3cff */
[----:B------:R-:W-:Y:S01]  /*8d1e0*/  IMAD.MOV.U32 R155, RZ, RZ, R71 ;  /* 0x000000ffff9b7224 */ /* 0x000fe200078e0047 */
[----:B------:R-:W-:Y:S02]  /*8d1f0*/  LDS R228, [R3+UR10+0xc100] ;  /* 0x00c1000a03e47984 */ /* 0x000fe40008000800 */
[----:B------:R-:W-:-:S15]  /*8d200*/  HMMA.1688.F32.TF32 R4, R224, R126, R4 ;  /* 0x0000007ee004723c */ /* 0x000fde0000081004 */
[----:B------:R-:W-:-:S03]  /*8d210*/  NOP ;  /* 0x0000000000007918 */ /* 0x000fc60000000000 */
[----:B------:R-:W-:Y:S01]  /*8d220*/  IMAD.MOV.U32 R17, RZ, RZ, R148 ;  /* 0x000000ffff117224 */ /* 0x000fe200078e0094 */
[----:B------:R-:W-:Y:S01]  /*8d230*/  LDS R230, [R3+UR10+0xe100] ;  /* 0x00e1000a03e67984 */ /* 0x000fe20008000800 */
[----:B------:R-:W-:Y:S02]  /*8d240*/  IMAD.MOV.U32 R16, RZ, RZ, R149 ;  /* 0x000000ffff107224 */ /* 0x000fe400078e0095 */
[----:B------:R-:W-:Y:S01]  /*8d250*/  IMAD.MOV.U32 R13, RZ, RZ, R150 ;  /* 0x000000ffff0d7224 */ /* 0x000fe200078e0096 */
[C---:B--2---:R-:W-:Y:S01]  /*8d260*/  HMMA.1688.F32.TF32 R144, R224.reuse, R134, R144 ;  /* 0x00000086e090723c */ /* 0x044fe20000081090 */
[----:B------:R-:W-:Y:S02]  /*8d270*/  IMAD.MOV.U32 R12, RZ, RZ, R151 ;  /* 0x000000ffff0c7224 */ /* 0x000fe400078e0097 */
[----:B------:R-:W-:Y:S02]  /*8d280*/  IMAD.MOV.U32 R220, RZ, RZ, R83 ;  /* 0x000000ffffdc7224 */ /* 0x000fe400078e0053 */
[----:B------:R-:W-:Y:S01]  /*8d290*/  IMAD.MOV.U32 R221, RZ, RZ, R82 ;  /* 0x000000ffffdd7224 */ /* 0x000fe200078e0052 */
[----:B------:R-:W-:Y:S01]  /*8d2a0*/  MOV R223, R78 ;  /* 0x0000004e00df7202 */ /* 0x000fe20000000f00 */
[----:B------:R-:W-:Y:S01]  /*8d2b0*/  IMAD.MOV.U32 R222, RZ, RZ, R79 ;  /* 0x000000ffffde7224 */ /* 0x000fe200078e004f */
[----:B------:R-:W-:Y:S01]  /*8d2c0*/  HMMA.1688.F32.TF32 R148, R224, R138, R216 ;  /* 0x0000008ae094723c */ /* 0x000fe200000810d8 */
[----:B------:R-:W-:Y:S01]  /*8d2d0*/  IMAD.MOV.U32 R25, RZ, RZ, R4 ;  /* 0x000000ffff197224 */ /* 0x000fe200078e0004 */
[----:B------:R-:W-:Y:S01]  /*8d2e0*/  LDS R233, [R105+UR10+0xc080] ;  /* 0x00c0800a69e97984 */ /* 0x000fe20008000800 */
[----:B------:R-:W-:-:S02]  /*8d2f0*/  IMAD.MOV.U32 R24, RZ, RZ, R5 ;  /* 0x000000ffff187224 */ /* 0x000fc400078e0005 */
[----:B------:R-:W-:Y:S01]  /*8d300*/  IMAD.MOV.U32 R21, RZ, RZ, R6 ;  /* 0x000000ffff157224 */ /* 0x000fe200078e0006 */
[C---:B------:R-:W-:Y:S01]  /*8d310*/  HMMA.1688.F32.TF32 R140, R224.reuse, R130, R140 ;  /* 0x00000082e08c723c */ /* 0x040fe2000008108c */
[----:B------:R-:W-:Y:S01]  /*8d320*/  IMAD.MOV.U32 R20, RZ, RZ, R7 ;  /* 0x000000ffff147224 */ /* 0x000fe200078e0007 */
[----:B------:R-:W1:Y:S04]  /*8d330*/  LDS R235, [R105+UR10+0xe080] ;  /* 0x00e0800a69eb7984 */ /* 0x000e680008000800 */
[----:B------:R-:W-:Y:S01]  /*8d340*/  HMMA.1688.F32.TF32 R4, R224, R122, R8 ;  /* 0x0000007ae004723c */ /* 0x000fe20000081008 */
[----:B------:R-:W-:Y:S04]  /*8d350*/  LDS R229, [R105+UR10+0xc100] ;  /* 0x00c1000a69e57984 */ /* 0x000fe80008000800 */
[----:B------:R-:W2:Y:S06]  /*8d360*/  LDS R231, [R105+UR10+0xe100] ;  /* 0x00e1000a69e77984 */ /* 0x000eac0008000800 */
[----:B------:R-:W-:Y:S04]  /*8d370*/  STL [R1+0x2400], R148 ;  /* 0x0024009401007387 */ /* 0x000fe80000100800 */
[----:B------:R3:W-:Y:S04]  /*8d380*/  STL.64 [R1+0x2460], R144 ;  /* 0x0024609001007387 */ /* 0x0007e80000100a00 */
[----:B------:R4:W-:Y:S05]  /*8d390*/  STL.64 [R1+0x2468], R146 ;  /* 0x0024689201007387 */ /* 0x0009ea0000100a00 */
[----:B------:R-:W-:Y:S01]  /*8d3a0*/  IMAD.MOV.U32 R32, RZ, RZ, R4 ;  /* 0x000000ffff207224 */ /* 0x000fe200078e0004 */
[----:B------:R-:W-:Y:S01]  /*8d3b0*/  MOV R4, R74 ;  /* 0x0000004a00047202 */ /* 0x000fe20000000f00 */
[----:B------:R-:W-:Y:S01]  /*8d3c0*/  IMAD.MOV.U32 R33, RZ, RZ, R5 ;  /* 0x000000ffff217224 */ /* 0x000fe200078e0005 */
[----:B------:R-:W2:Y:S01]  /*8d3d0*/  LDL.LU R74, [R1+0x7b54] ;  /* 0x007b5400014a7983 */ /* 0x000ea20000300800 */
[----:B------:R-:W-:-:S03]  /*8d3e0*/  IMAD.MOV.U32 R5, RZ, RZ, R75 ;  /* 0x000000ffff057224 */ /* 0x000fc600078e004b */
[----:B------:R-:W2:Y:S01]  /*8d3f0*/  LDL.LU R75, [R1+0x7b50] ;  /* 0x007b5000014b7983 */ /* 0x000ea20000300800 */
[----:B------:R-:W-:Y:S02]  /*8d400*/  IMAD.MOV.U32 R246, RZ, RZ, R6 ;  /* 0x000000fffff67224 */ /* 0x000fe400078e0006 */
[----:B------:R-:W-:Y:S02]  /*8d410*/  IMAD.MOV.U32 R245, RZ, RZ, R7 ;  /* 0x000000fffff57224 */ /* 0x000fe400078e0007 */
[----:B------:R-:W-:Y:S02]  /*8d420*/  IMAD.MOV.U32 R6, RZ, RZ, R95 ;  /* 0x000000ffff067224 */ /* 0x000fe400078e005f */
[----:B------:R-:W2:Y:S01]  /*8d430*/  LDL.LU R95, [R1+0x7b4c] ;  /* 0x007b4c00015f7983 */ /* 0x000ea20000300800 */
[----:B------:R-:W-:Y:S02]  /*8d440*/  IMAD.MOV.U32 R7, RZ, RZ, R94 ;  /* 0x000000ffff077224 */ /* 0x000fe400078e005e */
[----:B---3--:R-:W-:Y:S01]  /*8d450*/  IMAD.MOV.U32 R144, RZ, RZ, R91 ;  /* 0x000000ffff907224 */ /* 0x008fe200078e005b */
[----:B------:R-:W3:Y:S01]  /*8d460*/  LDL.LU R94, [R1+0x7b48] ;  /* 0x007b4800015e7983 */ /* 0x000ee20000300800 */
[----:B------:R-:W-:-:S02]  /*8d470*/  IMAD.MOV.U32 R145, RZ, RZ, R90 ;  /* 0x000000ffff917224 */ /* 0x000fc400078e005a */
[----:B----4-:R-:W-:Y:S01]  /*8d480*/  IMAD.MOV.U32 R146, RZ, RZ, R87 ;  /* 0x000000ffff927224 */ /* 0x010fe200078e0057 */
[----:B------:R-:W4:Y:S01]  /*8d490*/  LDL.LU R91, [R1+0x7b44] ;  /* 0x007b4400015b7983 */ /* 0x000f220000300800 */
[----:B------:R-:W-:-:S03]  /*8d4a0*/  IMAD.MOV.U32 R147, RZ, RZ, R86 ;  /* 0x000000ffff937224 */ /* 0x000fc600078e0056 */
[----:B------:R-:W3:Y:S04]  /*8d4b0*/  LDL.LU R90, [R1+0x7b40] ;  /* 0x007b4000015a7983 */ /* 0x000ee80000300800 */
[----:B------:R-:W4:Y:S04]  /*8d4c0*/  LDL.LU R87, [R1+0x7b3c] ;  /* 0x007b3c0001577983 */ /* 0x000f280000300800 */
[----:B------:R-:W3:Y:S04]  /*8d4d0*/  LDL.LU R86, [R1+0x7b38] ;  /* 0x007b380001567983 */ /* 0x000ee80000300800 */
[----:B------:R-:W4:Y:S04]  /*8d4e0*/  LDL.LU R83, [R1+0x7b34] ;  /* 0x007b340001537983 */ /* 0x000f280000300800 */
[----:B------:R-:W3:Y:S04]  /*8d4f0*/  LDL.LU R82, [R1+0x7b30] ;  /* 0x007b300001527983 */ /* 0x000ee80000300800 */
[----:B------:R-:W4:Y:S04]  /*8d500*/  LDL.LU R79, [R1+0x7b2c] ;  /* 0x007b2c00014f7983 */ /* 0x000f280000300800 */
[----:B------:R-:W3:Y:S01]  /*8d510*/  LDL.LU R78, [R1+0x7b28] ;  /* 0x007b2800014e7983 */ /* 0x000ee20000300800 */
[----:B--2---:R-:W-:-:S02]  /*8d520*/  IMAD.MOV.U32 R153, RZ, RZ, R74 ;  /* 0x000000ffff997224 */ /* 0x004fc400078e004a */
[----:B------:R-:W-:Y:S02]  /*8d530*/  IMAD.MOV.U32 R152, RZ, RZ, R75 ;  /* 0x000000ffff987224 */ /* 0x000fe400078e004b */
[----:B------:R-:W2:Y:S04]  /*8d540*/  LDL.LU R75, [R1+0x7b24] ;  /* 0x007b2400014b7983 */ /* 0x000ea80000300800 */
[----:B------:R-:W2:Y:S04]  /*8d550*/  LDL.LU R74, [R1+0x7b20] ;  /* 0x007b2000014a7983 */ /* 0x000ea80000300800 */
[----:B------:R-:W2:Y:S04]  /*8d560*/  LDL.LU R70, [R1+0x7b1c] ;  /* 0x007b1c0001467983 */ /* 0x000ea80000300800 */
[----:B------:R-:W2:Y:S01]  /*8d570*/  LDL.LU R71, [R1+0x7b18] ;  /* 0x007b180001477983 */ /* 0x000ea20000300800 */
[----:B----4-:R-:W-:-:S03]  /*8d580*/  IMAD.MOV.U32 R164, RZ, RZ, R79 ;  /* 0x000000ffffa47224 */ /* 0x010fc600078e004f */
[----:B------:R-:W4:Y:S01]  /*8d590*/  LDL.LU R79, [R1+0x7b14] ;  /* 0x007b1400014f7983 */ /* 0x000f220000300800 */
[----:B---3--:R-:W-:-:S03]  /*8d5a0*/  IMAD.MOV.U32 R165, RZ, RZ, R78 ;  /* 0x000000ffffa57224 */ /* 0x008fc600078e004e */
[----:B------:R-:W3:Y:S01]  /*8d5b0*/  LDL.LU R78, [R1+0x7b10] ;  /* 0x007b1000014e7983 */ /* 0x000ee20000300800 */
[----:B--2---:R-:W-:-:S03]  /*8d5c0*/  IMAD.MOV.U32 R166, RZ, RZ, R75 ;  /* 0x000000ffffa67224 */ /* 0x004fc600078e004b */
[----:B------:R-:W2:Y:S01]  /*8d5d0*/  LDL.LU R75, [R1+0x7b0c] ;  /* 0x007b0c00014b7983 */ /* 0x000ea20000300800 */
[----:B------:R-:W-:-:S03]  /*8d5e0*/  IMAD.MOV.U32 R167, RZ, RZ, R74 ;  /* 0x000000ffffa77224 */ /* 0x000fc600078e004a */
[----:B------:R-:W2:Y:S01]  /*8d5f0*/  LDL.LU R74, [R1+0x7b08] ;  /* 0x007b0800014a7983 */ /* 0x000ea20000300800 */
[----:B------:R-:W-:-:S03]  /*8d600*/  IMAD.MOV.U32 R171, RZ, RZ, R70 ;  /* 0x000000ffffab7224 */ /* 0x000fc600078e0046 */
[----:B------:R-:W2:Y:S01]  /*8d610*/  LDL.LU R168, [R1+0x13f0] ;  /* 0x0013f00001a87983 */ /* 0x000ea20000300800 */
[----:B------:R-:W-:-:S03]  /*8d620*/  IMAD.MOV.U32 R170, RZ, RZ, R71 ;  /* 0x000000ffffaa7224 */ /* 0x000fc600078e0047 */
        /* <DEDUP_REMOVED lines=9> */
[----:B---3--:R-:W-:-:S02]  /*8d6c0*/  IMAD.MOV.U32 R174, RZ, RZ, R78 ;  /* 0x000000ffffae7224 */ /* 0x008fc400078e004e */
[----:B----4-:R-:W-:Y:S02]  /*8d6d0*/  IMAD.MOV.U32 R175, RZ, RZ, R79 ;  /* 0x000000ffffaf7224 */ /* 0x010fe400078e004f */
        /* <DEDUP_REMOVED lines=31> */
[----:B--2---:R-:W-:Y:S02]  /*8d8d0*/  IMAD.MOV.U32 R173, RZ, RZ, R75 ;  /* 0x000000ffffad7224 */ /* 0x004fe400078e004b */
[----:B------:R-:W-:Y:S02]  /*8d8e0*/  IMAD.MOV.U32 R172, RZ, RZ, R74 ;  /* 0x000000ffffac7224 */ /* 0x000fe400078e004a */
[----:B------:R-:W-:Y:S01]  /*8d8f0*/  IMAD.MOV.U32 R215, RZ, RZ, R71 ;  /* 0x000000ffffd77224 */ /* 0x000fe200078e0047 */
[----:B------:R-:W-:-:S02]  /*8d900*/  MOV R214, R70 ;  /* 0x0000004600d67202 */ /* 0x000fc40000000f00 */
        /* <DEDUP_REMOVED lines=34> */
[C---:B--2---:R-:W-:Y:S06]  /*8db30*/  HMMA.1688.F32.TF32 R144, R224.reuse, R82, R144 ;  /* 0x00000052e090723c */ /* 0x044fec0000081090 */
[C---:B------:R-:W-:Y:S06]  /*8db40*/  HMMA.1688.F32.TF32 R152, R224.reuse, R98, R152 ;  /* 0x00000062e098723c */ /* 0x040fec0000081098 */
[C---:B------:R-:W-:Y:S06]  /*8db50*/  HMMA.1688.F32.TF32 R156, R224.reuse, R102, R156 ;  /* 0x00000066e09c723c */ /* 0x040fec000008109c */
[C---:B------:R-:W-:Y:S06]  /*8db60*/  HMMA.1688.F32.TF32 R160, R224.reuse, R106, R160 ;  /* 0x0000006ae0a0723c */ /* 0x040fec00000810a0 */
[C---:B------:R-:W-:Y:S06]  /*8db70*/  HMMA.1688.F32.TF32 R172, R224.reuse, R22, R172 ;  /* 0x00000016e0ac723c */ /* 0x040fec00000810ac */
[C---:B------:R-:W-:Y:S06]  /*8db80*/  HMMA.1688.F32.TF32 R180, R224.reuse, R118, R212 ;  /* 0x00000076e0b4723c */ /* 0x040fec00000810d4 */
[C---:B------:R-:W-:Y:S06]  /*8db90*/  HMMA.1688.F32.TF32 R176, R224.reuse, R114, R176 ;  /* 0x00000072e0b0723c */ /* 0x040fec00000810b0 */
[C---:B------:R-:W-:Y:S06]  /*8dba0*/  HMMA.1688.F32.TF32 R168, R224.reuse, R26, R168 ;  /* 0x0000001ae0a8723c */ /* 0x040fec00000810a8 */
[----:B------:R-:W-:Y:S05]  /*8dbb0*/  HMMA.1688.F32.TF32 R164, R224, R110, R164 ;  /* 0x0000006ee0a4723c */ /* 0x000fea00000810a4 */
[----:B------:R-:W-:Y:S06]  /*8dbc0*/  STL.64 [R1+0x3398], R182 ;  /* 0x003398b601007387 */ /* 0x000fec0000100a00 */
[----:B------:R-:W-:Y:S04]  /*8dbd0*/  STL.64 [R1+0x3380], R176 ;  /* 0x003380b001007387 */ /* 0x000fe80000100a00 */
[----:B------:R-:W-:Y:S04]  /*8dbe0*/  STL.64 [R1+0x3388], R178 ;  /* 0x003388b201007387 */ /* 0x000fe80000100a00 */
[----:B------:R-:W-:Y:S04]  /*8dbf0*/  STL.64 [R1+0x3370], R172 ;  /* 0x003370ac01007387 */ /* 0x000fe80000100a00 */
[----:B------:R-:W-:Y:S04]  /*8dc00*/  STL.64 [R1+0x3378], R174 ;  /* 0x003378ae01007387 */ /* 0x000fe80000100a00 */
[----:B------:R-:W-:Y:S01]  /*8dc10*/  STL.64 [R1+0x3360], R168 ;  /* 0x003360a801007387 */ /* 0x000fe20000100a00 */
[----:B------:R-:W-:-:S03]  /*8dc20*/  IMAD.MOV.U32 R72, RZ, RZ, R156 ;  /* 0x000000ffff487224 */ /* 0x000fc600078e009c */
[----:B------:R-:W-:Y:S01]  /*8dc30*/  STL.64 [R1+0x3368], R170 ;  /* 0x003368aa01007387 */ /* 0x000fe20000100a00 */
[----:B------:R-:W-:-:S03]  /*8dc40*/  IMAD.MOV.U32 R73, RZ, RZ, R157 ;  /* 0x000000ffff497224 */ /* 0x000fc600078e009d */
[----:B------:R-:W-:Y:S01]  /*8dc50*/  STL.64 [R1+0x3350], R164 ;  /* 0x003350a401007387 */ /* 0x000fe20000100a00 */
[----:B------:R-:W-:-:S03]  /*8dc60*/  IMAD.MOV.U32 R76, RZ, RZ, R152 ;  /* 0x000000ffff4c7224 */ /* 0x000fc600078e0098 */
[----:B------:R-:W-:Y:S01]  /*8dc70*/  STL.64 [R1+0x3340], R160 ;  /* 0x003340a001007387 */ /* 0x000fe20000100a00 */
[----:B------:R-:W-:-:S03]  /*8dc80*/  IMAD.MOV.U32 R77, RZ, RZ, R153 ;  /* 0x000000ffff4d7224 */ /* 0x000fc600078e0099 */
[----:B------:R2:W-:Y:S04]  /*8dc90*/  STL.64 [R1+0x3338], R158 ;  /* 0x0033389e01007387 */ /* 0x0005e80000100a00 */
[----:B------:R3:W-:Y:S01]  /*8dca0*/  STL.64 [R1+0x3328], R154 ;  /* 0x0033289a01007387 */ /* 0x0007e20000100a00 */
[----:B------:R-:W-:Y:S01]  /*8dcb0*/  MOV R65, R4 ;  /* 0x0000000400417202 */ /* 0x000fe20000000f00 */
[----:B--2---:R-:W-:Y:S01]  /*8dcc0*/  HMMA.1688.F32.TF32 R156, R224, R94, R148 ;  /* 0x0000005ee09c723c */ /* 0x004fe20000081094 */
[----:B------:R-:W-:-:S05]  /*8dcd0*/  IMAD.MOV.U32 R64, RZ, RZ, R5 ;  /* 0x000000ffff407224 */ /* 0x000fca00078e0005 */
[----:B---3--:R-:W-:Y:S01]  /*8dce0*/  HMMA.1688.F32.TF32 R152, R224, R90, R220 ;  /* 0x0000005ae098723c */ /* 0x008fe200000810dc */
[----:B------:R-:W-:Y:S02]  /*8dcf0*/  IMAD.MOV.U32 R61, RZ, RZ, R6 ;  /* 0x000000ffff3d7224 */ /* 0x000fe400078e0006 */
[----:B------:R-:W-:-:S03]  /*8dd00*/  IMAD.MOV.U32 R60, RZ, RZ, R7 ;  /* 0x000000ffff3c7224 */ /* 0x000fc600078e0007 */
[C---:B------:R-:W-:Y:S06]  /*8dd10*/  HMMA.1688.F32.TF32 R148, R224.reuse, R86, R216 ;  /* 0x00000056e094723c */ /* 0x040fec00000810d8 */
[----:B------:R-:W-:Y:S05]  /*8dd20*/  HMMA.1688.F32.TF32 R4, R224, R70, R8 ;  /* 0x00000046e004723c */ /* 0x000fea0000081008 */
[----:B------:R-:W-:Y:S04]  /*8dd30*/  STL.64 [R1+0x3310], R156 ;  /* 0x0033109c01007387 */ /* 0x000fe80000100a00 */
[----:B------:R-:W-:Y:S04]  /*8dd40*/  STL.64 [R1+0x3318], R158 ;  /* 0x0033189e01007387 */ /* 0x000fe80000100a00 */
[----:B------:R-:W-:Y:S04]  /*8dd50*/  STL.64 [R1+0x3300], R152 ;  /* 0x0033009801007387 */ /* 0x000fe80000100a00 */
[----:B------:R-:W-:Y:S04]  /*8dd60*/  STL.64 [R1+0x3308], R154 ;  /* 0x0033089a01007387 */ /* 0x000fe80000100a00 */
[----:B------:R2:W-:Y:S01]  /*8dd70*/  STL.64 [R1+0x32f0], R148 ;  /* 0x0032f09401007387 */ /* 0x0005e20000100a00 */
[----:B------:R-:W-:-:S03]  /*8dd80*/  IMAD.MOV.U32 R8, RZ, RZ, R18 ;  /* 0x000000ffff087224 */ /* 0x000fc600078e0012 */
[----:B------:R3:W-:Y:S01]  /*8dd90*/  STL.64 [R1+0x32e0], R144 ;  /* 0x0032e09001007387 */ /* 0x0007e20000100a00 */
[----:B------:R-:W-:-:S03]  /*8dda0*/  IMAD.MOV.U32 R9, RZ, RZ, R19 ;  /* 0x000000ffff097224 */ /* 0x000fc600078e0013 */
[----:B------:R-:W-:Y:S01]  /*8ddb0*/  STL.64 [R1+0x32d0], R140 ;  /* 0x0032d08c01007387 */ /* 0x000fe20000100a00 */
[----:B------:R-:W-:-:S03]  /*8ddc0*/  IMAD.MOV.U32 R10, RZ, RZ, R15 ;  /* 0x000000ffff0a7224 */ /* 0x000fc600078e000f */
[----:B------:R-:W-:Y:S01]  /*8ddd0*/  STL.64 [R1+0x32d8], R142 ;  /* 0x0032d88e01007387 */ /* 0x000fe20000100a00 */
[----:B------:R-:W-:-:S03]  /*8dde0*/  IMAD.MOV.U32 R11, RZ, RZ, R14 ;  /* 0x000000ffff0b7224 */ /* 0x000fc600078e000e */
[----:B------:R4:W-:Y:S04]  /*8ddf0*/  STL.64 [R1+0x32b0], R4 ;  /* 0x0032b00401007387 */ /* 0x0009e80000100a00 */
[----:B------:R-:W2:Y:S04]  /*8de00*/  LDL.LU R18, [R1+0x7a84] ;  /* 0x007a840001127983 */ /* 0x000ea80000300800 */
[----:B------:R-:W3:Y:S04]  /*8de10*/  LDL.LU R19, [R1+0x7a80] ;  /* 0x007a800001137983 */ /* 0x000ee80000300800 */
        /* <DEDUP_REMOVED lines=11> */
[----:B------:R-:W4:Y:S01]  /*8ded0*/  LDL.LU R30, [R1+0x7a68] ;  /* 0x007a6800011e7983 */ /* 0x000f220000300800 */
[----:B--2---:R-:W-:Y:S02]  /*8dee0*/  IMAD.MOV.U32 R151, RZ, RZ, R18 ;  /* 0x000000ffff977224 */ /* 0x004fe400078e0012 */
[----:B---3--:R-:W-:Y:S02]  /*8def0*/  IMAD.MOV.U32 R150, RZ, RZ, R19 ;  /* 0x000000ffff967224 */ /* 0x008fe400078e0013 */
[----:B----4-:R-:W-:Y:S02]  /*8df00*/  IMAD.MOV.U32 R148, RZ, RZ, R15 ;  /* 0x000000ffff947224 */ /* 0x010fe400078e000f */
[----:B------:R-:W2:Y:S01]  /*8df10*/  LDL.LU R15, [R1+0x7a64] ;  /* 0x007a6400010f7983 */ /* 0x000ea20000300800 */
[----:B------:R-:W-:-:S03]  /*8df20*/  IMAD.MOV.U32 R149, RZ, RZ, R14 ;  /* 0x000000ffff957224 */ /* 0x000fc600078e000e */
[----:B------:R-:W3:Y:S04]  /*8df30*/  LDL.LU R14, [R1+0x7a60] ;  /* 0x007a6000010e7983 */ /* 0x000ee80000300800 */
[----:B------:R-:W4:Y:S04]  /*8df40*/  LDL.LU R19, [R1+0x7a5c] ;  /* 0x007a5c0001137983 */ /* 0x000f280000300800 */
        /* <DEDUP_REMOVED lines=13> */
[----:B------:R-:W-:-:S03]  /*8e020*/  IMAD.MOV.U32 R37, RZ, RZ, R166 ;  /* 0x000000ffff257224 */ /* 0x000fc600078e00a6 */
[----:B------:R-:W4:Y:S01]  /*8e030*/  LDL.LU R170, [R1+0xb8] ;  /* 0x0000b80001aa7983 */ /* 0x000f220000300800 */
[----:B------:R-:W-:-:S03]  /*8e040*/  MOV R36, R167 ;  /* 0x000000a700247202 */ /* 0x000fc60000000f00 */
        /* <DEDUP_REMOVED lines=16> */
[----:B------:R-:W-:Y:S01]  /*8e150*/  IMAD.MOV.U32 R217, RZ, RZ, R47 ;  /* 0x000000ffffd97224 */ /* 0x000fe200078e002f */
[----:B------:R-:W-:Y:S01]  /*8e160*/  MOV R219, R51 ;  /* 0x0000003300db7202 */ /* 0x000fe20000000f00 */
[----:B------:R-:W-:Y:S02]  /*8e170*/  IMAD.MOV.U32 R218, RZ, RZ, R50 ;  /* 0x000000ffffda7224 */ /* 0x000fe400078e0032 */
        /* <DEDUP_REMOVED lines=12> */
[----:B----4-:R-:W-:-:S02]  /*8e240*/  IMAD.MOV.U32 R157, RZ, RZ, R19 ;  /* 0x000000ffff9d7224 */ /* 0x010fc400078e0013 */
        /* <DEDUP_REMOVED lines=26> */
[----:B------:R-:W-:Y:S01]  /*8e3f0*/  IMAD.MOV.U32 R45, RZ, RZ, R181 ;  /* 0x000000ffff2d7224 */ /* 0x000fe200078e00b5 */
[----:B---3--:R-:W-:-:S15]  /*8e400*/  HMMA.1688.F32.TF32 R156, R224, R50, R156 ;  /* 0x00000032e09c723c */ /* 0x008fde000008109c */
[----:B------:R-:W-:-:S09]  /*8e410*/  NOP ;  /* 0x0000000000007918 */ /* 0x000fd20000000000 */
[----:B------:R-:W-:Y:S02]  /*8e420*/  IMAD.MOV.U32 R97, RZ, RZ, R156 ;  /* 0x000000ffff617224 */ /* 0x000fe400078e009c */
[----:B------:R-:W-:Y:S02]  /*8e430*/  IMAD.MOV.U32 R96, RZ, RZ, R157 ;  /* 0x000000ffff607224 */ /* 0x000fe400078e009d */
[----:B------:R-:W-:Y:S02]  /*8e440*/  IMAD.MOV.U32 R93, RZ, RZ, R158 ;  /* 0x000000ffff5d7224 */ /* 0x000fe400078e009e */
[----:B------:R-:W-:Y:S02]  /*8e450*/  IMAD.MOV.U32 R92, RZ, RZ, R159 ;  /* 0x000000ffff5c7224 */ /* 0x000fe400078e009f */
[C---:B--2---:R-:W-:Y:S06]  /*8e460*/  HMMA.1688.F32.TF32 R156, R224.reuse, R46, R152 ;  /* 0x0000002ee09c723c */ /* 0x044fec0000081098 */
[C---:B----4-:R-:W-:Y:S06]  /*8e470*/  HMMA.1688.F32.TF32 R152, R224.reuse, R42, R148 ;  /* 0x0000002ae098723c */ /* 0x050fec0000081094 */
[C---:B------:R-:W-:Y:S06]  /*8e480*/  HMMA.1688.F32.TF32 R148, R224.reuse, R38, R220 ;  /* 0x00000026e094723c */ /* 0x040fec00000810dc */
[C---:B------:R-:W-:Y:S06]  /*8e490*/  HMMA.1688.F32.TF32 R168, R224.reuse, R62, R168 ;  /* 0x0000003ee0a8723c */ /* 0x040fec00000810a8 */
[C---:B------:R-:W-:Y:S06]  /*8e4a0*/  HMMA.1688.F32.TF32 R164, R224.reuse, R58, R164 ;  /* 0x0000003ae0a4723c */ /* 0x040fec00000810a4 */
[----:B------:R-:W-:Y:S06]  /*8e4b0*/  HMMA.1688.F32.TF32 R160, R224, R54, R160 ;  /* 0x00000036e0a0723c */ /* 0x000fec00000810a0 */
[----:B------:R-:W-:Y:S01]  /*8e4c0*/  IMAD.MOV.U32 R109, RZ, RZ, R148 ;  /* 0x000000ffff6d7224 */ /* 0x000fe200078e0094 */
[----:B------:R-:W-:Y:S01]  /*8e4d0*/  MOV R100, R151 ;  /* 0x0000009700647202 */ /* 0x000fe20000000f00 */
[----:B------:R-:W-:-:S02]  /*8e4e0*/  IMAD.MOV.U32 R108, RZ, RZ, R149 ;  /* 0x000000ffff6c7224 */ /* 0x000fc400078e0095 */
[----:B------:R-:W-:Y:S02]  /*8e4f0*/  IMAD.MOV.U32 R101, RZ, RZ, R150 ;  /* 0x000000ffff657224 */ /* 0x000fe400078e0096 */
        /* <DEDUP_REMOVED lines=19> */
[----:B-1----:R-:W-:Y:S06]  /*8e630*/  HMMA.1688.F32.TF32 R4, R232, R138, R8 ;  /* 0x0000008ae804723c */ /* 0x002fec0000081008 */
[----:B------:R-:W-:-:S15]  /*8e640*/  STL.64 [R1+0x79e0], R138 ;  /* 0x0079e08a01007387 */ /* 0x000fde0000100a00 */
[----:B------:R-:W-:-:S03]  /*8e650*/  NOP ;  /* 0x0000000000007918 */ /* 0x000fc60000000000 */
[----:B------:R-:W-:Y:S02]  /*8e660*/  IMAD.MOV.U32 R133, RZ, RZ, R4 ;  /* 0x000000ffff857224 */ /* 0x000fe400078e0004 */
[----:B------:R-:W-:Y:S02]  /*8e670*/  IMAD.MOV.U32 R132, RZ, RZ, R5 ;  /* 0x000000ffff847224 */ /* 0x000fe400078e0005 */
[----:B------:R-:W-:Y:S02]  /*8e680*/  IMAD.MOV.U32 R129, RZ, RZ, R6 ;  /* 0x000000ffff817224 */ /* 0x000fe400078e0006 */
[----:B------:R-:W-:Y:S02]  /*8e690*/  IMAD.MOV.U32 R128, RZ, RZ, R7 ;  /* 0x000000ffff807224 */ /* 0x000fe400078e0007 */
[C---:B------:R-:W-:Y:S01]  /*8e6a0*/  HMMA.1688.F32.TF32 R4, R232.reuse, R134, R248 ;  /* 0x00000086e804723c */ /* 0x040fe200000810f8 */
[----:B------:R-:W-:Y:S05]  /*8e6b0*/  STL.64 [R1+0x79d8], R136 ;  /* 0x0079d88801007387 */ /* 0x000fea0000100a00 */
[----:B------:R-:W-:Y:S01]  /*8e6c0*/  STL.64 [R1+0x79d0], R134 ;  /* 0x0079d08601007387 */ /* 0x000fe20000100a00 */
[----:B------:R-:W-:Y:S03]  /*8e6d0*/  HMMA.1688.F32.TF32 R16, R232, R130, R240 ;  /* 0x00000082e810723c */ /* 0x000fe600000810f0 */
[----:B------:R-:W-:-:S13]  /*8e6e0*/  STL.64 [R1+0x79c8], R132 ;  /* 0x0079c88401007387 */ /* 0x000fda0000100a00 */
[----:B------:R-:W-:Y:S04]  /*8e6f0*/  STL.64 [R1+0x3200], R4 ;  /* 0x0032000401007387 */ /* 0x000fe80000100a00 */
[----:B------:R1:W-:Y:S04]  /*8e700*/  STL.64 [R1+0x3208], R6 ;  /* 0x0032080601007387 */ /* 0x0003e80000100a00 */
[----:B------:R-:W2:Y:S01]  /*8e710*/  LDL.LU R8, [R1+0x1560] ;  /* 0x0015600001087983 */ /* 0x000ea20000300800 */
[----:B-1----:R-:W-:Y:S03]  /*8e720*/  HMMA.1688.F32.TF32 R4, R232, R126, R236 ;  /* 0x0000007ee804723c */ /* 0x002fe600000810ec */
[----:B------:R1:W-:Y:S04]  /*8e730*/  STL.64 [R1+0x31f0], R16 ;  /* 0x0031f01001007387 */ /* 0x0003e80000100a00 */
[----:B------:R3:W-:Y:S01]  /*8e740*/  STL.64 [R1+0x31f8], R18 ;  /* 0x0031f81201007387 */ /* 0x0007e20000100a00 */
[----:B------:R-:W-:-:S15]  /*8e750*/  HMMA.1688.F32.TF32 R172, R224, R66, R172 ;  /* 0x00000042e0ac723c */ /* 0x000fde00000810ac */
        /* <DEDUP_REMOVED lines=34> */
[----:B------:R-:W2:Y:S01]  /*8e980*/  LDL.LU R165, [R1+0x12d4] ;  /* 0x0012d40001a57983 */ /* 0x000ea20000300800 */
[----:B------:R-:W-:-:S03]  /*8e990*/  MOV R81, R174 ;  /* 0x000000ae00517202 */ /* 0x000fc60000000f00 */
        /* <DEDUP_REMOVED lines=35> */
[----:B------:R-:W-:Y:S03]  /*8ebd0*/  HMMA.1688.F32.TF32 R144, R224, R30, R144 ;  /* 0x0000001ee090723c */ /* 0x000fe60000081090 */
        /* <DEDUP_REMOVED lines=10> */
[----:B---3--:R-:W2:Y:S04]  /*8ec80*/  LDL.LU R18, [R1+0x13c8] ;  /* 0x0013c80001127983 */ /* 0x008ea80000300800 */
        /* <DEDUP_REMOVED lines=25> */
[----:B------:R-:W3:Y:S01]  /*8ee20*/  LDL.LU R144, [R1+0x1260] ;  /* 0x0012600001907983 */ /* 0x000ee20000300800 */
[----:B------:R-:W-:Y:S02]  /*8ee30*/  IMAD.MOV.U32 R117, RZ, RZ, R146 ;  /* 0x000000ffff757224 */ /* 0x000fe400078e0092 */
[----:B------:R-:W-:Y:S01]  /*8ee40*/  IMAD.MOV.U32 R116, RZ, RZ, R147 ;  /* 0x000000ffff747224 */ /* 0x000fe200078e0093 */
[----:B------:R-:W3:Y:S04]  /*8ee50*/  LDL.LU R145, [R1+0x1264] ;  /* 0x0012640001917983 */ /* 0x000ee80000300800 */
[----:B------:R-:W3:Y:S04]  /*8ee60*/  LDL.LU R146, [R1+0x1268] ;  /* 0x0012680001927983 */ /* 0x000ee80000300800 */
[----:B------:R-:W3:Y:S04]  /*8ee70*/  LDL.LU R147, [R1+0x126c] ;  /* 0x00126c0001937983 */ /* 0x000ee80000300800 */
[----:B----4-:R-:W4:Y:S04]  /*8ee80*/  LDL.LU R4, [R1+0x1570] ;  /* 0x0015700001047983 */ /* 0x010f280000300800 */
[----:B------:R-:W4:Y:S04]  /*8ee90*/  LDL.LU R5, [R1+0x1574] ;  /* 0x0015740001057983 */ /* 0x000f280000300800 */
[----:B------:R-:W4:Y:S04]  /*8eea0*/  LDL.LU R6, [R1+0x1578] ;  /* 0x0015780001067983 */ /* 0x000f280000300800 */
[----:B------:R-:W4:Y:S01]  /*8eeb0*/  LDL.LU R7, [R1+0x157c] ;  /* 0x00157c0001077983 */ /* 0x000f220000300800 */
[C---:B--2---:R-:W-:Y:S06]  /*8eec0*/  HMMA.1688.F32.TF32 R16, R232.reuse, R122, R16 ;  /* 0x0000007ae810723c */ /* 0x044fec0000081010 */
[C---:B------:R-:W-:Y:S01]  /*8eed0*/  HMMA.1688.F32.TF32 R132, R232.reuse, R118, R224 ;  /* 0x00000076e884723c */ /* 0x040fe200000810e0 */
[----:B------:R-:W-:Y:S04]  /*8eee0*/  LDS R224, [R3+UR10+0xc180] ;  /* 0x00c1800a03e07984 */ /* 0x000fe80008000800 */
[----:B------:R-:W-:Y:S01]  /*8eef0*/  LDS R226, [R3+UR10+0xe180] ;  /* 0x00e1800a03e27984 */ /* 0x000fe20008000800 */
[C---:B------:R-:W-:Y:S03]  /*8ef00*/  HMMA.1688.F32.TF32 R136, R232.reuse, R22, R192 ;  /* 0x00000016e888723c */ /* 0x040fe600000810c0 */
[----:B------:R-:W-:Y:S04]  /*8ef10*/  LDS R225, [R105+UR10+0xc180] ;  /* 0x00c1800a69e17984 */ /* 0x000fe80008000800 */
[----:B------:R-:W1:Y:S04]  /*8ef20*/  LDS R227, [R105+UR10+0xe180] ;  /* 0x00e1800a69e37984 */ /* 0x000e680008000800 */
[----:B------:R-:W-:Y:S04]  /*8ef30*/  STL.64 [R1+0x31d0], R16 ;  /* 0x0031d01001007387 */ /* 0x000fe80000100a00 */
[----:B------:R3:W-:Y:S02]  /*8ef40*/  STL.64 [R1+0x31d8], R18 ;  /* 0x0031d81201007387 */ /* 0x0007e40000100a00 */
[C---:B---3--:R-:W-:Y:S02]  /*8ef50*/  HMMA.1688.F32.TF32 R16, R232.reuse, R114, R244 ;  /* 0x00000072e810723c */ /* 0x048fe400000810f4 */
[----:B------:R-:W-:Y:S04]  /*8ef60*/  STL.64 [R1+0x31c0], R132 ;  /* 0x0031c08401007387 */ /* 0x000fe80000100a00 */
[----:B------:R2:W-:Y:S02]  /*8ef70*/  STL.64 [R1+0x31c8], R134 ;  /* 0x0031c88601007387 */ /* 0x0005e40000100a00 */
[----:B--2---:R-:W-:-:S15]  /*8ef80*/  HMMA.1688.F32.TF32 R132, R232, R26, R196 ;  /* 0x0000001ae884723c */ /* 0x004fde00000810c4 */
        /* <DEDUP_REMOVED lines=60> */
[----:B------:R-:W-:Y:S04]  /*8f350*/  STL.64 [R1+0x3078], R134 ;  /* 0x0030788601007387 */ /* 0x000fe80000100a00 */
[----:B------:R-:W-:Y:S04]  /*8f360*/  STL.64 [R1+0x3060], R16 ;  /* 0x0030601001007387 */ /* 0x000fe80000100a00 */
[----:B------:R4:W-:Y:S02]  /*8f370*/  STL.64 [R1+0x3068], R18 ;  /* 0x0030681201007387 */ /* 0x0009e40000100a00 */
[C---:B----4-:R-:W-:Y:S06]  /*8f380*/  HMMA.1688.F32.TF32 R16, R232.reuse, R34, R4 ;  /* 0x00000022e810723c */ /* 0x050fec0000081004 */
[----:B------:R-:W-:-:S15]  /*8f390*/  HMMA.1688.F32.TF32 R4, R232, R30, R8 ;  /* 0x0000001ee804723c */ /* 0x000fde0000081008 */
[----:B------:R-:W-:-:S02]  /*8f3a0*/  NOP ;  /* 0x0000000000007918 */ /* 0x000fc40000000000 */
[----:B------:R2:W-:Y:S04]  /*8f3b0*/  STL.64 [R1+0x3050], R16 ;  /* 0x0030501001007387 */ /* 0x0005e80000100a00 */
[----:B------:R3:W-:Y:S04]  /*8f3c0*/  STL.64 [R1+0x3058], R18 ;  /* 0x0030581201007387 */ /* 0x0007e80000100a00 */
[----:B------:R-:W4:Y:S04]  /*8f3d0*/  LDL.LU R140, [R1+0x1080] ;  /* 0x00108000018c7983 */ /* 0x000f280000300800 */
        /* <DEDUP_REMOVED lines=120> */
[----:B------:R-:W3:Y:S01]  /*8fb60*/  LDL.LU R7, [R1+0x107c] ;  /* 0x00107c0001077983 */ /* 0x000ee20000300800 */
[----:B--2---:R-:W-:-:S15]  /*8fb70*/  HMMA.1688.F32.TF32 R16, R232, R14, R16 ;  /* 0x0000000ee810723c */ /* 0x004fde0000081010 */
[----:B------:R-:W-:-:S08]  /*8fb80*/  NOP ;  /* 0x0000000000007918 */ /* 0x000fd00000000000 */
[----:B------:R-:W-:Y:S04]  /*8fb90*/  STL.64 [R1+0x3030], R16 ;  /* 0x0030301001007387 */ /* 0x000fe80000100a00 */
[----:B------:R1:W-:Y:S04]  /*8fba0*/  STL.64 [R1+0x3038], R18 ;  /* 0x0030381201007387 */ /* 0x0003e80000100a00 */
[----:B-1----:R-:W4:Y:S04]  /*8fbb0*/  LDL.LU.64 R18, [R1+0x79f0] ;  /* 0x0079f00001127983 */ /* 0x002f280000300a00 */
[----:B------:R-:W2:Y:S01]  /*8fbc0*/  LDL.LU.64 R16, [R1+0x79e8] ;  /* 0x0079e80001107983 */ /* 0x000ea20000300a00 */
        /* <DEDUP_REMOVED lines=8> */
[----:B--2---:R-:W4:Y:S04]  /*8fc50*/  LDL.LU R234, [R1+0x1218] ;  /* 0x0012180001ea7983 */ /* 0x004f280000300800 */
[----:B------:R-:W4:Y:S01]  /*8fc60*/  LDL.LU R235, [R1+0x121c] ;  /* 0x00121c0001eb7983 */ /* 0x000f220000300800 */
[----:B---3--:R-:W-:-:S15]  /*8fc70*/  HMMA.1688.F32.TF32 R132, R228, R138, R132 ;  /* 0x0000008ae484723c */ /* 0x008fde0000081084 */
[----:B------:R-:W-:-:S08]  /*8fc80*/  NOP ;  /* 0x0000000000007918 */ /* 0x000fd00000000000 */
[----:B------:R-:W-:Y:S04]  /*8fc90*/  STL.64 [R1+0x2590], R132 ;  /* 0x0025908401007387 */ /* 0x000fe80000100a00 */
[----:B------:R1:W-:Y:S04]  /*8fca0*/  STL.64 [R1+0x2598], R134 ;  /* 0x0025988601007387 */ /* 0x0003e80000100a00 */
[----:B-1----:R-:W2:Y:S04]  /*8fcb0*/  LDL.LU.64 R134, [R1+0x79d0] ;  /* 0x0079d00001867983 */ /* 0x002ea80000300a00 */
[----:B------:R-:W3:Y:S01]  /*8fcc0*/  LDL.LU.64 R132, [R1+0x79c8] ;  /* 0x0079c80001847983 */ /* 0x000ee20000300a00 */
        /* <DEDUP_REMOVED lines=17> */
[----:B------:R-:W-:Y:S04]  /*8fde0*/  STL.64 [R1+0x1310], R8 ;  /* 0x0013100801007387 */ /* 0x000fe80000100a00 */
[----:B------:R1:W-:Y:S04]  /*8fdf0*/  STL.64 [R1+0x1318], R10 ;  /* 0x0013180a01007387 */ /* 0x0003e80000100a00 */
[----:B-1----:R-:W2:Y:S04]  /*8fe00*/  LDL.LU.64 R10, [R1+0x79c0] ;  /* 0x0079c000010a7983 */ /* 0x002ea80000300a00 */
[----:B------:R-:W4:Y:S04]  /*8fe10*/  LDL.LU.64 R8, [R1+0x79b8] ;  /* 0x0079b80001087983 */ /* 0x000f280000300a00 */
        /* <DEDUP_REMOVED lines=8> */
[----:B------:R1:W-:Y:S02]  /*8fea0*/  STL.64 [R1+0x3028], R234 ;  /* 0x003028ea01007387 */ /* 0x0003e40000100a00 */
[C---:B-1----:R-:W-:Y:S06]  /*8feb0*/  HMMA.1688.F32.TF32 R232, R228.reuse, R22, R192 ;  /* 0x00000016e4e8723c */ /* 0x042fec00000810c0 */
[C---:B------:R-:W-:Y:S01]  /*8fec0*/  HMMA.1688.F32.TF32 R192, R228.reuse, R26, R196 ;  /* 0x0000001ae4c0723c */ /* 0x040fe200000810c4 */
        /* <DEDUP_REMOVED lines=8> */
[----:B------:R1:W-:Y:S02]  /*8ff50*/  STL.64 [R1+0x2fe8], R194 ;  /* 0x002fe8c201007387 */ /* 0x0003e40000100a00 */
[C---:B-1----:R-:W-:Y:S02]  /*8ff60*/  HMMA.1688.F32.TF32 R192, R228.reuse, R102, R204 ;  /* 0x00000066e4c0723c */ /* 0x042fe400000810cc */
[----:B------:R-:W-:Y:S04]  /*8ff70*/  STL.64 [R1+0x2fd0], R200 ;  /* 0x002fd0c801007387 */ /* 0x000fe80000100a00 */
[----:B------:R-:W-:Y:S04]  /*8ff80*/  STL.64 [R1+0x2fd8], R202 ;  /* 0x002fd8ca01007387 */ /* 0x000fe80000100a00 */
[----:B------:R-:W-:Y:S04]  /*8ff90*/  STL.64 [R1+0x2fc0], R196 ;  /* 0x002fc0c401007387 */ /* 0x000fe80000100a00 */
[----:B------:R-:W-:Y:S09]  /*8ffa0*/  STL.64 [R1+0x2fc8], R198 ;  /* 0x002fc8c601007387 */ /* 0x000ff20000100a00 */
        /* <DEDUP_REMOVED lines=29> */
[C---:B-1----:R-:W-:Y:S06]  /*90180*/  HMMA.1688.F32.TF32 R148, R228.reuse, R42, R144 ;  /* 0x0000002ae494723c */ /* 0x042fec0000081090 */
[----:B------:R-:W-:Y:S03]  /*90190*/  HMMA.1688.F32.TF32 R144, R228, R38, R140 ;  /* 0x00000026e490723c */ /* 0x000fe6000008108c */
        /* <DEDUP_REMOVED lines=114> */
[----:B----4-:R-:W4:Y:S04]  /*908c0*/  LDL.LU R4, [R1+0xf10] ;  /* 0x000f100001047983 */ /* 0x010f280000300800 */
[----:B------:R-:W4:Y:S04]  /*908d0*/  LDL.LU R5, [R1+0xf14] ;  /* 0x000f140001057983 */ /* 0x000f280000300800 */
[----:B------:R-:W4:Y:S04]  /*908e0*/  LDL.LU R6, [R1+0xf18] ;  /* 0x000f180001067983 */ /* 0x000f280000300800 */
[----:B------:R-:W4:Y:S01]  /*908f0*/  LDL.LU R7, [R1+0xf1c] ;  /* 0x000f1c0001077983 */ /* 0x000f220000300800 */
[C---:B---3--:R-:W-:Y:S06]  /*90900*/  HMMA.1688.F32.TF32 R168, R224.reuse, R94, R168 ;  /* 0x0000005ee0a8723c */ /* 0x048fec00000810a8 */
[C---:B--2---:R-:W-:Y:S06]  /*90910*/  HMMA.1688.F32.TF32 R164, R224.reuse, R90, R164 ;  /* 0x0000005ae0a4723c */ /* 0x044fec00000810a4 */
[C---:B------:R-:W-:Y:S06]  /*90920*/  HMMA.1688.F32.TF32 R172, R224.reuse, R98, R172 ;  /* 0x00000062e0ac723c */ /* 0x040fec00000810ac */
[C---:B------:R-:W-:Y:S06]  /*90930*/  HMMA.1688.F32.TF32 R156, R224.reuse, R82, R156 ;  /* 0x00000052e09c723c */ /* 0x040fec000008109c */
[----:B------:R-:W-:Y:S06]  /*90940*/  HMMA.1688.F32.TF32 R152, R224, R78, R152 ;  /* 0x0000004ee098723c */ /* 0x000fec0000081098 */
[----:B------:R-:W-:-:S15]  /*90950*/  HMMA.1688.F32.TF32 R232, R228, R30, R232 ;  /* 0x0000001ee4e8723c */ /* 0x000fde00000810e8 */
[----:B------:R-:W-:-:S08]  /*90960*/  NOP ;  /* 0x0000000000007918 */ /* 0x000fd00000000000 */
[----:B------:R-:W-:Y:S04]  /*90970*/  STL.64 [R1+0x3420], R232 ;  /* 0x003420e801007387 */ /* 0x000fe80000100a00 */
[----:B------:R1:W-:Y:S02]  /*90980*/  STL.64 [R1+0x3428], R234 ;  /* 0x003428ea01007387 */ /* 0x0003e40000100a00 */
[C---:B-1----:R-:W-:Y:S06]  /*90990*/  HMMA.1688.F32.TF32 R232, R228.reuse, R14, R236 ;  /* 0x0000000ee4e8723c */ /* 0x042fec00000810ec */
[----:B------:R-:W-:Y:S06]  /*909a0*/  HMMA.1688.F32.TF32 R228, R228, R18, R240 ;  /* 0x00000012e4e4723c */ /* 0x000fec00000810f0 */
[C---:B------:R-:W-:Y:S11]  /*909b0*/  HMMA.1688.F32.TF32 R236, R224.reuse, R138, R248 ;  /* 0x0000008ae0ec723c */ /* 0x040ff600000810f8 */
[----:B------:R-:W-:Y:S04]  /*909c0*/  STL.64 [R1+0x3410], R232 ;  /* 0x003410e801007387 */ /* 0x000fe80000100a00 */
[----:B------:R1:W-:Y:S04]  /*909d0*/  STL.64 [R1+0x3418], R234 ;  /* 0x003418ea01007387 */ /* 0x0003e80000100a00 */
[----:B------:R-:W-:Y:S04]  /*909e0*/  STL.64 [R1+0x2ea0], R228 ;  /* 0x002ea0e401007387 */ /* 0x000fe80000100a00 */
[----:B------:R2:W-:Y:S01]  /*909f0*/  STL.64 [R1+0x2ea8], R230 ;  /* 0x002ea8e601007387 */ /* 0x0005e20000100a00 */
[C---:B-1----:R-:W-:Y:S06]  /*90a00*/  HMMA.1688.F32.TF32 R232, R224.reuse, R134, R244 ;  /* 0x00000086e0e8723c */ /* 0x042fec00000810f4 */
[C---:B--2---:R-:W-:Y:S06]  /*90a10*/  HMMA.1688.F32.TF32 R228, R224.reuse, R130, R192 ;  /* 0x00000082e0e4723c */ /* 0x044fec00000810c0 */
[C---:B------:R-:W-:Y:S01]  /*90a20*/  HMMA.1688.F32.TF32 R192, R224.reuse, R126, R196 ;  /* 0x0000007ee0c0723c */ /* 0x040fe200000810c4 */
[----:B------:R-:W-:Y:S04]  /*90a30*/  STL.64 [R1+0x2e90], R236 ;  /* 0x002e90ec01007387 */ /* 0x000fe80000100a00 */
[----:B------:R-:W-:Y:S06]  /*90a40*/  STL.64 [R1+0x2e98], R238 ;  /* 0x002e98ee01007387 */ /* 0x000fec0000100a00 */
[----:B------:R-:W-:Y:S04]  /*90a50*/  STL.64 [R1+0x2e80], R232 ;  /* 0x002e80e801007387 */ /* 0x000fe80000100a00 */
[----:B------:R-:W-:Y:S04]  /*90a60*/  STL.64 [R1+0x2e88], R234 ;  /* 0x002e88ea01007387 */ /* 0x000fe80000100a00 */
[----:B------:R-:W-:Y:S04]  /*90a70*/  STL.64 [R1+0x2e70], R228 ;  /* 0x002e70e401007387 */ /* 0x000fe80000100a00 */
[----:B------:R-:W-:Y:S04]  /*90a80*/  STL.64 [R1+0x2e78], R230 ;  /* 0x002e78e601007387 */ /* 0x000fe80000100a00 */
[----:B------:R-:W-:Y:S04]  /*90a90*/  STL.64 [R1+0x2e60], R192 ;  /* 0x002e60c001007387 */ /* 0x000fe80000100a00 */
[----:B------:R1:W-:Y:S01]  /*90aa0*/  STL.64 [R1+0x2e68], R194 ;  /* 0x002e68c201007387 */ /* 0x0003e20000100a00 */
[C---:B------:R-:W-:Y:S03]  /*90ab0*/  HMMA.1688.F32.TF32 R196, R224.reuse, R118, R208 ;  /* 0x00000076e0c4723c */ /* 0x040fe600000810d0 */
[----:B------:R-:W-:Y:S03]  /*90ac0*/  LDS R232, [R3+UR10+0xc200] ;  /* 0x00c2000a03e87984 */ /* 0x000fe60008000800 */
[C---:B------:R-:W-:Y:S01]  /*90ad0*/  HMMA.1688.F32.TF32 R180, R224.reuse, R22, R180 ;  /* 0x00000016e0b4723c */ /* 0x040fe200000810b4 */
[----:B------:R-:W-:Y:S04]  /*90ae0*/  LDS R234, [R3+UR10+0xe200] ;  /* 0x00e2000a03ea7984 */ /* 0x000fe80008000800 */
[----:B------:R-:W-:Y:S01]  /*90af0*/  LDS R233, [R105+UR10+0xc200] ;  /* 0x00c2000a69e97984 */ /* 0x000fe20008000800 */
[----:B-1----:R-:W-:Y:S03]  /*90b00*/  HMMA.1688.F32.TF32 R192, R224, R122, R200 ;  /* 0x0000007ae0c0723c */ /* 0x002fe600000810c8 */
[----:B------:R-:W1:-:S15]  /*90b10*/  LDS R235, [R105+UR10+0xe200] ;  /* 0x00e2000a69eb7984 */ /* 0x000e5e0008000800 */
[----:B------:R-:W-:-:S05]  /*90b20*/  NOP ;  /* 0x0000000000007918 */ /* 0x000fca0000000000 */
[----:B------:R-:W-:Y:S04]  /*90b30*/  STL.64 [R1+0x2e50], R192 ;  /* 0x002e50c001007387 */ /* 0x000fe80000100a00 */
[----:B------:R2:W-:Y:S02]  /*90b40*/  STL.64 [R1+0x2e58], R194 ;  /* 0x002e58c201007387 */ /* 0x0005e40000100a00 */
[C---:B--2---:R-:W-:Y:S02]  /*90b50*/  HMMA.1688.F32.TF32 R192, R224.reuse, R114, R204 ;  /* 0x00000072e0c0723c */ /* 0x044fe400000810cc */
[----:B------:R-:W-:Y:S04]  /*90b60*/  STL.64 [R1+0x2e40], R196 ;  /* 0x002e40c401007387 */ /* 0x000fe80000100a00 */
[----:B------:R-:W-:Y:S01]  /*90b70*/  STL.64 [R1+0x2e48], R198 ;  /* 0x002e48c601007387 */ /* 0x000fe20000100a00 */
[C---:B------:R-:W-:Y:S06]  /*90b80*/  HMMA.1688.F32.TF32 R188, R224.reuse, R26, R188 ;  /* 0x0000001ae0bc723c */ /* 0x040fec00000810bc */
[C---:B------:R-:W-:Y:S10]  /*90b90*/  HMMA.1688.F32.TF32 R184, R224.reuse, R110, R184 ;  /* 0x0000006ee0b8723c */ /* 0x040ff400000810b8 */
[----:B------:R-:W-:Y:S04]  /*90ba0*/  STL.64 [R1+0x2e30], R192 ;  /* 0x002e30c001007387 */ /* 0x000fe80000100a00 */
[----:B------:R-:W-:Y:S04]  /*90bb0*/  STL.64 [R1+0x2e38], R194 ;  /* 0x002e38c201007387 */ /* 0x000fe80000100a00 */
[----:B------:R-:W-:Y:S01]  /*90bc0*/  STL.64 [R1+0x2e20], R180 ;  /* 0x002e20b401007387 */ /* 0x000fe20000100a00 */
[C---:B------:R-:W-:Y:S03]  /*90bd0*/  HMMA.1688.F32.TF32 R176, R224.reuse, R102, R176 ;  /* 0x00000066e0b0723c */ /* 0x040fe600000810b0 */
[----:B------:R2:W-:Y:S03]  /*90be0*/  STL.64 [R1+0x2e28], R182 ;  /* 0x002e28b601007387 */ /* 0x0005e60000100a00 */
[C---:B--2---:R-:W-:Y:S06]  /*90bf0*/  HMMA.1688.F32.TF32 R180, R224.reuse, R106, R212 ;  /* 0x0000006ae0b4723c */ /* 0x044fec00000810d4 */
        /* <DEDUP_REMOVED lines=26> */
[C---:B--2---:R-:W-:Y:S06]  /*90da0*/  HMMA.1688.F32.TF32 R148, R224.reuse, R62, R144 ;  /* 0x0000003ee094723c */ /* 0x044fec0000081090 */
[C---:B------:R-:W-:Y:S06]  /*90db0*/  HMMA.1688.F32.TF32 R144, R224.reuse, R58, R140 ;  /* 0x0000003ae090723c */ /* 0x040fec000008108c */
[----:B----4-:R-:W-:Y:S01]  /*90dc0*/  HMMA.1688.F32.TF32 R4, R224, R54, R4 ;  /* 0x00000036e004723c */ /* 0x010fe20000081004 */
[----:B------:R-:W-:Y:S04]  /*90dd0*/  STL.64 [R1+0x2d60], R156 ;  /* 0x002d609c01007387 */ /* 0x000fe80000100a00 */
[----:B------:R-:W-:Y:S04]  /*90de0*/  STL.64 [R1+0x2d68], R158 ;  /* 0x002d689e01007387 */ /* 0x000fe80000100a00 */
[----:B------:R-:W-:Y:S04]  /*90df0*/  STL.64 [R1+0x2d50], R152 ;  /* 0x002d509801007387 */ /* 0x000fe80000100a00 */
[----:B------:R-:W-:Y:S04]  /*90e00*/  STL.64 [R1+0x2d58], R154 ;  /* 0x002d589a01007387 */ /* 0x000fe80000100a00 */
        /* <DEDUP_REMOVED lines=112> */
[----:B------:R-:W4:Y:S04]  /*91510*/  LDL.LU R6, [R1+0xd98] ;  /* 0x000d980001067983 */ /* 0x000f280000300800 */
[----:B------:R-:W4:Y:S01]  /*91520*/  LDL.LU R7, [R1+0xd9c] ;  /* 0x000d9c0001077983 */ /* 0x000f220000300800 */
[C---:B---3--:R-:W-:Y:S06]  /*91530*/  HMMA.1688.F32.TF32 R144, R232.reuse, R82, R144 ;  /* 0x00000052e890723c */ /* 0x048fec0000081090 */
[----:B--2---:R-:W-:Y:S06]  /*91540*/  HMMA.1688.F32.TF32 R140, R232, R78, R140 ;  /* 0x0000004ee88c723c */ /* 0x004fec000008108c */
[C---:B----4-:R-:W-:Y:S06]  /*91550*/  HMMA.1688.F32.TF32 R228, R224.reuse, R50, R228 ;  /* 0x00000032e0e4723c */ /* 0x050fec00000810e4 */
[----:B------:R-:W-:-:S15]  /*91560*/  HMMA.1688.F32.TF32 R240, R224, R42, R240 ;  /* 0x0000002ae0f0723c */ /* 0x000fde00000810f0 */
[----:B------:R-:W-:-:S02]  /*91570*/  NOP ;  /* 0x0000000000007918 */ /* 0x000fc40000000000 */
        /* <DEDUP_REMOVED lines=14> */
[----:B------:R-:W-:Y:S04]  /*91660*/  LDS R229, [R105+UR10+0xc280] ;  /* 0x00c2800a69e57984 */ /* 0x000fe80008000800 */
[----:B------:R-:W1:-:S15]  /*91670*/  LDS R231, [R105+UR10+0xe280] ;  /* 0x00e2800a69e77984 */ /* 0x000e5e0008000800 */
[----:B------:R-:W-:-:S01]  /*91680*/  NOP ;  /* 0x0000000000007918 */ /* 0x000fc20000000000 */
[----:B------:R-:W-:Y:S04]  /*91690*/  STL.64 [R1+0x2cd0], R236 ;  /* 0x002cd0ec01007387 */ /* 0x000fe80000100a00 */
[----:B------:R2:W-:Y:S04]  /*916a0*/  STL.64 [R1+0x2cd8], R238 ;  /* 0x002cd8ee01007387 */ /* 0x0005e80000100a00 */
[----:B------:R-:W-:Y:S04]  /*916b0*/  STL.64 [R1+0x2cc0], R192 ;  /* 0x002cc0c001007387 */ /* 0x000fe80000100a00 */
[----:B------:R3:W-:Y:S01]  /*916c0*/  STL.64 [R1+0x2cc8], R194 ;  /* 0x002cc8c201007387 */ /* 0x0007e20000100a00 */
[C---:B--2---:R-:W-:Y:S06]  /*916d0*/  HMMA.1688.F32.TF32 R236, R224.reuse, R14, R196 ;  /* 0x0000000ee0ec723c */ /* 0x044fec00000810c4 */
[----:B------:R-:W-:Y:S01]  /*916e0*/  HMMA.1688.F32.TF32 R196, R224, R18, R200 ;  /* 0x00000012e0c4723c */ /* 0x000fe200000810c8 */
[----:B------:R-:W-:Y:S04]  /*916f0*/  LDS R224, [R3+UR10+0xc380] ;  /* 0x00c3800a03e07984 */ /* 0x000fe80008000800 */
[----:B------:R-:W-:Y:S01]  /*91700*/  LDS R226, [R3+UR10+0xe380] ;  /* 0x00e3800a03e27984 */ /* 0x000fe20008000800 */
[C---:B---3--:R-:W-:Y:S03]  /*91710*/  HMMA.1688.F32.TF32 R192, R232.reuse, R138, R208 ;  /* 0x0000008ae8c0723c */ /* 0x048fe600000810d0 */
[----:B------:R-:W-:Y:S03]  /*91720*/  LDS R225, [R105+UR10+0xc380] ;  /* 0x00c3800a69e17984 */ /* 0x000fe60008000800 */
[C---:B------:R-:W-:Y:S01]  /*91730*/  HMMA.1688.F32.TF32 R200, R232.reuse, R134, R204 ;  /* 0x00000086e8c8723c */ /* 0x040fe200000810cc */
[----:B------:R-:W-:Y:S04]  /*91740*/  LDS R227, [R105+UR10+0xe380] ;  /* 0x00e3800a69e37984 */ /* 0x000fe80008000800 */
[----:B------:R-:W-:Y:S04]  /*91750*/  STL.64 [R1+0x2cb0], R236 ;  /* 0x002cb0ec01007387 */ /* 0x000fe80000100a00 */
[----:B------:R-:W-:Y:S04]  /*91760*/  STL.64 [R1+0x2cb8], R238 ;  /* 0x002cb8ee01007387 */ /* 0x000fe80000100a00 */
[----:B------:R-:W-:Y:S04]  /*91770*/  STL.64 [R1+0x2580], R196 ;  /* 0x002580c401007387 */ /* 0x000fe80000100a00 */
[----:B------:R2:W-:Y:S04]  /*91780*/  STL.64 [R1+0x2588], R198 ;  /* 0x002588c601007387 */ /* 0x0005e80000100a00 */
[----:B------:R-:W-:Y:S04]  /*91790*/  STL.64 [R1+0x2570], R192 ;  /* 0x002570c001007387 */ /* 0x000fe80000100a00 */
[----:B------:R3:W-:Y:S01]  /*917a0*/  STL.64 [R1+0x2578], R194 ;  /* 0x002578c201007387 */ /* 0x0007e20000100a00 */
[C---:B--2---:R-:W-:Y:S06]  /*917b0*/  HMMA.1688.F32.TF32 R196, R232.reuse, R130, R180 ;  /* 0x00000082e8c4723c */ /* 0x044fec00000810b4 */
[C---:B------:R-:W-:Y:S06]  /*917c0*/  HMMA.1688.F32.TF32 R180, R232.reuse, R122, R184 ;  /* 0x0000007ae8b4723c */ /* 0x040fec00000810b8 */
[C---:B---3--:R-:W-:Y:S01]  /*917d0*/  HMMA.1688.F32.TF32 R192, R232.reuse, R126, R188 ;  /* 0x0000007ee8c0723c */ /* 0x048fe200000810bc */
[----:B------:R-:W-:Y:S04]  /*917e0*/  STL.64 [R1+0x12e0], R200 ;  /* 0x0012e0c801007387 */ /* 0x000fe80000100a00 */
[----:B------:R-:W-:Y:S01]  /*917f0*/  STL.64 [R1+0x12e8], R202 ;  /* 0x0012e8ca01007387 */ /* 0x000fe20000100a00 */
[C---:B------:R-:W-:Y:S05]  /*91800*/  HMMA.1688.F32.TF32 R188, R232.reuse, R118, R212 ;  /* 0x00000076e8bc723c */ /* 0x040fea00000810d4 */
[----:B------:R-:W-:Y:S01]  /*91810*/  STL.64 [R1+0x12d0], R196 ;  /* 0x0012d0c401007387 */ /* 0x000fe20000100a00 */
[C---:B------:R-:W-:Y:S03]  /*91820*/  HMMA.1688.F32.TF32 R184, R232.reuse, R114, R176 ;  /* 0x00000072e8b8723c */ /* 0x040fe600000810b0 */
[----:B------:R-:W-:Y:S08]  /*91830*/  STL.64 [R1+0x12d8], R198 ;  /* 0x0012d8c601007387 */ /* 0x000ff00000100a00 */
[----:B------:R-:W-:Y:S04]  /*91840*/  STL.64 [R1+0x12c0], R192 ;  /* 0x0012c0c001007387 */ /* 0x000fe80000100a00 */
[----:B------:R-:W-:Y:S04]  /*91850*/  STL.64 [R1+0x12c8], R194 ;  /* 0x0012c8c201007387 */ /* 0x000fe80000100a00 */
[----:B------:R-:W-:Y:S01]  /*91860*/  STL.64 [R1+0x2ca0], R180 ;  /* 0x002ca0b401007387 */ /* 0x000fe20000100a00 */
[C---:B------:R-:W-:Y:S03]  /*91870*/  HMMA.1688.F32.TF32 R176, R232.reuse, R26, R168 ;  /* 0x0000001ae8b0723c */ /* 0x040fe600000810a8 */
[----:B------:R2:W-:Y:S03]  /*91880*/  STL.64 [R1+0x2ca8], R182 ;  /* 0x002ca8b601007387 */ /* 0x0005e60000100a00 */
        /* <DEDUP_REMOVED lines=31> */
[----:B------:R-:W-:Y:S04]  /*91a80*/  STL.64 [R1+0x2be0], R144 ;  /* 0x002be09001007387 */ /* 0x000fe80000100a00 */
[----:B------:R-:W-:Y:S04]  /*91a90*/  STL.64 [R1+0x2be8], R146 ;  /* 0x002be89201007387 */ /* 0x000fe80000100a00 */
[----:B--2---:R-:W1:Y:S04]  /*91aa0*/  LDL.LU R148, [R1+0x200] ;  /* 0x0002000001947983 */ /* 0x004e680000300800 */
[----:B------:R-:W-:Y:S04]  /*91ab0*/  STL.64 [R1+0x2bd0], R140 ;  /* 0x002bd08c01007387 */ /* 0x000fe80000100a00 */
[----:B------:R-:W-:Y:S04]  /*91ac0*/  STL.64 [R1+0x2bd8], R142 ;  /* 0x002bd88e01007387 */ /* 0x000fe80000100a00 */
[----:B------:R2:W-:Y:S04]  /*91ad0*/  STL.64 [R1+0x2bc0], R4 ;  /* 0x002bc00401007387 */ /* 0x0005e80000100a00 */
[----:B------:R4:W-:Y:S04]  /*91ae0*/  STL.64 [R1+0x2bc8], R6 ;  /* 0x002bc80601007387 */ /* 0x0009e80000100a00 */
[----:B------:R-:W1:Y:S04]  /*91af0*/  LDL.LU R149, [R1+0x204] ;  /* 0x0002040001957983 */ /* 0x000e680000300800 */
[----:B---3--:R-:W1:Y:S04]  /*91b00*/  LDL.LU R150, [R1+0x208] ;  /* 0x0002080001967983 */ /* 0x008e680000300800 */
[----:B------:R-:W1:Y:S04]  /*91b10*/  LDL.LU R151, [R1+0x20c] ;  /* 0x00020c0001977983 */ /* 0x000e680000300800 */
        /* <DEDUP_REMOVED lines=67> */
[----:B------:R-:W-:-:S15]  /*91f50*/  HMMA.1688.F32.TF32 R180, R232, R62, R140 ;  /* 0x0000003ee8b4723c */ /* 0x000fde000008108c */
[----:B------:R-:W-:-:S02]  /*91f60*/  NOP ;  /* 0x0000000000007918 */ /* 0x000fc40000000000 */
[----:B------:R-:W-:Y:S04]  /*91f70*/  STL.64 [R1+0x2bb0], R192 ;  /* 0x002bb0c001007387 */ /* 0x000fe80000100a00 */
[----:B------:R-:W-:Y:S04]  /*91f80*/  STL.64 [R1+0x2bb8], R194 ;  /* 0x002bb8c201007387 */ /* 0x000fe80000100a00 */
[----:B------:R-:W-:Y:S04]  /*91f90*/  STL.64 [R1+0x2ba0], R188 ;  /* 0x002ba0bc01007387 */ /* 0x000fe80000100a00 */
[----:B------:R-:W-:Y:S04]  /*91fa0*/  STL.64 [R1+0x2ba8], R190 ;  /* 0x002ba8be01007387 */ /* 0x000fe80000100a00 */
        /* <DEDUP_REMOVED lines=8> */
[----:B---3--:R-:W3:Y:S01]  /*92030*/  LDL.LU R4, [R1+0xcb0] ;  /* 0x000cb00001047983 */ /* 0x008ee20000300800 */
        /* <DEDUP_REMOVED lines=9> */
[----:B------:R-:W-:Y:S05]  /*920d0*/  STL.64 [R1+0x2b70], R184 ;  /* 0x002b70b801007387 */ /* 0x000fea0000100a00 */
[C---:B-1----:R-:W-:Y:S01]  /*920e0*/  HMMA.1688.F32.TF32 R148, R228.reuse, R138, R148 ;  /* 0x0000008ae494723c */ /* 0x042fe20000081094 */
        /* <DEDUP_REMOVED lines=13> */
[----:B------:R-:W-:Y:S03]  /*921c0*/  HMMA.1688.F32.TF32 R144, R228, R126, R144 ;  /* 0x0000007ee490723c */ /* 0x000fe60000081090 */
[----:B------:R-:W-:Y:S01]  /*921d0*/  STL.64 [R1+0x33e0], R156 ;  /* 0x0033e09c01007387 */ /* 0x000fe20000100a00 */
[----:B------:R-:W-:-:S03]  /*921e0*/  MOV R5, R11 ;  /* 0x0000000b00057202 */ /* 0x000fc60000000f00 */
[----:B------:R-:W-:Y:S01]  /*921f0*/  STL.64 [R1+0x33e8], R158 ;  /* 0x0033e89e01007387 */ /* 0x000fe20000100a00 */
[----:B----4-:R-:W-:-:S03]  /*92200*/  IMAD.MOV.U32 R6, RZ, RZ, R10 ;  /* 0x000000ffff067224 */ /* 0x010fc600078e000a */
[----:B------:R-:W-:Y:S01]  /*92210*/  STL.64 [R1+0x2b20], R152 ;  /* 0x002b209801007387 */ /* 0x000fe20000100a00 */
[----:B------:R-:W-:-:S03]  /*92220*/  IMAD.MOV.U32 R7, RZ, RZ, R9 ;  /* 0x000000ffff077224 */ /* 0x000fc600078e0009 */
[----:B------:R1:W-:Y:S01]  /*92230*/  STL.64 [R1+0x2b28], R154 ;  /* 0x002b289a01007387 */ /* 0x0003e20000100a00 */
[----:B------:R-:W-:Y:S02]  /*92240*/  IMAD.MOV.U32 R9, RZ, RZ, R149 ;  /* 0x000000ffff097224 */ /* 0x000fe400078e0095 */
[----:B------:R-:W-:Y:S01]  /*92250*/  IMAD.MOV.U32 R10, RZ, RZ, R150 ;  /* 0x000000ffff0a7224 */ /* 0x000fe200078e0096 */
[----:B------:R4:W-:Y:S01]  /*92260*/  STL [R1+0x2b10], R148 ;  /* 0x002b109401007387 */ /* 0x0009e20000100800 */
[----:B------:R-:W-:-:S03]  /*92270*/  IMAD.MOV.U32 R11, RZ, RZ, R151 ;  /* 0x000000ffff0b7224 */ /* 0x000fc600078e0097 */
[----:B------:R-:W-:Y:S01]  /*92280*/  LDS R232, [R3+UR10+0xc300] ;  /* 0x00c3000a03e87984 */ /* 0x000fe20008000800 */
[C---:B-1----:R-:W-:Y:S03]  /*92290*/  HMMA.1688.F32.TF32 R152, R228.reuse, R134, R220 ;  /* 0x00000086e498723c */ /* 0x042fe600000810dc */
[----:B------:R-:W-:Y:S04]  /*922a0*/  LDS R234, [R3+UR10+0xe300] ;  /* 0x00e3000a03ea7984 */ /* 0x000fe80008000800 */
[----:B------:R-:W-:Y:S01]  /*922b0*/  LDS R233, [R105+UR10+0xc300] ;  /* 0x00c3000a69e97984 */ /* 0x000fe20008000800 */
[----:B----4-:R-:W-:Y:S03]  /*922c0*/  HMMA.1688.F32.TF32 R148, R228, R130, R216 ;  /* 0x00000082e494723c */ /* 0x010fe600000810d8 */
[----:B------:R1:W-:Y:S04]  /*922d0*/  STL [R1+0x761c], R11 ;  /* 0x00761c0b01007387 */ /* 0x0003e80000100800 */
[----:B------:R4:W-:Y:S04]  /*922e0*/  STL [R1+0x7618], R10 ;  /* 0x0076180a01007387 */ /* 0x0009e80000100800 */
[----:B------:R4:W-:Y:S01]  /*922f0*/  STL [R1+0x7614], R9 ;  /* 0x0076140901007387 */ /* 0x0009e20000100800 */
[----:B-1----:R-:W-:-:S03]  /*92300*/  IMAD.MOV.U32 R11, RZ, RZ, R145 ;  /* 0x000000ffff0b7224 */ /* 0x002fc600078e0091 */
[----:B------:R-:W1:Y:S01]  /*92310*/  LDS R235, [R105+UR10+0xe300] ;  /* 0x00e3000a69eb7984 */ /* 0x000e620008000800 */
[----:B----4-:R-:W-:-:S03]  /*92320*/  IMAD.MOV.U32 R10, RZ, RZ, R146 ;  /* 0x000000ffff0a7224 */ /* 0x010fc600078e0092 */
[----:B------:R4:W-:Y:S01]  /*92330*/  STL.64 [R1+0x2b00], R152 ;  /* 0x002b009801007387 */ /* 0x0009e20000100a00 */
[----:B------:R-:W-:-:S03]  /*92340*/  IMAD.MOV.U32 R9, RZ, RZ, R147 ;  /* 0x000000ffff097224 */ /* 0x000fc600078e0093 */
[----:B------:R4:W-:Y:S04]  /*92350*/  STL.64 [R1+0x2b08], R154 ;  /* 0x002b089a01007387 */ /* 0x0009e80000100a00 */
[----:B------:R1:W-:Y:S04]  /*92360*/  STL.64 [R1+0x2af0], R148 ;  /* 0x002af09401007387 */ /* 0x0003e80000100a00 */
[----:B------:R1:W-:Y:S04]  /*92370*/  STL.64 [R1+0x2af8], R150 ;  /* 0x002af89601007387 */ /* 0x0003e80000100a00 */
[----:B------:R1:W-:Y:S04]  /*92380*/  STL [R1+0x2ae0], R144 ;  /* 0x002ae09001007387 */ /* 0x0003e80000100800 */
[----:B------:R-:W-:Y:S04]  /*92390*/  STL [R1+0x7628], R9 ;  /* 0x0076280901007387 */ /* 0x000fe80000100800 */
[----:B------:R-:W-:Y:S04]  /*923a0*/  STL [R1+0x7624], R10 ;  /* 0x0076240a01007387 */ /* 0x000fe80000100800 */
[----:B------:R-:W-:Y:S01]  /*923b0*/  STL [R1+0x7620], R11 ;  /* 0x0076200b01007387 */ /* 0x000fe20000100800 */
[C---:B--2---:R-:W-:Y:S06]  /*923c0*/  HMMA.1688.F32.TF32 R140, R228.reuse, R122, R140 ;  /* 0x0000007ae48c723c */ /* 0x044fec000008108c */
[----:B---3--:R-:W-:-:S15]  /*923d0*/  HMMA.1688.F32.TF32 R4, R228, R118, R4 ;  /* 0x00000076e404723c */ /* 0x008fde0000081004 */
[----:B------:R-:W-:-:S02]  /*923e0*/  NOP ;  /* 0x0000000000007918 */ /* 0x000fc40000000000 */
[----:B------:R2:W-:Y:S04]  /*923f0*/  STL.64 [R1+0x2ad0], R140 ;  /* 0x002ad08c01007387 */ /* 0x0005e80000100a00 */
[----:B------:R3:W-:Y:S04]  /*92400*/  STL.64 [R1+0x2ad8], R142 ;  /* 0x002ad88e01007387 */ /* 0x0007e80000100a00 */
[----:B------:R3:W-:Y:S04]  /*92410*/  STL [R1+0x2ac0], R4 ;  /* 0x002ac00401007387 */ /* 0x0007e80000100800 */
        /* <DEDUP_REMOVED lines=12> */
[----:B-1----:R-:W4:Y:S04]  /*924e0*/  LDL.LU R148, [R1+0xc70] ;  /* 0x000c700001947983 */ /* 0x002f280000300800 */
        /* <DEDUP_REMOVED lines=18> */
[----:B------:R-:W2:Y:S01]  /*92610*/  LDL.LU R143, [R1+0xc3c] ;  /* 0x000c3c00018f7983 */ /* 0x000ea20000300800 */
[----:B------:R-:W-:Y:S01]  /*92620*/  IMAD.MOV.U32 R9, RZ, RZ, R5 ;  /* 0x000000ffff097224 */ /* 0x000fe200078e0005 */
[----:B------:R-:W-:Y:S01]  /*92630*/  MOV R11, R7 ;  /* 0x00000007000b7202 */ /* 0x000fe20000000f00 */
[----:B------:R-:W-:Y:S01]  /*92640*/  IMAD.MOV.U32 R10, RZ, RZ, R6 ;  /* 0x000000ffff0a7224 */ /* 0x000fe200078e0006 */
[----:B------:R-:W3:Y:S04]  /*92650*/  LDL.LU R4, [R1+0xc20] ;  /* 0x000c200001047983 */ /* 0x000ee80000300800 */
[----:B------:R-:W3:Y:S04]  /*92660*/  LDL.LU R5, [R1+0xc24] ;  /* 0x000c240001057983 */ /* 0x000ee80000300800 */
[----:B------:R-:W3:Y:S04]  /*92670*/  LDL.LU R6, [R1+0xc28] ;  /* 0x000c280001067983 */ /* 0x000ee80000300800 */
[----:B------:R-:W3:Y:S04]  /*92680*/  LDL.LU R7, [R1+0xc2c] ;  /* 0x000c2c0001077983 */ /* 0x000ee80000300800 */
[----:B------:R-:W-:Y:S04]  /*92690*/  STL [R1+0x7634], R9 ;  /* 0x0076340901007387 */ /* 0x000fe80000100800 */
[----:B------:R1:W-:Y:S04]  /*926a0*/  STL [R1+0x7630], R10 ;  /* 0x0076300a01007387 */ /* 0x0003e80000100800 */
[----:B------:R1:W-:Y:S01]  /*926b0*/  STL [R1+0x762c], R11 ;  /* 0x00762c0b01007387 */ /* 0x0003e20000100800 */
[C---:B------:R-:W-:Y:S06]  /*926c0*/  HMMA.1688.F32.TF32 R156, R228.reuse, R22, R156 ;  /* 0x00000016e49c723c */ /* 0x040fec000008109c */
[C---:B------:R-:W-:Y:S06]  /*926d0*/  HMMA.1688.F32.TF32 R160, R228.reuse, R114, R160 ;  /* 0x00000072e4a0723c */ /* 0x040fec00000810a0 */
[----:B----4-:R-:W-:-:S12]  /*926e0*/  HMMA.1688.F32.TF32 R152, R228, R26, R152 ;  /* 0x0000001ae498723c */ /* 0x010fd80000081098 */
[----:B-1----:R-:W-:Y:S01]  /*926f0*/  IMAD.MOV.U32 R10, RZ, RZ, R156 ;  /* 0x000000ffff0a7224 */ /* 0x002fe200078e009c */
[----:B------:R-:W-:Y:S01]  /*92700*/  HMMA.1688.F32.TF32 R148, R228, R110, R148 ;  /* 0x0000006ee494723c */ /* 0x000fe20000081094 */
[----:B------:R-:W-:-:S03]  /*92710*/  IMAD.MOV.U32 R11, RZ, RZ, R157 ;  /* 0x000000ffff0b7224 */ /* 0x000fc600078e009d */
[----:B------:R-:W-:Y:S04]  /*92720*/  STL.64 [R1+0x2ab0], R160 ;  /* 0x002ab0a001007387 */ /* 0x000fe80000100a00 */
[----:B------:R-:W-:Y:S03]  /*92730*/  STL.64 [R1+0x2ab8], R162 ;  /* 0x002ab8a201007387 */ /* 0x000fe60000100a00 */
[----:B------:R-:W-:Y:S01]  /*92740*/  IMAD.MOV.U32 R9, RZ, RZ, R155 ;  /* 0x000000ffff097224 */ /* 0x000fe200078e009b */
[----:B------:R-:W-:Y:S04]  /*92750*/  STL.64 [R1+0x2aa8], R158 ;  /* 0x002aa89e01007387 */ /* 0x000fe80000100a00 */
[----:B------:R1:W-:Y:S04]  /*92760*/  STL [R1+0x763c], R10 ;  /* 0x00763c0a01007387 */ /* 0x0003e80000100800 */
[----:B------:R4:W-:Y:S04]  /*92770*/  STL [R1+0x7638], R11 ;  /* 0x0076380b01007387 */ /* 0x0009e80000100800 */
[----:B------:R-:W-:Y:S01]  /*92780*/  STL.64 [R1+0x2a90], R152 ;  /* 0x002a909801007387 */ /* 0x000fe20000100a00 */
[----:B-1----:R-:W-:-:S03]  /*92790*/  IMAD.MOV.U32 R10, RZ, RZ, R150 ;  /* 0x000000ffff0a7224 */ /* 0x002fc600078e0096 */
[----:B------:R1:W-:Y:S01]  /*927a0*/  STL [R1+0x2a98], R154 ;  /* 0x002a989a01007387 */ /* 0x0003e20000100800 */
[----:B----4-:R-:W-:-:S03]  /*927b0*/  IMAD.MOV.U32 R11, RZ, RZ, R151 ;  /* 0x000000ffff0b7224 */ /* 0x010fc600078e0097 */
[----:B------:R-:W-:Y:S04]  /*927c0*/  STL [R1+0x7640], R9 ;  /* 0x0076400901007387 */ /* 0x000fe80000100800 */
[----:B------:R4:W-:Y:S01]  /*927d0*/  STL.64 [R1+0x2a80], R148 ;  /* 0x002a809401007387 */ /* 0x0009e20000100a00 */
[C---:B-1----:R-:W-:Y:S06]  /*927e0*/  HMMA.1688.F32.TF32 R152, R228.reuse, R106, R220 ;  /* 0x0000006ae498723c */ /* 0x042fec00000810dc */
[C---:B----4-:R-:W-:Y:S06]  /*927f0*/  HMMA.1688.F32.TF32 R148, R228.reuse, R102, R216 ;  /* 0x00000066e494723c */ /* 0x050fec00000810d8 */
[C---:B------:R-:W-:Y:S06]  /*92800*/  HMMA.1688.F32.TF32 R144, R228.reuse, R98, R144 ;  /* 0x00000062e490723c */ /* 0x040fec0000081090 */
[C---:B--2---:R-:W-:Y:S01]  /*92810*/  HMMA.1688.F32.TF32 R140, R228.reuse, R94, R140 ;  /* 0x0000005ee48c723c */ /* 0x044fe2000008108c */
[----:B------:R1:W-:Y:S04]  /*92820*/  STL [R1+0x7648], R10 ;  /* 0x0076480a01007387 */ /* 0x0003e80000100800 */
[----:B------:R2:W-:Y:S07]  /*92830*/  STL [R1+0x7644], R11 ;  /* 0x0076440b01007387 */ /* 0x0005ee0000100800 */
[----:B------:R-:W-:Y:S01]  /*92840*/  IMAD.MOV.U32 R9, RZ, RZ, R151 ;  /* 0x000000ffff097224 */ /* 0x000fe200078e0097 */
[----:B---3--:R-:W-:Y:S01]  /*92850*/  HMMA.1688.F32.TF32 R4, R228, R90, R4 ;  /* 0x0000005ae404723c */ /* 0x008fe20000081004 */
[----:B-1----:R-:W-:Y:S01]  /*92860*/  IMAD.MOV.U32 R10, RZ, RZ, R148 ;  /* 0x000000ffff0a7224 */ /* 0x002fe200078e0094 */
[----:B------:R-:W-:Y:S01]  /*92870*/  STL.64 [R1+0x2a70], R152 ;  /* 0x002a709801007387 */ /* 0x000fe20000100a00 */
[----:B--2---:R-:W-:-:S03]  /*92880*/  IMAD.MOV.U32 R11, RZ, RZ, R149 ;  /* 0x000000ffff0b7224 */ /* 0x004fc600078e0095 */
[----:B------:R-:W-:Y:S04]  /*92890*/  STL.64 [R1+0x2a78], R154 ;  /* 0x002a789a01007387 */ /* 0x000fe80000100a00 */
[----:B------:R-:W-:Y:S04]  /*928a0*/  STL [R1+0x2a68], R150 ;  /* 0x002a689601007387 */ /* 0x000fe80000100800 */
[----:B------:R1:W-:Y:S04]  /*928b0*/  STL [R1+0x7654], R9 ;  /* 0x0076540901007387 */ /* 0x0003e80000100800 */
[----:B------:R2:W-:Y:S04]  /*928c0*/  STL [R1+0x7650], R10 ;  /* 0x0076500a01007387 */ /* 0x0005e80000100800 */
[----:B------:R3:W-:Y:S01]  /*928d0*/  STL [R1+0x764c], R11 ;  /* 0x00764c0b01007387 */ /* 0x0007e20000100800 */
[----:B-1----:R-:W-:-:S03]  /*928e0*/  IMAD.MOV.U32 R9, RZ, RZ, R141 ;  /* 0x000000ffff097224 */ /* 0x002fc600078e008d */
[----:B------:R-:W-:Y:S01]  /*928f0*/  STL.64 [R1+0x2a50], R144 ;  /* 0x002a509001007387 */ /* 0x000fe20000100a00 */
[----:B--2---:R-:W-:-:S03]  /*92900*/  IMAD.MOV.U32 R10, RZ, RZ, R142 ;  /* 0x000000ffff0a7224 */ /* 0x004fc600078e008e */
[----:B------:R-:W-:Y:S01]  /*92910*/  STL.64 [R1+0x2a58], R146 ;  /* 0x002a589201007387 */ /* 0x000fe20000100a00 */
[----:B---3--:R-:W-:-:S03]  /*92920*/  MOV R11, R143 ;  /* 0x0000008f000b7202 */ /* 0x008fc60000000f00 */
[----:B------:R1:W-:Y:S04]  /*92930*/  STL [R1+0x2a40], R140 ;  /* 0x002a408c01007387 */ /* 0x0003e80000100800 */
[----:B------:R-:W-:Y:S04]  /*92940*/  STL [R1+0x7660], R9 ;  /* 0x0076600901007387 */ /* 0x000fe80000100800 */
[----:B------:R-:W-:Y:S04]  /*92950*/  STL [R1+0x765c], R10 ;  /* 0x00765c0a01007387 */ /* 0x000fe80000100800 */
[----:B------:R-:W-:Y:S04]  /*92960*/  STL [R1+0x7658], R11 ;  /* 0x0076580b01007387 */ /* 0x000fe80000100800 */
[----:B-1----:R-:W2:Y:S04]  /*92970*/  LDL.LU R140, [R1+0xb70] ;  /* 0x000b7000018c7983 */ /* 0x002ea80000300800 */
[----:B------:R1:W-:Y:S04]  /*92980*/  STL.64 [R1+0x2a30], R4 ;  /* 0x002a300401007387 */ /* 0x0003e80000100a00 */
        /* <DEDUP_REMOVED lines=46> */
[----:B---3--:R-:W3:Y:S04]  /*92c70*/  LDL.LU R6, [R1+0xb68] ;  /* 0x000b680001067983 */ /* 0x008ee80000300800 */
[----:B------:R-:W3:Y:S01]  /*92c80*/  LDL.LU R7, [R1+0xb6c] ;  /* 0x000b6c0001077983 */ /* 0x000ee20000300800 */
[C---:B----4-:R-:W-:Y:S06]  /*92c90*/  HMMA.1688.F32.TF32 R172, R228.reuse, R86, R172 ;  /* 0x00000056e4ac723c */ /* 0x050fec00000810ac */
[C---:B--2---:R-:W-:Y:S06]  /*92ca0*/  HMMA.1688.F32.TF32 R168, R228.reuse, R82, R168 ;  /* 0x00000052e4a8723c */ /* 0x044fec00000810a8 */
[----:B------:R-:W-:-:S12]  /*92cb0*/  HMMA.1688.F32.TF32 R164, R228, R78, R164 ;  /* 0x0000004ee4a4723c */ /* 0x000fd800000810a4 */
[----:B------:R-:W-:Y:S02]  /*92cc0*/  IMAD.MOV.U32 R10, RZ, RZ, R172 ;  /* 0x000000ffff0a7224 */ /* 0x000fe400078e00ac */
[----:B------:R-:W-:Y:S01]  /*92cd0*/  IMAD.MOV.U32 R11, RZ, RZ, R173 ;  /* 0x000000ffff0b7224 */ /* 0x000fe200078e00ad */
[----:B------:R-:W-:Y:S01]  /*92ce0*/  HMMA.1688.F32.TF32 R160, R228, R74, R160 ;  /* 0x0000004ae4a0723c */ /* 0x000fe200000810a0 */
[----:B------:R-:W-:Y:S02]  /*92cf0*/  STL.64 [R1+0x2a28], R174 ;  /* 0x002a28ae01007387 */ /* 0x000fe40000100a00 */
[----:B------:R-:W-:-:S03]  /*92d00*/  IMAD.MOV.U32 R9, RZ, RZ, R171 ;  /* 0x000000ffff097224 */ /* 0x000fc600078e00ab */
[----:B------:R-:W-:Y:S01]  /*92d10*/  HMMA.1688.F32.TF32 R156, R228, R70, R156 ;  /* 0x00000046e49c723c */ /* 0x000fe2000008109c */
[----:B------:R1:W-:Y:S04]  /*92d20*/  STL [R1+0x7668], R10 ;  /* 0x0076680a01007387 */ /* 0x0003e80000100800 */
[----:B------:R2:W-:Y:S04]  /*92d30*/  STL [R1+0x7664], R11 ;  /* 0x0076640b01007387 */ /* 0x0005e80000100800 */
[----:B------:R-:W-:Y:S01]  /*92d40*/  STL.64 [R1+0x2a10], R168 ;  /* 0x002a10a801007387 */ /* 0x000fe20000100a00 */
[----:B-1----:R-:W-:-:S03]  /*92d50*/  IMAD.MOV.U32 R10, RZ, RZ, R166 ;  /* 0x000000ffff0a7224 */ /* 0x002fc600078e00a6 */
[----:B------:R-:W-:Y:S01]  /*92d60*/  STL [R1+0x2a18], R170 ;  /* 0x002a18aa01007387 */ /* 0x000fe20000100800 */
[----:B--2---:R-:W-:-:S03]  /*92d70*/  IMAD.MOV.U32 R11, RZ, RZ, R167 ;  /* 0x000000ffff0b7224 */ /* 0x004fc600078e00a7 */
[----:B------:R1:W-:Y:S04]  /*92d80*/  STL [R1+0x766c], R9 ;  /* 0x00766c0901007387 */ /* 0x0003e80000100800 */
[----:B------:R-:W-:Y:S04]  /*92d90*/  STL.64 [R1+0x2a00], R164 ;  /* 0x002a00a401007387 */ /* 0x000fe80000100a00 */
[----:B------:R2:W-:Y:S04]  /*92da0*/  STL [R1+0x7674], R10 ;  /* 0x0076740a01007387 */ /* 0x0005e80000100800 */
[----:B------:R4:W-:Y:S01]  /*92db0*/  STL [R1+0x7670], R11 ;  /* 0x0076700b01007387 */ /* 0x0009e20000100800 */
[----:B-1----:R-:W-:-:S03]  /*92dc0*/  IMAD.MOV.U32 R9, RZ, RZ, R159 ;  /* 0x000000ffff097224 */ /* 0x002fc600078e009f */
[----:B------:R-:W-:Y:S01]  /*92dd0*/  STL.64 [R1+0x29f0], R160 ;  /* 0x0029f0a001007387 */ /* 0x000fe20000100a00 */
[----:B--2---:R-:W-:-:S03]  /*92de0*/  IMAD.MOV.U32 R10, RZ, RZ, R156 ;  /* 0x000000ffff0a7224 */ /* 0x004fc600078e009c */
[----:B------:R1:W-:Y:S01]  /*92df0*/  STL.64 [R1+0x29f8], R162 ;  /* 0x0029f8a201007387 */ /* 0x0003e20000100a00 */
[----:B----4-:R-:W-:-:S03]  /*92e00*/  IMAD.MOV.U32 R11, RZ, RZ, R157 ;  /* 0x000000ffff0b7224 */ /* 0x010fc600078e009d */
[----:B------:R2:W-:Y:S01]  /*92e10*/  STL [R1+0x29e8], R158 ;  /* 0x0029e89e01007387 */ /* 0x0005e20000100800 */
[C---:B-1----:R-:W-:Y:S06]  /*92e20*/  HMMA.1688.F32.TF32 R160, R228.reuse, R66, R152 ;  /* 0x00000042e4a0723c */ /* 0x042fec0000081098 */
[C---:B--2---:R-:W-:Y:S06]  /*92e30*/  HMMA.1688.F32.TF32 R156, R228.reuse, R62, R148 ;  /* 0x0000003ee49c723c */ /* 0x044fec0000081094 */
[C---:B------:R-:W-:Y:S06]  /*92e40*/  HMMA.1688.F32.TF32 R152, R228.reuse, R58, R220 ;  /* 0x0000003ae498723c */ /* 0x040fec00000810dc */
[----:B------:R-:W-:Y:S01]  /*92e50*/  HMMA.1688.F32.TF32 R148, R228, R54, R216 ;  /* 0x00000036e494723c */ /* 0x000fe200000810d8 */
[----:B------:R1:W-:Y:S04]  /*92e60*/  STL [R1+0x7680], R9 ;  /* 0x0076800901007387 */ /* 0x0003e80000100800 */
[----:B------:R-:W-:Y:S04]  /*92e70*/  STL [R1+0x767c], R10 ;  /* 0x00767c0a01007387 */ /* 0x000fe80000100800 */
[----:B------:R2:W-:Y:S04]  /*92e80*/  STL [R1+0x7678], R11 ;  /* 0x0076780b01007387 */ /* 0x0005e80000100800 */
[----:B------:R-:W-:Y:S04]  /*92e90*/  STL.64 [R1+0x29d0], R160 ;  /* 0x0029d0a001007387 */ /* 0x000fe80000100a00 */
[----:B------:R-:W-:Y:S04]  /*92ea0*/  STL.64 [R1+0x29d8], R162 ;  /* 0x0029d8a201007387 */ /* 0x000fe80000100a00 */
[----:B------:R-:W-:Y:S04]  /*92eb0*/  STL.64 [R1+0x29c0], R156 ;  /* 0x0029c09c01007387 */ /* 0x000fe80000100a00 */
[----:B------:R-:W-:Y:S01]  /*92ec0*/  STL.64 [R1+0x29c8], R158 ;  /* 0x0029c89e01007387 */ /* 0x000fe20000100a00 */
[----:B-1----:R-:W-:Y:S01]  /*92ed0*/  IMAD.MOV.U32 R9, RZ, RZ, R149 ;  /* 0x000000ffff097224 */ /* 0x002fe200078e0095 */
[----:B--2---:R-:W-:-:S02]  /*92ee0*/  MOV R11, R151 ;  /* 0x00000097000b7202 */ /* 0x004fc40000000f00 */
[----:B------:R-:W-:Y:S01]  /*92ef0*/  STL.64 [R1+0x29b0], R152 ;  /* 0x0029b09801007387 */ /* 0x000fe20000100a00 */
[----:B------:R-:W-:-:S03]  /*92f00*/  IMAD.MOV.U32 R10, RZ, RZ, R150 ;  /* 0x000000ffff0a7224 */ /* 0x000fc600078e0096 */
[----:B------:R-:W-:Y:S04]  /*92f10*/  STL.64 [R1+0x29b8], R154 ;  /* 0x0029b89a01007387 */ /* 0x000fe80000100a00 */
[----:B------:R1:W-:Y:S01]  /*92f20*/  STL [R1+0x29a0], R148 ;  /* 0x0029a09401007387 */ /* 0x0003e20000100800 */
[C---:B---3--:R-:W-:Y:S06]  /*92f30*/  HMMA.1688.F32.TF32 R4, R228.reuse, R42, R4 ;  /* 0x0000002ae404723c */ /* 0x048fec0000081004 */
[C---:B-1----:R-:W-:Y:S06]  /*92f40*/  HMMA.1688.F32.TF32 R148, R228.reuse, R50, R144 ;  /* 0x00000032e494723c */ /* 0x042fec0000081090 */
[----:B------:R-:W-:-:S15]  /*92f50*/  HMMA.1688.F32.TF32 R144, R228, R46, R140 ;  /* 0x0000002ee490723c */ /* 0x000fde000008108c */
[----:B------:R-:W-:-:S02]  /*92f60*/  NOP ;  /* 0x0000000000007918 */ /* 0x000fc40000000000 */
        /* <DEDUP_REMOVED lines=107> */
[C---:B------:R-:W-:Y:S06]  /*93620*/  HMMA.1688.F32.TF32 R192, R228.reuse, R30, R196 ;  /* 0x0000001ee4c0723c */ /* 0x040fec00000810c4 */
[C---:B------:R-:W-:Y:S06]  /*93630*/  HMMA.1688.F32.TF32 R200, R228.reuse, R14, R200 ;  /* 0x0000000ee4c8723c */ /* 0x040fec00000810c8 */
[----:B------:R-:W-:Y:S05]  /*93640*/  HMMA.1688.F32.TF32 R196, R228, R18, R208 ;  /* 0x00000012e4c4723c */ /* 0x000fea00000810d0 */
[----:B------:R-:W-:Y:S04]  /*93650*/  STL.64 [R1+0x2950], R236 ;  /* 0x002950ec01007387 */ /* 0x000fe80000100a00 */
[----:B------:R-:W-:Y:S04]  /*93660*/  STL.64 [R1+0x2958], R238 ;  /* 0x002958ee01007387 */ /* 0x000fe80000100a00 */
[----:B------:R-:W-:Y:S01]  /*93670*/  STL.64 [R1+0x2940], R192 ;  /* 0x002940c001007387 */ /* 0x000fe20000100a00 */
[C---:B------:R-:W-:Y:S03]  /*93680*/  HMMA.1688.F32.TF32 R180, R232.reuse, R134, R180 ;  /* 0x00000086e8b4723c */ /* 0x040fe600000810b4 */
[----:B------:R1:W-:Y:S03]  /*93690*/  STL.64 [R1+0x2948], R194 ;  /* 0x002948c201007387 */ /* 0x0003e60000100a00 */
[C---:B-1----:R-:W-:Y:S01]  /*936a0*/  HMMA.1688.F32.TF32 R192, R232.reuse, R138, R204 ;  /* 0x0000008ae8c0723c */ /* 0x042fe200000810cc */
[----:B------:R-:W-:Y:S04]  /*936b0*/  STL.64 [R1+0x2930], R200 ;  /* 0x002930c801007387 */ /* 0x000fe80000100a00 */
[----:B------:R-:W-:Y:S01]  /*936c0*/  STL.64 [R1+0x2938], R202 ;  /* 0x002938ca01007387 */ /* 0x000fe20000100a00 */
[C---:B------:R-:W-:Y:S03]  /*936d0*/  HMMA.1688.F32.TF32 R188, R232.reuse, R130, R188 ;  /* 0x00000082e8bc723c */ /* 0x040fe600000810bc */
[----:B------:R-:W-:Y:S04]  /*936e0*/  STL.64 [R1+0x2560], R196 ;  /* 0x002560c401007387 */ /* 0x000fe80000100a00 */
[----:B------:R-:W-:Y:S01]  /*936f0*/  STL.64 [R1+0x2568], R198 ;  /* 0x002568c601007387 */ /* 0x000fe20000100a00 */
[C---:B------:R-:W-:Y:S09]  /*93700*/  HMMA.1688.F32.TF32 R176, R232.reuse, R118, R176 ;  /* 0x00000076e8b0723c */ /* 0x040ff200000810b0 */
[----:B------:R-:W-:Y:S04]  /*93710*/  STL.64 [R1+0x2550], R192 ;  /* 0x002550c001007387 */ /* 0x000fe80000100a00 */
[----:B------:R-:W-:Y:S04]  /*93720*/  STL.64 [R1+0x2558], R194 ;  /* 0x002558c201007387 */ /* 0x000fe80000100a00 */
[----:B------:R-:W-:Y:S04]  /*93730*/  STL.64 [R1+0x2540], R180 ;  /* 0x002540b401007387 */ /* 0x000fe80000100a00 */
[----:B------:R1:W-:Y:S01]  /*93740*/  STL.64 [R1+0x2548], R182 ;  /* 0x002548b601007387 */ /* 0x0003e20000100a00 */
[C---:B------:R-:W-:Y:S06]  /*93750*/  HMMA.1688.F32.TF32 R160, R232.reuse, R110, R160 ;  /* 0x0000006ee8a0723c */ /* 0x040fec00000810a0 */
[----:B-1----:R-:W-:Y:S01]  /*93760*/  HMMA.1688.F32.TF32 R180, R232, R122, R212 ;  /* 0x0000007ae8b4723c */ /* 0x002fe200000810d4 */
[----:B------:R-:W-:Y:S04]  /*93770*/  STL.64 [R1+0x2530], R188 ;  /* 0x002530bc01007387 */ /* 0x000fe80000100a00 */
[----:B------:R-:W-:Y:S04]  /*93780*/  STL.64 [R1+0x2538], R190 ;  /* 0x002538be01007387 */ /* 0x000fe80000100a00 */
[----:B------:R-:W-:Y:S04]  /*93790*/  STL.64 [R1+0x2520], R184 ;  /* 0x002520b801007387 */ /* 0x000fe80000100a00 */
[----:B------:R-:W-:Y:S01]  /*937a0*/  STL.64 [R1+0x2528], R186 ;  /* 0x002528ba01007387 */ /* 0x000fe20000100a00 */
[----:B------:R-:W-:-:S09]  /*937b0*/  IMAD.MOV.U32 R7, RZ, RZ, R8 ;  /* 0x000000ffff077224 */ /* 0x000fd200078e0008 */
[----:B------:R-:W-:Y:S04]  /*937c0*/  STL.64 [R1+0x2920], R180 ;  /* 0x002920b401007387 */ /* 0x000fe80000100a00 */
[----:B------:R-:W-:Y:S04]  /*937d0*/  STL.64 [R1+0x2928], R182 ;  /* 0x002928b601007387 */ /* 0x000fe80000100a00 */
[----:B------:R-:W-:Y:S04]  /*937e0*/  STL.64 [R1+0x2910], R176 ;  /* 0x002910b001007387 */ /* 0x000fe80000100a00 */
[----:B------:R-:W-:Y:S04]  /*937f0*/  STL.64 [R1+0x2918], R178 ;  /* 0x002918b201007387 */ /* 0x000fe80000100a00 */
[----:B------:R-:W-:Y:S04]  /*93800*/  STL.64 [R1+0x2900], R172 ;  /* 0x002900ac01007387 */ /* 0x000fe80000100a00 */
[----:B------:R-:W-:Y:S04]  /*93810*/  STL.64 [R1+0x2908], R174 ;  /* 0x002908ae01007387 */ /* 0x000fe80000100a00 */
[----:B------:R-:W-:Y:S01]  /*93820*/  STL.64 [R1+0x28f0], R168 ;  /* 0x0028f0a801007387 */ /* 0x000fe20000100a00 */
[----:B------:R-:W-:-:S03]  /*93830*/  IMAD.MOV.U32 R8, RZ, RZ, R159 ;  /* 0x000000ffff087224 */ /* 0x000fc600078e009f */
[----:B------:R-:W-:Y:S04]  /*93840*/  STL.64 [R1+0x28f8], R170 ;  /* 0x0028f8aa01007387 */ /* 0x000fe80000100a00 */
[----:B------:R-:W-:Y:S04]  /*93850*/  STL.64 [R1+0x28e0], R164 ;  /* 0x0028e0a401007387 */ /* 0x000fe80000100a00 */
[----:B------:R-:W-:Y:S04]  /*93860*/  STL.64 [R1+0x28e8], R166 ;  /* 0x0028e8a601007387 */ /* 0x000fe80000100a00 */
[----:B------:R-:W-:Y:S04]  /*93870*/  STL.64 [R1+0x28c0], R156 ;  /* 0x0028c09c01007387 */ /* 0x000fe80000100a00 */
[----:B------:R-:W-:Y:S04]  /*93880*/  STL.64 [R1+0x28d0], R160 ;  /* 0x0028d0a001007387 */ /* 0x000fe80000100a00 */
[----:B------:R-:W-:Y:S04]  /*93890*/  STL.64 [R1+0x28d8], R162 ;  /* 0x0028d8a201007387 */ /* 0x000fe80000100a00 */
[----:B------:R1:W-:Y:S04]  /*938a0*/  STL [R1+0x28c8], R158 ;  /* 0x0028c89e01007387 */ /* 0x0003e80000100800 */
[----:B------:R-:W-:Y:S04]  /*938b0*/  STL [R1+0x7610], R8 ;  /* 0x0076100801007387 */ /* 0x000fe80000100800 */
[----:B------:R-:W-:Y:S01]  /*938c0*/  STL.64 [R1+0x7688], R10 ;  /* 0x0076880a01007387 */ /* 0x000fe20000100a00 */
[C---:B-1----:R-:W-:Y:S03]  /*938d0*/  HMMA.1688.F32.TF32 R156, R232.reuse, R102, R152 ;  /* 0x00000066e89c723c */ /* 0x042fe60000081098 */
[----:B------:R1:W-:Y:S03]  /*938e0*/  STL [R1+0x7684], R9 ;  /* 0x0076840901007387 */ /* 0x0003e60000100800 */
[C---:B------:R-:W-:Y:S06]  /*938f0*/  HMMA.1688.F32.TF32 R152, R232.reuse, R98, R148 ;  /* 0x00000062e898723c */ /* 0x040fec0000081094 */
[C---:B-1----:R-:W-:Y:S06]  /*93900*/  HMMA.1688.F32.TF32 R8, R232.reuse, R94, R220 ;  /* 0x0000005ee808723c */ /* 0x042fec00000810dc */
[C---:B------:R-:W-:Y:S05]  /*93910*/  HMMA.1688.F32.TF32 R148, R232.reuse, R90, R216 ;  /* 0x0000005ae894723c */ /* 0x040fea00000810d8 */
[----:B------:R-:W-:Y:S01]  /*93920*/  STL.64 [R1+0x28b0], R156 ;  /* 0x0028b09c01007387 */ /* 0x000fe20000100a00 */
[C---:B------:R-:W-:Y:S03]  /*93930*/  HMMA.1688.F32.TF32 R144, R232.reuse, R86, R144 ;  /* 0x00000056e890723c */ /* 0x040fe60000081090 */
[----:B------:R-:W-:Y:S04]  /*93940*/  STL.64 [R1+0x28b8], R158 ;  /* 0x0028b89e01007387 */ /* 0x000fe80000100a00 */
[----:B------:R-:W-:Y:S04]  /*93950*/  STL.64 [R1+0x28a0], R152 ;  /* 0x0028a09801007387 */ /* 0x000fe80000100a00 */
[----:B------:R-:W-:Y:S04]  /*93960*/  STL.64 [R1+0x28a8], R154 ;  /* 0x0028a89a01007387 */ /* 0x000fe80000100a00 */
[----:B------:R-:W-:Y:S01]  /*93970*/  STL.64 [R1+0x2890], R8 ;  /* 0x0028900801007387 */ /* 0x000fe20000100a00 */
[C---:B----4-:R-:W-:Y:S03]  /*93980*/  HMMA.1688.F32.TF32 R4, R232.reuse, R78, R4 ;  /* 0x0000004ee804723c */ /* 0x050fe60000081004 */
[----:B------:R1:W-:Y:S03]  /*93990*/  STL.64 [R1+0x2898], R10 ;  /* 0x0028980a01007387 */ /* 0x0003e60000100a00 */
[----:B-1----:R-:W-:Y:S01]  /*939a0*/  HMMA.1688.F32.TF32 R8, R232, R82, R140 ;  /* 0x00000052e808723c */ /* 0x002fe2000008108c */
[----:B------:R-:W-:Y:S04]  /*939b0*/  STL.64 [R1+0x2880], R148 ;  /* 0x0028809401007387 */ /* 0x000fe80000100a00 */
[----:B------:R-:W-:Y:S04]  /*939c0*/  STL.64 [R1+0x2888], R150 ;  /* 0x0028889601007387 */ /* 0x000fe80000100a00 */
[----:B------:R1:W-:Y:S04]  /*939d0*/  STL.64 [R1+0x2870], R144 ;  /* 0x0028709001007387 */ /* 0x0003e80000100a00 */
[----:B------:R2:W-:Y:S04]  /*939e0*/  STL.64 [R1+0x2878], R146 ;  /* 0x0028789201007387 */ /* 0x0005e80000100a00 */
[----:B------:R-:W3:Y:S06]  /*939f0*/  LDL.LU R140, [R1+0x8d0] ;  /* 0x0008d000018c7983 */ /* 0x000eec0000300800 */
        /* <DEDUP_REMOVED lines=111> */
[----:B---3--:R-:W-:Y:S06]  /*940f0*/  HMMA.1688.F32.TF32 R172, R224, R134, R172 ;  /* 0x00000086e0ac723c */ /* 0x008fec00000810ac */
[C---:B--2---:R-:W-:Y:S06]  /*94100*/  HMMA.1688.F32.TF32 R184, R232.reuse, R14, R184 ;  /* 0x0000000ee8b8723c */ /* 0x044fec00000810b8 */
[C---:B------:R-:W-:Y:S06]  /*94110*/  HMMA.1688.F32.TF32 R8, R232.reuse, R74, R228 ;  /* 0x0000004ae808723c */ /* 0x040fec00000810e4 */
[----:B------:R-:W-:-:S15]  /*94120*/  HMMA.1688.F32.TF32 R228, R232, R70, R236 ;  /* 0x00000046e8e4723c */ /* 0x000fde00000810ec */
[----:B------:R-:W-:-:S02]  /*94130*/  NOP ;  /* 0x0000000000007918 */ /* 0x000fc40000000000 */
        /* <DEDUP_REMOVED lines=9> */
[C---:B-1----:R-:W-:Y:S02]  /*941d0*/  HMMA.1688.F32.TF32 R8, R232.reuse, R54, R192 ;  /* 0x00000036e808723c */ /* 0x042fe400000810c0 */
[----:B------:R-:W-:Y:S04]  /*941e0*/  STL.64 [R1+0x2810], R236 ;  /* 0x002810ec01007387 */ /* 0x000fe80000100a00 */
[----:B------:R-:W-:Y:S01]  /*941f0*/  STL.64 [R1+0x2818], R238 ;  /* 0x002818ee01007387 */ /* 0x000fe20000100a00 */
[C---:B------:R-:W-:Y:S03]  /*94200*/  HMMA.1688.F32.TF32 R192, R232.reuse, R50, R196 ;  /* 0x00000032e8c0723c */ /* 0x040fe600000810c4 */
[----:B------:R-:W-:Y:S03]  /*94210*/  STL.64 [R1+0x2800], R228 ;  /* 0x002800e401007387 */ /* 0x000fe60000100a00 */
[C---:B------:R-:W-:Y:S01]  /*94220*/  HMMA.1688.F32.TF32 R196, R232.reuse, R46, R200 ;  /* 0x0000002ee8c4723c */ /* 0x040fe200000810c8 */
[----:B------:R-:W-:Y:S04]  /*94230*/  STL.64 [R1+0x2808], R230 ;  /* 0x002808e601007387 */ /* 0x000fe80000100a00 */
[----:B------:R-:W-:Y:S01]  /*94240*/  LDS R228, [R3+UR10+0xc400] ;  /* 0x00c4000a03e47984 */ /* 0x000fe20008000800 */
[----:B------:R-:W-:Y:S03]  /*94250*/  HMMA.1688.F32.TF32 R180, R232, R34, R180 ;  /* 0x00000022e8b4723c */ /* 0x000fe600000810b4 */
[----:B------:R-:W-:Y:S04]  /*94260*/  LDS R230, [R3+UR10+0xe400] ;  /* 0x00e4000a03e67984 */ /* 0x000fe80008000800 */
[----:B------:R-:W-:Y:S04]  /*94270*/  STL.64 [R1+0x27f0], R8 ;  /* 0x0027f00801007387 */ /* 0x000fe80000100a00 */
[----:B------:R1:W-:Y:S01]  /*94280*/  STL.64 [R1+0x27f8], R10 ;  /* 0x0027f80a01007387 */ /* 0x0003e20000100a00 */
[C---:B------:R-:W-:Y:S03]  /*94290*/  HMMA.1688.F32.TF32 R168, R224.reuse, R130, R168 ;  /* 0x00000082e0a8723c */ /* 0x040fe600000810a8 */
[----:B------:R-:W-:Y:S03]  /*942a0*/  LDS R229, [R105+UR10+0xc400] ;  /* 0x00c4000a69e57984 */ /* 0x000fe60008000800 */
[----:B------:R-:W-:Y:S01]  /*942b0*/  HMMA.1688.F32.TF32 R156, R224, R118, R156 ;  /* 0x00000076e09c723c */ /* 0x000fe2000008109c */
[----:B------:R-:W2:Y:S05]  /*942c0*/  LDS R231, [R105+UR10+0xe400] ;  /* 0x00e4000a69e77984 */ /* 0x000eaa0008000800 */
[C---:B-1----:R-:W-:Y:S01]  /*942d0*/  HMMA.1688.F32.TF32 R8, R232.reuse, R42, R208 ;  /* 0x0000002ae808723c */ /* 0x042fe200000810d0 */
[----:B------:R-:W-:Y:S04]  /*942e0*/  STL.64 [R1+0x27e0], R192 ;  /* 0x0027e0c001007387 */ /* 0x000fe80000100a00 */
[----:B------:R1:W-:Y:S04]  /*942f0*/  STL.64 [R1+0x27e8], R194 ;  /* 0x0027e8c201007387 */ /* 0x0003e80000100a00 */
[----:B------:R-:W-:Y:S04]  /*94300*/  STL.64 [R1+0x27d0], R196 ;  /* 0x0027d0c401007387 */ /* 0x000fe80000100a00 */
[----:B------:R-:W-:Y:S01]  /*94310*/  STL.64 [R1+0x27d8], R198 ;  /* 0x0027d8c601007387 */ /* 0x000fe20000100a00 */
[C---:B-1----:R-:W-:Y:S09]  /*94320*/  HMMA.1688.F32.TF32 R192, R232.reuse, R38, R204 ;  /* 0x00000026e8c0723c */ /* 0x042ff200000810cc */
[----:B------:R-:W-:Y:S04]  /*94330*/  STL.64 [R1+0x27c0], R8 ;  /* 0x0027c00801007387 */ /* 0x000fe80000100a00 */
[----:B------:R1:W-:Y:S02]  /*94340*/  STL.64 [R1+0x27c8], R10 ;  /* 0x0027c80a01007387 */ /* 0x0003e40000100a00 */
[C---:B-1----:R-:W-:Y:S08]  /*94350*/  HMMA.1688.F32.TF32 R8, R232.reuse, R30, R188 ;  /* 0x0000001ee808723c */ /* 0x042ff000000810bc */
[----:B------:R-:W-:Y:S04]  /*94360*/  STL.64 [R1+0x27b0], R192 ;  /* 0x0027b0c001007387 */ /* 0x000fe80000100a00 */
[----:B------:R-:W-:Y:S04]  /*94370*/  STL.64 [R1+0x27b8], R194 ;  /* 0x0027b8c201007387 */ /* 0x000fe80000100a00 */
[----:B------:R-:W-:Y:S04]  /*94380*/  STL.64 [R1+0x33d0], R180 ;  /* 0x0033d0b401007387 */ /* 0x000fe80000100a00 */
[----:B------:R1:W-:Y:S04]  /*94390*/  STL.64 [R1+0x33d8], R182 ;  /* 0x0033d8b601007387 */ /* 0x0003e80000100a00 */
[----:B------:R-:W-:Y:S01]  /*943a0*/  STL.64 [R1+0x33c0], R8 ;  /* 0x0033c00801007387 */ /* 0x000fe20000100a00 */
[----:B-1----:R-:W-:Y:S03]  /*943b0*/  HMMA.1688.F32.TF32 R180, R232, R18, R212 ;  /* 0x00000012e8b4723c */ /* 0x002fe600000810d4 */
[----:B------:R1:W-:Y:S03]  /*943c0*/  STL.64 [R1+0x33c8], R10 ;  /* 0x0033c80a01007387 */ /* 0x0003e60000100a00 */
[----:B-1----:R-:W-:Y:S01]  /*943d0*/  HMMA.1688.F32.TF32 R8, R224, R138, R176 ;  /* 0x0000008ae008723c */ /* 0x002fe200000810b0 */
[----:B------:R-:W-:Y:S04]  /*943e0*/  STL.64 [R1+0x33b0], R184 ;  /* 0x0033b0b801007387 */ /* 0x000fe80000100a00 */
[----:B------:R-:W-:-:S12]  /*943f0*/  STL.64 [R1+0x33b8], R186 ;  /* 0x0033b8ba01007387 */ /* 0x000fd80000100a00 */
        /* <DEDUP_REMOVED lines=10> */
[----:B------:R1:W-:Y:S02]  /*944a0*/  STL.64 [R1+0x2768], R10 ;  /* 0x0027680a01007387 */ /* 0x0003e40000100a00 */
[----:B-1----:R-:W-:-:S15]  /*944b0*/  HMMA.1688.F32.TF32 R8, R224, R122, R160 ;  /* 0x0000007ae008723c */ /* 0x002fde00000810a0 */
[----:B------:R-:W-:-:S08]  /*944c0*/  NOP ;  /* 0x0000000000007918 */ /* 0x000fd00000000000 */
        /* <DEDUP_REMOVED lines=18> */
[----:B----4-:R-:W-:Y:S02]  /*945f0*/  HMMA.1688.F32.TF32 R8, R224, R98, R4 ;  /* 0x00000062e008723c */ /* 0x010fe40000081004 */
[----:B------:R1:W-:Y:S04]  /*94600*/  STL.64 [R1+0x26f0], R144 ;  /* 0x0026f09001007387 */ /* 0x0003e80000100a00 */
[----:B------:R3:W-:Y:S04]  /*94610*/  STL.64 [R1+0x26f8], R146 ;  /* 0x0026f89201007387 */ /* 0x0007e80000100a00 */
[----:B------:R-:W4:Y:S04]  /*94620*/  LDL.LU R4, [R1+0x760] ;  /* 0x0007600001047983 */ /* 0x000f280000300800 */
[----:B------:R2:W-:Y:S04]  /*94630*/  STL.64 [R1+0x26e0], R140 ;  /* 0x0026e08c01007387 */ /* 0x0005e80000100a00 */
[----:B------:R2:W-:Y:S05]  /*94640*/  STL.64 [R1+0x26e8], R142 ;  /* 0x0026e88e01007387 */ /* 0x0005ea0000100a00 */
[----:B------:R-:W-:Y:S04]  /*94650*/  STL.64 [R1+0x26d0], R8 ;  /* 0x0026d00801007387 */ /* 0x000fe80000100a00 */
[----:B------:R2:W-:Y:S04]  /*94660*/  STL.64 [R1+0x26d8], R10 ;  /* 0x0026d80a01007387 */ /* 0x0005e80000100a00 */
        /* <DEDUP_REMOVED lines=95> */
[----:B--2---:R-:W2:Y:S01]  /*94c60*/  LDL.LU R140, [R1+0x770] ;  /* 0x00077000018c7983 */ /* 0x004ea20000300800 */
[----:B------:R-:W-:-:S02]  /*94c70*/  IMAD.MOV.U32 R141, RZ, RZ, R252 ;  /* 0x000000ffff8d7224 */ /* 0x000fc400078e00fc */
[----:B------:R-:W-:Y:S02]  /*94c80*/  IMAD.MOV.U32 R142, RZ, RZ, R2 ;  /* 0x000000ffff8e7224 */ /* 0x000fe400078e0002 */
[----:B------:R-:W-:Y:S01]  /*94c90*/  IMAD.MOV.U32 R143, RZ, RZ, R0 ;  /* 0x000000ffff8f7224 */ /* 0x000fe200078e0000 */
[C---:B----4-:R-:W-:Y:S06]  /*94ca0*/  HMMA.1688.F32.TF32 R172, R224.reuse, R42, R172 ;  /* 0x0000002ae0ac723c */ /* 0x050fec00000810ac */
[C---:B---3--:R-:W-:Y:S06]  /*94cb0*/  HMMA.1688.F32.TF32 R176, R224.reuse, R46, R176 ;  /* 0x0000002ee0b0723c */ /* 0x048fec00000810b0 */
[C---:B------:R-:W-:Y:S06]  /*94cc0*/  HMMA.1688.F32.TF32 R188, R224.reuse, R58, R188 ;  /* 0x0000003ae0bc723c */ /* 0x040fec00000810bc */
[C---:B------:R-:W-:Y:S06]  /*94cd0*/  HMMA.1688.F32.TF32 R8, R224.reuse, R94, R240 ;  /* 0x0000005ee008723c */ /* 0x040fec00000810f0 */
[----:B------:R-:W-:-:S15]  /*94ce0*/  HMMA.1688.F32.TF32 R236, R224, R90, R248 ;  /* 0x0000005ae0ec723c */ /* 0x000fde00000810f8 */
[----:B------:R-:W-:-:S02]  /*94cf0*/  NOP ;  /* 0x0000000000007918 */ /* 0x000fc40000000000 */
[----:B------:R1:W-:Y:S01]  /*94d00*/  STL [R1+0x26c0], R8 ;  /* 0x0026c00801007387 */ /* 0x0003e20000100800 */
[----:B------:R-:W-:Y:S02]  /*94d10*/  IMAD.MOV.U32 R252, RZ, RZ, R9 ;  /* 0x000000fffffc7224 */ /* 0x000fe400078e0009 */
[----:B------:R-:W-:Y:S02]  /*94d20*/  IMAD.MOV.U32 R2, RZ, RZ, R10 ;  /* 0x000000ffff027224 */ /* 0x000fe400078e000a */
[----:B------:R-:W-:Y:S02]  /*94d30*/  IMAD.MOV.U32 R0, RZ, RZ, R11 ;  /* 0x000000ffff007224 */ /* 0x000fe400078e000b */
[C---:B-1----:R-:W-:Y:S06]  /*94d40*/  HMMA.1688.F32.TF32 R8, R224.reuse, R86, R244 ;  /* 0x00000056e008723c */ /* 0x042fec00000810f4 */
[C---:B------:R-:W-:Y:S01]  /*94d50*/  HMMA.1688.F32.TF32 R232, R224.reuse, R82, R192 ;  /* 0x00000052e0e8723c */ /* 0x040fe200000810c0 */
[----:B------:R-:W-:Y:S04]  /*94d60*/  STL.64 [R1+0x26b0], R236 ;  /* 0x0026b0ec01007387 */ /* 0x000fe80000100a00 */
[----:B------:R-:W-:Y:S01]  /*94d70*/  STL.64 [R1+0x26b8], R238 ;  /* 0x0026b8ee01007387 */ /* 0x000fe20000100a00 */
[C---:B------:R-:W-:Y:S11]  /*94d80*/  HMMA.1688.F32.TF32 R192, R224.reuse, R78, R196 ;  /* 0x0000004ee0c0723c */ /* 0x040ff600000810c4 */
[----:B------:R-:W-:Y:S04]  /*94d90*/  STL.64 [R1+0x26a0], R8 ;  /* 0x0026a00801007387 */ /* 0x000fe80000100a00 */
[----:B------:R1:W-:Y:S02]  /*94da0*/  STL.64 [R1+0x26a8], R10 ;  /* 0x0026a80a01007387 */ /* 0x0003e40000100a00 */
[C---:B-1----:R-:W-:Y:S02]  /*94db0*/  HMMA.1688.F32.TF32 R8, R224.reuse, R74, R200 ;  /* 0x0000004ae008723c */ /* 0x042fe400000810c8 */
[----:B------:R-:W-:Y:S04]  /*94dc0*/  STL.64 [R1+0x2690], R232 ;  /* 0x002690e801007387 */ /* 0x000fe80000100a00 */
[----:B------:R-:W-:Y:S01]  /*94dd0*/  STL.64 [R1+0x2698], R234 ;  /* 0x002698ea01007387 */ /* 0x000fe20000100a00 */
[----:B------:R-:W-:Y:S03]  /*94de0*/  HMMA.1688.F32.TF32 R196, R224, R70, R208 ;  /* 0x00000046e0c4723c */ /* 0x000fe600000810d0 */
[----:B------:R-:W-:Y:S04]  /*94df0*/  STL.64 [R1+0x2680], R192 ;  /* 0x002680c001007387 */ /* 0x000fe80000100a00 */
[----:B------:R1:W-:Y:S01]  /*94e00*/  STL.64 [R1+0x2688], R194 ;  /* 0x002688c201007387 */ /* 0x0003e20000100a00 */
[C---:B------:R-:W-:Y:S03]  /*94e10*/  HMMA.1688.F32.TF32 R144, R228.reuse, R126, R144 ;  /* 0x0000007ee490723c */ /* 0x040fe60000081090 */
[----:B------:R-:W-:Y:S03]  /*94e20*/  LDS R232, [R3+UR10+0xc480] ;  /* 0x00c4800a03e87984 */ /* 0x000fe60008000800 */
[----:B------:R-:W-:Y:S01]  /*94e30*/  HMMA.1688.F32.TF32 R4, R228, R118, R4 ;  /* 0x00000076e404723c */ /* 0x000fe20000081004 */
[----:B------:R-:W-:Y:S04]  /*94e40*/  LDS R234, [R3+UR10+0xe480] ;  /* 0x00e4800a03ea7984 */ /* 0x000fe80008000800 */
[----:B------:R-:W-:Y:S01]  /*94e50*/  STL.64 [R1+0x2670], R8 ;  /* 0x0026700801007387 */ /* 0x000fe20000100a00 */
[C---:B-1----:R-:W-:Y:S03]  /*94e60*/  HMMA.1688.F32.TF32 R192, R224.reuse, R66, R204 ;  /* 0x00000042e0c0723c */ /* 0x042fe600000810cc */
[----:B------:R1:W-:Y:S03]  /*94e70*/  STL.64 [R1+0x2678], R10 ;  /* 0x0026780a01007387 */ /* 0x0003e60000100a00 */
[C---:B------:R-:W-:Y:S01]  /*94e80*/  HMMA.1688.F32.TF32 R160, R224.reuse, R30, R160 ;  /* 0x0000001ee0a0723c */ /* 0x040fe200000810a0 */
[----:B------:R-:W-:Y:S04]  /*94e90*/  LDS R233, [R105+UR10+0xc480] ;  /* 0x00c4800a69e97984 */ /* 0x000fe80008000800 */
[----:B------:R-:W3:Y:S01]  /*94ea0*/  LDS R235, [R105+UR10+0xe480] ;  /* 0x00e4800a69eb7984 */ /* 0x000ee20008000800 */
[C---:B-1----:R-:W-:Y:S03]  /*94eb0*/  HMMA.1688.F32.TF32 R8, R224.reuse, R62, R180 ;  /* 0x0000003ee008723c */ /* 0x042fe600000810b4 */
[----:B------:R-:W-:Y:S04]  /*94ec0*/  STL.64 [R1+0x2660], R196 ;  /* 0x002660c401007387 */ /* 0x000fe80000100a00 */
[----:B------:R-:W-:Y:S01]  /*94ed0*/  STL.64 [R1+0x2668], R198 ;  /* 0x002668c601007387 */ /* 0x000fe20000100a00 */
[C---:B------:R-:W-:Y:S03]  /*94ee0*/  HMMA.1688.F32.TF32 R180, R224.reuse, R54, R184 ;  /* 0x00000036e0b4723c */ /* 0x040fe600000810b8 */
[----:B------:R-:W-:Y:S04]  /*94ef0*/  STL.64 [R1+0x2650], R192 ;  /* 0x002650c001007387 */ /* 0x000fe80000100a00 */
[----:B------:R-:W-:Y:S08]  /*94f00*/  STL.64 [R1+0x2658], R194 ;  /* 0x002658c201007387 */ /* 0x000ff00000100a00 */
        /* <DEDUP_REMOVED lines=23> */
[----:B------:R-:W-:Y:S06]  /*95080*/  HMMA.1688.F32.TF32 R156, R224, R18, R152 ;  /* 0x00000012e09c723c */ /* 0x000fec0000081098 */
        /* <DEDUP_REMOVED lines=12> */
[----:B------:R1:W-:Y:S04]  /*95150*/  STL.64 [R1+0x24d0], R148 ;  /* 0x0024d09401007387 */ /* 0x0003e80000100a00 */
[----:B------:R2:W-:Y:S04]  /*95160*/  STL.64 [R1+0x24d8], R150 ;  /* 0x0024d89601007387 */ /* 0x0005e80000100a00 */
[----:B------:R-:W-:Y:S04]  /*95170*/  STL.64 [R1+0x24c0], R144 ;  /* 0x0024c09001007387 */ /* 0x000fe80000100a00 */
[----:B------:R-:W-:Y:S04]  /*95180*/  STL.64 [R1+0x24c8], R146 ;  /* 0x0024c89201007387 */ /* 0x000fe80000100a00 */
[----:B------:R-:W4:Y:S05]  /*95190*/  LDL.LU R140, [R1+0x170] ;  /* 0x00017000018c7983 */ /* 0x000f2a0000300800 */
        /* <DEDUP_REMOVED lines=13> */
[----:B--2---:R-:W4:Y:S04]  /*95270*/  LDL.LU R150, [R1+0x608] ;  /* 0x0006080001967983 */ /* 0x004f280000300800 */
        /* <DEDUP_REMOVED lines=61> */
[----:B---3--:R-:W3:Y:S04]  /*95650*/  LDL.LU R8, [R1+0x750] ;  /* 0x0007500001087983 */ /* 0x008ee80000300800 */
        /* <DEDUP_REMOVED lines=57> */
[C---:B------:R-:W-:Y:S03]  /*959f0*/  HMMA.1688.F32.TF32 R180, R228.reuse, R82, R180 ;  /* 0x00000052e4b4723c */ /* 0x040fe600000810b4 */
[----:B------:R-:W-:Y:S04]  /*95a00*/  LDS R226, [R3+UR10+0xe500] ;  /* 0x00e5000a03e27984 */ /* 0x000fe80008000800 */
[----:B------:R-:W-:Y:S04]  /*95a10*/  STL.64 [R1+0x2420], R8 ;  /* 0x0024200801007387 */ /* 0x000fe80000100a00 */
[----:B------:R1:W-:Y:S01]  /*95a20*/  STL.64 [R1+0x2428], R10 ;  /* 0x0024280a01007387 */ /* 0x0003e20000100a00 */
[C---:B------:R-:W-:Y:S03]  /*95a30*/  HMMA.1688.F32.TF32 R168, R228.reuse, R58, R168 ;  /* 0x0000003ae4a8723c */ /* 0x040fe600000810a8 */
[----:B------:R-:W-:Y:S03]  /*95a40*/  LDS R225, [R105+UR10+0xc500] ;  /* 0x00c5000a69e17984 */ /* 0x000fe60008000800 */
[C---:B------:R-:W-:Y:S01]  /*95a50*/  HMMA.1688.F32.TF32 R160, R228.reuse, R50, R160 ;  /* 0x00000032e4a0723c */ /* 0x040fe200000810a0 */
        /* <DEDUP_REMOVED lines=41> */
[C---:B-1----:R-:W-:Y:S02]  /*95cf0*/  HMMA.1688.F32.TF32 R8, R228.reuse, R30, R216 ;  /* 0x0000001ee408723c */ /* 0x042fe400000810d8 */
        /* <DEDUP_REMOVED lines=9> */
[----:B------:R-:W-:Y:S04]  /*95d90*/  STL.64 [R1+0x79a0], R14 ;  /* 0x0079a00e01007387 */ /* 0x000fe80000100a00 */
[----:B------:R-:W-:Y:S01]  /*95da0*/  STL.64 [R1+0x7998], R12 ;  /* 0x0079980c01007387 */ /* 0x000fe20000100a00 */
[----:B------:R-:W-:-:S12]  /*95db0*/  HMMA.1688.F32.TF32 R4, R232, R138, R4 ;  /* 0x0000008ae804723c */ /* 0x000fd80000081004 */
[----:B------:R-:W-:Y:S04]  /*95dc0*/  STL.64 [R1+0x22e0], R8 ;  /* 0x0022e00801007387 */ /* 0x000fe80000100a00 */
[----:B------:R1:W-:Y:S02]  /*95dd0*/  STL.64 [R1+0x22e8], R10 ;  /* 0x0022e80a01007387 */ /* 0x0003e40000100a00 */
[----:B-1----:R-:W-:Y:S02]  /*95de0*/  HMMA.1688.F32.TF32 R8, R228, R18, R140 ;  /* 0x00000012e408723c */ /* 0x002fe4000008108c */
[----:B------:R-:W3:Y:S04]  /*95df0*/  LDL.LU R140, [R1+0x460] ;  /* 0x00046000018c7983 */ /* 0x000ee80000300800 */
[----:B------:R-:W-:Y:S04]  /*95e00*/  LDS R228, [R3+UR10+0xc580] ;  /* 0x00c5800a03e47984 */ /* 0x000fe80008000800 */
[----:B------:R-:W-:Y:S04]  /*95e10*/  LDS R230, [R3+UR10+0xe580] ;  /* 0x00e5800a03e67984 */ /* 0x000fe80008000800 */
[----:B------:R-:W-:Y:S04]  /*95e20*/  LDS R229, [R105+UR10+0xc580] ;  /* 0x00c5800a69e57984 */ /* 0x000fe80008000800 */
[----:B------:R-:W1:Y:S05]  /*95e30*/  LDS R231, [R105+UR10+0xe580] ;  /* 0x00e5800a69e77984 */ /* 0x000e6a0008000800 */
[----:B------:R4:W-:Y:S04]  /*95e40*/  STL.64 [R1+0x22c0], R8 ;  /* 0x0022c00801007387 */ /* 0x0009e80000100a00 */
[----:B------:R2:W-:Y:S04]  /*95e50*/  STL.64 [R1+0x22c8], R10 ;  /* 0x0022c80a01007387 */ /* 0x0005e80000100a00 */
        /* <DEDUP_REMOVED lines=75> */
[----:B--2---:R-:W4:Y:S04]  /*96310*/  LDL.LU R10, [R1+0x158] ;  /* 0x00015800010a7983 */ /* 0x004f280000300800 */
        /* <DEDUP_REMOVED lines=32> */
[----:B------:R-:W2:Y:S01]  /*96520*/  LDL.LU R7, [R1+0x45c] ;  /* 0x00045c0001077983 */ /* 0x000ea20000300800 */
[C---:B---3--:R-:W-:Y:S06]  /*96530*/  HMMA.1688.F32.TF32 R12, R232.reuse, R130, R236 ;  /* 0x00000082e80c723c */ /* 0x048fec00000810ec */
[C---:B----4-:R-:W-:Y:S06]  /*96540*/  HMMA.1688.F32.TF32 R28, R232.reuse, R134, R8 ;  /* 0x00000086e81c723c */ /* 0x050fec0000081008 */
[----:B--2---:R-:W-:-:S15]  /*96550*/  HMMA.1688.F32.TF32 R8, R232, R126, R240 ;  /* 0x0000007ee808723c */ /* 0x004fde00000810f0 */
[----:B------:R-:W-:-:S02]  /*96560*/  NOP ;  /* 0x0000000000007918 */ /* 0x000fc40000000000 */
[----:B------:R-:W-:Y:S04]  /*96570*/  STL.64 [R1+0x1c50], R28 ;  /* 0x001c501c01007387 */ /* 0x000fe80000100a00 */
[----:B------:R-:W-:Y:S04]  /*96580*/  STL.64 [R1+0x1c58], R30 ;  /* 0x001c581e01007387 */ /* 0x000fe80000100a00 */
[----:B------:R-:W-:Y:S04]  /*96590*/  STL.64 [R1+0x1c40], R12 ;  /* 0x001c400c01007387 */ /* 0x000fe80000100a00 */
[----:B------:R1:W-:Y:S04]  /*965a0*/  STL.64 [R1+0x1c48], R14 ;  /* 0x001c480e01007387 */ /* 0x0003e80000100a00 */
[----:B------:R-:W-:Y:S04]  /*965b0*/  STL.64 [R1+0x1c30], R8 ;  /* 0x001c300801007387 */ /* 0x000fe80000100a00 */
[----:B------:R2:W-:Y:S01]  /*965c0*/  STL.64 [R1+0x1c38], R10 ;  /* 0x001c380a01007387 */ /* 0x0005e20000100a00 */
[C---:B-1----:R-:W-:Y:S06]  /*965d0*/  HMMA.1688.F32.TF32 R12, R232.reuse, R122, R248 ;  /* 0x0000007ae80c723c */ /* 0x042fec00000810f8 */
[C---:B--2---:R-:W-:Y:S06]  /*965e0*/  HMMA.1688.F32.TF32 R8, R232.reuse, R118, R244 ;  /* 0x00000076e808723c */ /* 0x044fec00000810f4 */
        /* <DEDUP_REMOVED lines=53> */
[----:B------:R1:W-:Y:S01]  /*96940*/  STL.64 [R1+0x1928], R30 ;  /* 0x0019281e01007387 */ /* 0x0003e20000100a00 */
[C---:B------:R-:W-:Y:S07]  /*96950*/  HMMA.1688.F32.TF32 R4, R232.reuse, R38, R4 ;  /* 0x00000026e804723c */ /* 0x040fee0000081004 */
        /* <DEDUP_REMOVED lines=8> */
[----:B------:R-:W-:Y:S08]  /*969e0*/  STL.64 [R1+0x18f8], R30 ;  /* 0x0018f81e01007387 */ /* 0x000ff00000100a00 */
        /* <DEDUP_REMOVED lines=128> */
[----:B----4-:R-:W-:-:S15]  /*971f0*/  HMMA.1688.F32.TF32 R12, R232, R30, R12 ;  /* 0x0000001ee80c723c */ /* 0x010fde000008100c */
[----:B------:R-:W-:-:S08]  /*97200*/  NOP ;  /* 0x0000000000007918 */ /* 0x000fd00000000000 */
[----:B------:R-:W-:Y:S04]  /*97210*/  STL.64 [R1+0x18a0], R12 ;  /* 0x0018a00c01007387 */ /* 0x000fe80000100a00 */
[----:B------:R1:W-:Y:S04]  /*97220*/  STL.64 [R1+0x18a8], R14 ;  /* 0x0018a80e01007387 */ /* 0x0003e80000100a00 */
[----:B-1----:R-:W4:Y:S01]  /*97230*/  LDL.LU.64 R14, [R1+0x79a0] ;  /* 0x0079a000010e7983 */ /* 0x002f220000300a00 */
[C---:B---3--:R-:W-:Y:S03]  /*97240*/  HMMA.1688.F32.TF32 R192, R224.reuse, R138, R192 ;  /* 0x0000008ae0c0723c */ /* 0x048fe600000810c0 */
[----:B------:R-:W3:Y:S03]  /*97250*/  LDL.LU.64 R12, [R1+0x7998] ;  /* 0x00799800010c7983 */ /* 0x000ee60000300a00 */
        /* <DEDUP_REMOVED lines=19> */
[C---:B----4-:R-:W-:Y:S06]  /*97390*/  HMMA.1688.F32.TF32 R200, R232.reuse, R14, R200 ;  /* 0x0000000ee8c8723c */ /* 0x050fec00000810c8 */
[----:B------:R-:W-:-:S15]  /*973a0*/  HMMA.1688.F32.TF32 R232, R232, R18, R196 ;  /* 0x00000012e8e8723c */ /* 0x000fde00000810c4 */
[----:B------:R-:W-:-:S02]  /*973b0*/  NOP ;  /* 0x0000000000007918 */ /* 0x000fc40000000000 */
[----:B------:R-:W-:Y:S04]  /*973c0*/  STL.64 [R1+0x1890], R200 ;  /* 0x001890c801007387 */ /* 0x000fe80000100a00 */
[----:B------:R1:W-:Y:S04]  /*973d0*/  STL.64 [R1+0x1898], R202 ;  /* 0x001898ca01007387 */ /* 0x0003e80000100a00 */
[----:B-1----:R-:W4:Y:S04]  /*973e0*/  LDL.LU.64 R202, [R1+0x7990] ;  /* 0x0079900001ca7983 */ /* 0x002f280000300a00 */
[----:B------:R-:W2:Y:S04]  /*973f0*/  LDL.LU.64 R200, [R1+0x7988] ;  /* 0x0079880001c87983 */ /* 0x000ea80000300a00 */
[----:B------:R-:W3:Y:S04]  /*97400*/  LDL.LU.64 R198, [R1+0x7980] ;  /* 0x0079800001c67983 */ /* 0x000ee80000300a00 */
[----:B------:R-:W3:Y:S04]  /*97410*/  LDL.LU.64 R196, [R1+0x7978] ;  /* 0x0079780001c47983 */ /* 0x000ee80000300a00 */
[----:B------:R1:W-:Y:S04]  /*97420*/  STL.64 [R1+0x1880], R232 ;  /* 0x001880e801007387 */ /* 0x0003e80000100a00 */
[----:B------:R1:W-:Y:S04]  /*97430*/  STL.64 [R1+0x1888], R234 ;  /* 0x001888ea01007387 */ /* 0x0003e80000100a00 */
[----:B-1----:R-:W4:Y:S04]  /*97440*/  LDL.LU R232, [R1+0x2f0] ;  /* 0x0002f00001e87983 */ /* 0x002f280000300800 */
[----:B------:R-:W4:Y:S04]  /*97450*/  LDL.LU R233, [R1+0x2f4] ;  /* 0x0002f40001e97983 */ /* 0x000f280000300800 */
[----:B------:R-:W4:Y:S04]  /*97460*/  LDL.LU R234, [R1+0x2f8] ;  /* 0x0002f80001ea7983 */ /* 0x000f280000300800 */
[----:B------:R-:W4:Y:S04]  /*97470*/  LDL.LU R235, [R1+0x2fc] ;  /* 0x0002fc0001eb7983 */ /* 0x000f280000300800 */
[----:B------:R-:W-:Y:S04]  /*97480*/  STL.64 [R1+0x1870], R192 ;  /* 0x001870c001007387 */ /* 0x000fe80000100a00 */
[----:B------:R1:W-:Y:S04]  /*97490*/  STL.64 [R1+0x1878], R194 ;  /* 0x001878c201007387 */ /* 0x0003e80000100a00 */
[----:B-1----:R-:W3:Y:S04]  /*974a0*/  LDL.LU.64 R194, [R1+0x7970] ;  /* 0x0079700001c27983 */ /* 0x002ee80000300a00 */
[----:B------:R-:W3:Y:S04]  /*974b0*/  LDL.LU.64 R192, [R1+0x7968] ;  /* 0x0079680001c07983 */ /* 0x000ee80000300a00 */
[----:B------:R-:W-:Y:S04]  /*974c0*/  STL.64 [R1+0x1860], R208 ;  /* 0x001860d001007387 */ /* 0x000fe80000100a00 */
[----:B------:R1:W-:Y:S04]  /*974d0*/  STL.64 [R1+0x1868], R210 ;  /* 0x001868d201007387 */ /* 0x0003e80000100a00 */
[----:B-1----:R-:W2:Y:S04]  /*974e0*/  LDL.LU.64 R210, [R1+0x7960] ;  /* 0x0079600001d27983 */ /* 0x002ea80000300a00 */
[----:B------:R-:W3:Y:S04]  /*974f0*/  LDL.LU.64 R208, [R1+0x7958] ;  /* 0x0079580001d07983 */ /* 0x000ee80000300a00 */
[----:B------:R-:W-:Y:S04]  /*97500*/  STL.64 [R1+0x1850], R204 ;  /* 0x001850cc01007387 */ /* 0x000fe80000100a00 */
[----:B------:R1:W-:Y:S04]  /*97510*/  STL.64 [R1+0x1858], R206 ;  /* 0x001858ce01007387 */ /* 0x0003e80000100a00 */
[----:B-1----:R-:W2:Y:S04]  /*97520*/  LDL.LU.64 R206, [R1+0x7950] ;  /* 0x0079500001ce7983 */ /* 0x002ea80000300a00 */
[----:B------:R-:W2:Y:S04]  /*97530*/  LDL.LU.64 R204, [R1+0x7948] ;  /* 0x0079480001cc7983 */ /* 0x000ea80000300a00 */
        /* <DEDUP_REMOVED lines=67> */
[----:B------:R-:W2:Y:S01]  /*97970*/  LDL.LU.64 R4, [R1+0x7838] ;  /* 0x0078380001047983 */ /* 0x000ea20000300a00 */
[----:B----4-:R-:W-:-:S15]  /*97980*/  HMMA.1688.F32.TF32 R232, R224, R66, R232 ;  /* 0x00000042e0e8723c */ /* 0x010fde00000810e8 */
[----:B------:R-:W-:-:S08]  /*97990*/  NOP ;  /* 0x0000000000007918 */ /* 0x000fd00000000000 */
[----:B------:R-:W-:Y:S04]  /*979a0*/  STL.64 [R1+0x1730], R232 ;  /* 0x001730e801007387 */ /* 0x000fe80000100a00 */
[----:B------:R1:W-:Y:S02]  /*979b0*/  STL.64 [R1+0x1738], R234 ;  /* 0x001738ea01007387 */ /* 0x0003e40000100a00 */
[C---:B-1----:R-:W-:Y:S06]  /*979c0*/  HMMA.1688.F32.TF32 R232, R224.reuse, R62, R8 ;  /* 0x0000003ee0e8723c */ /* 0x042fec0000081008 */
[C---:B------:R-:W-:Y:S06]  /*979d0*/  HMMA.1688.F32.TF32 R8, R224.reuse, R58, R236 ;  /* 0x0000003ae008723c */ /* 0x040fec00000810ec */
[C---:B------:R-:W-:Y:S11]  /*979e0*/  HMMA.1688.F32.TF32 R236, R224.reuse, R54, R240 ;  /* 0x00000036e0ec723c */ /* 0x040ff600000810f0 */
        /* <DEDUP_REMOVED lines=9> */
[----:B------:R-:W-:Y:S04]  /*97a80*/  STL.64 [R1+0x16f8], R234 ;  /* 0x0016f8ea01007387 */ /* 0x000fe80000100a00 */
[----:B------:R-:W-:Y:S04]  /*97a90*/  STL.64 [R1+0x16e0], R8 ;  /* 0x0016e00801007387 */ /* 0x000fe80000100a00 */
[----:B------:R3:W-:Y:S02]  /*97aa0*/  STL.64 [R1+0x16e8], R10 ;  /* 0x0016e80a01007387 */ /* 0x0007e40000100a00 */
[C---:B---3--:R-:W-:Y:S06]  /*97ab0*/  HMMA.1688.F32.TF32 R8, R224.reuse, R34, R144 ;  /* 0x00000022e008723c */ /* 0x048fec0000081090 */
[C---:B--2---:R-:W-:Y:S06]  /*97ac0*/  HMMA.1688.F32.TF32 R140, R224.reuse, R38, R140 ;  /* 0x00000026e08c723c */ /* 0x044fec000008108c */
[----:B------:R-:W-:-:S15]  /*97ad0*/  HMMA.1688.F32.TF32 R4, R224, R42, R4 ;  /* 0x0000002ae004723c */ /* 0x000fde0000081004 */
[----:B------:R-:W-:-:S08]  /*97ae0*/  NOP ;  /* 0x0000000000007918 */ /* 0x000fd00000000000 */
        /* <DEDUP_REMOVED lines=26> */
[----:B-1----:R-:W-:Y:S02]  /*97c90*/  HMMA.1688.F32.TF32 R8, R228, R122, R168 ;  /* 0x0000007ae408723c */ /* 0x002fe400000810a8 */
[----:B------:R-:W-:Y:S05]  /*97ca0*/  STL.64 [R1+0x7718], R124 ;  /* 0x0077187c01007387 */ /* 0x000fea0000100a00 */
[----:B------:R-:W-:Y:S04]  /*97cb0*/  STL.64 [R1+0x1640], R4 ;  /* 0x0016400401007387 */ /* 0x000fe80000100a00 */
[----:B------:R-:W-:Y:S04]  /*97cc0*/  STL.64 [R1+0x1648], R6 ;  /* 0x0016480601007387 */ /* 0x000fe80000100a00 */
[----:B------:R-:W-:Y:S04]  /*97cd0*/  STL.64 [R1+0x7710], R122 ;  /* 0x0077107a01007387 */ /* 0x000fe80000100a00 */
[----:B------:R-:W-:Y:S01]  /*97ce0*/  STL.64 [R1+0x7708], R120 ;  /* 0x0077087801007387 */ /* 0x000fe20000100a00 */
[----:B------:R-:W-:Y:S01]  /*97cf0*/  IMAD.MOV.U32 R248, RZ, RZ, R208 ;  /* 0x000000fffff87224 */ /* 0x000fe200078e00d0 */
[----:B------:R-:W-:Y:S01]  /*97d00*/  MOV R250, R210 ;  /* 0x000000d200fa7202 */ /* 0x000fe20000000f00 */
[----:B------:R-:W-:-:S02]  /*97d10*/  IMAD.MOV.U32 R249, RZ, RZ, R209 ;  /* 0x000000fffff97224 */ /* 0x000fc400078e00d1 */
[----:B------:R-:W-:Y:S01]  /*97d20*/  IMAD.MOV.U32 R251, RZ, RZ, R211 ;  /* 0x000000fffffb7224 */ /* 0x000fe200078e00d3 */
[----:B------:R-:W-:Y:S04]  /*97d30*/  STL.64 [R1+0x1630], R8 ;  /* 0x0016300801007387 */ /* 0x000fe80000100a00 */
[----:B------:R1:W-:Y:S01]  /*97d40*/  STL.64 [R1+0x1638], R10 ;  /* 0x0016380a01007387 */ /* 0x0003e20000100a00 */
[----:B------:R-:W-:Y:S02]  /*97d50*/  IMAD.MOV.U32 R240, RZ, RZ, R204 ;  /* 0x000000fffff07224 */ /* 0x000fe400078e00cc */
[----:B------:R-:W-:Y:S02]  /*97d60*/  IMAD.MOV.U32 R241, RZ, RZ, R205 ;  /* 0x000000fffff17224 */ /* 0x000fe400078e00cd */
[----:B------:R-:W-:-:S02]  /*97d70*/  IMAD.MOV.U32 R242, RZ, RZ, R206 ;  /* 0x000000fffff27224 */ /* 0x000fc400078e00ce */
[----:B------:R-:W-:Y:S02]  /*97d80*/  IMAD.MOV.U32 R243, RZ, RZ, R207 ;  /* 0x000000fffff37224 */ /* 0x000fe400078e00cf */
[----:B------:R-:W-:Y:S02]  /*97d90*/  IMAD.MOV.U32 R236, RZ, RZ, R200 ;  /* 0x000000ffffec7224 */ /* 0x000fe400078e00c8 */
[----:B------:R-:W-:Y:S01]  /*97da0*/  IMAD.MOV.U32 R237, RZ, RZ, R201 ;  /* 0x000000ffffed7224 */ /* 0x000fe200078e00c9 */
[----:B-1----:R-:W-:Y:S06]  /*97db0*/  HMMA.1688.F32.TF32 R8, R228, R118, R172 ;  /* 0x00000076e408723c */ /* 0x002fec00000810ac */
[----:B------:R-:W-:Y:S04]  /*97dc0*/  STL.64 [R1+0x7700], R118 ;  /* 0x0077007601007387 */ /* 0x000fe80000100a00 */
[----:B------:R-:W-:Y:S01]  /*97dd0*/  STL.64 [R1+0x76f8], R116 ;  /* 0x0076f87401007387 */ /* 0x000fe20000100a00 */
[----:B------:R-:W-:-:S02]  /*97de0*/  IMAD.MOV.U32 R238, RZ, RZ, R202 ;  /* 0x000000ffffee7224 */ /* 0x000fc400078e00ca */
[----:B------:R-:W-:Y:S01]  /*97df0*/  IMAD.MOV.U32 R239, RZ, RZ, R196 ;  /* 0x000000ffffef7224 */ /* 0x000fe200078e00c4 */
[----:B------:R-:W-:Y:S01]  /*97e00*/  MOV R141, R193 ;  /* 0x000000c1008d7202 */ /* 0x000fe20000000f00 */
[----:B------:R-:W-:Y:S01]  /*97e10*/  IMAD.MOV.U32 R140, RZ, RZ, R194 ;  /* 0x000000ffff8c7224 */ /* 0x000fe200078e00c2 */
[----:B------:R-:W-:Y:S01]  /*97e20*/  MOV R233, R186 ;  /* 0x000000ba00e97202 */ /* 0x000fe20000000f00 */
[----:B------:R-:W-:Y:S01]  /*97e30*/  IMAD.MOV.U32 R142, RZ, RZ, R192 ;  /* 0x000000ffff8e7224 */ /* 0x000fe200078e00c0 */
[----:B------:R-:W-:Y:S01]  /*97e40*/  LDS R4, [R3+UR10+0xc600] ;  /* 0x00c6000a03047984 */ /* 0x000fe20008000800 */
[----:B------:R-:W-:Y:S02]  /*97e50*/  IMAD.MOV.U32 R143, RZ, RZ, R197 ;  /* 0x000000ffff8f7224 */ /* 0x000fe400078e00c5 */
[----:B------:R-:W-:Y:S01]  /*97e60*/  IMAD.MOV.U32 R144, RZ, RZ, R215 ;  /* 0x000000ffff907224 */ /* 0x000fe200078e00d7 */
[----:B------:R-:W-:Y:S01]  /*97e70*/  LDS R6, [R3+UR10+0xe600] ;  /* 0x00e6000a03067984 */ /* 0x000fe20008000800 */
[----:B------:R-:W-:-:S02]  /*97e80*/  IMAD.MOV.U32 R145, RZ, RZ, R214 ;  /* 0x000000ffff917224 */ /* 0x000fc400078e00d6 */
[----:B------:R-:W-:Y:S01]  /*97e90*/  IMAD.MOV.U32 R146, RZ, RZ, R213 ;  /* 0x000000ffff927224 */ /* 0x000fe200078e00d5 */
[----:B------:R-:W-:Y:S04]  /*97ea0*/  LDS R5, [R105+UR10+0xc600] ;  /* 0x00c6000a69057984 */ /* 0x000fe80008000800 */
[----:B------:R-:W-:Y:S04]  /*97eb0*/  STL.64 [R1+0x1620], R8 ;  /* 0x0016200801007387 */ /* 0x000fe80000100a00 */
[----:B------:R1:W-:Y:S04]  /*97ec0*/  STL.64 [R1+0x1628], R10 ;  /* 0x0016280a01007387 */ /* 0x0003e80000100a00 */
[----:B------:R-:W2:Y:S01]  /*97ed0*/  LDL.LU R208, [R1+0x7834] ;  /* 0x0078340001d07983 */ /* 0x000ea20000300800 */
[----:B------:R-:W-:-:S02]  /*97ee0*/  IMAD.MOV.U32 R147, RZ, RZ, R212 ;  /* 0x000000ffff937224 */ /* 0x000fc400078e00d4 */
[----:B------:R-:W-:Y:S01]  /*97ef0*/  IMAD.MOV.U32 R216, RZ, RZ, R188 ;  /* 0x000000ffffd87224 */ /* 0x000fe200078e00bc */
[----:B------:R-:W3:Y:S01]  /*97f00*/  LDS R7, [R105+UR10+0xe600] ;  /* 0x00e6000a69077984 */ /* 0x000ee20008000800 */
[----:B-1----:R-:W-:-:S15]  /*97f10*/  HMMA.1688.F32.TF32 R8, R228, R114, R176 ;  /* 0x00000072e408723c */ /* 0x002fde00000810b0 */
[----:B------:R-:W-:-:S08]  /*97f20*/  NOP ;  /* 0x0000000000007918 */ /* 0x000fd00000000000 */
[----:B------:R1:W-:Y:S04]  /*97f30*/  STL.64 [R1+0x1400], R8 ;  /* 0x0014000801007387 */ /* 0x0003e80000100a00 */
[----:B------:R4:W-:Y:S04]  /*97f40*/  STL.64 [R1+0x1408], R10 ;  /* 0x0014080a01007387 */ /* 0x0009e80000100a00 */
        /* <DEDUP_REMOVED lines=37> */
[----:B------:R-:W4:Y:S01]  /*981a0*/  LDL.LU R196, [R1+0x77c4] ;  /* 0x0077c40001c47983 */ /* 0x000f220000300800 */
[----:B------:R-:W-:Y:S02]  /*981b0*/  IMAD.MOV.U32 R226, RZ, RZ, R201 ;  /* 0x000000ffffe27224 */ /* 0x000fe400078e00c9 */
[----:B------:R-:W-:Y:S01]  /*981c0*/  IMAD.MOV.U32 R227, RZ, RZ, R200 ;  /* 0x000000ffffe37224 */ /* 0x000fe200078e00c8 */
[----:B------:R-:W4:Y:S04]  /*981d0*/  LDL.LU R202, [R1+0x77c0] ;  /* 0x0077c00001ca7983 */ /* 0x000f280000300800 */
[----:B------:R-:W4:Y:S04]  /*981e0*/  LDL.LU R201, [R1+0x77bc] ;  /* 0x0077bc0001c97983 */ /* 0x000f280000300800 */
[----:B------:R-:W4:Y:S01]  /*981f0*/  LDL.LU R200, [R1+0x77b8] ;  /* 0x0077b80001c87983 */ /* 0x000f220000300800 */
[----:B------:R-:W-:Y:S01]  /*98200*/  MOV R159, R215 ;  /* 0x000000d7009f7202 */ /* 0x000fe20000000f00 */
[----:B------:R-:W-:-:S02]  /*98210*/  IMAD.MOV.U32 R158, RZ, RZ, R214 ;  /* 0x000000ffff9e7224 */ /* 0x000fc400078e00d6 */
[----:B------:R-:W-:Y:S02]  /*98220*/  IMAD.MOV.U32 R157, RZ, RZ, R213 ;  /* 0x000000ffff9d7224 */ /* 0x000fe400078e00d5 */
[----:B------:R-:W-:Y:S02]  /*98230*/  IMAD.MOV.U32 R156, RZ, RZ, R212 ;  /* 0x000000ffff9c7224 */ /* 0x000fe400078e00d4 */
[----:B------:R-:W4:Y:S04]  /*98240*/  LDL.LU R212, [R1+0x77b4] ;  /* 0x0077b40001d47983 */ /* 0x000f280000300800 */
[----:B------:R-:W4:Y:S04]  /*98250*/  LDL.LU R213, [R1+0x77b0] ;  /* 0x0077b00001d57983 */ /* 0x000f280000300800 */
[----:B------:R-:W4:Y:S04]  /*98260*/  LDL.LU R214, [R1+0x77ac] ;  /* 0x0077ac0001d67983 */ /* 0x000f280000300800 */
[----:B------:R-:W4:Y:S01]  /*98270*/  LDL.LU R215, [R1+0x77a8] ;  /* 0x0077a80001d77983 */ /* 0x000f220000300800 */
        /* <DEDUP_REMOVED lines=10> */
[----:B-1----:R-:W-:Y:S02]  /*98320*/  IMAD.MOV.U32 R8, RZ, RZ, R181 ;  /* 0x000000ffff087224 */ /* 0x002fe400078e00b5 */
[----:B------:R-:W-:Y:S02]  /*98330*/  IMAD.MOV.U32 R9, RZ, RZ, R182 ;  /* 0x000000ffff097224 */ /* 0x000fe400078e00b6 */
[----:B------:R-:W-:-:S02]  /*98340*/  IMAD.MOV.U32 R10, RZ, RZ, R183 ;  /* 0x000000ffff0a7224 */ /* 0x000fc400078e00b7 */
[----:B------:R-:W-:Y:S02]  /*98350*/  IMAD.MOV.U32 R11, RZ, RZ, R191 ;  /* 0x000000ffff0b7224 */ /* 0x000fe400078e00bf */
[----:B------:R-:W-:Y:S02]  /*98360*/  IMAD.MOV.U32 R244, RZ, RZ, R195 ;  /* 0x000000fffff47224 */ /* 0x000fe400078e00c3 */
[----:B------:R-:W-:Y:S02]  /*98370*/  IMAD.MOV.U32 R245, RZ, RZ, R198 ;  /* 0x000000fffff57224 */ /* 0x000fe400078e00c6 */
[----:B------:R-:W-:Y:S02]  /*98380*/  IMAD.MOV.U32 R246, RZ, RZ, R199 ;  /* 0x000000fffff67224 */ /* 0x000fe400078e00c7 */
[----:B------:R-:W-:Y:S02]  /*98390*/  IMAD.MOV.U32 R247, RZ, RZ, R203 ;  /* 0x000000fffff77224 */ /* 0x000fe400078e00cb */
[----:B--2---:R-:W-:-:S02]  /*983a0*/  IMAD.MOV.U32 R163, RZ, RZ, R211 ;  /* 0x000000ffffa37224 */ /* 0x004fc400078e00d3 */
[----:B---3--:R-:W-:Y:S02]  /*983b0*/  IMAD.MOV.U32 R162, RZ, RZ, R210 ;  /* 0x000000ffffa27224 */ /* 0x008fe400078e00d2 */
[----:B----4-:R-:W-:Y:S02]  /*983c0*/  IMAD.MOV.U32 R161, RZ, RZ, R209 ;  /* 0x000000ffffa17224 */ /* 0x010fe400078e00d1 */
[----:B------:R-:W-:Y:S02]  /*983d0*/  IMAD.MOV.U32 R160, RZ, RZ, R208 ;  /* 0x000000ffffa07224 */ /* 0x000fe400078e00d0 */
[----:B------:R-:W2:Y:S04]  /*983e0*/  LDL.LU R208, [R1+0x77a4] ;  /* 0x0077a40001d07983 */ /* 0x000ea80000300800 */
[----:B------:R-:W2:Y:S04]  /*983f0*/  LDL.LU R209, [R1+0x77a0] ;  /* 0x0077a00001d17983 */ /* 0x000ea80000300800 */
[----:B------:R-:W2:Y:S01]  /*98400*/  LDL.LU R210, [R1+0x779c] ;  /* 0x00779c0001d27983 */ /* 0x000ea20000300800 */
[----:B------:R-:W-:-:S02]  /*98410*/  IMAD.MOV.U32 R166, RZ, RZ, R206 ;  /* 0x000000ffffa67224 */ /* 0x000fc400078e00ce */
[----:B------:R-:W-:Y:S01]  /*98420*/  IMAD.MOV.U32 R165, RZ, RZ, R205 ;  /* 0x000000ffffa57224 */ /* 0x000fe200078e00cd */
[----:B------:R-:W2:Y:S01]  /*98430*/  LDL.LU R211, [R1+0x7798] ;  /* 0x0077980001d37983 */ /* 0x000ea20000300800 */
[----:B------:R-:W-:-:S03]  /*98440*/  IMAD.MOV.U32 R164, RZ, RZ, R204 ;  /* 0x000000ffffa47224 */ /* 0x000fc600078e00cc */
[----:B------:R-:W3:Y:S01]  /*98450*/  LDL.LU R204, [R1+0x7794] ;  /* 0x0077940001cc7983 */ /* 0x000ee20000300800 */
[----:B------:R-:W-:-:S03]  /*98460*/  IMAD.MOV.U32 R167, RZ, RZ, R207 ;  /* 0x000000ffffa77224 */ /* 0x000fc600078e00cf */
[----:B------:R-:W3:Y:S04]  /*98470*/  LDL.LU R205, [R1+0x7790] ;  /* 0x0077900001cd7983 */ /* 0x000ee80000300800 */
[----:B------:R-:W3:Y:S04]  /*98480*/  LDL.LU R206, [R1+0x778c] ;  /* 0x00778c0001ce7983 */ /* 0x000ee80000300800 */
[----:B------:R-:W3:Y:S04]  /*98490*/  LDL.LU R207, [R1+0x7788] ;  /* 0x0077880001cf7983 */ /* 0x000ee80000300800 */
[----:B------:R-:W4:Y:S01]  /*984a0*/  LDL.LU R168, [R1+0x1610] ;  /* 0x0016100001a87983 */ /* 0x000f220000300800 */
[----:B------:R-:W-:-:S03]  /*984b0*/  IMAD.MOV.U32 R124, RZ, RZ, R200 ;  /* 0x000000ffff7c7224 */ /* 0x000fc600078e00c8 */
[----:B------:R-:W4:Y:S01]  /*984c0*/  LDL.LU R169, [R1+0x1614] ;  /* 0x0016140001a97983 */ /* 0x000f220000300800 */
[----:B------:R-:W-:-:S03]  /*984d0*/  IMAD.MOV.U32 R125, RZ, RZ, R201 ;  /* 0x000000ffff7d7224 */ /* 0x000fc600078e00c9 */
[----:B------:R-:W4:Y:S01]  /*984e0*/  LDL.LU R170, [R1+0x1618] ;  /* 0x0016180001aa7983 */ /* 0x000f220000300800 */
[----:B------:R-:W-:-:S03]  /*984f0*/  MOV R126, R202 ;  /* 0x000000ca007e7202 */ /* 0x000fc60000000f00 */
[----:B------:R-:W4:Y:S01]  /*98500*/  LDL.LU R171, [R1+0x161c] ;  /* 0x00161c0001ab7983 */ /* 0x000f220000300800 */
[----:B------:R-:W-:-:S03]  /*98510*/  IMAD.MOV.U32 R127, RZ, RZ, R196 ;  /* 0x000000ffff7f7224 */ /* 0x000fc600078e00c4 */
[----:B------:R-:W2:Y:S04]  /*98520*/  LDL.LU R200, [R1+0x7784] ;  /* 0x0077840001c87983 */ /* 0x000ea80000300800 */
[----:B------:R-:W2:Y:S04]  /*98530*/  LDL.LU R201, [R1+0x7780] ;  /* 0x0077800001c97983 */ /* 0x000ea80000300800 */
[----:B------:R-:W2:Y:S04]  /*98540*/  LDL.LU R202, [R1+0x777c] ;  /* 0x00777c0001ca7983 */ /* 0x000ea80000300800 */
[----:B------:R-:W3:Y:S04]  /*98550*/  LDL.LU R196, [R1+0x7778] ;  /* 0x0077780001c47983 */ /* 0x000ee80000300800 */
[----:B------:R-:W3:Y:S04]  /*98560*/  LDL.LU R197, [R1+0x7774] ;  /* 0x0077740001c57983 */ /* 0x000ee80000300800 */
[----:B------:R-:W4:Y:S04]  /*98570*/  LDL.LU R192, [R1+0x7770] ;  /* 0x0077700001c07983 */ /* 0x000f280000300800 */
[----:B------:R-:W4:Y:S04]  /*98580*/  LDL.LU R193, [R1+0x776c] ;  /* 0x00776c0001c17983 */ /* 0x000f280000300800 */
[----:B------:R-:W4:Y:S04]  /*98590*/  LDL.LU R194, [R1+0x7768] ;  /* 0x0077680001c27983 */ /* 0x000f280000300800 */
        /* <DEDUP_REMOVED lines=38> */
[----:B------:R-:W-:Y:S01]  /*98800*/  STL.64 [R1+0x1390], R172 ;  /* 0x001390ac01007387 */ /* 0x000fe20000100a00 */
[C---:B------:R-:W-:Y:S03]  /*98810*/  HMMA.1688.F32.TF32 R168, R228.reuse, R82, R168 ;  /* 0x00000052e4a8723c */ /* 0x040fe600000810a8 */
[----:B------:R-:W-:Y:S04]  /*98820*/  STL.64 [R1+0x1398], R174 ;  /* 0x001398ae01007387 */ /* 0x000fe80000100a00 */
        /* <DEDUP_REMOVED lines=31> */
[C---:B-1----:R-:W-:Y:S03]  /*98a20*/  HMMA.1688.F32.TF32 R120, R228.reuse, R42, R144 ;  /* 0x0000002ae478723c */ /* 0x042fe60000081090 */
[----:B------:R-:W-:Y:S04]  /*98a30*/  LDS R144, [R3+UR10+0xc680] ;  /* 0x00c6800a03907984 */ /* 0x000fe80008000800 */
[----:B------:R-:W-:Y:S01]  /*98a40*/  LDS R146, [R3+UR10+0xe680] ;  /* 0x00e6800a03927984 */ /* 0x000fe20008000800 */
[C---:B--2---:R-:W-:Y:S03]  /*98a50*/  HMMA.1688.F32.TF32 R116, R228.reuse, R38, R140 ;  /* 0x00000026e474723c */ /* 0x044fe6000008108c */
[----:B------:R-:W-:Y:S04]  /*98a60*/  STL.64 [R1+0x1210], R124 ;  /* 0x0012107c01007387 */ /* 0x000fe80000100a00 */
[----:B------:R-:W-:Y:S04]  /*98a70*/  STL.64 [R1+0x1218], R126 ;  /* 0x0012187e01007387 */ /* 0x000fe80000100a00 */
[----:B------:R-:W-:Y:S04]  /*98a80*/  LDS R145, [R105+UR10+0xc680] ;  /* 0x00c6800a69917984 */ /* 0x000fe80008000800 */
[----:B------:R-:W1:Y:S04]  /*98a90*/  LDS R147, [R105+UR10+0xe680] ;  /* 0x00e6800a69937984 */ /* 0x000e680008000800 */
[----:B------:R-:W-:Y:S04]  /*98aa0*/  STL.64 [R1+0x1200], R120 ;  /* 0x0012007801007387 */ /* 0x000fe80000100a00 */
[----:B------:R2:W-:Y:S04]  /*98ab0*/  STL.64 [R1+0x1208], R122 ;  /* 0x0012087a01007387 */ /* 0x0005e80000100a00 */
[----:B------:R-:W-:Y:S04]  /*98ac0*/  STL.64 [R1+0x11f0], R116 ;  /* 0x0011f07401007387 */ /* 0x000fe80000100a00 */
[----:B------:R3:W-:Y:S01]  /*98ad0*/  STL.64 [R1+0x11f8], R118 ;  /* 0x0011f87601007387 */ /* 0x0007e20000100a00 */
[C---:B--2---:R-:W-:Y:S06]  /*98ae0*/  HMMA.1688.F32.TF32 R120, R228.reuse, R34, R232 ;  /* 0x00000022e478723c */ /* 0x044fec00000810e8 */
[C---:B---3--:R-:W-:Y:S06]  /*98af0*/  HMMA.1688.F32.TF32 R116, R228.reuse, R30, R8 ;  /* 0x0000001ee474723c */ /* 0x048fec0000081008 */
[C---:B------:R-:W-:Y:S11]  /*98b00*/  HMMA.1688.F32.TF32 R8, R228.reuse, R14, R236 ;  /* 0x0000000ee408723c */ /* 0x040ff600000810ec */
[----:B------:R-:W-:Y:S04]  /*98b10*/  STL.64 [R1+0x11e0], R120 ;  /* 0x0011e07801007387 */ /* 0x000fe80000100a00 */
[----:B------:R2:W-:Y:S04]  /*98b20*/  STL.64 [R1+0x11e8], R122 ;  /* 0x0011e87a01007387 */ /* 0x0005e80000100a00 */
[----:B------:R-:W-:Y:S04]  /*98b30*/  STL.64 [R1+0x11d0], R116 ;  /* 0x0011d07401007387 */ /* 0x000fe80000100a00 */
[----:B------:R3:W-:Y:S01]  /*98b40*/  STL.64 [R1+0x11d8], R118 ;  /* 0x0011d87601007387 */ /* 0x0007e20000100a00 */
[----:B--2---:R-:W-:Y:S03]  /*98b50*/  HMMA.1688.F32.TF32 R120, R228, R18, R240 ;  /* 0x00000012e478723c */ /* 0x004fe600000810f0 */
[----:B------:R-:W-:Y:S04]  /*98b60*/  STL.64 [R1+0x11c0], R8 ;  /* 0x0011c00801007387 */ /* 0x000fe80000100a00 */
[----:B------:R2:W-:Y:S01]  /*98b70*/  STL.64 [R1+0x11c8], R10 ;  /* 0x0011c80a01007387 */ /* 0x0005e20000100a00 */
[C---:B---3--:R-:W-:Y:S06]  /*98b80*/  HMMA.1688.F32.TF32 R116, R4.reuse, R138, R248 ;  /* 0x0000008a0474723c */ /* 0x048fec00000810f8 */
[C---:B--2---:R-:W-:Y:S09]  /*98b90*/  HMMA.1688.F32.TF32 R8, R4.reuse, R134, R244 ;  /* 0x000000860408723c */ /* 0x044ff200000810f4 */
        /* <DEDUP_REMOVED lines=150> */
[----:B----4-:R-:W-:-:S15]  /*99500*/  HMMA.1688.F32.TF32 R228, R4, R118, R228 ;  /* 0x0000007604e4723c */ /* 0x010fde00000810e4 */
        /* <DEDUP_REMOVED lines=25> */
[----:B------:R-:W-:Y:S03]  /*996a0*/  STL.64 [R1+0x1168], R206 ;  /* 0x001168ce01007387 */ /* 0x000fe60000100a00 */
        /* <DEDUP_REMOVED lines=31> */
[C---:B----4-:R-:W-:Y:S06]  /*998a0*/  HMMA.1688.F32.TF32 R152, R4.reuse, R46, R216 ;  /* 0x0000002e0498723c */ /* 0x050fec00000810d8 */
[C---:B-1----:R-:W-:Y:S06]  /*998b0*/  HMMA.1688.F32.TF32 R148, R4.reuse, R42, R140 ;  /* 0x0000002a0494723c */ /* 0x042fec000008108c */
[C---:B------:R-:W-:Y:S03]  /*998c0*/  HMMA.1688.F32.TF32 R140, R4.reuse, R38, R232 ;  /* 0x00000026048c723c */ /* 0x040fe600000810e8 */
        /* <DEDUP_REMOVED lines=12> */
[----:B-1----:R-:W-:Y:S06]  /*99990*/  HMMA.1688.F32.TF32 R8, R4, R18, R248 ;  /* 0x000000120408723c */ /* 0x002fec00000810f8 */
[C---:B------:R-:W-:Y:S03]  /*999a0*/  HMMA.1688.F32.TF32 R4, R144.reuse, R138, R244 ;  /* 0x0000008a9004723c */ /* 0x040fe600000810f4 */
[----:B------:R-:W-:Y:S04]  /*999b0*/  STL.64 [R1+0x1360], R148 ;  /* 0x0013609401007387 */ /* 0x000fe80000100a00 */
[----:B------:R-:W-:Y:S04]  /*999c0*/  STL.64 [R1+0x1368], R150 ;  /* 0x0013689601007387 */ /* 0x000fe80000100a00 */
[----:B------:R-:W-:Y:S04]  /*999d0*/  STL.64 [R1+0x1350], R140 ;  /* 0x0013508c01007387 */ /* 0x000fe80000100a00 */
[----:B------:R-:W-:Y:S04]  /*999e0*/  STL.64 [R1+0x1358], R142 ;  /* 0x0013588e01007387 */ /* 0x000fe80000100a00 */
        /* <DEDUP_REMOVED lines=91> */
[----:B------:R-:W-:Y:S01]  /*99fa0*/  HMMA.1688.F32.TF32 R4, R144, R126, R140 ;  /* 0x0000007e9004723c */ /* 0x000fe2000008108c */
[----:B------:R-:W-:Y:S04]  /*99fb0*/  LDS R140, [R3+UR10+0xc700] ;  /* 0x00c7000a038c7984 */ /* 0x000fe80008000800 */
[----:B------:R-:W-:-:S12]  /*99fc0*/  LDS R142, [R3+UR10+0xe700] ;  /* 0x00e7000a038e7984 */ /* 0x000fd80008000800 */
        /* <DEDUP_REMOVED lines=9> */
[----:B------:R-:W2:Y:S05]  /*9a060*/  LDS R143, [R105+UR10+0xe700] ;  /* 0x00e7000a698f7984 */ /* 0x000eaa0008000800 */
[----:B-1----:R-:W-:-:S15]  /*9a070*/  HMMA.1688.F32.TF32 R4, R144, R122, R180 ;  /* 0x0000007a9004723c */ /* 0x002fde00000810b4 */
[----:B------:R-:W-:-:S08]  /*9a080*/  NOP ;  /* 0x0000000000007918 */ /* 0x000fd00000000000 */
        /* <DEDUP_REMOVED lines=31> */
[----:B------:R-:W-:Y:S01]  /*9a280*/  STL.64 [R1+0xf98], R154 ;  /* 0x000f989a01007387 */ /* 0x000fe20000100a00 */
[C---:B-1----:R-:W-:Y:S03]  /*9a290*/  HMMA.1688.F32.TF32 R148, R144.reuse, R82, R232 ;  /* 0x000000529094723c */ /* 0x042fe600000810e8 */
[----:B------:R-:W-:Y:S04]  /*9a2a0*/  STL.64 [R1+0xf80], R4 ;  /* 0x000f800401007387 */ /* 0x000fe80000100a00 */
[----:B------:R1:W-:Y:S02]  /*9a2b0*/  STL.64 [R1+0xf88], R6 ;  /* 0x000f880601007387 */ /* 0x0003e40000100a00 */
[----:B-1----:R-:W-:-:S14]  /*9a2c0*/  HMMA.1688.F32.TF32 R4, R144, R74, R236 ;  /* 0x0000004a9004723c */ /* 0x002fdc00000810ec */
        /* <DEDUP_REMOVED lines=10> */
[----:B------:R-:W-:-:S13]  /*9a370*/  STL.64 [R1+0x76d8], R68 ;  /* 0x0076d84401007387 */ /* 0x000fda0000100a00 */
[----:B------:R-:W-:Y:S04]  /*9a380*/  STL.64 [R1+0xf40], R4 ;  /* 0x000f400401007387 */ /* 0x000fe80000100a00 */
[----:B------:R1:W-:Y:S02]  /*9a390*/  STL.64 [R1+0xf48], R6 ;  /* 0x000f480601007387 */ /* 0x0003e40000100a00 */
[----:B-1----:R-:W-:Y:S06]  /*9a3a0*/  HMMA.1688.F32.TF32 R4, R144, R66, R248 ;  /* 0x000000429004723c */ /* 0x002fec00000810f8 */
[----:B------:R-:W-:Y:S04]  /*9a3b0*/  STL.64 [R1+0x76d0], R66 ;  /* 0x0076d04201007387 */ /* 0x000fe80000100a00 */
[----:B------:R-:W-:-:S13]  /*9a3c0*/  STL.64 [R1+0x76c8], R64 ;  /* 0x0076c84001007387 */ /* 0x000fda0000100a00 */
[----:B------:R-:W-:Y:S04]  /*9a3d0*/  STL.64 [R1+0x4b0], R4 ;  /* 0x0004b00401007387 */ /* 0x000fe80000100a00 */
[----:B------:R1:W-:Y:S04]  /*9a3e0*/  STL.64 [R1+0x4b8], R6 ;  /* 0x0004b80601007387 */ /* 0x0003e80000100a00 */
[----:B------:R-:W3:Y:S01]  /*9a3f0*/  LDL.LU R248, [R1+0x21a0] ;  /* 0x0021a00001f87983 */ /* 0x000ee20000300800 */
[----:B-1----:R-:W-:-:S15]  /*9a400*/  HMMA.1688.F32.TF32 R4, R144, R62, R244 ;  /* 0x0000003e9004723c */ /* 0x002fde00000810f4 */
[----:B------:R-:W-:-:S08]  /*9a410*/  NOP ;  /* 0x0000000000007918 */ /* 0x000fd00000000000 */
[----:B------:R-:W-:Y:S04]  /*9a420*/  STL.64 [R1+0x4a0], R4 ;  /* 0x0004a00401007387 */ /* 0x000fe80000100a00 */
        /* <DEDUP_REMOVED lines=109> */
[C---:B-1----:R-:W-:Y:S06]  /*9ab00*/  HMMA.1688.F32.TF32 R4, R144.reuse, R58, R228 ;  /* 0x0000003a9004723c */ /* 0x042fec00000810e4 */
[----:B--2---:R-:W-:-:S15]  /*9ab10*/  HMMA.1688.F32.TF32 R64, R144, R50, R208 ;  /* 0x000000329040723c */ /* 0x004fde00000810d0 */
[----:B------:R-:W-:-:S02]  /*9ab20*/  NOP ;  /* 0x0000000000007918 */ /* 0x000fc40000000000 */
[----:B------:R-:W-:Y:S04]  /*9ab30*/  STL.64 [R1+0x490], R4 ;  /* 0x0004900401007387 */ /* 0x000fe80000100a00 */
[----:B------:R3:W-:Y:S04]  /*9ab40*/  STL.64 [R1+0x498], R6 ;  /* 0x0004980601007387 */ /* 0x0007e80000100a00 */
[----:B------:R-:W-:Y:S04]  /*9ab50*/  STL.64 [R1+0x300], R68 ;  /* 0x0003004401007387 */ /* 0x000fe80000100a00 */
[----:B------:R1:W-:Y:S01]  /*9ab60*/  STL.64 [R1+0x308], R70 ;  /* 0x0003084601007387 */ /* 0x0003e20000100a00 */
[C---:B---3--:R-:W-:Y:S03]  /*9ab70*/  HMMA.1688.F32.TF32 R4, R144.reuse, R46, R204 ;  /* 0x0000002e9004723c */ /* 0x048fe600000810cc */
[----:B------:R-:W-:Y:S04]  /*9ab80*/  STL.64 [R1+0x2f0], R64 ;  /* 0x0002f04001007387 */ /* 0x000fe80000100a00 */
[----:B------:R2:W-:Y:S01]  /*9ab90*/  STL.64 [R1+0x2f8], R66 ;  /* 0x0002f84201007387 */ /* 0x0005e20000100a00 */
[C---:B-1----:R-:W-:Y:S06]  /*9aba0*/  HMMA.1688.F32.TF32 R68, R144.reuse, R42, R200 ;  /* 0x0000002a9044723c */ /* 0x042fec00000810c8 */
[C---:B--2---:R-:W-:Y:S09]  /*9abb0*/  HMMA.1688.F32.TF32 R64, R144.reuse, R38, R196 ;  /* 0x000000269040723c */ /* 0x044ff200000810c4 */
[----:B------:R-:W-:Y:S04]  /*9abc0*/  STL.64 [R1+0x2e0], R4 ;  /* 0x0002e00401007387 */ /* 0x000fe80000100a00 */
[----:B------:R-:W-:Y:S04]  /*9abd0*/  STL.64 [R1+0x2e8], R6 ;  /* 0x0002e80601007387 */ /* 0x000fe80000100a00 */
[----:B------:R-:W-:Y:S04]  /*9abe0*/  STL.64 [R1+0x2d0], R68 ;  /* 0x0002d04401007387 */ /* 0x000fe80000100a00 */
[----:B------:R1:W-:Y:S01]  /*9abf0*/  STL.64 [R1+0x2d8], R70 ;  /* 0x0002d84601007387 */ /* 0x0003e20000100a00 */
[C---:B------:R-:W-:Y:S03]  /*9ac00*/  HMMA.1688.F32.TF32 R72, R144.reuse, R14, R184 ;  /* 0x0000000e9048723c */ /* 0x040fe600000810b8 */
[----:B------:R-:W-:Y:S04]  /*9ac10*/  LDS R4, [R3+UR10+0xc780] ;  /* 0x00c7800a03047984 */ /* 0x000fe80008000800 */
[----:B------:R-:W-:Y:S01]  /*9ac20*/  STL.64 [R1+0x2c0], R64 ;  /* 0x0002c04001007387 */ /* 0x000fe20000100a00 */
[C---:B-1----:R-:W-:Y:S03]  /*9ac30*/  HMMA.1688.F32.TF32 R68, R144.reuse, R34, R192 ;  /* 0x000000229044723c */ /* 0x042fe600000810c0 */
[----:B------:R1:W-:Y:S04]  /*9ac40*/  STL.64 [R1+0x2c8], R66 ;  /* 0x0002c84201007387 */ /* 0x0003e80000100a00 */
[----:B------:R-:W-:Y:S04]  /*9ac50*/  LDS R6, [R3+UR10+0xe780] ;  /* 0x00e7800a03067984 */ /* 0x000fe80008000800 */
[----:B------:R-:W-:Y:S01]  /*9ac60*/  LDS R5, [R105+UR10+0xc780] ;  /* 0x00c7800a69057984 */ /* 0x000fe20008000800 */
[C---:B-1----:R-:W-:Y:S03]  /*9ac70*/  HMMA.1688.F32.TF32 R64, R144.reuse, R30, R188 ;  /* 0x0000001e9040723c */ /* 0x042fe600000810bc */
[----:B------:R-:W1:Y:S08]  /*9ac80*/  LDS R7, [R105+UR10+0xe780] ;  /* 0x00e7800a69077984 */ /* 0x000e700008000800 */
[----:B------:R-:W-:Y:S04]  /*9ac90*/  STL.64 [R1+0x2b0], R68 ;  /* 0x0002b04401007387 */ /* 0x000fe80000100a00 */
[----:B------:R2:W-:Y:S08]  /*9aca0*/  STL.64 [R1+0x2b8], R70 ;  /* 0x0002b84601007387 */ /* 0x0005f00000100a00 */
[----:B------:R-:W-:Y:S01]  /*9acb0*/  STL.64 [R1+0x2a0], R64 ;  /* 0x0002a04001007387 */ /* 0x000fe20000100a00 */
[----:B--2---:R-:W-:Y:S03]  /*9acc0*/  HMMA.1688.F32.TF32 R68, R144, R18, R180 ;  /* 0x000000129044723c */ /* 0x004fe600000810b4 */
[----:B------:R2:W-:Y:S03]  /*9acd0*/  STL.64 [R1+0x2a8], R66 ;  /* 0x0002a84201007387 */ /* 0x0005e60000100a00 */
[----:B--2---:R-:W-:Y:S01]  /*9ace0*/  HMMA.1688.F32.TF32 R64, R140, R138, R176 ;  /* 0x0000008a8c40723c */ /* 0x004fe200000810b0 */
[----:B------:R-:W-:Y:S04]  /*9acf0*/  STL.64 [R1+0x290], R72 ;  /* 0x0002904801007387 */ /* 0x000fe80000100a00 */
[----:B------:R2:W-:-:S12]  /*9ad00*/  STL.64 [R1+0x298], R74 ;  /* 0x0002984a01007387 */ /* 0x0005d80000100a00 */
        /* <DEDUP_REMOVED lines=33> */
[C---:B--2---:R-:W-:Y:S06]  /*9af20*/  HMMA.1688.F32.TF32 R64, R140.reuse, R98, R8 ;  /* 0x000000628c40723c */ /* 0x044fec0000081008 */
[C---:B------:R-:W-:Y:S05]  /*9af30*/  HMMA.1688.F32.TF32 R8, R140.reuse, R94, R236 ;  /* 0x0000005e8c08723c */ /* 0x040fea00000810ec */
        /* <DEDUP_REMOVED lines=145> */
[----:B---3--:R-:W2:Y:S04]  /*9b850*/  LDL.LU.64 R74, [R1+0x76f0] ;  /* 0x0076f000014a7983 */ /* 0x008ea80000300a00 */
[----:B------:R-:W3:Y:S01]  /*9b860*/  LDL.LU.64 R72, [R1+0x76e8] ;  /* 0x0076e80001487983 */ /* 0x000ee20000300a00 */
[----:B--2---:R-:W-:-:S15]  /*9b870*/  HMMA.1688.F32.TF32 R68, R140, R74, R68 ;  /* 0x0000004a8c44723c */ /* 0x004fde0000081044 */
[----:B------:R-:W-:-:S08]  /*9b880*/  NOP ;  /* 0x0000000000007918 */ /* 0x000fd00000000000 */
[----:B------:R-:W-:Y:S04]  /*9b890*/  STL.64 [R1+0xe50], R68 ;  /* 0x000e504401007387 */ /* 0x000fe80000100a00 */
[----:B------:R2:W-:Y:S04]  /*9b8a0*/  STL.64 [R1+0xe58], R70 ;  /* 0x000e584601007387 */ /* 0x0005e80000100a00 */
[----:B--2---:R-:W4:Y:S04]  /*9b8b0*/  LDL.LU.64 R70, [R1+0x76e0] ;  /* 0x0076e00001467983 */ /* 0x004f280000300a00 */
[----:B------:R-:W2:Y:S01]  /*9b8c0*/  LDL.LU.64 R68, [R1+0x76d8] ;  /* 0x0076d80001447983 */ /* 0x000ea20000300a00 */
[----:B----4-:R-:W-:-:S15]  /*9b8d0*/  HMMA.1688.F32.TF32 R64, R140, R70, R64 ;  /* 0x000000468c40723c */ /* 0x010fde0000081040 */
[----:B------:R-:W-:-:S08]  /*9b8e0*/  NOP ;  /* 0x0000000000007918 */ /* 0x000fd00000000000 */
[----:B------:R-:W-:Y:S04]  /*9b8f0*/  STL.64 [R1+0xe40], R64 ;  /* 0x000e404001007387 */ /* 0x000fe80000100a00 */
[----:B------:R4:W-:Y:S04]  /*9b900*/  STL.64 [R1+0xe48], R66 ;  /* 0x000e484201007387 */ /* 0x0009e80000100a00 */
[----:B----4-:R-:W4:Y:S01]  /*9b910*/  LDL.LU.64 R66, [R1+0x76d0] ;  /* 0x0076d00001427983 */ /* 0x010f220000300a00 */
[C---:B------:R-:W-:Y:S03]  /*9b920*/  HMMA.1688.F32.TF32 R144, R140.reuse, R62, R144 ;  /* 0x0000003e8c90723c */ /* 0x040fe60000081090 */
[----:B------:R-:W3:Y:S03]  /*9b930*/  LDL.LU.64 R64, [R1+0x76c8] ;  /* 0x0076c80001407983 */ /* 0x000ee60000300a00 */
[C---:B------:R-:W-:Y:S06]  /*9b940*/  HMMA.1688.F32.TF32 R228, R140.reuse, R58, R228 ;  /* 0x0000003a8ce4723c */ /* 0x040fec00000810e4 */
[C---:B------:R-:W-:Y:S06]  /*9b950*/  HMMA.1688.F32.TF32 R212, R140.reuse, R54, R212 ;  /* 0x000000368cd4723c */ /* 0x040fec00000810d4 */
[C---:B------:R-:W-:Y:S06]  /*9b960*/  HMMA.1688.F32.TF32 R204, R140.reuse, R46, R204 ;  /* 0x0000002e8ccc723c */ /* 0x040fec00000810cc */
[C---:B------:R-:W-:Y:S06]  /*9b970*/  HMMA.1688.F32.TF32 R200, R140.reuse, R42, R200 ;  /* 0x0000002a8cc8723c */ /* 0x040fec00000810c8 */
[C---:B------:R-:W-:Y:S06]  /*9b980*/  HMMA.1688.F32.TF32 R192, R140.reuse, R34, R192 ;  /* 0x000000228cc0723c */ /* 0x040fec00000810c0 */
[----:B------:R-:W-:Y:S06]  /*9b990*/  HMMA.1688.F32.TF32 R188, R140, R30, R188 ;  /* 0x0000001e8cbc723c */ /* 0x000fec00000810bc */
[C---:B-1----:R-:W-:Y:S06]  /*9b9a0*/  HMMA.1688.F32.TF32 R176, R4.reuse, R138, R176 ;  /* 0x0000008a04b0723c */ /* 0x042fec00000810b0 */
[C---:B------:R-:W-:Y:S06]  /*9b9b0*/  HMMA.1688.F32.TF32 R164, R4.reuse, R126, R164 ;  /* 0x0000007e04a4723c */ /* 0x040fec00000810a4 */
[C---:B------:R-:W-:Y:S06]  /*9b9c0*/  HMMA.1688.F32.TF32 R152, R4.reuse, R114, R152 ;  /* 0x000000720498723c */ /* 0x040fec0000081098 */
[----:B------:R-:W-:Y:S06]  /*9b9d0*/  HMMA.1688.F32.TF32 R8, R4, R98, R8 ;  /* 0x000000620408723c */ /* 0x000fec0000081008 */
[----:B----4-:R-:W-:-:S15]  /*9b9e0*/  HMMA.1688.F32.TF32 R244, R140, R66, R244 ;  /* 0x000000428cf4723c */ /* 0x010fde00000810f4 */
[----:B------:R-:W-:-:S08]  /*9b9f0*/  NOP ;  /* 0x0000000000007918 */ /* 0x000fd00000000000 */
[----:B------:R-:W-:Y:S04]  /*9ba00*/  STL.64 [R1+0xe30], R244 ;  /* 0x000e30f401007387 */ /* 0x000fe80000100a00 */
[----:B------:R1:W-:Y:S04]  /*9ba10*/  STL.64 [R1+0xe38], R246 ;  /* 0x000e38f601007387 */ /* 0x0003e80000100a00 */
[----:B-1----:R-:W4:Y:S04]  /*9ba20*/  LDL.LU.64 R246, [R1+0x76c0] ;  /* 0x0076c00001f67983 */ /* 0x002f280000300a00 */
[----:B------:R-:W2:Y:S04]  /*9ba30*/  LDL.LU.64 R244, [R1+0x76b8] ;  /* 0x0076b80001f47983 */ /* 0x000ea80000300a00 */
        /* <DEDUP_REMOVED lines=16> */
[C---:B-1----:R-:W-:Y:S06]  /*9bb40*/  HMMA.1688.F32.TF32 R144, R140.reuse, R14, R184 ;  /* 0x0000000e8c90723c */ /* 0x042fec00000810b8 */
[----:B------:R-:W-:Y:S01]  /*9bb50*/  HMMA.1688.F32.TF32 R140, R140, R18, R180 ;  /* 0x000000128c8c723c */ /* 0x000fe200000810b4 */
        /* <DEDUP_REMOVED lines=8> */
[C---:B-1----:R-:W-:Y:S06]  /*9bbe0*/  HMMA.1688.F32.TF32 R144, R4.reuse, R134, R172 ;  /* 0x000000860490723c */ /* 0x042fec00000810ac */
[----:B---3--:R-:W-:Y:S01]  /*9bbf0*/  HMMA.1688.F32.TF32 R140, R4, R130, R168 ;  /* 0x00000082048c723c */ /* 0x008fe200000810a8 */
[----:B------:R-:W-:Y:S04]  /*9bc00*/  STL.64 [R1+0x480], R176 ;  /* 0x000480b001007387 */ /* 0x000fe80000100a00 */
[----:B------:R-:W-:-:S12]  /*9bc10*/  STL.64 [R1+0x488], R178 ;  /* 0x000488b201007387 */ /* 0x000fd80000100a00 */
        /* <DEDUP_REMOVED lines=82> */
[----:B----4-:R-:W4:Y:S04]  /*9c140*/  LDL.LU R10, [R1+0x15c8] ;  /* 0x0015c800010a7983 */ /* 0x010f280000300800 */
[----:B------:R-:W4:Y:S01]  /*9c150*/  LDL.LU R11, [R1+0x15cc] ;  /* 0x0015cc00010b7983 */ /* 0x000f220000300800 */
[C---:B---3--:R-:W-:Y:S06]  /*9c160*/  HMMA.1688.F32.TF32 R140, R4.reuse, R82, R156 ;  /* 0x00000052048c723c */ /* 0x048fec000008109c */
[C---:B--2---:R-:W-:Y:S06]  /*9c170*/  HMMA.1688.F32.TF32 R152, R4.reuse, R78, R152 ;  /* 0x0000004e0498723c */ /* 0x044fec0000081098 */
[C---:B------:R-:W-:Y:S11]  /*9c180*/  HMMA.1688.F32.TF32 R144, R4.reuse, R74, R240 ;  /* 0x0000004a0490723c */ /* 0x040ff600000810f0 */
[----:B------:R-:W-:Y:S04]  /*9c190*/  STL.64 [R1+0xa0], R140 ;  /* 0x0000a08c01007387 */ /* 0x000fe80000100a00 */
[----:B------:R1:W-:Y:S02]  /*9c1a0*/  STL.64 [R1+0xa8], R142 ;  /* 0x0000a88e01007387 */ /* 0x0003e40000100a00 */
[C---:B-1----:R-:W-:Y:S02]  /*9c1b0*/  HMMA.1688.F32.TF32 R140, R4.reuse, R70, R248 ;  /* 0x00000046048c723c */ /* 0x042fe400000810f8 */
[----:B------:R-:W-:Y:S04]  /*9c1c0*/  STL.64 [R1+0x90], R152 ;  /* 0x0000909801007387 */ /* 0x000fe80000100a00 */
[----:B------:R-:W-:Y:S04]  /*9c1d0*/  STL.64 [R1+0x98], R154 ;  /* 0x0000989a01007387 */ /* 0x000fe80000100a00 */
[----:B------:R-:W2:Y:S04]  /*9c1e0*/  LDL.LU R248, [R1+0x15b0] ;  /* 0x0015b00001f87983 */ /* 0x000ea80000300800 */
[----:B------:R-:W-:Y:S04]  /*9c1f0*/  STL.64 [R1+0x80], R144 ;  /* 0x0000809001007387 */ /* 0x000fe80000100a00 */
[----:B------:R1:W-:Y:S05]  /*9c200*/  STL.64 [R1+0x88], R146 ;  /* 0x0000889201007387 */ /* 0x0003ea0000100a00 */
[----:B------:R-:W-:Y:S04]  /*9c210*/  STL.64 [R1+0x70], R140 ;  /* 0x0000708c01007387 */ /* 0x000fe80000100a00 */
[----:B------:R3:W-:Y:S01]  /*9c220*/  STL.64 [R1+0x78], R142 ;  /* 0x0000788e01007387 */ /* 0x0007e20000100a00 */
[C---:B-1----:R-:W-:Y:S03]  /*9c230*/  HMMA.1688.F32.TF32 R144, R4.reuse, R62, R224 ;  /* 0x0000003e0490723c */ /* 0x042fe600000810e0 */
[----:B------:R-:W2:Y:S04]  /*9c240*/  LDL.LU R249, [R1+0x15b4] ;  /* 0x0015b40001f97983 */ /* 0x000ea80000300800 */
[----:B------:R-:W2:Y:S01]  /*9c250*/  LDL.LU R250, [R1+0x15b8] ;  /* 0x0015b80001fa7983 */ /* 0x000ea20000300800 */
[C---:B---3--:R-:W-:Y:S03]  /*9c260*/  HMMA.1688.F32.TF32 R140, R4.reuse, R66, R236 ;  /* 0x00000042048c723c */ /* 0x048fe600000810ec */
[----:B------:R-:W2:Y:S04]  /*9c270*/  LDL.LU R251, [R1+0x15bc] ;  /* 0x0015bc0001fb7983 */ /* 0x000ea80000300800 */
[----:B------:R-:W3:Y:S04]  /*9c280*/  LDL.LU R240, [R1+0x15a0] ;  /* 0x0015a00001f07983 */ /* 0x000ee80000300800 */
[----:B------:R-:W3:Y:S04]  /*9c290*/  LDL.LU R241, [R1+0x15a4] ;  /* 0x0015a40001f17983 */ /* 0x000ee80000300800 */
[----:B------:R-:W3:Y:S04]  /*9c2a0*/  LDL.LU R242, [R1+0x15a8] ;  /* 0x0015a80001f27983 */ /* 0x000ee80000300800 */
[----:B------:R-:W3:Y:S04]  /*9c2b0*/  LDL.LU R243, [R1+0x15ac] ;  /* 0x0015ac0001f37983 */ /* 0x000ee80000300800 */
[----:B------:R-:W3:Y:S04]  /*9c2c0*/  LDL.LU R236, [R1+0x1590] ;  /* 0x0015900001ec7983 */ /* 0x000ee80000300800 */
[----:B------:R-:W-:Y:S04]  /*9c2d0*/  STL.64 [R1+0x60], R140 ;  /* 0x0000608c01007387 */ /* 0x000fe80000100a00 */
[----:B------:R1:W-:Y:S04]  /*9c2e0*/  STL.64 [R1+0x68], R142 ;  /* 0x0000688e01007387 */ /* 0x0003e80000100a00 */
[----:B------:R-:W3:Y:S04]  /*9c2f0*/  LDL.LU R237, [R1+0x1594] ;  /* 0x0015940001ed7983 */ /* 0x000ee80000300800 */
[----:B------:R-:W3:Y:S04]  /*9c300*/  LDL.LU R238, [R1+0x1598] ;  /* 0x0015980001ee7983 */ /* 0x000ee80000300800 */
[----:B------:R-:W3:Y:S01]  /*9c310*/  LDL.LU R239, [R1+0x159c] ;  /* 0x00159c0001ef7983 */ /* 0x000ee20000300800 */
[----:B-1----:R-:W-:Y:S03]  /*9c320*/  HMMA.1688.F32.TF32 R140, R4, R58, R216 ;  /* 0x0000003a048c723c */ /* 0x002fe600000810d8 */
[----:B------:R-:W-:Y:S04]  /*9c330*/  STL.64 [R1+0x50], R144 ;  /* 0x0000509001007387 */ /* 0x000fe80000100a00 */
[----:B------:R-:W-:Y:S01]  /*9c340*/  MOV R216, R244 ;  /* 0x000000f400d87202 */ /* 0x000fe20000000f00 */
[----:B------:R-:W-:Y:S04]  /*9c350*/  STL.64 [R1+0x58], R146 ;  /* 0x0000589201007387 */ /* 0x000fe80000100a00 */
[----:B------:R-:W3:Y:S01]  /*9c360*/  LDL.LU R244, [R1+0x76b0] ;  /* 0x0076b00001f47983 */ /* 0x000ee20000300800 */
[----:B------:R-:W-:-:S02]  /*9c370*/  IMAD.MOV.U32 R217, RZ, RZ, R137 ;  /* 0x000000ffffd97224 */ /* 0x000fc400078e0089 */
[----:B------:R-:W-:Y:S01]  /*9c380*/  IMAD.MOV.U32 R218, RZ, RZ, R136 ;  /* 0x000000ffffda7224 */ /* 0x000fe200078e0088 */
[----:B------:R-:W-:Y:S01]  /*9c390*/  LDS R144, [R3+UR10+0x10080] ;  /* 0x0100800a03907984 */ /* 0x000fe20008000800 */
[C---:B------:R-:W-:Y:S01]  /*9c3a0*/  HMMA.1688.F32.TF32 R136, R4.reuse, R50, R232 ;  /* 0x000000320488723c */ /* 0x040fe200000810e8 */
[----:B------:R-:W-:Y:S02]  /*9c3b0*/  IMAD.MOV.U32 R219, RZ, RZ, R104 ;  /* 0x000000ffffdb7224 */ /* 0x000fe400078e0068 */
[----:B------:R-:W-:Y:S01]  /*9c3c0*/  IMAD.MOV.U32 R224, RZ, RZ, R53 ;  /* 0x000000ffffe07224 */ /* 0x000fe200078e0035 */
[----:B------:R-:W-:Y:S04]  /*9c3d0*/  LDS R146, [R3+UR10+0x12080] ;  /* 0x0120800a03927984 */ /* 0x000fe80008000800 */
[----:B------:R-:W-:Y:S04]  /*9c3e0*/  STL.64 [R1+0x40], R140 ;  /* 0x0000408c01007387 */ /* 0x000fe80000100a00 */
[----:B------:R1:W-:Y:S02]  /*9c3f0*/  STL.64 [R1+0x48], R142 ;  /* 0x0000488e01007387 */ /* 0x0003e40000100a00 */
[----:B-1----:R-:W-:-:S15]  /*9c400*/  HMMA.1688.F32.TF32 R140, R4, R54, R148 ;  /* 0x00000036048c723c */ /* 0x002fde0000081094 */
[----:B------:R-:W-:-:S08]  /*9c410*/  NOP ;  /* 0x0000000000007918 */ /* 0x000fd00000000000 */
[----:B------:R-:W-:Y:S04]  /*9c420*/  STL.64 [R1+0x30], R140 ;  /* 0x0000308c01007387 */ /* 0x000fe80000100a00 */
[----:B------:R-:W-:Y:S04]  /*9c430*/  STL.64 [R1+0x38], R142 ;  /* 0x0000388e01007387 */ /* 0x000fe80000100a00 */
[----:B------:R-:W-:Y:S04]  /*9c440*/  STL.64 [R1+0x20], R136 ;  /* 0x0000208801007387 */ /* 0x000fe80000100a00 */
[----:B------:R4:W-:Y:S02]  /*9c450*/  STL.64 [R1+0x28], R138 ;  /* 0x0000288a01007387 */ /* 0x0009e40000100a00 */
[C---:B----4-:R-:W-:Y:S06]  /*9c460*/  HMMA.1688.F32.TF32 R136, R4.reuse, R42, R8 ;  /* 0x0000002a0488723c */ /* 0x050fec0000081008 */
[----:B------:R-:W-:-:S15]  /*9c470*/  HMMA.1688.F32.TF32 R140, R4, R46, R220 ;  /* 0x0000002e048c723c */ /* 0x000fde00000810dc */
[----:B------:R-:W-:-:S08]  /*9c480*/  NOP ;  /* 0x0000000000007918 */ /* 0x000fd00000000000 */
[----:B------:R-:W-:Y:S04]  /*9c490*/  STL.64 [R1+0x10], R140 ;  /* 0x0000108c01007387 */ /* 0x000fe80000100a00 */
[----:B------:R-:W-:Y:S04]  /*9c4a0*/  STL.64 [R1+0x18], R142 ;  /* 0x0000188e01007387 */ /* 0x000fe80000100a00 */
[----:B------:R-:W-:Y:S04]  /*9c4b0*/  STL.64 [R1], R136 ;  /* 0x0000008801007387 */ /* 0x000fe80000100a00 */
[----:B------:R-:W-:Y:S04]  /*9c4c0*/  STL.64 [R1+0x8], R138 ;  /* 0x0000088a01007387 */ /* 0x000fe80000100a00 */
[----:B------:R-:W-:Y:S04]  /*9c4d0*/  LDS R137, [R105+UR10+0x10000] ;  /* 0x0100000a69897984 */ /* 0x000fe80008000800 */
[----:B------:R-:W-:Y:S01]  /*9c4e0*/  LDS R139, [R105+UR10+0x12000] ;  /* 0x0120000a698b7984 */ /* 0x000fe20008000800 */
[----:B------:R-:W-:Y:S01]  /*9c4f0*/  MOV R222, R41 ;  /* 0x0000002900de7202 */ /* 0x000fe20000000f00 */
[----:B------:R-:W-:-:S02]  /*9c500*/  IMAD.MOV.U32 R223, RZ, RZ, R40 ;  /* 0x000000ffffdf7224 */ /* 0x000fc400078e0028 */
[----:B------:R-:W-:Y:S01]  /*9c510*/  IMAD.MOV.U32 R234, RZ, RZ, R13 ;  /* 0x000000ffffea7224 */ /* 0x000fe200078e000d */
[----:B------:R-:W-:Y:S01]  /*9c520*/  LDS R136, [R3+UR10+0x10000] ;  /* 0x0100000a03887984 */ /* 0x000fe20008000800 */
[----:B------:R-:W-:Y:S02]  /*9c530*/  IMAD.MOV.U32 R235, RZ, RZ, R12 ;  /* 0x000000ffffeb7224 */ /* 0x000fe400078e000c */
[----:B------:R-:W-:Y:S01]  /*9c540*/  HMMA.1688.F32.TF32 R12, R4, R14, R216 ;  /* 0x0000000e040c723c */ /* 0x000fe200000810d8 */
[----:B------:R-:W-:Y:S01]  /*9c550*/  IMAD.MOV.U32 R232, RZ, RZ, R17 ;  /* 0x000000ffffe87224 */ /* 0x000fe200078e0011 */
[----:B------:R-:W-:Y:S01]  /*9c560*/  LDS R138, [R3+UR10+0x12000] ;  /* 0x0120000a038a7984 */ /* 0x000fe20008000800 */
[----:B------:R-:W-:-:S07]  /*9c570*/  IMAD.MOV.U32 R233, RZ, RZ, R16 ;  /* 0x000000ffffe97224 */ /* 0x000fce00078e0010 */
[C---:B------:R-:W-:Y:S06]  /*9c580*/  HMMA.1688.F32.TF32 R16, R4.reuse, R18, R232 ;  /* 0x000000120410723c */ /* 0x040fec00000810e8 */
[C---:B--2---:R-:W-:Y:S01]  /*9c590*/  HMMA.1688.F32.TF32 R248, R4.reuse, R38, R248 ;  /* 0x0000002604f8723c */ /* 0x044fe200000810f8 */
[----:B---3--:R-:W1:Y:S04]  /*9c5a0*/  LDSM.16.M88.4 R8, [R244+UR11+0x80080] ;  /* 0x0800800bf408783b */ /* 0x008e680008000200 */
[----:B------:R-:W-:Y:S04]  /*9c5b0*/  LDSM.16.M88.4 R104, [R244+UR11+0x82080] ;  /* 0x0820800bf468783b */ /* 0x000fe80008000200 */
[----:B------:R-:W-:Y:S01]  /*9c5c0*/  LDSM.16.M88.4 R160, [R244+UR11+0x83080] ;  /* 0x0830800bf4a0783b */ /* 0x000fe20008000200 */
[C---:B------:R-:W-:Y:S03]  /*9c5d0*/  HMMA.1688.F32.TF32 R240, R4.reuse, R34, R240 ;  /* 0x0000002204f0723c */ /* 0x040fe600000810f0 */
[----:B------:R-:W-:Y:S03]  /*9c5e0*/  LDSM.16.M88.4 R148, [R244+UR11+0x84080] ;  /* 0x0840800bf494783b */ /* 0x000fe60008000200 */
[----:B------:R-:W-:Y:S01]  /*9c5f0*/  HMMA.1688.F32.TF32 R236, R4, R30, R236 ;  /* 0x0000001e04ec723c */ /* 0x000fe200000810ec */
[----:B------:R-:W-:Y:S04]  /*9c600*/  LDSM.16.M88.4 R40, [R244+UR11+0x85080] ;  /* 0x0850800bf428783b */ /* 0x000fe80008000200 */
[----:B------:R-:W-:Y:S04]  /*9c610*/  LDSM.16.M88.4 R152, [R244+UR11+0x88080] ;  /* 0x0880800bf498783b */ /* 0x000fe80008000200 */
[----:B------:R-:W-:Y:S04]  /*9c620*/  LDSM.16.M88.4 R140, [R244+UR11+0x89080] ;  /* 0x0890800bf48c783b */ /* 0x000fe80008000200 */
[----:B------:R-:W2:Y:S04]  /*9c630*/  LDSM.16.M88.4 R156, [R244+UR11+0x8a080] ;  /* 0x08a0800bf49c783b */ /* 0x000ea80008000200 */
[----:B------:R-:W-:Y:S04]  /*9c640*/  LDSM.16.M88.4 R164, [R244+UR11+0x87080] ;  /* 0x0870800bf4a4783b */ /* 0x000fe80008000200 */
[----:B------:R-:W3:Y:S04]  /*9c650*/  LDSM.16.M88.4 R180, [R244+UR11+0x8e080] ;  /* 0x08e0800bf4b4783b */ /* 0x000ee80008000200 */
[----:B-1----:R-:W-:Y:S01]  /*9c660*/  STL.64 [R1+0x1470], R8 ;  /* 0x0014700801007387 */ /* 0x002fe20000100a00 */
[----:B------:R-:W-:-:S02]  /*9c670*/  IMAD.MOV.U32 R231, RZ, RZ, R10 ;  /* 0x000000ffffe77224 */ /* 0x000fc400078e000a */
[----:B------:R-:W-:Y:S01]  /*9c680*/  IMAD.MOV.U32 R230, RZ, RZ, R11 ;  /* 0x000000ffffe67224 */ /* 0x000fe200078e000b */
[----:B------:R-:W-:Y:S04]  /*9c690*/  STL.64 [R1+0x1478], R10 ;  /* 0x0014780a01007387 */ /* 0x000fe80000100a00 */
[----:B------:R-:W1:Y:S04]  /*9c6a0*/  LDSM.16.M88.4 R8, [R244+UR11+0x81080] ;  /* 0x0810800bf408783b */ /* 0x000e680008000200 */
[----:B------:R-:W-:Y:S04]  /*9c6b0*/  STL.64 [R1+0x7378], R250 ;  /* 0x007378fa01007387 */ /* 0x000fe80000100a00 */
[----:B------:R-:W-:Y:S04]  /*9c6c0*/  STL.64 [R1+0x7370], R248 ;  /* 0x007370f801007387 */ /* 0x000fe80000100a00 */
[----:B------:R-:W4:Y:S04]  /*9c6d0*/  LDSM.16.M88.4 R248, [R244+UR11+0x86080] ;  /* 0x0860800bf4f8783b */ /* 0x000f280008000200 */
[----:B------:R-:W4:Y:S04]  /*9c6e0*/  LDSM.16.M88.4 R184, [R244+UR11+0x8d080] ;  /* 0x08d0800bf4b8783b */ /* 0x000f280008000200 */
[----:B------:R-:W4:Y:S04]  /*9c6f0*/  LDSM.16.M88.4 R204, [R244+UR11+0x8b080] ;  /* 0x08b0800bf4cc783b */ /* 0x000f280008000200 */
[----:B------:R-:W4:Y:S04]  /*9c700*/  LDSM.16.M88.4 R188, [R244+UR11+0x8c080] ;  /* 0x08c0800bf4bc783b */ /* 0x000f280008000200 */
[----:B------:R-:W-:Y:S04]  /*9c710*/  STL.64 [R1+0x7388], R242 ;  /* 0x007388f201007387 */ /* 0x000fe80000100a00 */
[----:B------:R-:W-:Y:S01]  /*9c720*/  STL.64 [R1+0x7380], R240 ;  /* 0x007380f001007387 */ /* 0x000fe20000100a00 */
[----:B--2---:R-:W-:-:S02]  /*9c730*/  IMAD.MOV.U32 R229, RZ, RZ, R158 ;  /* 0x000000ffffe57224 */ /* 0x004fc400078e009e */
[----:B------:R-:W-:Y:S01]  /*9c740*/  IMAD.MOV.U32 R228, RZ, RZ, R159 ;  /* 0x000000ffffe47224 */ /* 0x000fe200078e009f */
[----:B---3--:R-:W-:Y:S01]  /*9c750*/  MOV R210, R183 ;  /* 0x000000b700d27202 */ /* 0x008fe20000000f00 */
[----:B------:R-:W-:Y:S01]  /*9c760*/  IMAD.MOV.U32 R211, RZ, RZ, R182 ;  /* 0x000000ffffd37224 */ /* 0x000fe200078e00b6 */
[----:B------:R-:W2:Y:S04]  /*9c770*/  LDSM.16.M88.4 R172, [R244+UR11+0x90080] ;  /* 0x0900800bf4ac783b */ /* 0x000ea80008000200 */
[----:B-1----:R-:W-:Y:S04]  /*9c780*/  STL.64 [R1+0x1468], R10 ;  /* 0x0014680a01007387 */ /* 0x002fe80000100a00 */
[----:B------:R-:W-:Y:S04]  /*9c790*/  STL.64 [R1+0x7398], R238 ;  /* 0x007398ee01007387 */ /* 0x000fe80000100a00 */
[----:B------:R-:W-:Y:S04]  /*9c7a0*/  STL.64 [R1+0x7390], R236 ;  /* 0x007390ec01007387 */ /* 0x000fe80000100a00 */
[----:B------:R-:W-:Y:S04]  /*9c7b0*/  STL.64 [R1+0x1450], R104 ;  /* 0x0014506801007387 */ /* 0x000fe80000100a00 */
[----:B------:R-:W-:Y:S04]  /*9c7c0*/  STL.64 [R1+0x1458], R106 ;  /* 0x0014586a01007387 */ /* 0x000fe80000100a00 */
[----:B------:R-:W-:Y:S04]  /*9c7d0*/  STL [R1+0x7368], R14 ;  /* 0x0073680e01007387 */ /* 0x000fe80000100800 */
[----:B------:R-:W-:Y:S04]  /*9c7e0*/  STL [R1+0x7364], R15 ;  /* 0x0073640f01007387 */ /* 0x000fe80000100800 */
[----:B------:R-:W-:Y:S04]  /*9c7f0*/  STL.64 [R1+0x1440], R160 ;  /* 0x001440a001007387 */ /* 0x000fe80000100a00 */
[----:B------:R-:W-:Y:S04]  /*9c800*/  STL.64 [R1+0x1448], R162 ;  /* 0x001448a201007387 */ /* 0x000fe80000100a00 */
[----:B------:R-:W3:Y:S04]  /*9c810*/  LDL.LU R192, [R1+0x2460] ;  /* 0x0024600001c07983 */ /* 0x000ee80000300800 */
[----:B------:R-:W3:Y:S04]  /*9c820*/  LDL.LU R193, [R1+0x2464] ;  /* 0x0024640001c17983 */ /* 0x000ee80000300800 */
[----:B------:R-:W3:Y:S04]  /*9c830*/  LDL.LU R194, [R1+0x2468] ;  /* 0x0024680001c27983 */ /* 0x000ee80000300800 */
[----:B------:R-:W3:Y:S04]  /*9c840*/  LDL.LU R195, [R1+0x246c] ;  /* 0x00246c0001c37983 */ /* 0x000ee80000300800 */
[----:B------:R-:W3:Y:S04]  /*9c850*/  LDL.LU R220, [R1+0x2400] ;  /* 0x0024000001dc7983 */ /* 0x000ee80000300800 */
[----:B------:R-:W-:Y:S04]  /*9c860*/  STL.64 [R1+0x73a8], R18 ;  /* 0x0073a81201007387 */ /* 0x000fe80000100a00 */
[----:B------:R-:W-:Y:S04]  /*9c870*/  STL.64 [R1+0x73a0], R16 ;  /* 0x0073a01001007387 */ /* 0x000fe80000100a00 */
[----:B------:R-:W-:Y:S04]  /*9c880*/  STL.64 [R1+0x1430], R148 ;  /* 0x0014309401007387 */ /* 0x000fe80000100a00 */
[----:B------:R-:W-:Y:S04]  /*9c890*/  STL.64 [R1+0x1438], R150 ;  /* 0x0014389601007387 */ /* 0x000fe80000100a00 */
[----:B------:R-:W-:Y:S04]  /*9c8a0*/  STL.64 [R1+0x1410], R40 ;  /* 0x0014102801007387 */ /* 0x000fe80000100a00 */
[----:B------:R-:W-:Y:S04]  /*9c8b0*/  STL.64 [R1+0x1418], R42 ;  /* 0x0014182a01007387 */ /* 0x000fe80000100a00 */
[----:B----4-:R-:W-:Y:S04]  /*9c8c0*/  STL.64 [R1+0x1420], R248 ;  /* 0x001420f801007387 */ /* 0x010fe80000100a00 */
[----:B------:R-:W-:Y:S04]  /*9c8d0*/  STL.64 [R1+0x1428], R250 ;  /* 0x001428fa01007387 */ /* 0x000fe80000100a00 */
[----:B------:R-:W-:Y:S04]  /*9c8e0*/  STL.64 [R1+0x1498], R154 ;  /* 0x0014989a01007387 */ /* 0x000fe80000100a00 */
[----:B------:R-:W-:Y:S04]  /*9c8f0*/  STL.64 [R1+0x14a8], R142 ;  /* 0x0014a88e01007387 */ /* 0x000fe80000100a00 */
[----:B------:R-:W-:Y:S01]  /*9c900*/  STL.64 [R1+0x1480], R164 ;  /* 0x001480a401007387 */ /* 0x000fe20000100a00 */
[----:B------:R-:W-:-:S03]  /*9c910*/  IMAD.MOV.U32 R209, RZ, RZ, R186 ;  /* 0x000000ffffd17224 */ /* 0x000fc600078e00ba */
        /* <DEDUP_REMOVED lines=10> */
[----:B------:R-:W4:Y:S04]  /*9c9c0*/  LDSM.16.M88.4 R168, [R244+UR11+0x91080] ;  /* 0x0910800bf4a8783b */ /* 0x000f280008000200 */
[----:B------:R-:W4:Y:S04]  /*9c9d0*/  LDSM.16.M88.4 R176, [R244+UR11+0x8f080] ;  /* 0x08f0800bf4b0783b */ /* 0x000f280008000200 */
[----:B-1----:R-:W3:Y:S04]  /*9c9e0*/  LDL.LU.64 R208, [R1+0x1470] ;  /* 0x0014700001d07983 */ /* 0x002ee80000300a00 */
[----:B------:R-:W1:Y:S04]  /*9c9f0*/  LDSM.16.M88.4 R228, [R244+UR11+0x92080] ;  /* 0x0920800bf4e4783b */ /* 0x000e680008000200 */
[----:B------:R-:W1:Y:S01]  /*9ca00*/  LDSM.16.M88.4 R4, [R244+UR11+0x93080] ;  /* 0x0930800bf404783b */ /* 0x000e620008000200 */
[----:B------:R-:W-:-:S02]  /*9ca10*/  IMAD.MOV.U32 R215, RZ, RZ, R190 ;  /* 0x000000ffffd77224 */ /* 0x000fc400078e00be */
[----:B------:R-:W-:Y:S01]  /*9ca20*/  IMAD.MOV.U32 R214, RZ, RZ, R191 ;  /* 0x000000ffffd67224 */ /* 0x000fe200078e00bf */
[----:B------:R-:W1:Y:S01]  /*9ca30*/  LDSM.16.M88.4 R16, [R244+UR11+0x94080] ;  /* 0x0940800bf410783b */ /* 0x000e620008000200 */
[----:B--2---:R-:W-:Y:S02]  /*9ca40*/  IMAD.MOV.U32 R213, RZ, RZ, R174 ;  /* 0x000000ffffd57224 */ /* 0x004fe400078e00ae */
[----:B------:R-:W-:Y:S01]  /*9ca50*/  IMAD.MOV.U32 R212, RZ, RZ, R175 ;  /* 0x000000ffffd47224 */ /* 0x000fe200078e00af */
[----:B------:R-:W-:Y:S01]  /*9ca60*/  STL.64 [R1+0x14f8], R182 ;  /* 0x0014f8b601007387 */ /* 0x000fe20000100a00 */
[----:B------:R-:W-:Y:S02]  /*9ca70*/  IMAD.MOV.U32 R221, RZ, RZ, R247 ;  /* 0x000000ffffdd7224 */ /* 0x000fe400078e00f7 */
[----:B------:R-:W-:Y:S01]  /*9ca80*/  IMAD.MOV.U32 R225, RZ, RZ, R52 ;  /* 0x000000ffffe17224 */ /* 0x000fe200078e0034 */
[----:B------:R-:W-:Y:S04]  /*9ca90*/  LDSM.16.M88.4 R240, [R244+UR11+0x97080] ;  /* 0x0970800bf4f0783b */ /* 0x000fe80008000200 */
[----:B------:R-:W-:Y:S04]  /*9caa0*/  LDSM.16.M88.4 R196, [R244+UR11+0x99080] ;  /* 0x0990800bf4c4783b */ /* 0x000fe80008000200 */
[----:B------:R-:W-:Y:S01]  /*9cab0*/  LDSM.16.M88.4 R200, [R244+UR11+0x9a080] ;  /* 0x09a0800bf4c8783b */ /* 0x000fe20008000200 */
[----:B----4-:R-:W-:-:S02]  /*9cac0*/  IMAD.MOV.U32 R219, RZ, RZ, R170 ;  /* 0x000000ffffdb7224 */ /* 0x010fc400078e00aa */
[----:B------:R-:W-:Y:S02]  /*9cad0*/  IMAD.MOV.U32 R218, RZ, RZ, R171 ;  /* 0x000000ffffda7224 */ /* 0x000fe400078e00ab */
[----:B------:R-:W-:Y:S01]  /*9cae0*/  IMAD.MOV.U32 R217, RZ, RZ, R178 ;  /* 0x000000ffffd97224 */ /* 0x000fe200078e00b2 */
[----:B------:R-:W-:Y:S01]  /*9caf0*/  STL.64 [R1+0x1508], R178 ;  /* 0x001508b201007387 */ /* 0x000fe20000100a00 */
[----:B------:R-:W-:-:S03]  /*9cb00*/  IMAD.MOV.U32 R216, RZ, RZ, R179 ;  /* 0x000000ffffd87224 */ /* 0x000fc600078e00b3 */
[----:B------:R-:W-:Y:S01]  /*9cb10*/  STL.64 [R1+0x7608], R214 ;  /* 0x007608d601007387 */ /* 0x000fe20000100a00 */
[----:B-1----:R-:W-:-:S03]  /*9cb20*/  IMAD.MOV.U32 R233, RZ, RZ, R230 ;  /* 0x000000ffffe97224 */ /* 0x002fc600078e00e6 */
[----:B------:R-:W-:Y:S01]  /*9cb30*/  STL.64 [R1+0x7600], R212 ;  /* 0x007600d401007387 */ /* 0x000fe20000100a00 */
[----:B------:R-:W-:-:S03]  /*9cb40*/  IMAD.MOV.U32 R232, RZ, RZ, R231 ;  /* 0x000000ffffe87224 */ /* 0x000fc600078e00e7 */
[----:B------:R-:W-:Y:S04]  /*9cb50*/  STL.64 [R1+0x1518], R174 ;  /* 0x001518ae01007387 */ /* 0x000fe80000100a00 */
[----:B------:R-:W-:Y:S04]  /*9cb60*/  STL.64 [R1+0x7698], R218 ;  /* 0x007698da01007387 */ /* 0x000fe80000100a00 */
[----:B------:R-:W-:Y:S01]  /*9cb70*/  STL.64 [R1+0x7690], R216 ;  /* 0x007690d801007387 */ /* 0x000fe20000100a00 */
[----:B------:R-:W-:-:S03]  /*9cb80*/  IMAD.MOV.U32 R43, RZ, RZ, R4 ;  /* 0x000000ffff2b7224 */ /* 0x000fc600078e0004 */
[----:B------:R-:W-:Y:S01]  /*9cb90*/  STL.64 [R1+0x1528], R170 ;  /* 0x001528aa01007387 */ /* 0x000fe20000100a00 */
[----:B------:R-:W-:Y:S01]  /*9cba0*/  IMAD.MOV.U32 R42, RZ, RZ, R5 ;  /* 0x000000ffff2a7224 */ /* 0x000fe200078e0005 */
[----:B------:R-:W-:Y:S02]  /*9cbb0*/  MOV R39, R6 ;  /* 0x0000000600277202 */ /* 0x000fe40000000f00 */
[----:B------:R-:W-:Y:S01]  /*9cbc0*/  STL.64 [R1+0x76a0], R232 ;  /* 0x0076a0e801007387 */ /* 0x000fe20000100a00 */
[----:B------:R-:W-:-:S03]  /*9cbd0*/  IMAD.MOV.U32 R38, RZ, RZ, R7 ;  /* 0x000000ffff267224 */ /* 0x000fc600078e0007 */
[----:B------:R-:W-:Y:S04]  /*9cbe0*/  STL.64 [R1+0x1538], R230 ;  /* 0x001538e601007387 */ /* 0x000fe80000100a00 */
[----:B------:R3:W-:Y:S01]  /*9cbf0*/  STL.64 [R1+0x1548], R6 ;  /* 0x0015480601007387 */ /* 0x0007e20000100a00 */
[----:B------:R-:W-:Y:S02]  /*9cc00*/  IMAD.MOV.U32 R53, RZ, RZ, R16 ;  /* 0x000000ffff357224 */ /* 0x000fe400078e0010 */
[----:B------:R-:W-:Y:S01]  /*9cc10*/  IMAD.MOV.U32 R52, RZ, RZ, R17 ;  /* 0x000000ffff347224 */ /* 0x000fe200078e0011 */
[----:B------:R-:W-:Y:S01]  /*9cc20*/  LDSM.16.M88.4 R212, [R244+UR11+0x9d080] ;  /* 0x09d0800bf4d4783b */ /* 0x000fe20008000200 */
[----:B------:R-:W-:Y:S02]  /*9cc30*/  IMAD.MOV.U32 R226, RZ, RZ, R29 ;  /* 0x000000ffffe27224 */ /* 0x000fe400078e001d */
[----:B------:R-:W-:Y:S01]  /*9cc40*/  IMAD.MOV.U32 R227, RZ, RZ, R28 ;  /* 0x000000ffffe37224 */ /* 0x000fe200078e001c */
[----:B------:R-:W-:Y:S01]  /*9cc50*/  MOV R34, R246 ;  /* 0x000000f600227202 */ /* 0x000fe20000000f00 */
[----:B------:R-:W-:Y:S01]  /*9cc60*/  IMAD.MOV.U32 R246, RZ, RZ, R39 ;  /* 0x000000fffff67224 */ /* 0x000fe200078e0027 */
[----:B---3--:R-:W-:Y:S07]  /*9cc70*/  HMMA.1688.F32.TF32 R4, R136, R208, R220 ;  /* 0x000000d08804723c */ /* 0x008fee00000810dc */
[----:B------:R-:W-:-:S15]  /*9cc80*/  IMAD.MOV.U32 R220, RZ, RZ, R25 ;  /* 0x000000ffffdc7224 */ /* 0x000fde00078e0019 */
[----:B------:R-:W-:-:S01]  /*9cc90*/  NOP ;  /* 0x0000000000007918 */ /* 0x000fc20000000000 */
[----:B------:R-:W-:Y:S04]  /*9cca0*/  STL.64 [R1+0x73b8], R6 ;  /* 0x0073b80601007387 */ /* 0x000fe80000100a00 */
[----:B------:R-:W-:Y:S04]  /*9ccb0*/  STL.64 [R1+0x73b0], R4 ;  /* 0x0073b00401007387 */ /* 0x000fe80000100a00 */
[----:B------:R-:W-:Y:S04]  /*9ccc0*/  STL.64 [R1+0x1558], R18 ;  /* 0x0015581201007387 */ /* 0x000fe80000100a00 */
[----:B------:R-:W1:Y:S01]  /*9ccd0*/  LDSM.16.M88.4 R16, [R244+UR11+0x95080] ;  /* 0x0950800bf410783b */ /* 0x000e620008000200 */
[----:B------:R-:W-:-:S03]  /*9cce0*/  MOV R221, R24 ;  /* 0x0000001800dd7202 */ /* 0x000fc60000000f00 */
[----:B------:R-:W2:Y:S01]  /*9ccf0*/  LDSM.16.M88.4 R24, [R244+UR11+0x98080] ;  /* 0x0980800bf418783b */ /* 0x000ea20008000200 */
[----:B------:R-:W-:Y:S02]  /*9cd00*/  IMAD.MOV.U32 R222, RZ, RZ, R21 ;  /* 0x000000ffffde7224 */ /* 0x000fe400078e0015 */
[----:B------:R-:W-:Y:S02]  /*9cd10*/  IMAD.MOV.U32 R223, RZ, RZ, R20 ;  /* 0x000000ffffdf7224 */ /* 0x000fe400078e0014 */
[----:B------:R-:W-:Y:S01]  /*9cd20*/  HMMA.1688.F32.TF32 R20, R136, R8, R192 ;  /* 0x000000088814723c */ /* 0x000fe200000810c0 */
[----:B-1----:R-:W-:Y:S01]  /*9cd30*/  IMAD.MOV.U32 R5, RZ, RZ, R16 ;  /* 0x000000ffff057224 */ /* 0x002fe200078e0010 */
[----:B------:R-:W-:Y:S01]  /*9cd40*/  STL.64 [R1+0x1568], R18 ;  /* 0x0015681201007387 */ /* 0x000fe20000100a00 */
[----:B------:R-:W-:-:S03]  /*9cd50*/  IMAD.MOV.U32 R4, RZ, RZ, R17 ;  /* 0x000000ffff047224 */ /* 0x000fc600078e0011 */
[----:B------:R-:W1:Y:S04]  /*9cd60*/  LDSM.16.M88.4 R16, [R244+UR11+0x96080] ;  /* 0x0960800bf410783b */ /* 0x000e680008000200 */
[----:B--2---:R-:W-:Y:S04]  /*9cd70*/  STL.64 [R1+0x1590], R24 ;  /* 0x0015901801007387 */ /* 0x004fe80000100a00 */
[----:B------:R-:W-:Y:S04]  /*9cd80*/  STL.64 [R1+0x1598], R26 ;  /* 0x0015981a01007387 */ /* 0x000fe80000100a00 */
[----:B------:R-:W2:Y:S04]  /*9cd90*/  LDSM.16.M88.4 R24, [R244+UR11+0x9b080] ;  /* 0x09b0800bf418783b */ /* 0x000ea80008000200 */
[----:B-1----:R-:W-:Y:S04]  /*9cda0*/  STL.64 [R1+0x1578], R18 ;  /* 0x0015781201007387 */ /* 0x002fe80000100a00 */
[----:B------:R-:W-:Y:S04]  /*9cdb0*/  STL [R1+0x7334], R20 ;  /* 0x0073341401007387 */ /* 0x000fe80000100800 */
[----:B------:R-:W-:Y:S04]  /*9cdc0*/  STL.64 [R1+0x1588], R242 ;  /* 0x001588f201007387 */ /* 0x000fe80000100a00 */
[----:B------:R-:W-:Y:S04]  /*9cdd0*/  STL [R1+0x7330], R21 ;  /* 0x0073301501007387 */ /* 0x000fe80000100800 */
[----:B------:R-:W-:Y:S04]  /*9cde0*/  STL [R1+0x732c], R22 ;  /* 0x00732c1601007387 */ /* 0x000fe80000100800 */
[----:B------:R-:W-:Y:S04]  /*9cdf0*/  STL [R1+0x7328], R23 ;  /* 0x0073281701007387 */ /* 0x000fe80000100800 */
[----:B------:R-:W1:Y:S01]  /*9ce00*/  LDSM.16.M88.4 R20, [R244+UR11+0x9c080] ;  /* 0x09c0800bf414783b */ /* 0x000e620008000200 */
[----:B--2---:R-:W-:-:S02]  /*9ce10*/  IMAD.MOV.U32 R11, RZ, RZ, R24 ;  /* 0x000000ffff0b7224 */ /* 0x004fc400078e0018 */
[----:B------:R-:W-:Y:S01]  /*9ce20*/  IMAD.MOV.U32 R10, RZ, RZ, R25 ;  /* 0x000000ffff0a7224 */ /* 0x000fe200078e0019 */
[----:B------:R-:W-:Y:S04]  /*9ce30*/  STL.64 [R1+0x15c0], R24 ;  /* 0x0015c01801007387 */ /* 0x000fe80000100a00 */
[----:B------:R2:W-:Y:S02]  /*9ce40*/  STL.64 [R1+0x15c8], R26 ;  /* 0x0015c81a01007387 */ /* 0x0005e40000100a00 */
[----:B--2---:R-:W-:Y:S02]  /*9ce50*/  HMMA.1688.F32.TF32 R24, R136, R104, R224 ;  /* 0x000000688818723c */ /* 0x004fe400000810e0 */
[----:B------:R-:W-:Y:S04]  /*9ce60*/  STL.64 [R1+0x15a0], R196 ;  /* 0x0015a0c401007387 */ /* 0x000fe80000100a00 */
[----:B------:R-:W-:Y:S01]  /*9ce70*/  STL.64 [R1+0x15a8], R198 ;  /* 0x0015a8c601007387 */ /* 0x000fe20000100a00 */
[----:B------:R-:W-:-:S02]  /*9ce80*/  IMAD.MOV.U32 R7, RZ, RZ, R8 ;  /* 0x000000ffff077224 */ /* 0x000fc400078e0008 */
[----:B------:R-:W-:Y:S02]  /*9ce90*/  IMAD.MOV.U32 R6, RZ, RZ, R9 ;  /* 0x000000ffff067224 */ /* 0x000fe400078e0009 */
[----:B------:R-:W-:Y:S02]  /*9cea0*/  IMAD.MOV.U32 R9, RZ, RZ, R104 ;  /* 0x000000ffff097224 */ /* 0x000fe400078e0068 */
[----:B------:R-:W-:-:S10]  /*9ceb0*/  IMAD.MOV.U32 R8, RZ, RZ, R105 ;  /* 0x000000ffff087224 */ /* 0x000fd400078e0069 */
[----:B------:R-:W-:Y:S04]  /*9cec0*/  STL [R1+0x7314], R24 ;  /* 0x0073141801007387 */ /* 0x000fe80000100800 */
[----:B------:R-:W-:Y:S04]  /*9ced0*/  STL.64 [R1+0x15b0], R200 ;  /* 0x0015b0c801007387 */ /* 0x000fe80000100a00 */
[----:B------:R-:W-:Y:S04]  /*9cee0*/  STL.64 [R1+0x15b8], R202 ;  /* 0x0015b8ca01007387 */ /* 0x000fe80000100a00 */
[----:B------:R-:W-:Y:S01]  /*9cef0*/  STL [R1+0x7310], R25 ;  /* 0x0073101901007387 */ /* 0x000fe20000100800 */
[----:B-1----:R-:W-:-:S03]  /*9cf00*/  IMAD.MOV.U32 R105, RZ, RZ, R20 ;  /* 0x000000ffff697224 */ /* 0x002fc600078e0014 */
[----:B------:R-:W-:Y:S01]  /*9cf10*/  STL [R1+0x730c], R26 ;  /* 0x00730c1a01007387 */ /* 0x000fe20000100800 */
[----:B------:R-:W-:-:S03]  /*9cf20*/  IMAD.MOV.U32 R104, RZ, RZ, R21 ;  /* 0x000000ffff687224 */ /* 0x000fc600078e0015 */
[----:B------:R-:W-:Y:S04]  /*9cf30*/  STL [R1+0x7308], R27 ;  /* 0x0073081b01007387 */ /* 0x000fe80000100800 */
[----:B------:R-:W-:Y:S04]  /*9cf40*/  STL.64 [R1+0x15d0], R20 ;  /* 0x0015d01401007387 */ /* 0x000fe80000100a00 */
[----:B------:R-:W-:Y:S04]  /*9cf50*/  STL.64 [R1+0x15d8], R22 ;  /* 0x0015d81601007387 */ /* 0x000fe80000100a00 */
[----:B------:R-:W1:Y:S04]  /*9cf60*/  LDSM.16.M88.4 R20, [R244+UR11+0x9f080] ;  /* 0x09f0800bf414783b */ /* 0x000e680008000200 */
[----:B------:R-:W2:Y:S01]  /*9cf70*/  LDSM.16.M88.4 R24, [R244+UR11+0x9e080] ;  /* 0x09e0800bf418783b */ /* 0x000ea20008000200 */
[----:B------:R-:W-:-:S15]  /*9cf80*/  HMMA.1688.F32.TF32 R28, R136, R160, R220 ;  /* 0x000000a0881c723c */ /* 0x000fde00000810dc */
[----:B------:R-:W-:-:S08]  /*9cf90*/  NOP ;  /* 0x0000000000007918 */ /* 0x000fd00000000000 */
[----:B------:R-:W-:Y:S04]  /*9cfa0*/  STL [R1+0x731c], R28 ;  /* 0x00731c1c01007387 */ /* 0x000fe80000100800 */
[----:B------:R-:W-:Y:S04]  /*9cfb0*/  STL [R1+0x7318], R29 ;  /* 0x0073181d01007387 */ /* 0x000fe80000100800 */
[----:B------:R-:W-:Y:S04]  /*9cfc0*/  STL.64 [R1+0x15e8], R214 ;  /* 0x0015e8d601007387 */ /* 0x000fe80000100a00 */
[----:B------:R-:W-:Y:S01]  /*9cfd0*/  STL [R1+0x7304], R30 ;  /* 0x0073041e01007387 */ /* 0x000fe20000100800 */
[----:B-1----:R-:W-:-:S02]  /*9cfe0*/  IMAD.MOV.U32 R14, RZ, RZ, R22 ;  /* 0x000000ffff0e7224 */ /* 0x002fc400078e0016 */
[----:B------:R-:W-:Y:S01]  /*9cff0*/  IMAD.MOV.U32 R15, RZ, RZ, R23 ;  /* 0x000000ffff0f7224 */ /* 0x000fe200078e0017 */
[----:B------:R-:W-:Y:S04]  /*9d000*/  STL [R1+0x7300], R31 ;  /* 0x0073001f01007387 */ /* 0x000fe80000100800 */
[----:B--2---:R-:W-:Y:S04]  /*9d010*/  STL.64 [R1+0x15f0], R24 ;  /* 0x0015f01801007387 */ /* 0x004fe80000100a00 */
[----:B------:R-:W-:Y:S04]  /*9d020*/  STL.64 [R1+0x15f8], R26 ;  /* 0x0015f81a01007387 */ /* 0x000fe80000100a00 */
[----:B------:R-:W-:Y:S04]  /*9d030*/  STL.64 [R1+0x1600], R20 ;  /* 0x0016001401007387 */ /* 0x000fe80000100a00 */
[----:B------:R-:W-:Y:S04]  /*9d040*/  STL.64 [R1+0x1608], R22 ;  /* 0x0016081601007387 */ /* 0x000fe80000100a00 */
[----:B------:R1:W-:Y:S04]  /*9d050*/  STL.64 [R1+0x73c8], R14 ;  /* 0x0073c80e01007387 */ /* 0x0003e80000100a00 */
[----:B------:R2:W-:Y:S04]  /*9d060*/  STL.64 [R1+0x73c0], R12 ;  /* 0x0073c00c01007387 */ /* 0x0005e80000100a00 */
[----:B------:R3:W-:Y:S04]  /*9d070*/  STL [R1+0x6f7c], R244 ;  /* 0x006f7cf401007387 */ /* 0x0007e80000100800 */
        /* <DEDUP_REMOVED lines=17> */
[----:B-1----:R-:W-:Y:S01]  /*9d190*/  MOV R14, R149 ;  /* 0x00000095000e7202 */ /* 0x002fe20000000f00 */
[----:B------:R-:W-:-:S03]  /*9d1a0*/  IMAD.MOV.U32 R15, RZ, RZ, R148 ;  /* 0x000000ffff0f7224 */ /* 0x000fc600078e0094 */
[----:B------:R-:W-:Y:S01]  /*9d1b0*/  STL [R1+0x7324], R247 ;  /* 0x007324f701007387 */ /* 0x000fe20000100800 */
[----:B------:R-:W-:Y:S03]  /*9d1c0*/  HMMA.1688.F32.TF32 R32, R136, R148, R32 ;  /* 0x000000948820723c */ /* 0x000fe60000081020 */
[----:B------:R-:W4:Y:S04]  /*9d1d0*/  LDL.LU R148, [R1+0x3350] ;  /* 0x0033500001947983 */ /* 0x000f280000300800 */
[----:B------:R-:W4:Y:S01]  /*9d1e0*/  LDL.LU R149, [R1+0x3354] ;  /* 0x0033540001957983 */ /* 0x000f220000300800 */
[----:B------:R-:W-:Y:S02]  /*9d1f0*/  IMAD.MOV.U32 R150, RZ, RZ, R37 ;  /* 0x000000ffff967224 */ /* 0x000fe400078e0025 */
[----:B------:R-:W-:-:S02]  /*9d200*/  IMAD.MOV.U32 R151, RZ, RZ, R36 ;  /* 0x000000ffff977224 */ /* 0x000fc400078e0024 */
[----:B--2---:R-:W-:Y:S02]  /*9d210*/  IMAD.MOV.U32 R12, RZ, RZ, R5 ;  /* 0x000000ffff0c7224 */ /* 0x004fe400078e0005 */
[----:B------:R-:W-:Y:S02]  /*9d220*/  IMAD.MOV.U32 R13, RZ, RZ, R4 ;  /* 0x000000ffff0d7224 */ /* 0x000fe400078e0004 */
[----:B---3--:R-:W-:Y:S02]  /*9d230*/  IMAD.MOV.U32 R244, RZ, RZ, R43 ;  /* 0x000000fffff47224 */ /* 0x008fe400078e002b */
[----:B------:R-:W-:Y:S02]  /*9d240*/  IMAD.MOV.U32 R245, RZ, RZ, R42 ;  /* 0x000000fffff57224 */ /* 0x000fe400078e002a */
[----:B------:R-:W-:Y:S02]  /*9d250*/  IMAD.MOV.U32 R5, RZ, RZ, R40 ;  /* 0x000000ffff057224 */ /* 0x000fe400078e0028 */
[----:B------:R-:W-:Y:S01]  /*9d260*/  IMAD.MOV.U32 R4, RZ, RZ, R41 ;  /* 0x000000ffff047224 */ /* 0x000fe200078e0029 */
[----:B------:R-:W-:Y:S04]  /*9d270*/  STL [R1+0x7344], R32 ;  /* 0x0073442001007387 */ /* 0x000fe80000100800 */
[----:B------:R-:W-:Y:S04]  /*9d280*/  STL [R1+0x7340], R33 ;  /* 0x0073402101007387 */ /* 0x000fe80000100800 */
[----:B------:R-:W-:Y:S04]  /*9d290*/  STL [R1+0x733c], R34 ;  /* 0x00733c2201007387 */ /* 0x000fe80000100800 */
[----:B------:R-:W-:Y:S01]  /*9d2a0*/  STL [R1+0x7338], R35 ;  /* 0x0073382301007387 */ /* 0x000fe20000100800 */
[----:B------:R-:W-:Y:S01]  /*9d2b0*/  MOV R23, R140 ;  /* 0x0000008c00177202 */ /* 0x000fe20000000f00 */
[----:B------:R-:W-:-:S02]  /*9d2c0*/  IMAD.MOV.U32 R22, RZ, RZ, R141 ;  /* 0x000000ffff167224 */ /* 0x000fc400078e008d */
[----:B------:R-:W-:Y:S02]  /*9d2d0*/  IMAD.MOV.U32 R19, RZ, RZ, R152 ;  /* 0x000000ffff137224 */ /* 0x000fe400078e0098 */
[----:B------:R-:W-:Y:S01]  /*9d2e0*/  IMAD.MOV.U32 R18, RZ, RZ, R153 ;  /* 0x000000ffff127224 */ /* 0x000fe200078e0099 */
[C---:B----4-:R-:W-:Y:S06]  /*9d2f0*/  HMMA.1688.F32.TF32 R36, R136.reuse, R40, R44 ;  /* 0x000000288824723c */ /* 0x050fec000008102c */
[C---:B------:R-:W-:Y:S06]  /*9d300*/  HMMA.1688.F32.TF32 R40, R136.reuse, R248, R192 ;  /* 0x000000f88828723c */ /* 0x040fec00000810c0 */
[----:B------:R-:W-:Y:S07]  /*9d310*/  HMMA.1688.F32.TF32 R44, R136, R164, R220 ;  /* 0x000000a4882c723c */ /* 0x000fee00000810dc */
[----:B------:R-:W-:-:S02]  /*9d320*/  IMAD.MOV.U32 R222, RZ, RZ, R49 ;  /* 0x000000ffffde7224 */ /* 0x000fc400078e0031 */
[----:B------:R-:W-:Y:S02]  /*9d330*/  IMAD.MOV.U32 R223, RZ, RZ, R48 ;  /* 0x000000ffffdf7224 */ /* 0x000fe400078e0030 */
[----:B------:R-:W-:Y:S01]  /*9d340*/  HMMA.1688.F32.TF32 R48, R136, R152, R224 ;  /* 0x000000988830723c */ /* 0x000fe200000810e0 */
[----:B------:R-:W-:Y:S04]  /*9d350*/  STL [R1+0x7354], R36 ;  /* 0x0073542401007387 */ /* 0x000fe80000100800 */
[----:B------:R-:W-:Y:S04]  /*9d360*/  STL [R1+0x7350], R37 ;  /* 0x0073502501007387 */ /* 0x000fe80000100800 */
[----:B------:R-:W-:Y:S04]  /*9d370*/  STL [R1+0x734c], R38 ;  /* 0x00734c2601007387 */ /* 0x000fe80000100800 */
[----:B------:R-:W-:Y:S04]  /*9d380*/  STL [R1+0x7348], R39 ;  /* 0x0073482701007387 */ /* 0x000fe80000100800 */
[----:B------:R-:W-:Y:S04]  /*9d390*/  STL [R1+0x7360], R41 ;  /* 0x0073602901007387 */ /* 0x000fe80000100800 */
[----:B------:R-:W-:Y:S04]  /*9d3a0*/  STL [R1+0x735c], R42 ;  /* 0x00735c2a01007387 */ /* 0x000fe80000100800 */
[----:B------:R-:W-:Y:S04]  /*9d3b0*/  STL [R1+0x7358], R43 ;  /* 0x0073582b01007387 */ /* 0x000fe80000100800 */
[----:B------:R-:W2:Y:S04]  /*9d3c0*/  LDL.LU R220, [R1+0x3340] ;  /* 0x0033400001dc7983 */ /* 0x000ea80000300800 */
[----:B------:R-:W2:Y:S04]  /*9d3d0*/  LDL.LU R221, [R1+0x3344] ;  /* 0x0033440001dd7983 */ /* 0x000ea80000300800 */
[----:B------:R-:W-:Y:S04]  /*9d3e0*/  STL.64 [R1+0x73d8], R46 ;  /* 0x0073d82e01007387 */ /* 0x000fe80000100a00 */
[----:B------:R-:W-:Y:S04]  /*9d3f0*/  STL.64 [R1+0x73d0], R44 ;  /* 0x0073d02c01007387 */ /* 0x000fe80000100a00 */
[----:B------:R-:W-:Y:S04]  /*9d400*/  STL.64 [R1+0x73e8], R50 ;  /* 0x0073e83201007387 */ /* 0x000fe80000100a00 */
[----:B------:R1:W-:Y:S04]  /*9d410*/  STL.64 [R1+0x73e0], R48 ;  /* 0x0073e03001007387 */ /* 0x0003e80000100a00 */
[----:B------:R-:W3:Y:S04]  /*9d420*/  LDL.LU R74, [R1+0x3338] ;  /* 0x00333800014a7983 */ /* 0x000ee80000300800 */
[----:B------:R-:W3:Y:S01]  /*9d430*/  LDL.LU R75, [R1+0x333c] ;  /* 0x00333c00014b7983 */ /* 0x000ee20000300800 */
[----:B-1----:R-:W-:-:S03]  /*9d440*/  IMAD.MOV.U32 R48, RZ, RZ, R53 ;  /* 0x000000ffff307224 */ /* 0x002fc600078e0035 */
[----:B------:R-:W4:Y:S01]  /*9d450*/  LDL.LU R78, [R1+0x3328] ;  /* 0x00332800014e7983 */ /* 0x000f220000300800 */
[----:B------:R-:W-:Y:S02]  /*9d460*/  IMAD.MOV.U32 R49, RZ, RZ, R52 ;  /* 0x000000ffff317224 */ /* 0x000fe400078e0034 */
[----:B------:R-:W-:Y:S01]  /*9d470*/  HMMA.1688.F32.TF32 R52, R136, R140, R148 ;  /* 0x0000008c8834723c */ /* 0x000fe20000081094 */
        /* <DEDUP_REMOVED lines=12> */
[----:B------:R-:W-:Y:S04]  /*9d540*/  STL.64 [R1+0x73f0], R52 ;  /* 0x0073f03401007387 */ /* 0x000fe80000100a00 */
        /* <DEDUP_REMOVED lines=9> */
[----:B------:R-:W-:Y:S01]  /*9d5e0*/  IMAD.MOV.U32 R195, RZ, RZ, R68 ;  /* 0x000000ffffc37224 */ /* 0x000fe200078e0044 */
[----:B--2---:R-:W-:Y:S07]  /*9d5f0*/  HMMA.1688.F32.TF32 R56, R136, R156, R220 ;  /* 0x0000009c8838723c */ /* 0x004fee00000810dc */
[----:B------:R-:W-:-:S02]  /*9d600*/  IMAD.MOV.U32 R222, RZ, RZ, R61 ;  /* 0x000000ffffde7224 */ /* 0x000fc400078e003d */
[----:B------:R-:W-:Y:S02]  /*9d610*/  IMAD.MOV.U32 R223, RZ, RZ, R60 ;  /* 0x000000ffffdf7224 */ /* 0x000fe400078e003c */
[----:B------:R-:W-:Y:S02]  /*9d620*/  IMAD.MOV.U32 R220, RZ, RZ, R65 ;  /* 0x000000ffffdc7224 */ /* 0x000fe400078e0041 */
[----:B------:R-:W-:Y:S01]  /*9d630*/  IMAD.MOV.U32 R221, RZ, RZ, R64 ;  /* 0x000000ffffdd7224 */ /* 0x000fe200078e0040 */
[C---:B---3--:R-:W-:Y:S06]  /*9d640*/  HMMA.1688.F32.TF32 R60, R136.reuse, R204, R72 ;  /* 0x000000cc883c723c */ /* 0x048fec0000081048 */
[C---:B----4-:R-:W-:Y:S06]  /*9d650*/  HMMA.1688.F32.TF32 R64, R136.reuse, R188, R76 ;  /* 0x000000bc8840723c */ /* 0x050fec000008104c */
[C---:B------:R-:W-:Y:S01]  /*9d660*/  HMMA.1688.F32.TF32 R68, R136.reuse, R184, R140 ;  /* 0x000000b88844723c */ /* 0x040fe2000008108c */
[----:B------:R-:W-:Y:S05]  /*9d670*/  STL.64 [R1+0x7408], R58 ;  /* 0x0074083a01007387 */ /* 0x000fea0000100a00 */
[C---:B------:R-:W-:Y:S01]  /*9d680*/  HMMA.1688.F32.TF32 R72, R136.reuse, R180, R224 ;  /* 0x000000b48848723c */ /* 0x040fe200000810e0 */
[----:B------:R-:W-:Y:S04]  /*9d690*/  STL.64 [R1+0x7400], R56 ;  /* 0x0074003801007387 */ /* 0x000fe80000100a00 */
[----:B------:R-:W-:Y:S04]  /*9d6a0*/  STL.64 [R1+0x7418], R62 ;  /* 0x0074183e01007387 */ /* 0x000fe80000100a00 */
[----:B------:R1:W-:Y:S04]  /*9d6b0*/  STL.64 [R1+0x7410], R60 ;  /* 0x0074103c01007387 */ /* 0x0003e80000100a00 */
[----:B------:R-:W-:Y:S04]  /*9d6c0*/  STL.64 [R1+0x7428], R66 ;  /* 0x0074284201007387 */ /* 0x000fe80000100a00 */
[----:B------:R-:W-:Y:S04]  /*9d6d0*/  STL.64 [R1+0x7420], R64 ;  /* 0x0074204001007387 */ /* 0x000fe80000100a00 */
[----:B-1----:R-:W2:Y:S04]  /*9d6e0*/  LDL.LU.64 R60, [R1+0x1590] ;  /* 0x00159000013c7983 */ /* 0x002ea80000300a00 */
[----:B------:R-:W-:Y:S04]  /*9d6f0*/  STL.64 [R1+0x7438], R70 ;  /* 0x0074384601007387 */ /* 0x000fe80000100a00 */
[----:B------:R-:W-:Y:S04]  /*9d700*/  STL.64 [R1+0x7430], R68 ;  /* 0x0074304401007387 */ /* 0x000fe80000100a00 */
[----:B------:R-:W-:Y:S04]  /*9d710*/  STL.64 [R1+0x7448], R74 ;  /* 0x0074484a01007387 */ /* 0x000fe80000100a00 */
[----:B------:R-:W-:Y:S04]  /*9d720*/  STL.64 [R1+0x7440], R72 ;  /* 0x0074404801007387 */ /* 0x000fe80000100a00 */
[----:B------:R-:W3:Y:S04]  /*9d730*/  LDL.LU R224, [R1+0x32b0] ;  /* 0x0032b00001e07983 */ /* 0x000ee80000300800 */
[----:B------:R-:W3:Y:S01]  /*9d740*/  LDL.LU R225, [R1+0x32b4] ;  /* 0x0032b40001e17983 */ /* 0x000ee20000300800 */
[----:B------:R-:W-:Y:S07]  /*9d750*/  HMMA.1688.F32.TF32 R76, R136, R176, R148 ;  /* 0x000000b0884c723c */ /* 0x000fee0000081094 */
[----:B------:R-:W-:-:S02]  /*9d760*/  IMAD.MOV.U32 R150, RZ, RZ, R81 ;  /* 0x000000ffff967224 */ /* 0x000fc400078e0051 */
[----:B------:R-:W-:Y:S02]  /*9d770*/  IMAD.MOV.U32 R151, RZ, RZ, R80 ;  /* 0x000000ffff977224 */ /* 0x000fe400078e0050 */
[----:B------:R-:W-:Y:S01]  /*9d780*/  HMMA.1688.F32.TF32 R80, R136, R172, R192 ;  /* 0x000000ac8850723c */ /* 0x000fe200000810c0 */
[----:B------:R-:W-:Y:S02]  /*9d790*/  IMAD.MOV.U32 R148, RZ, RZ, R85 ;  /* 0x000000ffff947224 */ /* 0x000fe400078e0055 */
[----:B------:R-:W-:-:S03]  /*9d7a0*/  IMAD.MOV.U32 R149, RZ, RZ, R84 ;  /* 0x000000ffff957224 */ /* 0x000fc600078e0054 */
[----:B------:R-:W-:Y:S06]  /*9d7b0*/  HMMA.1688.F32.TF32 R84, R136, R168, R152 ;  /* 0x000000a88854723c */ /* 0x000fec0000081098 */
[----:B------:R-:W-:Y:S04]  /*9d7c0*/  STL.64 [R1+0x7458], R78 ;  /* 0x0074584e01007387 */ /* 0x000fe80000100a00 */
[----:B------:R-:W-:Y:S07]  /*9d7d0*/  STL.64 [R1+0x7450], R76 ;  /* 0x0074504c01007387 */ /* 0x000fee0000100a00 */
[----:B------:R-:W-:Y:S04]  /*9d7e0*/  STL.64 [R1+0x7468], R82 ;  /* 0x0074685201007387 */ /* 0x000fe80000100a00 */
[----:B------:R-:W-:Y:S04]  /*9d7f0*/  STL.64 [R1+0x7460], R80 ;  /* 0x0074605001007387 */ /* 0x000fe80000100a00 */
[----:B------:R-:W-:Y:S04]  /*9d800*/  STL.64 [R1+0x7478], R86 ;  /* 0x0074785601007387 */ /* 0x000fe80000100a00 */
[----:B------:R-:W-:Y:S04]  /*9d810*/  STL.64 [R1+0x7470], R84 ;  /* 0x0074705401007387 */ /* 0x000fe80000100a00 */
        /* <DEDUP_REMOVED lines=10> */
[----:B------:R-:W-:Y:S01]  /*9d8c0*/  IMAD.MOV.U32 R226, RZ, RZ, R89 ;  /* 0x000000ffffe27224 */ /* 0x000fe200078e0059 */
[----:B------:R-:W-:-:S02]  /*9d8d0*/  MOV R227, R88 ;  /* 0x0000005800e37202 */ /* 0x000fc40000000f00 */
[----:B------:R-:W-:Y:S07]  /*9d8e0*/  HMMA.1688.F32.TF32 R88, R136, R228, R220 ;  /* 0x000000e48858723c */ /* 0x000fee00000810dc */
[----:B------:R-:W-:Y:S02]  /*9d8f0*/  IMAD.MOV.U32 R222, RZ, RZ, R93 ;  /* 0x000000ffffde7224 */ /* 0x000fe400078e005d */
[----:B------:R-:W-:-:S14]  /*9d900*/  IMAD.MOV.U32 R223, RZ, RZ, R92 ;  /* 0x000000ffffdf7224 */ /* 0x000fdc00078e005c */
[----:B------:R-:W-:Y:S04]  /*9d910*/  STL.64 [R1+0x7488], R90 ;  /* 0x0074885a01007387 */ /* 0x000fe80000100a00 */
[----:B------:R-:W-:Y:S01]  /*9d920*/  STL.64 [R1+0x7480], R88 ;  /* 0x0074805801007387 */ /* 0x000fe20000100a00 */
[----:B------:R-:W-:Y:S02]  /*9d930*/  IMAD.MOV.U32 R220, RZ, RZ, R97 ;  /* 0x000000ffffdc7224 */ /* 0x000fe400078e0061 */
[----:B------:R-:W-:Y:S02]  /*9d940*/  IMAD.MOV.U32 R221, RZ, RZ, R96 ;  /* 0x000000ffffdd7224 */ /* 0x000fe400078e0060 */
[----:B------:R-:W-:Y:S07]  /*9d950*/  HMMA.1688.F32.TF32 R96, R136, R48, R148 ;  /* 0x000000308860723c */ /* 0x000fee0000081094 */
[----:B------:R-:W-:Y:S01]  /*9d960*/  MOV R150, R101 ;  /* 0x0000006500967202 */ /* 0x000fe20000000f00 */
[----:B------:R-:W-:-:S02]  /*9d970*/  IMAD.MOV.U32 R151, RZ, RZ, R100 ;  /* 0x000000ffff977224 */ /* 0x000fc400078e0064 */
[----:B------:R-:W-:Y:S02]  /*9d980*/  IMAD.MOV.U32 R148, RZ, RZ, R109 ;  /* 0x000000ffff947224 */ /* 0x000fe400078e006d */
[----:B------:R-:W-:Y:S01]  /*9d990*/  IMAD.MOV.U32 R149, RZ, RZ, R108 ;  /* 0x000000ffff957224 */ /* 0x000fe200078e006c */
[----:B---3--:R-:W-:-:S15]  /*9d9a0*/  HMMA.1688.F32.TF32 R92, R136, R244, R224 ;  /* 0x000000f4885c723c */ /* 0x008fde00000810e0 */
[----:B------:R-:W-:-:S08]  /*9d9b0*/  NOP ;  /* 0x0000000000007918 */ /* 0x000fd00000000000 */
[----:B------:R-:W-:Y:S04]  /*9d9c0*/  STL.64 [R1+0x7498], R94 ;  /* 0x0074985e01007387 */ /* 0x000fe80000100a00 */
[----:B------:R-:W-:Y:S04]  /*9d9d0*/  STL.64 [R1+0x7490], R92 ;  /* 0x0074905c01007387 */ /* 0x000fe80000100a00 */
        /* <DEDUP_REMOVED lines=8> */
[----:B----4-:R-:W-:Y:S03]  /*9da60*/  HMMA.1688.F32.TF32 R100, R136, R12, R112 ;  /* 0x0000000c8864723c */ /* 0x010fe60000081070 */
[----:B------:R-:W-:Y:S04]  /*9da70*/  STL.64 [R1+0x74a8], R98 ;  /* 0x0074a86201007387 */ /* 0x000fe80000100a00 */
[----:B------:R-:W-:-:S15]  /*9da80*/  STL.64 [R1+0x74a0], R96 ;  /* 0x0074a06001007387 */ /* 0x000fde0000100a00 */
[----:B------:R-:W-:-:S01]  /*9da90*/  NOP ;  /* 0x0000000000007918 */ /* 0x000fc20000000000 */
[----:B------:R-:W-:Y:S04]  /*9daa0*/  STL.64 [R1+0x74b8], R102 ;  /* 0x0074b86601007387 */ /* 0x000fe80000100a00 */
[----:B------:R1:W-:Y:S01]  /*9dab0*/  STL.64 [R1+0x74b0], R100 ;  /* 0x0074b06401007387 */ /* 0x0003e20000100a00 */
[----:B--2---:R-:W-:Y:S01]  /*9dac0*/  HMMA.1688.F32.TF32 R108, R136, R240, R192 ;  /* 0x000000f0886c723c */ /* 0x004fe200000810c0 */
[----:B-1----:R-:W-:Y:S02]  /*9dad0*/  IMAD.MOV.U32 R100, RZ, RZ, R105 ;  /* 0x000000ffff647224 */ /* 0x002fe400078e0069 */
[----:B------:R-:W-:-:S03]  /*9dae0*/  IMAD.MOV.U32 R101, RZ, RZ, R104 ;  /* 0x000000ffff657224 */ /* 0x000fc600078e0068 */
[C---:B------:R-:W-:Y:S06]  /*9daf0*/  HMMA.1688.F32.TF32 R104, R136.reuse, R16, R140 ;  /* 0x000000108868723c */ /* 0x040fec000008108c */
[----:B------:R-:W-:Y:S01]  /*9db00*/  HMMA.1688.F32.TF32 R112, R136, R60, R220 ;  /* 0x0000003c8870723c */ /* 0x000fe200000810dc */
[----:B------:R-:W-:Y:S01]  /*9db10*/  IMAD.MOV.U32 R194, RZ, RZ, R125 ;  /* 0x000000ffffc27224 */ /* 0x000fe200078e007d */
[----:B------:R-:W-:Y:S01]  /*9db20*/  LOP3.LUT R239, R3, 0x20, RZ, 0x3c, !PT ;  /* 0x0000002003ef7812 */ /* 0x000fe200078e3cff */
[----:B------:R-:W-:Y:S01]  /*9db30*/  IMAD.MOV.U32 R195, RZ, RZ, R124 ;  /* 0x000000ffffc37224 */ /* 0x000fe200078e007c */
[----:B------:R-:W-:Y:S01]  /*9db40*/  LDS R140, [R3+UR10+0x10100] ;  /* 0x0101000a038c7984 */ /* 0x000fe20008000800 */
[----:B------:R-:W-:-:S02]  /*9db50*/  IMAD.MOV.U32 R69, RZ, RZ, R8 ;  /* 0x000000ffff457224 */ /* 0x000fc400078e0008 */
[----:B------:R-:W-:Y:S01]  /*9db60*/  IMAD.MOV.U32 R68, RZ, RZ, R9 ;  /* 0x000000ffff447224 */ /* 0x000fe200078e0009 */
[----:B------:R-:W-:Y:S01]  /*9db70*/  LDS R145, [R239+UR10+0x10080] ;  /* 0x0100800aef917984 */ /* 0x000fe20008000800 */
[----:B------:R-:W-:Y:S02]  /*9db80*/  IMAD.MOV.U32 R96, RZ, RZ, R23 ;  /* 0x000000ffff607224 */ /* 0x000fe400078e0017 */
[----:B------:R-:W-:Y:S01]  /*9db90*/  IMAD.MOV.U32 R97, RZ, RZ, R22 ;  /* 0x000000ffff617224 */ /* 0x000fe200078e0016 */
[----:B------:R-:W1:Y:S01]  /*9dba0*/  LDS R147, [R239+UR10+0x12080] ;  /* 0x0120800aef937984 */ /* 0x000e620008000800 */
[----:B------:R-:W-:Y:S02]  /*9dbb0*/  IMAD.MOV.U32 R44, RZ, RZ, R5 ;  /* 0x000000ffff2c7224 */ /* 0x000fe400078e0005 */
[----:B------:R-:W-:Y:S01]  /*9dbc0*/  IMAD.MOV.U32 R45, RZ, RZ, R4 ;  /* 0x000000ffff2d7224 */ /* 0x000fe200078e0004 */
[----:B------:R-:W-:Y:S04]  /*9dbd0*/  LDS R142, [R3+UR10+0x12100] ;  /* 0x0121000a038e7984 */ /* 0x000fe80008000800 */
[----:B------:R-:W-:Y:S04]  /*9dbe0*/  STL.64 [R1+0x74c8], R106 ;  /* 0x0074c86a01007387 */ /* 0x000fe80000100a00 */
[----:B------:R-:W-:Y:S04]  /*9dbf0*/  STL.64 [R1+0x74c0], R104 ;  /* 0x0074c06801007387 */ /* 0x000fe80000100a00 */
[----:B------:R-:W-:Y:S04]  /*9dc00*/  STL.64 [R1+0x74d8], R110 ;  /* 0x0074d86e01007387 */ /* 0x000fe80000100a00 */
[----:B------:R-:W-:Y:S04]  /*9dc10*/  STL.64 [R1+0x74d0], R108 ;  /* 0x0074d06c01007387 */ /* 0x000fe80000100a00 */
[----:B------:R-:W2:Y:S04]  /*9dc20*/  LDL.LU R192, [R1+0x3460] ;  /* 0x0034600001c07983 */ /* 0x000ea80000300800 */
[----:B------:R-:W2:Y:S01]  /*9dc30*/  LDL.LU R193, [R1+0x3464] ;  /* 0x0034640001c17983 */ /* 0x000ea20000300800 */
[----:B------:R-:W-:-:S02]  /*9dc40*/  IMAD.MOV.U32 R222, RZ, RZ, R117 ;  /* 0x000000ffffde7224 */ /* 0x000fc400078e0075 */
[----:B------:R-:W-:Y:S02]  /*9dc50*/  IMAD.MOV.U32 R223, RZ, RZ, R116 ;  /* 0x000000ffffdf7224 */ /* 0x000fe400078e0074 */
[----:B------:R-:W-:Y:S02]  /*9dc60*/  IMAD.MOV.U32 R220, RZ, RZ, R121 ;  /* 0x000000ffffdc7224 */ /* 0x000fe400078e0079 */
[----:B------:R-:W-:Y:S01]  /*9dc70*/  IMAD.MOV.U32 R221, RZ, RZ, R120 ;  /* 0x000000ffffdd7224 */ /* 0x000fe200078e0078 */
[----:B------:R-:W-:Y:S04]  /*9dc80*/  STL.64 [R1+0x74e8], R114 ;  /* 0x0074e87201007387 */ /* 0x000fe80000100a00 */
[----:B------:R4:W-:Y:S01]  /*9dc90*/  STL.64 [R1+0x74e0], R112 ;  /* 0x0074e07001007387 */ /* 0x0009e20000100a00 */
[----:B------:R-:W-:-:S02]  /*9dca0*/  IMAD.MOV.U32 R56, RZ, RZ, R15 ;  /* 0x000000ffff387224 */ /* 0x000fc400078e000f */
[----:B------:R-:W-:Y:S01]  /*9dcb0*/  IMAD.MOV.U32 R57, RZ, RZ, R14 ;  /* 0x000000ffff397224 */ /* 0x000fe200078e000e */
[----:B------:R-:W-:Y:S04]  /*9dcc0*/  LDS R141, [R239+UR10+0x10100] ;  /* 0x0101000aef8d7984 */ /* 0x000fe80008000800 */
[----:B------:R-:W1:Y:S01]  /*9dcd0*/  LDS R143, [R239+UR10+0x12100] ;  /* 0x0121000aef8f7984 */ /* 0x000e620008000800 */
[----:B----4-:R-:W-:Y:S01]  /*9dce0*/  IMAD.MOV.U32 R112, RZ, RZ, R11 ;  /* 0x000000ffff707224 */ /* 0x010fe200078e000b */
[----:B------:R-:W-:-:S07]  /*9dcf0*/  MOV R113, R10 ;  /* 0x0000000a00717202 */ /* 0x000fce0000000f00 */
[----:B------:R-:W-:Y:S07]  /*9dd00*/  HMMA.1688.F32.TF32 R124, R136, R112, R148 ;  /* 0x00000070887c723c */ /* 0x000fee0000081094 */
[----:B------:R-:W-:Y:S02]  /*9dd10*/  IMAD.MOV.U32 R150, RZ, RZ, R129 ;  /* 0x000000ffff967224 */ /* 0x000fe400078e0081 */
[----:B------:R-:W-:Y:S02]  /*9dd20*/  IMAD.MOV.U32 R151, RZ, RZ, R128 ;  /* 0x000000ffff977224 */ /* 0x000fe400078e0080 */
[----:B------:R-:W-:-:S02]  /*9dd30*/  IMAD.MOV.U32 R148, RZ, RZ, R133 ;  /* 0x000000ffff947224 */ /* 0x000fc400078e0085 */
[----:B------:R-:W-:Y:S02]  /*9dd40*/  IMAD.MOV.U32 R149, RZ, RZ, R132 ;  /* 0x000000ffff957224 */ /* 0x000fe400078e0084 */
[C---:B------:R-:W-:Y:S06]  /*9dd50*/  HMMA.1688.F32.TF32 R132, R136.reuse, R212, R220 ;  /* 0x000000d48884723c */ /* 0x040fec00000810dc */
[C---:B---3--:R-:W-:Y:S06]  /*9dd60*/  HMMA.1688.F32.TF32 R120, R136.reuse, R200, R224 ;  /* 0x000000c88878723c */ /* 0x048fec00000810e0 */
[----:B------:R-:W-:-:S15]  /*9dd70*/  HMMA.1688.F32.TF32 R116, R136, R196, R152 ;  /* 0x000000c48874723c */ /* 0x000fde0000081098 */
[----:B------:R-:W-:-:S08]  /*9dd80*/  NOP ;  /* 0x0000000000007918 */ /* 0x000fd00000000000 */
[----:B------:R-:W-:Y:S04]  /*9dd90*/  STL.64 [R1+0x74f8], R118 ;  /* 0x0074f87601007387 */ /* 0x000fe80000100a00 */
[----:B------:R-:W-:Y:S04]  /*9dda0*/  STL.64 [R1+0x74f0], R116 ;  /* 0x0074f07401007387 */ /* 0x000fe80000100a00 */
[----:B------:R-:W-:Y:S04]  /*9ddb0*/  STL.64 [R1+0x7508], R122 ;  /* 0x0075087a01007387 */ /* 0x000fe80000100a00 */
[----:B------:R-:W-:Y:S04]  /*9ddc0*/  STL.64 [R1+0x7500], R120 ;  /* 0x0075007801007387 */ /* 0x000fe80000100a00 */
[----:B------:R-:W3:Y:S04]  /*9ddd0*/  LDL.LU R152, [R1+0x3440] ;  /* 0x0034400001987983 */ /* 0x000ee80000300800 */
[----:B------:R-:W3:Y:S04]  /*9dde0*/  LDL.LU R153, [R1+0x3444] ;  /* 0x0034440001997983 */ /* 0x000ee80000300800 */
[----:B------:R-:W3:Y:S04]  /*9ddf0*/  LDL.LU R154, [R1+0x3448] ;  /* 0x00344800019a7983 */ /* 0x000ee80000300800 */
[----:B------:R-:W3:Y:S04]  /*9de00*/  LDL.LU R155, [R1+0x344c] ;  /* 0x00344c00019b7983 */ /* 0x000ee80000300800 */
[----:B------:R-:W4:Y:S04]  /*9de10*/  LDL.LU R224, [R1+0x3220] ;  /* 0x0032200001e07983 */ /* 0x000f280000300800 */
[----:B------:R-:W4:Y:S04]  /*9de20*/  LDL.LU R225, [R1+0x3224] ;  /* 0x0032240001e17983 */ /* 0x000f280000300800 */
[----:B------:R-:W4:Y:S04]  /*9de30*/  LDL.LU R226, [R1+0x3228] ;  /* 0x0032280001e27983 */ /* 0x000f280000300800 */
[----:B------:R-:W4:Y:S01]  /*9de40*/  LDL.LU R227, [R1+0x322c] ;  /* 0x00322c0001e37983 */ /* 0x000f220000300800 */
[----:B--2---:R-:W-:Y:S03]  /*9de50*/  HMMA.1688.F32.TF32 R128, R136, R100, R192 ;  /* 0x000000648880723c */ /* 0x004fe600000810c0 */
[----:B------:R-:W-:Y:S04]  /*9de60*/  STL.64 [R1+0x7518], R126 ;  /* 0x0075187e01007387 */ /* 0x000fe80000100a00 */
[----:B------:R-:W-:-:S15]  /*9de70*/  STL.64 [R1+0x7510], R124 ;  /* 0x0075107c01007387 */ /* 0x000fde0000100a00 */
[----:B------:R-:W-:-:S01]  /*9de80*/  NOP ;  /* 0x0000000000007918 */ /* 0x000fc20000000000 */
        /* <DEDUP_REMOVED lines=13> */
[----:B----4-:R-:W-:-:S15]  /*9df60*/  HMMA.1688.F32.TF32 R20, R136, R20, R224 ;  /* 0x000000148814723c */ /* 0x010fde00000810e0 */
[----:B------:R-:W-:-:S02]  /*9df70*/  NOP ;  /* 0x0000000000007918 */ /* 0x000fc40000000000 */
[----:B------:R3:W-:Y:S04]  /*9df80*/  STL [R1+0x474], R25 ;  /* 0x0004741901007387 */ /* 0x0007e80000100800 */
[----:B------:R4:W-:Y:S03]  /*9df90*/  STL.64 [R1+0x478], R26 ;  /* 0x0004781a01007387 */ /* 0x0009e60000100a00 */
[----:B---3--:R-:W-:Y:S02]  /*9dfa0*/  IMAD.MOV.U32 R25, RZ, RZ, R20 ;  /* 0x000000ffff197224 */ /* 0x008fe400078e0014 */
[----:B----4-:R-:W-:Y:S02]  /*9dfb0*/  IMAD.MOV.U32 R26, RZ, RZ, R21 ;  /* 0x000000ffff1a7224 */ /* 0x010fe400078e0015 */
[----:B------:R-:W-:-:S02]  /*9dfc0*/  IMAD.MOV.U32 R27, RZ, RZ, R22 ;  /* 0x000000ffff1b7224 */ /* 0x000fc400078e0016 */
[----:B------:R-:W-:Y:S02]  /*9dfd0*/  IMAD.MOV.U32 R30, RZ, RZ, R23 ;  /* 0x000000ffff1e7224 */ /* 0x000fe400078e0017 */
[----:B-1----:R-:W-:Y:S01]  /*9dfe0*/  HMMA.1688.F32.TF32 R20, R144, R208, R148 ;  /* 0x000000d09014723c */ /* 0x002fe20000081094 */
[----:B------:R-:W-:Y:S01]  /*9dff0*/  IMAD.MOV.U32 R31, RZ, RZ, R24 ;  /* 0x000000ffff1f7224 */ /* 0x000fe200078e0018 */
[----:B------:R-:W-:-:S15]  /*9e000*/  STL.64 [R1+0x7558], R26 ;  /* 0x0075581a01007387 */ /* 0x000fde0000100a00 */
[----:B------:R-:W-:-:S07]  /*9e010*/  NOP ;  /* 0x0000000000007918 */ /* 0x000fce0000000000 */
[----:B------:R-:W-:Y:S02]  /*9e020*/  IMAD.MOV.U32 R24, RZ, RZ, R23 ;  /* 0x000000ffff187224 */ /* 0x000fe400078e0017 */
[----:B------:R-:W-:Y:S02]  /*9e030*/  IMAD.MOV.U32 R28, RZ, RZ, R21 ;  /* 0x000000ffff1c7224 */ /* 0x000fe400078e0015 */
[----:B------:R-:W-:Y:S01]  /*9e040*/  IMAD.MOV.U32 R29, RZ, RZ, R22 ;  /* 0x000000ffff1d7224 */ /* 0x000fe200078e0016 */
[----:B------:R-:W-:Y:S04]  /*9e050*/  STL.64 [R1+0x7550], R24 ;  /* 0x0075501801007387 */ /* 0x000fe80000100a00 */
[----:B------:R-:W-:Y:S04]  /*9e060*/  STL.64 [R1+0x7548], R30 ;  /* 0x0075481e01007387 */ /* 0x000fe80000100a00 */
[----:B------:R1:W-:Y:S02]  /*9e070*/  STL.64 [R1+0x7540], R28 ;  /* 0x0075401c01007387 */ /* 0x0003e40000100a00 */
[----:B-1----:R-:W-:Y:S01]  /*9e080*/  MOV R28, R7 ;  /* 0x00000007001c7202 */ /* 0x002fe20000000f00 */
[----:B------:R-:W-:-:S07]  /*9e090*/  IMAD.MOV.U32 R29, RZ, RZ, R6 ;  /* 0x000000ffff1d7224 */ /* 0x000fce00078e0006 */
[----:B--2---:R-:W-:-:S15]  /*9e0a0*/  HMMA.1688.F32.TF32 R4, R144, R28, R220 ;  /* 0x0000001c9004723c */ /* 0x004fde00000810dc */
[----:B------:R-:W-:-:S09]  /*9e0b0*/  NOP ;  /* 0x0000000000007918 */ /* 0x000fd20000000000 */
[----:B------:R-:W-:Y:S02]  /*9e0c0*/  IMAD.MOV.U32 R21, RZ, RZ, R4 ;  /* 0x000000ffff157224 */ /* 0x000fe400078e0004 */
        /* <DEDUP_REMOVED lines=69> */
[----:B------:R-:W3:Y:S01]  /*9e520*/  LDL.LU R5, [R1+0x3164] ;  /* 0x0031640001057983 */ /* 0x000ee20000300800 */
[----:B------:R-:W-:-:S03]  /*9e530*/  MOV R20, R7 ;  /* 0x0000000700147202 */ /* 0x000fc60000000f00 */
[----:B------:R-:W3:Y:S04]  /*9e540*/  LDL.LU R6, [R1+0x3168] ;  /* 0x0031680001067983 */ /* 0x000ee80000300800 */
[----:B------:R-:W3:Y:S04]  /*9e550*/  LDL.LU R7, [R1+0x316c] ;  /* 0x00316c0001077983 */ /* 0x000ee80000300800 */
[----:B------:R-:W3:Y:S04]  /*9e560*/  LDL.LU R152, [R1+0x3120] ;  /* 0x0031200001987983 */ /* 0x000ee80000300800 */
[----:B------:R-:W3:Y:S04]  /*9e570*/  LDL.LU R153, [R1+0x3124] ;  /* 0x0031240001997983 */ /* 0x000ee80000300800 */
[----:B------:R-:W3:Y:S04]  /*9e580*/  LDL.LU R154, [R1+0x3128] ;  /* 0x00312800019a7983 */ /* 0x000ee80000300800 */
[----:B------:R-:W3:Y:S04]  /*9e590*/  LDL.LU R155, [R1+0x312c] ;  /* 0x00312c00019b7983 */ /* 0x000ee80000300800 */
[----:B------:R-:W-:Y:S04]  /*9e5a0*/  STL.64 [R1+0x7568], R22 ;  /* 0x0075681601007387 */ /* 0x000fe80000100a00 */
[----:B------:R4:W-:Y:S04]  /*9e5b0*/  STL.64 [R1+0x7560], R20 ;  /* 0x0075601401007387 */ /* 0x0009e80000100a00 */
[----:B------:R-:W-:Y:S01]  /*9e5c0*/  STL.64 [R1+0x7578], R34 ;  /* 0x0075782201007387 */ /* 0x000fe20000100a00 */
[----:B------:R-:W-:Y:S01]  /*9e5d0*/  IMAD.MOV.U32 R104, RZ, RZ, R19 ;  /* 0x000000ffff687224 */ /* 0x000fe200078e0013 */
[----:B------:R-:W-:Y:S01]  /*9e5e0*/  MOV R105, R18 ;  /* 0x0000001200697202 */ /* 0x000fe20000000f00 */
[C---:B--2---:R-:W-:Y:S06]  /*9e5f0*/  HMMA.1688.F32.TF32 R24, R144.reuse, R160, R36 ;  /* 0x000000a09018723c */ /* 0x044fec0000081024 */
[----:B----4-:R-:W-:-:S15]  /*9e600*/  HMMA.1688.F32.TF32 R20, R144, R56, R88 ;  /* 0x000000389014723c */ /* 0x010fde0000081058 */
[----:B------:R-:W-:-:S03]  /*9e610*/  NOP ;  /* 0x0000000000007918 */ /* 0x000fc60000000000 */
[----:B------:R-:W-:Y:S02]  /*9e620*/  IMAD.MOV.U32 R37, RZ, RZ, R24 ;  /* 0x000000ffff257224 */ /* 0x000fe400078e0018 */
[----:B------:R-:W-:Y:S02]  /*9e630*/  IMAD.MOV.U32 R38, RZ, RZ, R25 ;  /* 0x000000ffff267224 */ /* 0x000fe400078e0019 */
[----:B------:R-:W-:Y:S02]  /*9e640*/  IMAD.MOV.U32 R39, RZ, RZ, R26 ;  /* 0x000000ffff277224 */ /* 0x000fe400078e001a */
[----:B------:R-:W-:Y:S02]  /*9e650*/  IMAD.MOV.U32 R32, RZ, RZ, R27 ;  /* 0x000000ffff207224 */ /* 0x000fe400078e001b */
[----:B---3--:R-:W-:Y:S01]  /*9e660*/  HMMA.1688.F32.TF32 R24, R144, R44, R84 ;  /* 0x0000002c9018723c */ /* 0x008fe20000081054 */
[----:B------:R-:W-:Y:S02]  /*9e670*/  IMAD.MOV.U32 R41, RZ, RZ, R20 ;  /* 0x000000ffff297224 */ /* 0x000fe400078e0014 */
[----:B------:R-:W-:-:S02]  /*9e680*/  IMAD.MOV.U32 R42, RZ, RZ, R21 ;  /* 0x000000ffff2a7224 */ /* 0x000fc400078e0015 */
[----:B------:R-:W-:Y:S02]  /*9e690*/  IMAD.MOV.U32 R43, RZ, RZ, R22 ;  /* 0x000000ffff2b7224 */ /* 0x000fe400078e0016 */
[----:B------:R-:W-:Y:S02]  /*9e6a0*/  IMAD.MOV.U32 R36, RZ, RZ, R23 ;  /* 0x000000ffff247224 */ /* 0x000fe400078e0017 */
[C---:B------:R-:W-:Y:S01]  /*9e6b0*/  HMMA.1688.F32.TF32 R20, R144.reuse, R248, R80 ;  /* 0x000000f89014723c */ /* 0x040fe20000081050 */
[----:B------:R1:W-:Y:S04]  /*9e6c0*/  STL.64 [R1+0x7570], R32 ;  /* 0x0075702001007387 */ /* 0x0003e80000100a00 */
[----:B-1----:R-:W2:Y:S04]  /*9e6d0*/  LDL.LU.64 R32, [R1+0x1600] ;  /* 0x0016000001207983 */ /* 0x002ea80000300a00 */
[----:B------:R-:W-:Y:S04]  /*9e6e0*/  STL.64 [R1+0x7598], R38 ;  /* 0x0075982601007387 */ /* 0x000fe80000100a00 */
[----:B------:R1:W-:Y:S04]  /*9e6f0*/  STL.64 [R1+0x7590], R36 ;  /* 0x0075902401007387 */ /* 0x0003e80000100a00 */
[----:B-1----:R-:W3:Y:S04]  /*9e700*/  LDL.LU.64 R36, [R1+0x15f0] ;  /* 0x0015f00001247983 */ /* 0x002ee80000300a00 */
[----:B------:R-:W-:Y:S04]  /*9e710*/  STL.64 [R1+0x7588], R42 ;  /* 0x0075882a01007387 */ /* 0x000fe80000100a00 */
[----:B------:R1:W-:Y:S04]  /*9e720*/  STL.64 [R1+0x7580], R40 ;  /* 0x0075802801007387 */ /* 0x0003e80000100a00 */
[----:B------:R-:W-:Y:S04]  /*9e730*/  STL.64 [R1+0xd50], R24 ;  /* 0x000d501801007387 */ /* 0x000fe80000100a00 */
[----:B------:R4:W-:Y:S04]  /*9e740*/  STL.64 [R1+0xd58], R26 ;  /* 0x000d581a01007387 */ /* 0x0009e80000100a00 */
[----:B------:R-:W-:Y:S04]  /*9e750*/  STL.64 [R1+0xd40], R20 ;  /* 0x000d401401007387 */ /* 0x000fe80000100a00 */
[----:B------:R4:W-:Y:S01]  /*9e760*/  STL.64 [R1+0xd48], R22 ;  /* 0x000d481601007387 */ /* 0x0009e20000100a00 */
[C---:B-1----:R-:W-:Y:S06]  /*9e770*/  HMMA.1688.F32.TF32 R40, R144.reuse, R164, R76 ;  /* 0x000000a49028723c */ /* 0x042fec000008104c */
[C---:B----4-:R-:W-:Y:S06]  /*9e780*/  HMMA.1688.F32.TF32 R24, R144.reuse, R104, R72 ;  /* 0x000000689018723c */ /* 0x050fec0000081048 */
[C---:B------:R-:W-:Y:S11]  /*9e790*/  HMMA.1688.F32.TF32 R20, R144.reuse, R96, R64 ;  /* 0x000000609014723c */ /* 0x040ff60000081040 */
        /* <DEDUP_REMOVED lines=8> */
[C---:B------:R-:W-:Y:S06]  /*9e820*/  HMMA.1688.F32.TF32 R20, R144.reuse, R188, R232 ;  /* 0x000000bc9014723c */ /* 0x040fec00000810e8 */
[C---:B------:R-:W-:Y:S05]  /*9e830*/  HMMA.1688.F32.TF32 R4, R144.reuse, R184, R216 ;  /* 0x000000b89004723c */ /* 0x040fea00000810d8 */
[----:B------:R-:W-:Y:S04]  /*9e840*/  STL.64 [R1+0xd00], R40 ;  /* 0x000d002801007387 */ /* 0x000fe80000100a00 */
[----:B------:R-:W-:Y:S04]  /*9e850*/  STL.64 [R1+0xd08], R42 ;  /* 0x000d082a01007387 */ /* 0x000fe80000100a00 */
        /* <DEDUP_REMOVED lines=19> */
[----:B------:R-:W-:Y:S04]  /*9e990*/  STL.64 [R1+0xc98], R26 ;  /* 0x000c981a01007387 */ /* 0x000fe80000100a00 */
[----:B------:R-:W4:Y:S04]  /*9e9a0*/  LDL.LU R220, [R1+0x2fa0] ;  /* 0x002fa00001dc7983 */ /* 0x000f280000300800 */
[----:B------:R-:W-:Y:S04]  /*9e9b0*/  STL.64 [R1+0xc80], R20 ;  /* 0x000c801401007387 */ /* 0x000fe80000100a00 */
[----:B------:R-:W-:Y:S04]  /*9e9c0*/  STL.64 [R1+0xc88], R22 ;  /* 0x000c881601007387 */ /* 0x000fe80000100a00 */
        /* <DEDUP_REMOVED lines=107> */
[C---:B--2---:R-:W-:Y:S11]  /*9f080*/  HMMA.1688.F32.TF32 R24, R144.reuse, R16, R136 ;  /* 0x000000109018723c */ /* 0x044ff60000081088 */
[----:B------:R-:W-:Y:S04]  /*9f090*/  STL.64 [R1+0xc60], R20 ;  /* 0x000c601401007387 */ /* 0x000fe80000100a00 */
[----:B------:R1:W-:Y:S02]  /*9f0a0*/  STL.64 [R1+0xc68], R22 ;  /* 0x000c681601007387 */ /* 0x0003e40000100a00 */
[C---:B-1----:R-:W-:Y:S02]  /*9f0b0*/  HMMA.1688.F32.TF32 R20, R144.reuse, R240, R132 ;  /* 0x000000f09014723c */ /* 0x042fe40000081084 */
[----:B------:R-:W-:Y:S04]  /*9f0c0*/  STL.64 [R1+0xc50], R40 ;  /* 0x000c502801007387 */ /* 0x000fe80000100a00 */
[----:B------:R1:W-:Y:S04]  /*9f0d0*/  STL.64 [R1+0xc58], R42 ;  /* 0x000c582a01007387 */ /* 0x0003e80000100a00 */
[----:B------:R-:W-:Y:S04]  /*9f0e0*/  STL.64 [R1+0xc40], R24 ;  /* 0x000c401801007387 */ /* 0x000fe80000100a00 */
[----:B------:R2:W-:Y:S01]  /*9f0f0*/  STL.64 [R1+0xc48], R26 ;  /* 0x000c481a01007387 */ /* 0x0005e20000100a00 */
[C---:B-1----:R-:W-:Y:S06]  /*9f100*/  HMMA.1688.F32.TF32 R40, R144.reuse, R60, R128 ;  /* 0x0000003c9028723c */ /* 0x042fec0000081080 */
[C---:B--2---:R-:W-:Y:S02]  /*9f110*/  HMMA.1688.F32.TF32 R24, R144.reuse, R196, R124 ;  /* 0x000000c49018723c */ /* 0x044fe4000008107c */
[----:B------:R-:W-:Y:S04]  /*9f120*/  STL.64 [R1+0xc30], R20 ;  /* 0x000c301401007387 */ /* 0x000fe80000100a00 */
[----:B------:R1:W-:Y:S02]  /*9f130*/  STL.64 [R1+0xc38], R22 ;  /* 0x000c381601007387 */ /* 0x0003e40000100a00 */
[C---:B-1----:R-:W-:Y:S09]  /*9f140*/  HMMA.1688.F32.TF32 R20, R144.reuse, R200, R120 ;  /* 0x000000c89014723c */ /* 0x042ff20000081078 */
[----:B------:R-:W-:Y:S04]  /*9f150*/  STL.64 [R1+0xc20], R40 ;  /* 0x000c202801007387 */ /* 0x000fe80000100a00 */
[----:B------:R1:W-:Y:S04]  /*9f160*/  STL.64 [R1+0xc28], R42 ;  /* 0x000c282a01007387 */ /* 0x0003e80000100a00 */
[----:B------:R-:W-:Y:S04]  /*9f170*/  STL.64 [R1+0xc10], R24 ;  /* 0x000c101801007387 */ /* 0x000fe80000100a00 */
[----:B------:R2:W-:Y:S01]  /*9f180*/  STL.64 [R1+0xc18], R26 ;  /* 0x000c181a01007387 */ /* 0x0005e20000100a00 */
[C---:B-1----:R-:W-:Y:S06]  /*9f190*/  HMMA.1688.F32.TF32 R40, R144.reuse, R112, R116 ;  /* 0x000000709028723c */ /* 0x042fec0000081074 */
[C---:B--2---:R-:W-:Y:S01]  /*9f1a0*/  HMMA.1688.F32.TF32 R24, R144.reuse, R100, R108 ;  /* 0x000000649018723c */ /* 0x044fe2000008106c */
[----:B------:R-:W-:Y:S04]  /*9f1b0*/  STL.64 [R1+0xc00], R20 ;  /* 0x000c001401007387 */ /* 0x000fe80000100a00 */
[----:B------:R1:W-:Y:S02]  /*9f1c0*/  STL.64 [R1+0xc08], R22 ;  /* 0x000c081601007387 */ /* 0x0003e40000100a00 */
[C---:B-1----:R-:W-:Y:S10]  /*9f1d0*/  HMMA.1688.F32.TF32 R20, R144.reuse, R212, R92 ;  /* 0x000000d49014723c */ /* 0x042ff4000008105c */
[----:B------:R-:W-:Y:S04]  /*9f1e0*/  STL.64 [R1+0xbf0], R40 ;  /* 0x000bf02801007387 */ /* 0x000fe80000100a00 */
[----:B------:R1:W-:Y:S04]  /*9f1f0*/  STL.64 [R1+0xbf8], R42 ;  /* 0x000bf82a01007387 */ /* 0x0003e80000100a00 */
[----:B------:R-:W-:Y:S04]  /*9f200*/  STL.64 [R1+0xbe0], R24 ;  /* 0x000be01801007387 */ /* 0x000fe80000100a00 */
[----:B------:R2:W-:Y:S01]  /*9f210*/  STL.64 [R1+0xbe8], R26 ;  /* 0x000be81a01007387 */ /* 0x0005e20000100a00 */
[C---:B-1----:R-:W-:Y:S06]  /*9f220*/  HMMA.1688.F32.TF32 R40, R144.reuse, R36, R88 ;  /* 0x000000249028723c */ /* 0x042fec0000081058 */
[----:B--2---:R-:W-:Y:S01]  /*9f230*/  HMMA.1688.F32.TF32 R24, R144, R32, R84 ;  /* 0x000000209018723c */ /* 0x004fe20000081054 */
[----:B------:R-:W-:Y:S04]  /*9f240*/  LDS R144, [R3+UR10+0x10180] ;  /* 0x0101800a03907984 */ /* 0x000fe80008000800 */
[----:B------:R-:W-:Y:S04]  /*9f250*/  LDS R146, [R3+UR10+0x12180] ;  /* 0x0121800a03927984 */ /* 0x000fe80008000800 */
[----:B------:R-:W-:Y:S04]  /*9f260*/  LDS R145, [R239+UR10+0x10180] ;  /* 0x0101800aef917984 */ /* 0x000fe80008000800 */
[----:B------:R-:W1:Y:S04]  /*9f270*/  LDS R147, [R239+UR10+0x12180] ;  /* 0x0121800aef937984 */ /* 0x000e680008000800 */
[----:B------:R-:W-:Y:S04]  /*9f280*/  STL.64 [R1+0xbd0], R20 ;  /* 0x000bd01401007387 */ /* 0x000fe80000100a00 */
[----:B------:R2:W-:Y:S02]  /*9f290*/  STL.64 [R1+0xbd8], R22 ;  /* 0x000bd81601007387 */ /* 0x0005e40000100a00 */
[C---:B--2---:R-:W-:Y:S02]  /*9f2a0*/  HMMA.1688.F32.TF32 R20, R140.reuse, R208, R80 ;  /* 0x000000d08c14723c */ /* 0x044fe40000081050 */
[----:B------:R-:W-:Y:S04]  /*9f2b0*/  STL.64 [R1+0xbc0], R40 ;  /* 0x000bc02801007387 */ /* 0x000fe80000100a00 */
[----:B------:R2:W-:Y:S04]  /*9f2c0*/  STL.64 [R1+0xbc8], R42 ;  /* 0x000bc82a01007387 */ /* 0x0005e80000100a00 */
[----:B------:R-:W-:Y:S04]  /*9f2d0*/  STL.64 [R1+0x450], R24 ;  /* 0x0004501801007387 */ /* 0x000fe80000100a00 */
[----:B------:R3:W-:Y:S01]  /*9f2e0*/  STL.64 [R1+0x458], R26 ;  /* 0x0004581a01007387 */ /* 0x0007e20000100a00 */
[C---:B--2---:R-:W-:Y:S06]  /*9f2f0*/  HMMA.1688.F32.TF32 R40, R140.reuse, R28, R76 ;  /* 0x0000001c8c28723c */ /* 0x044fec000008104c */
[C---:B---3--:R-:W-:Y:S02]  /*9f300*/  HMMA.1688.F32.TF32 R24, R140.reuse, R68, R72 ;  /* 0x000000448c18723c */ /* 0x048fe40000081048 */
[----:B------:R-:W-:Y:S04]  /*9f310*/  STL.64 [R1+0x440], R20 ;  /* 0x0004401401007387 */ /* 0x000fe80000100a00 */
[----:B------:R2:W-:Y:S02]  /*9f320*/  STL.64 [R1+0x448], R22 ;  /* 0x0004481601007387 */ /* 0x0005e40000100a00 */
[C---:B--2---:R-:W-:Y:S09]  /*9f330*/  HMMA.1688.F32.TF32 R20, R140.reuse, R160, R64 ;  /* 0x000000a08c14723c */ /* 0x044ff20000081040 */
        /* <DEDUP_REMOVED lines=8> */
[C---:B------:R-:W-:Y:S11]  /*9f3c0*/  HMMA.1688.F32.TF32 R4, R140.reuse, R164, R216 ;  /* 0x000000a48c04723c */ /* 0x040ff600000810d8 */
[----:B------:R-:W-:Y:S04]  /*9f3d0*/  STL.64 [R1+0xbb0], R20 ;  /* 0x000bb01401007387 */ /* 0x000fe80000100a00 */
[----:B------:R2:W-:Y:S02]  /*9f3e0*/  STL.64 [R1+0xbb8], R22 ;  /* 0x000bb81601007387 */ /* 0x0005e40000100a00 */
[C---:B--2---:R-:W-:Y:S02]  /*9f3f0*/  HMMA.1688.F32.TF32 R20, R140.reuse, R248, R232 ;  /* 0x000000f88c14723c */ /* 0x044fe400000810e8 */
[----:B------:R-:W-:Y:S04]  /*9f400*/  STL.64 [R1+0xba0], R24 ;  /* 0x000ba01801007387 */ /* 0x000fe80000100a00 */
[----:B------:R2:W-:Y:S02]  /*9f410*/  STL.64 [R1+0xba8], R26 ;  /* 0x000ba81a01007387 */ /* 0x0005e40000100a00 */
[----:B--2---:R-:W-:-:S15]  /*9f420*/  HMMA.1688.F32.TF32 R24, R140, R104, R192 ;  /* 0x000000688c18723c */ /* 0x004fde00000810c0 */
[----:B------:R-:W-:Y:S04]  /*9f430*/  STL.64 [R1+0xb90], R20 ;  /* 0x000b901401007387 */ /* 0x000fe80000100a00 */
[----:B------:R2:W-:Y:S04]  /*9f440*/  STL.64 [R1+0xb98], R22 ;  /* 0x000b981601007387 */ /* 0x0005e80000100a00 */
[----:B------:R-:W-:Y:S04]  /*9f450*/  STL.64 [R1+0xb80], R4 ;  /* 0x000b800401007387 */ /* 0x000fe80000100a00 */
[----:B------:R3:W-:Y:S01]  /*9f460*/  STL.64 [R1+0xb88], R6 ;  /* 0x000b880601007387 */ /* 0x0007e20000100a00 */
[C---:B--2---:R-:W-:Y:S06]  /*9f470*/  HMMA.1688.F32.TF32 R20, R140.reuse, R96, R152 ;  /* 0x000000608c14723c */ /* 0x044fec0000081098 */
[C---:B---3--:R-:W-:Y:S01]  /*9f480*/  HMMA.1688.F32.TF32 R4, R140.reuse, R156, R224 ;  /* 0x0000009c8c04723c */ /* 0x048fe200000810e0 */
[----:B------:R-:W-:Y:S04]  /*9f490*/  STL.64 [R1+0xb70], R24 ;  /* 0x000b701801007387 */ /* 0x000fe80000100a00 */
[----:B------:R2:W-:Y:S04]  /*9f4a0*/  STL.64 [R1+0xb78], R26 ;  /* 0x000b781a01007387 */ /* 0x0005e80000100a00 */
[----:B------:R-:W-:Y:S01]  /*9f4b0*/  STL.64 [R1+0x76a8], R156 ;  /* 0x0076a89c01007387 */ /* 0x000fe20000100a00 */
[C---:B--2---:R-:W-:Y:S07]  /*9f4c0*/  HMMA.1688.F32.TF32 R24, R140.reuse, R204, R148 ;  /* 0x000000cc8c18723c */ /* 0x044fee0000081094 */
        /* <DEDUP_REMOVED lines=123> */
[C---:B------:R-:W-:Y:S01]  /*9fc80*/  HMMA.1688.F32.TF32 R24, R140.reuse, R168, R136 ;  /* 0x000000a88c18723c */ /* 0x040fe20000081088 */
[----:B------:R-:W-:Y:S04]  /*9fc90*/  LDS R136, [R3+UR10+0x10200] ;  /* 0x0102000a03887984 */ /* 0x000fe80008000800 */
[----:B------:R-:W-:Y:S04]  /*9fca0*/  LDS R138, [R3+UR10+0x12200] ;  /* 0x0122000a038a7984 */ /* 0x000fe80008000800 */
[----:B------:R-:W-:Y:S04]  /*9fcb0*/  LDS R137, [R239+UR10+0x10200] ;  /* 0x0102000aef897984 */ /* 0x000fe80008000800 */
[----:B------:R-:W1:Y:S04]  /*9fcc0*/  LDS R139, [R239+UR10+0x12200] ;  /* 0x0122000aef8b7984 */ /* 0x000e680008000800 */
[----:B------:R-:W-:Y:S04]  /*9fcd0*/  STL.64 [R1+0xb10], R156 ;  /* 0x000b109c01007387 */ /* 0x000fe80000100a00 */
[----:B------:R-:W-:Y:S04]  /*9fce0*/  STL.64 [R1+0xb18], R158 ;  /* 0x000b189e01007387 */ /* 0x000fe80000100a00 */
        /* <DEDUP_REMOVED lines=13> */
[----:B------:R2:W-:Y:S04]  /*9fdc0*/  STL.64 [R1+0xac8], R42 ;  /* 0x000ac82a01007387 */ /* 0x0005e80000100a00 */
[----:B------:R-:W-:Y:S04]  /*9fdd0*/  STL.64 [R1+0xab0], R24 ;  /* 0x000ab01801007387 */ /* 0x000fe80000100a00 */
[----:B------:R3:W-:Y:S01]  /*9fde0*/  STL.64 [R1+0xab8], R26 ;  /* 0x000ab81a01007387 */ /* 0x0007e20000100a00 */
[C---:B--2---:R-:W-:Y:S06]  /*9fdf0*/  HMMA.1688.F32.TF32 R40, R140.reuse, R16, R116 ;  /* 0x000000108c28723c */ /* 0x044fec0000081074 */
[C---:B---3--:R-:W-:Y:S01]  /*9fe00*/  HMMA.1688.F32.TF32 R24, R140.reuse, R240, R108 ;  /* 0x000000f08c18723c */ /* 0x048fe2000008106c */
        /* <DEDUP_REMOVED lines=13> */
[----:B------:R-:W-:Y:S04]  /*9fee0*/  STL.64 [R1+0xa68], R42 ;  /* 0x000a682a01007387 */ /* 0x000fe80000100a00 */
[----:B------:R-:W-:Y:S04]  /*9fef0*/  STL.64 [R1+0xa50], R24 ;  /* 0x000a501801007387 */ /* 0x000fe80000100a00 */
[----:B------:R-:W-:Y:S04]  /*9ff00*/  STL.64 [R1+0xa58], R26 ;  /* 0x000a581a01007387 */ /* 0x000fe80000100a00 */
[----:B------:R-:W-:Y:S04]  /*9ff10*/  STL.64 [R1+0xa40], R20 ;  /* 0x000a401401007387 */ /* 0x000fe80000100a00 */
[----:B------:R2:W-:Y:S02]  /*9ff20*/  STL.64 [R1+0xa48], R22 ;  /* 0x000a481601007387 */ /* 0x0005e40000100a00 */
[C---:B--2---:R-:W-:Y:S06]  /*9ff30*/  HMMA.1688.F32.TF32 R20, R140.reuse, R100, R76 ;  /* 0x000000648c14723c */ /* 0x044fec000008104c */
        /* <DEDUP_REMOVED lines=8> */
[C---:B--2---:R-:W-:Y:S06]  /*9ffc0*/  HMMA.1688.F32.TF32 R24, R144.reuse, R208, R4 ;  /* 0x000000d09018723c */ /* 0x044fec0000081004 */
[C---:B------:R-:W-:Y:S04]  /*9ffd0*/  HMMA.1688.F32.TF32 R4, R144.reuse, R68, R216 ;  /* 0x000000449004723c */ /* 0x040fe800000810d8 */
[----:B------:R-:W-:Y:S04]  /*9ffe0*/  STL.64 [R1+0x12f0], R20 ;  /* 0x0012f01401007387 */ /* 0x000fe80000100a00 */
[----:B------:R2:W-:Y:S02]  /*9fff0*/  STL.64 [R1+0x12f8], R22 ;  /* 0x0012f81601007387 */ /* 0x0005e40000100a00 */
[C---:B--2---:R-:W-:Y:S02]  /*a0000*/  HMMA.1688.F32.TF32 R20, R144.reuse, R28, R232 ;  /* 0x0000001c9014723c */ /* 0x044fe400000810e8 */
[----:B------:R-:W-:Y:S04]  /*a0010*/  STL.64 [R1+0xa30], R40 ;  /* 0x000a302801007387 */ /* 0x000fe80000100a00 */
[----:B------:R-:W-:Y:S04]  /*a0020*/  STL.64 [R1+0xa38], R42 ;  /* 0x000a382a01007387 */ /* 0x000fe80000100a00 */
[----:B------:R-:W-:Y:S04]  /*a0030*/  STL.64 [R1+0xa20], R24 ;  /* 0x000a201801007387 */ /* 0x000fe80000100a00 */
[----:B------:R2:W-:Y:S02]  /*a0040*/  STL.64 [R1+0xa28], R26 ;  /* 0x000a281a01007387 */ /* 0x0005e40000100a00 */
        /* <DEDUP_REMOVED lines=136> */
[----:B------:R2:W-:Y:S04]  /*a08d0*/  STL.64 [R1+0x990], R156 ;  /* 0x0009909c01007387 */ /* 0x0005e80000100a00 */
[----:B------:R-:W-:Y:S04]  /*a08e0*/  STL.64 [R1+0x998], R158 ;  /* 0x0009989e01007387 */ /* 0x000fe80000100a00 */
[----:B--2---:R-:W4:Y:S01]  /*a08f0*/  LDL.LU.64 R156, [R1+0x76a8] ;  /* 0x0076a800019c7983 */ /* 0x004f220000300a00 */
[C---:B---3--:R-:W-:Y:S06]  /*a0900*/  HMMA.1688.F32.TF32 R40, R144.reuse, R204, R40 ;  /* 0x000000cc9028723c */ /* 0x048fec0000081028 */
[----:B----4-:R-:W-:-:S15]  /*a0910*/  HMMA.1688.F32.TF32 R140, R144, R156, R140 ;  /* 0x0000009c908c723c */ /* 0x010fde000008108c */
[----:B------:R-:W-:-:S08]  /*a0920*/  NOP ;  /* 0x0000000000007918 */ /* 0x000fd00000000000 */
[----:B------:R-:W-:Y:S04]  /*a0930*/  STL.64 [R1+0x980], R140 ;  /* 0x0009808c01007387 */ /* 0x000fe80000100a00 */
[----:B------:R2:W-:Y:S02]  /*a0940*/  STL.64 [R1+0x988], R142 ;  /* 0x0009888e01007387 */ /* 0x0005e40000100a00 */
[C---:B--2---:R-:W-:Y:S06]  /*a0950*/  HMMA.1688.F32.TF32 R140, R144.reuse, R188, R20 ;  /* 0x000000bc908c723c */ /* 0x044fec0000081014 */
[C---:B------:R-:W-:Y:S01]  /*a0960*/  HMMA.1688.F32.TF32 R20, R144.reuse, R184, R24 ;  /* 0x000000b89014723c */ /* 0x040fe20000081018 */
[----:B------:R-:W-:Y:S04]  /*a0970*/  STL.64 [R1+0x970], R40 ;  /* 0x0009702801007387 */ /* 0x000fe80000100a00 */
[----:B------:R2:W-:Y:S01]  /*a0980*/  STL.64 [R1+0x978], R42 ;  /* 0x0009782a01007387 */ /* 0x0005e20000100a00 */
[C---:B------:R-:W-:Y:S06]  /*a0990*/  HMMA.1688.F32.TF32 R24, R144.reuse, R176, R128 ;  /* 0x000000b09018723c */ /* 0x040fec0000081080 */
[C---:B--2---:R-:W-:Y:S05]  /*a09a0*/  HMMA.1688.F32.TF32 R40, R144.reuse, R180, R132 ;  /* 0x000000b49028723c */ /* 0x044fea0000081084 */
[----:B------:R-:W-:Y:S04]  /*a09b0*/  STL.64 [R1+0x960], R140 ;  /* 0x0009608c01007387 */ /* 0x000fe80000100a00 */
[----:B------:R-:W-:Y:S04]  /*a09c0*/  STL.64 [R1+0x968], R142 ;  /* 0x0009688e01007387 */ /* 0x000fe80000100a00 */
[----:B------:R-:W-:Y:S04]  /*a09d0*/  STL.64 [R1+0x950], R20 ;  /* 0x0009501401007387 */ /* 0x000fe80000100a00 */
[----:B------:R2:W-:Y:S04]  /*a09e0*/  STL.64 [R1+0x958], R22 ;  /* 0x0009581601007387 */ /* 0x0005e80000100a00 */
[----:B------:R-:W-:Y:S04]  /*a09f0*/  LDS R140, [R3+UR10+0x10280] ;  /* 0x0102800a038c7984 */ /* 0x000fe80008000800 */
[----:B------:R-:W-:Y:S04]  /*a0a00*/  LDS R142, [R3+UR10+0x12280] ;  /* 0x0122800a038e7984 */ /* 0x000fe80008000800 */
[----:B------:R-:W-:Y:S04]  /*a0a10*/  LDS R141, [R239+UR10+0x10280] ;  /* 0x0102800aef8d7984 */ /* 0x000fe80008000800 */
[----:B------:R-:W3:Y:S01]  /*a0a20*/  LDS R143, [R239+UR10+0x12280] ;  /* 0x0122800aef8f7984 */ /* 0x000ee20008000800 */
[C---:B--2---:R-:W-:Y:S03]  /*a0a30*/  HMMA.1688.F32.TF32 R20, R144.reuse, R172, R124 ;  /* 0x000000ac9014723c */ /* 0x044fe6000008107c */
[----:B------:R-:W-:Y:S04]  /*a0a40*/  STL.64 [R1+0x940], R40 ;  /* 0x0009402801007387 */ /* 0x000fe80000100a00 */
[----:B------:R2:W-:Y:S04]  /*a0a50*/  STL.64 [R1+0x948], R42 ;  /* 0x0009482a01007387 */ /* 0x0005e80000100a00 */
[----:B------:R-:W-:Y:S04]  /*a0a60*/  STL.64 [R1+0x930], R24 ;  /* 0x0009301801007387 */ /* 0x000fe80000100a00 */
[----:B------:R4:W-:Y:S01]  /*a0a70*/  STL.64 [R1+0x938], R26 ;  /* 0x0009381a01007387 */ /* 0x0009e20000100a00 */
[C---:B--2---:R-:W-:Y:S06]  /*a0a80*/  HMMA.1688.F32.TF32 R40, R144.reuse, R168, R120 ;  /* 0x000000a89028723c */ /* 0x044fec0000081078 */
[C---:B----4-:R-:W-:Y:S01]  /*a0a90*/  HMMA.1688.F32.TF32 R24, R144.reuse, R228, R116 ;  /* 0x000000e49018723c */ /* 0x050fe20000081074 */
        /* <DEDUP_REMOVED lines=29> */
[C---:B--2---:R-:W-:Y:S06]  /*a0c70*/  HMMA.1688.F32.TF32 R20, R144.reuse, R100, R4 ;  /* 0x000000649014723c */ /* 0x044fec0000081004 */
[C---:B------:R-:W-:Y:S04]  /*a0c80*/  HMMA.1688.F32.TF32 R4, R144.reuse, R212, R232 ;  /* 0x000000d49004723c */ /* 0x040fe800000810e8 */
        /* <DEDUP_REMOVED lines=9> */
[----:B--2---:R-:W-:Y:S06]  /*a0d20*/  HMMA.1688.F32.TF32 R20, R144, R32, R192 ;  /* 0x000000209014723c */ /* 0x004fec00000810c0 */
[C---:B-1----:R-:W-:Y:S02]  /*a0d30*/  HMMA.1688.F32.TF32 R4, R136.reuse, R208, R152 ;  /* 0x000000d08804723c */ /* 0x042fe40000081098 */
        /* <DEDUP_REMOVED lines=12> */
[----:B------:R-:W-:Y:S04]  /*a0e00*/  STL.64 [R1+0x3d8], R22 ;  /* 0x0003d81601007387 */ /* 0x000fe80000100a00 */
[----:B------:R-:W-:Y:S04]  /*a0e10*/  STL.64 [R1+0x3c0], R4 ;  /* 0x0003c00401007387 */ /* 0x000fe80000100a00 */
[----:B------:R1:W-:Y:S04]  /*a0e20*/  STL.64 [R1+0x3c8], R6 ;  /* 0x0003c80601007387 */ /* 0x0003e80000100a00 */
[----:B------:R-:W2:Y:S01]  /*a0e30*/  LDL.LU R148, [R1+0x2b20] ;  /* 0x002b200001947983 */ /* 0x000ea20000300800 */
[----:B-1----:R-:W-:-:S15]  /*a0e40*/  HMMA.1688.F32.TF32 R4, R136, R56, R8 ;  /* 0x000000388804723c */ /* 0x002fde0000081008 */
[----:B------:R-:W-:-:S08]  /*a0e50*/  NOP ;  /* 0x0000000000007918 */ /* 0x000fd00000000000 */
[----:B------:R1:W-:Y:S04]  /*a0e60*/  STL.64 [R1+0x830], R4 ;  /* 0x0008300401007387 */ /* 0x0003e80000100a00 */
        /* <DEDUP_REMOVED lines=111> */
[----:B------:R1:W-:Y:S04]  /*a1560*/  STL.64 [R1+0x820], R232 ;  /* 0x000820e801007387 */ /* 0x0003e80000100a00 */
[----:B------:R-:W-:Y:S04]  /*a1570*/  STL.64 [R1+0x828], R234 ;  /* 0x000828ea01007387 */ /* 0x000fe80000100a00 */
[----:B-1----:R-:W2:Y:S04]  /*a1580*/  LDL.LU.64 R232, [R1+0x76a0] ;  /* 0x0076a00001e87983 */ /* 0x002ea80000300a00 */
[----:B------:R-:W-:Y:S04]  /*a1590*/  STL.64 [R1+0x810], R216 ;  /* 0x000810d801007387 */ /* 0x000fe80000100a00 */
[----:B------:R1:W-:Y:S04]  /*a15a0*/  STL.64 [R1+0x818], R218 ;  /* 0x000818da01007387 */ /* 0x0003e80000100a00 */
[----:B-1----:R-:W3:Y:S04]  /*a15b0*/  LDL.LU.64 R218, [R1+0x7698] ;  /* 0x0076980001da7983 */ /* 0x002ee80000300a00 */
[----:B------:R-:W3:Y:S04]  /*a15c0*/  LDL.LU.64 R216, [R1+0x7690] ;  /* 0x0076900001d87983 */ /* 0x000ee80000300a00 */
[----:B------:R-:W-:Y:S04]  /*a15d0*/  STL.64 [R1+0x800], R8 ;  /* 0x0008000801007387 */ /* 0x000fe80000100a00 */
[----:B------:R1:W-:Y:S04]  /*a15e0*/  STL.64 [R1+0x808], R10 ;  /* 0x0008080a01007387 */ /* 0x0003e80000100a00 */
[----:B-1----:R-:W2:Y:S04]  /*a15f0*/  LDL.LU.64 R10, [R1+0x7688] ;  /* 0x00768800010a7983 */ /* 0x002ea80000300a00 */
[----:B------:R-:W3:Y:S01]  /*a1600*/  LDL.LU R9, [R1+0x7684] ;  /* 0x0076840001097983 */ /* 0x000ee20000300800 */
[C---:B------:R-:W-:Y:S06]  /*a1610*/  HMMA.1688.F32.TF32 R144, R136.reuse, R104, R144 ;  /* 0x000000688890723c */ /* 0x040fec0000081090 */
[----:B------:R-:W-:-:S15]  /*a1620*/  HMMA.1688.F32.TF32 R40, R136, R96, R40 ;  /* 0x000000608828723c */ /* 0x000fde0000081028 */
[----:B------:R-:W-:-:S02]  /*a1630*/  NOP ;  /* 0x0000000000007918 */ /* 0x000fc40000000000 */
[----:B------:R-:W-:Y:S04]  /*a1640*/  STL.64 [R1+0x7f0], R144 ;  /* 0x0007f09001007387 */ /* 0x000fe80000100a00 */
[----:B------:R1:W-:Y:S02]  /*a1650*/  STL.64 [R1+0x7f8], R146 ;  /* 0x0007f89201007387 */ /* 0x0003e40000100a00 */
[C---:B-1----:R-:W-:Y:S06]  /*a1660*/  HMMA.1688.F32.TF32 R144, R136.reuse, R156, R20 ;  /* 0x0000009c8890723c */ /* 0x042fec0000081014 */
        /* <DEDUP_REMOVED lines=11> */
[----:B------:R1:W-:Y:S04]  /*a1720*/  STL.64 [R1+0x7b8], R42 ;  /* 0x0007b82a01007387 */ /* 0x0003e80000100a00 */
[----:B------:R-:W-:Y:S04]  /*a1730*/  STL.64 [R1+0x7a0], R24 ;  /* 0x0007a01801007387 */ /* 0x000fe80000100a00 */
[----:B------:R4:W-:Y:S01]  /*a1740*/  STL.64 [R1+0x7a8], R26 ;  /* 0x0007a81a01007387 */ /* 0x0009e20000100a00 */
[C---:B-1----:R-:W-:Y:S06]  /*a1750*/  HMMA.1688.F32.TF32 R40, R136.reuse, R176, R120 ;  /* 0x000000b08828723c */ /* 0x042fec0000081078 */
[C---:B----4-:R-:W-:Y:S01]  /*a1760*/  HMMA.1688.F32.TF32 R24, R136.reuse, R172, R116 ;  /* 0x000000ac8818723c */ /* 0x050fe20000081074 */
        /* <DEDUP_REMOVED lines=29> */
[C---:B-1----:R-:W-:Y:S06]  /*a1940*/  HMMA.1688.F32.TF32 R20, R136.reuse, R200, R4 ;  /* 0x000000c88814723c */ /* 0x042fec0000081004 */
[C---:B------:R-:W-:Y:S04]  /*a1950*/  HMMA.1688.F32.TF32 R4, R136.reuse, R112, R220 ;  /* 0x000000708804723c */ /* 0x040fe800000810dc */
[----:B------:R-:W-:Y:S04]  /*a1960*/  STL.64 [R1+0x6f0], R40 ;  /* 0x0006f02801007387 */ /* 0x000fe80000100a00 */
[----:B------:R-:W-:Y:S04]  /*a1970*/  STL.64 [R1+0x6f8], R42 ;  /* 0x0006f82a01007387 */ /* 0x000fe80000100a00 */
[----:B------:R-:W-:Y:S04]  /*a1980*/  STL.64 [R1+0x6e0], R24 ;  /* 0x0006e01801007387 */ /* 0x000fe80000100a00 */
[----:B------:R-:W-:Y:S04]  /*a1990*/  STL.64 [R1+0x6e8], R26 ;  /* 0x0006e81a01007387 */ /* 0x000fe80000100a00 */
        /* <DEDUP_REMOVED lines=8> */
[C---:B----4-:R-:W-:Y:S06]  /*a1a20*/  HMMA.1688.F32.TF32 R4, R136.reuse, R100, R192 ;  /* 0x000000648804723c */ /* 0x050fec00000810c0 */
[C---:B------:R-:W-:Y:S06]  /*a1a30*/  HMMA.1688.F32.TF32 R24, R136.reuse, R212, R152 ;  /* 0x000000d48818723c */ /* 0x040fec0000081098 */
[C---:B------:R-:W-:Y:S11]  /*a1a40*/  HMMA.1688.F32.TF32 R20, R136.reuse, R36, R224 ;  /* 0x000000248814723c */ /* 0x040ff600000810e0 */
[----:B------:R-:W-:Y:S04]  /*a1a50*/  STL.64 [R1+0x12e0], R4 ;  /* 0x0012e00401007387 */ /* 0x000fe80000100a00 */
[----:B------:R4:W-:Y:S02]  /*a1a60*/  STL.64 [R1+0x12e8], R6 ;  /* 0x0012e80601007387 */ /* 0x0009e40000100a00 */
[----:B----4-:R-:W-:Y:S02]  /*a1a70*/  HMMA.1688.F32.TF32 R4, R136, R32, R148 ;  /* 0x000000208804723c */ /* 0x010fe40000081094 */
[----:B------:R-:W-:Y:S04]  /*a1a80*/  STL.64 [R1+0x12d0], R24 ;  /* 0x0012d01801007387 */ /* 0x000fe80000100a00 */
[----:B------:R-:W-:Y:S04]  /*a1a90*/  STL.64 [R1+0x12d8], R26 ;  /* 0x0012d81a01007387 */ /* 0x000fe80000100a00 */
[----:B------:R-:W4:Y:S04]  /*a1aa0*/  LDL.LU R224, [R1+0x29a0] ;  /* 0x0029a00001e07983 */ /* 0x000f280000300800 */
[----:B------:R-:W-:Y:S04]  /*a1ab0*/  STL.64 [R1+0x12c0], R20 ;  /* 0x0012c01401007387 */ /* 0x000fe80000100a00 */
[----:B------:R-:W-:Y:S01]  /*a1ac0*/  STL.64 [R1+0x12c8], R22 ;  /* 0x0012c81601007387 */ /* 0x000fe20000100a00 */
[----:B---3--:R-:W-:-:S02]  /*a1ad0*/  IMAD.MOV.U32 R225, RZ, RZ, R9 ;  /* 0x000000ffffe17224 */ /* 0x008fc400078e0009 */
[----:B--2---:R-:W-:Y:S01]  /*a1ae0*/  IMAD.MOV.U32 R226, RZ, RZ, R10 ;  /* 0x000000ffffe27224 */ /* 0x004fe200078e000a */
[----:B------:R-:W-:Y:S01]  /*a1af0*/  MOV R227, R11 ;  /* 0x0000000b00e37202 */ /* 0x000fe20000000f00 */
[----:B------:R2:W-:Y:S04]  /*a1b00*/  STL.64 [R1+0x6b0], R4 ;  /* 0x0006b00401007387 */ /* 0x0005e80000100a00 */
[----:B------:R3:W-:Y:S04]  /*a1b10*/  STL.64 [R1+0x6b8], R6 ;  /* 0x0006b80601007387 */ /* 0x0007e80000100a00 */
[----:B------:R-:W4:Y:S04]  /*a1b20*/  LDL.LU R9, [R1+0x7680] ;  /* 0x0076800001097983 */ /* 0x000f280000300800 */
[----:B------:R-:W4:Y:S04]  /*a1b30*/  LDL.LU R10, [R1+0x767c] ;  /* 0x00767c00010a7983 */ /* 0x000f280000300800 */
[----:B------:R-:W4:Y:S04]  /*a1b40*/  LDL.LU R11, [R1+0x7678] ;  /* 0x00767800010b7983 */ /* 0x000f280000300800 */
[----:B--2---:R-:W2:Y:S04]  /*a1b50*/  LDL.LU R4, [R1+0x29d0] ;  /* 0x0029d00001047983 */ /* 0x004ea80000300800 */
[----:B------:R-:W2:Y:S04]  /*a1b60*/  LDL.LU R5, [R1+0x29d4] ;  /* 0x0029d40001057983 */ /* 0x000ea80000300800 */
[----:B---3--:R-:W2:Y:S04]  /*a1b70*/  LDL.LU R6, [R1+0x29d8] ;  /* 0x0029d80001067983 */ /* 0x008ea80000300800 */
[----:B------:R-:W2:Y:S01]  /*a1b80*/  LDL.LU R7, [R1+0x29dc] ;  /* 0x0029dc0001077983 */ /* 0x000ea20000300800 */
[----:B----4-:R-:W-:-:S02]  /*a1b90*/  IMAD.MOV.U32 R52, RZ, RZ, R10 ;  /* 0x000000ffff347224 */ /* 0x010fc400078e000a */
[----:B------:R-:W-:Y:S01]  /*a1ba0*/  IMAD.MOV.U32 R53, RZ, RZ, R11 ;  /* 0x000000ffff357224 */ /* 0x000fe200078e000b */
[----:B------:R-:W3:Y:S04]  /*a1bb0*/  LDL.LU R10, [R1+0x7674] ;  /* 0x00767400010a7983 */ /* 0x000ee80000300800 */
[----:B------:R-:W4:Y:S04]  /*a1bc0*/  LDL.LU R11, [R1+0x7670] ;  /* 0x00767000010b7983 */ /* 0x000f280000300800 */
[----:B------:R-:W2:Y:S01]  /*a1bd0*/  LDL.LU R54, [R1+0x29e8] ;  /* 0x0029e80001367983 */ /* 0x000ea20000300800 */
[----:B------:R-:W-:-:S03]  /*a1be0*/  IMAD.MOV.U32 R55, RZ, RZ, R9 ;  /* 0x000000ffff377224 */ /* 0x000fc600078e0009 */
[----:B------:R-:W2:Y:S04]  /*a1bf0*/  LDL.LU R9, [R1+0x766c] ;  /* 0x00766c0001097983 */ /* 0x000ea80000300800 */
[----:B------:R-:W2:Y:S04]  /*a1c00*/  LDL.LU R72, [R1+0x2a00] ;  /* 0x002a000001487983 */ /* 0x000ea80000300800 */
[----:B------:R-:W2:Y:S01]  /*a1c10*/  LDL.LU R73, [R1+0x2a04] ;  /* 0x002a040001497983 */ /* 0x000ea20000300800 */
[----:B---3--:R-:W-:Y:S02]  /*a1c20*/  IMAD.MOV.U32 R74, RZ, RZ, R10 ;  /* 0x000000ffff4a7224 */ /* 0x008fe400078e000a */
[----:B----4-:R-:W-:Y:S01]  /*a1c30*/  IMAD.MOV.U32 R75, RZ, RZ, R11 ;  /* 0x000000ffff4b7224 */ /* 0x010fe200078e000b */
[----:B------:R-:W3:Y:S04]  /*a1c40*/  LDL.LU R10, [R1+0x7668] ;  /* 0x00766800010a7983 */ /* 0x000ee80000300800 */
[----:B------:R-:W4:Y:S04]  /*a1c50*/  LDL.LU R11, [R1+0x7664] ;  /* 0x00766400010b7983 */ /* 0x000f280000300800 */
[----:B------:R-:W4:Y:S04]  /*a1c60*/  LDL.LU R76, [R1+0x2a10] ;  /* 0x002a1000014c7983 */ /* 0x000f280000300800 */
[----:B------:R-:W4:Y:S04]  /*a1c70*/  LDL.LU R77, [R1+0x2a14] ;  /* 0x002a1400014d7983 */ /* 0x000f280000300800 */
[----:B------:R-:W4:Y:S01]  /*a1c80*/  LDL.LU R78, [R1+0x2a18] ;  /* 0x002a1800014e7983 */ /* 0x000f220000300800 */
[----:B--2---:R-:W-:-:S03]  /*a1c90*/  IMAD.MOV.U32 R79, RZ, RZ, R9 ;  /* 0x000000ffff4f7224 */ /* 0x004fc600078e0009 */
        /* <DEDUP_REMOVED lines=10> */
[----:B---3--:R-:W-:Y:S01]  /*a1d40*/  IMAD.MOV.U32 R90, RZ, RZ, R10 ;  /* 0x000000ffff5a7224 */ /* 0x008fe200078e000a */
[----:B----4-:R-:W-:Y:S02]  /*a1d50*/  MOV R91, R11 ;  /* 0x0000000b005b7202 */ /* 0x010fe40000000f00 */
[----:B------:R-:W3:Y:S04]  /*a1d60*/  LDL.LU R10, [R1+0x7650] ;  /* 0x00765000010a7983 */ /* 0x000ee80000300800 */
[----:B------:R-:W4:Y:S04]  /*a1d70*/  LDL.LU R11, [R1+0x764c] ;  /* 0x00764c00010b7983 */ /* 0x000f280000300800 */
[----:B------:R-:W2:Y:S04]  /*a1d80*/  LDL.LU R92, [R1+0x2a50] ;  /* 0x002a5000015c7983 */ /* 0x000ea80000300800 */
[----:B------:R-:W2:Y:S04]  /*a1d90*/  LDL.LU R93, [R1+0x2a54] ;  /* 0x002a5400015d7983 */ /* 0x000ea80000300800 */
[----:B------:R-:W2:Y:S04]  /*a1da0*/  LDL.LU R94, [R1+0x2a58] ;  /* 0x002a5800015e7983 */ /* 0x000ea80000300800 */
[----:B------:R-:W2:Y:S01]  /*a1db0*/  LDL.LU R95, [R1+0x2a5c] ;  /* 0x002a5c00015f7983 */ /* 0x000ea20000300800 */
[----:B---3--:R-:W-:-:S02]  /*a1dc0*/  IMAD.MOV.U32 R108, RZ, RZ, R10 ;  /* 0x000000ffff6c7224 */ /* 0x008fc400078e000a */
[----:B----4-:R-:W-:Y:S01]  /*a1dd0*/  IMAD.MOV.U32 R109, RZ, RZ, R11 ;  /* 0x000000ffff6d7224 */ /* 0x010fe200078e000b */
[----:B------:R-:W3:Y:S04]  /*a1de0*/  LDL.LU R10, [R1+0x7648] ;  /* 0x00764800010a7983 */ /* 0x000ee80000300800 */
[----:B------:R-:W4:Y:S04]  /*a1df0*/  LDL.LU R11, [R1+0x7644] ;  /* 0x00764400010b7983 */ /* 0x000f280000300800 */
[----:B------:R-:W4:Y:S01]  /*a1e00*/  LDL.LU R110, [R1+0x2a68] ;  /* 0x002a6800016e7983 */ /* 0x000f220000300800 */
[----:B--2---:R-:W-:-:S03]  /*a1e10*/  IMAD.MOV.U32 R111, RZ, RZ, R9 ;  /* 0x000000ffff6f7224 */ /* 0x004fc600078e0009 */
        /* <DEDUP_REMOVED lines=74> */
[C---:B------:R-:W-:Y:S06]  /*a22c0*/  HMMA.1688.F32.TF32 R4, R140.reuse, R48, R4 ;  /* 0x000000308c04723c */ /* 0x040fec0000081004 */
[C---:B--2---:R-:W-:Y:S06]  /*a22d0*/  HMMA.1688.F32.TF32 R8, R140.reuse, R208, R8 ;  /* 0x000000d08c08723c */ /* 0x044fec0000081008 */
[C---:B---3--:R-:W-:Y:S06]  /*a22e0*/  HMMA.1688.F32.TF32 R136, R140.reuse, R28, R136 ;  /* 0x0000001c8c88723c */ /* 0x048fec0000081088 */
[C---:B----4-:R-:W-:Y:S11]  /*a22f0*/  HMMA.1688.F32.TF32 R144, R140.reuse, R68, R144 ;  /* 0x000000448c90723c */ /* 0x050ff60000081090 */
[----:B------:R2:W-:Y:S04]  /*a2300*/  STL.64 [R1+0x6a0], R8 ;  /* 0x0006a00801007387 */ /* 0x0005e80000100a00 */
[----:B------:R-:W-:Y:S04]  /*a2310*/  STL.64 [R1+0x6a8], R10 ;  /* 0x0006a80a01007387 */ /* 0x000fe80000100a00 */
[----:B--2---:R-:W2:Y:S04]  /*a2320*/  LDL.LU R8, [R1+0x7610] ;  /* 0x0076100001087983 */ /* 0x004ea80000300800 */
[----:B------:R-:W-:Y:S04]  /*a2330*/  STL.64 [R1+0x690], R136 ;  /* 0x0006908801007387 */ /* 0x000fe80000100a00 */
[----:B------:R3:W-:Y:S02]  /*a2340*/  STL.64 [R1+0x698], R138 ;  /* 0x0006988a01007387 */ /* 0x0007e40000100a00 */
[C---:B---3--:R-:W-:Y:S02]  /*a2350*/  HMMA.1688.F32.TF32 R136, R140.reuse, R160, R40 ;  /* 0x000000a08c88723c */ /* 0x048fe40000081028 */
[----:B------:R-:W-:Y:S04]  /*a2360*/  STL.64 [R1+0x680], R144 ;  /* 0x0006809001007387 */ /* 0x000fe80000100a00 */
[----:B------:R-:W-:Y:S01]  /*a2370*/  STL.64 [R1+0x688], R146 ;  /* 0x0006889201007387 */ /* 0x000fe20000100a00 */
[C---:B------:R-:W-:Y:S06]  /*a2380*/  HMMA.1688.F32.TF32 R40, R140.reuse, R44, R24 ;  /* 0x0000002c8c28723c */ /* 0x040fec0000081018 */
[C---:B------:R-:W-:Y:S10]  /*a2390*/  HMMA.1688.F32.TF32 R24, R140.reuse, R248, R132 ;  /* 0x000000f88c18723c */ /* 0x040ff40000081084 */
[----:B------:R-:W-:Y:S04]  /*a23a0*/  STL.64 [R1+0x670], R136 ;  /* 0x0006708801007387 */ /* 0x000fe80000100a00 */
[----:B------:R-:W-:Y:S04]  /*a23b0*/  STL.64 [R1+0x678], R138 ;  /* 0x0006788a01007387 */ /* 0x000fe80000100a00 */
[----:B------:R-:W-:Y:S04]  /*a23c0*/  STL.64 [R1+0x660], R20 ;  /* 0x0006601401007387 */ /* 0x000fe80000100a00 */
[----:B------:R3:W-:Y:S02]  /*a23d0*/  STL.64 [R1+0x668], R22 ;  /* 0x0006681601007387 */ /* 0x0007e40000100a00 */
[C---:B---3--:R-:W-:Y:S02]  /*a23e0*/  HMMA.1688.F32.TF32 R20, R140.reuse, R164, R128 ;  /* 0x000000a48c14723c */ /* 0x048fe40000081080 */
[----:B------:R-:W-:Y:S04]  /*a23f0*/  STL.64 [R1+0x650], R40 ;  /* 0x0006502801007387 */ /* 0x000fe80000100a00 */
[----:B------:R3:W-:Y:S04]  /*a2400*/  STL.64 [R1+0x658], R42 ;  /* 0x0006582a01007387 */ /* 0x0007e80000100a00 */
[----:B------:R-:W-:Y:S04]  /*a2410*/  STL.64 [R1+0x640], R24 ;  /* 0x0006401801007387 */ /* 0x000fe80000100a00 */
[----:B------:R4:W-:Y:S01]  /*a2420*/  STL.64 [R1+0x648], R26 ;  /* 0x0006481a01007387 */ /* 0x0009e20000100a00 */
[C---:B---3--:R-:W-:Y:S06]  /*a2430*/  HMMA.1688.F32.TF32 R40, R140.reuse, R104, R124 ;  /* 0x000000688c28723c */ /* 0x048fec000008107c */
[C---:B----4-:R-:W-:Y:S02]  /*a2440*/  HMMA.1688.F32.TF32 R24, R140.reuse, R96, R120 ;  /* 0x000000608c18723c */ /* 0x050fe40000081078 */
[----:B------:R-:W-:Y:S04]  /*a2450*/  STL.64 [R1+0x630], R20 ;  /* 0x0006301401007387 */ /* 0x000fe80000100a00 */
[----:B------:R3:W-:Y:S02]  /*a2460*/  STL.64 [R1+0x638], R22 ;  /* 0x0006381601007387 */ /* 0x0007e40000100a00 */
[C---:B---3--:R-:W-:Y:S09]  /*a2470*/  HMMA.1688.F32.TF32 R20, R140.reuse, R156, R116 ;  /* 0x0000009c8c14723c */ /* 0x048ff20000081074 */
[----:B------:R-:W-:Y:S04]  /*a2480*/  STL.64 [R1+0x620], R40 ;  /* 0x0006202801007387 */ /* 0x000fe80000100a00 */
[----:B------:R3:W-:Y:S04]  /*a2490*/  STL.64 [R1+0x628], R42 ;  /* 0x0006282a01007387 */ /* 0x0007e80000100a00 */
[----:B------:R-:W-:Y:S04]  /*a24a0*/  STL.64 [R1+0x610], R24 ;  /* 0x0006101801007387 */ /* 0x000fe80000100a00 */
[----:B------:R4:W-:Y:S01]  /*a24b0*/  STL.64 [R1+0x618], R26 ;  /* 0x0006181a01007387 */ /* 0x0009e20000100a00 */
[C---:B---3--:R-:W-:Y:S06]  /*a24c0*/  HMMA.1688.F32.TF32 R40, R140.reuse, R204, R108 ;  /* 0x000000cc8c28723c */ /* 0x048fec000008106c */
[C---:B----4-:R-:W-:Y:S01]  /*a24d0*/  HMMA.1688.F32.TF32 R24, R140.reuse, R188, R92 ;  /* 0x000000bc8c18723c */ /* 0x050fe2000008105c */
[----:B------:R-:W-:Y:S04]  /*a24e0*/  STL.64 [R1+0x600], R20 ;  /* 0x0006001401007387 */ /* 0x000fe80000100a00 */
[----:B------:R3:W-:Y:S02]  /*a24f0*/  STL.64 [R1+0x608], R22 ;  /* 0x0006081601007387 */ /* 0x0007e40000100a00 */
[C---:B---3--:R-:W-:Y:S10]  /*a2500*/  HMMA.1688.F32.TF32 R20, R140.reuse, R184, R88 ;  /* 0x000000b88c14723c */ /* 0x048ff40000081058 */
        /* <DEDUP_REMOVED lines=17> */
[----:B---3--:R-:W-:Y:S10]  /*a2620*/  HMMA.1688.F32.TF32 R20, R140, R244, R52 ;  /* 0x000000f48c14723c */ /* 0x008ff40000081034 */
[----:B------:R-:W-:Y:S04]  /*a2630*/  STL.64 [R1+0x590], R40 ;  /* 0x0005902801007387 */ /* 0x000fe80000100a00 */
[----:B------:R-:W-:Y:S04]  /*a2640*/  STL.64 [R1+0x598], R42 ;  /* 0x0005982a01007387 */ /* 0x000fe80000100a00 */
[----:B------:R-:W-:Y:S04]  /*a2650*/  STL.64 [R1+0x580], R24 ;  /* 0x0005801801007387 */ /* 0x000fe80000100a00 */
[----:B------:R-:W-:Y:S01]  /*a2660*/  STL.64 [R1+0x588], R26 ;  /* 0x0005881a01007387 */ /* 0x000fe20000100a00 */
[----:B------:R-:W-:-:S02]  /*a2670*/  IMAD.MOV.U32 R9, RZ, RZ, R5 ;  /* 0x000000ffff097224 */ /* 0x000fc400078e0005 */
[----:B------:R-:W-:Y:S02]  /*a2680*/  IMAD.MOV.U32 R10, RZ, RZ, R6 ;  /* 0x000000ffff0a7224 */ /* 0x000fe400078e0006 */
[----:B------:R-:W-:Y:S01]  /*a2690*/  IMAD.MOV.U32 R11, RZ, RZ, R7 ;  /* 0x000000ffff0b7224 */ /* 0x000fe200078e0007 */
[----:B------:R-:W-:Y:S04]  /*a26a0*/  STL.64 [R1+0x570], R20 ;  /* 0x0005701401007387 */ /* 0x000fe80000100a00 */
[----:B------:R-:W-:Y:S04]  /*a26b0*/  STL.64 [R1+0x578], R22 ;  /* 0x0005781601007387 */ /* 0x000fe80000100a00 */
[----:B------:R3:W-:Y:S02]  /*a26c0*/  STL [R1+0x560], R4 ;  /* 0x0005600401007387 */ /* 0x0007e40000100800 */
[C---:B---3--:R-:W-:Y:S02]  /*a26d0*/  HMMA.1688.F32.TF32 R4, R140.reuse, R12, R192 ;  /* 0x0000000c8c04723c */ /* 0x048fe400000810c0 */
[----:B------:R-:W-:Y:S04]  /*a26e0*/  STL [R1+0x71f8], R11 ;  /* 0x0071f80b01007387 */ /* 0x000fe80000100800 */
[C---:B------:R-:W-:Y:S01]  /*a26f0*/  HMMA.1688.F32.TF32 R24, R140.reuse, R16, R152 ;  /* 0x000000108c18723c */ /* 0x040fe20000081098 */
[----:B------:R-:W-:Y:S04]  /*a2700*/  STL [R1+0x71f4], R10 ;  /* 0x0071f40a01007387 */ /* 0x000fe80000100800 */
[----:B------:R-:W-:Y:S01]  /*a2710*/  STL [R1+0x71f0], R9 ;  /* 0x0071f00901007387 */ /* 0x000fe20000100800 */
[C---:B------:R-:W-:Y:S11]  /*a2720*/  HMMA.1688.F32.TF32 R20, R140.reuse, R240, R224 ;  /* 0x000000f08c14723c */ /* 0x040ff600000810e0 */
[----:B------:R-:W-:Y:S04]  /*a2730*/  STL.64 [R1+0x550], R4 ;  /* 0x0005500401007387 */ /* 0x000fe80000100a00 */
[----:B------:R3:W-:Y:S02]  /*a2740*/  STL.64 [R1+0x558], R6 ;  /* 0x0005580601007387 */ /* 0x0007e40000100a00 */
[----:B---3--:R-:W-:Y:S02]  /*a2750*/  HMMA.1688.F32.TF32 R4, R140, R60, R148 ;  /* 0x0000003c8c04723c */ /* 0x008fe40000081094 */
        /* <DEDUP_REMOVED lines=76> */
[C---:B--2---:R-:W-:Y:S06]  /*a2c20*/  HMMA.1688.F32.TF32 R20, R140.reuse, R196, R124 ;  /* 0x000000c48c14723c */ /* 0x044fec000008107c */
[C---:B---3--:R-:W-:Y:S06]  /*a2c30*/  HMMA.1688.F32.TF32 R24, R140.reuse, R200, R120 ;  /* 0x000000c88c18723c */ /* 0x048fec0000081078 */
[----:B------:R-:W-:Y:S11]  /*a2c40*/  HMMA.1688.F32.TF32 R40, R140, R100, R108 ;  /* 0x000000648c28723c */ /* 0x000ff6000008106c */
[----:B------:R1:W-:Y:S01]  /*a2c50*/  STL [R1+0x510], R20 ;  /* 0x0005101401007387 */ /* 0x0003e20000100800 */
[----:B------:R-:W-:-:S02]  /*a2c60*/  IMAD.MOV.U32 R11, RZ, RZ, R21 ;  /* 0x000000ffff0b7224 */ /* 0x000fc400078e0015 */
[----:B------:R-:W-:Y:S02]  /*a2c70*/  IMAD.MOV.U32 R10, RZ, RZ, R22 ;  /* 0x000000ffff0a7224 */ /* 0x000fe400078e0016 */
[----:B------:R-:W-:Y:S01]  /*a2c80*/  IMAD.MOV.U32 R9, RZ, RZ, R23 ;  /* 0x000000ffff097224 */ /* 0x000fe200078e0017 */
[----:B------:R-:W-:Y:S04]  /*a2c90*/  STL.64 [R1+0x500], R24 ;  /* 0x0005001801007387 */ /* 0x000fe80000100a00 */
[----:B------:R2:W-:Y:S01]  /*a2ca0*/  STL.64 [R1+0x508], R26 ;  /* 0x0005081a01007387 */ /* 0x0005e20000100a00 */
[C---:B-1----:R-:W-:Y:S06]  /*a2cb0*/  HMMA.1688.F32.TF32 R20, R140.reuse, R112, R116 ;  /* 0x000000708c14723c */ /* 0x042fec0000081074 */
[C---:B--2---:R-:W-:Y:S06]  /*a2cc0*/  HMMA.1688.F32.TF32 R24, R140.reuse, R212, R92 ;  /* 0x000000d48c18723c */ /* 0x044fec000008105c */
[C---:B------:R-:W-:Y:S11]  /*a2cd0*/  HMMA.1688.F32.TF32 R88, R140.reuse, R36, R88 ;  /* 0x000000248c58723c */ /* 0x040ff60000081058 */
[----:B------:R-:W-:Y:S04]  /*a2ce0*/  STL.64 [R1+0x4f0], R20 ;  /* 0x0004f01401007387 */ /* 0x000fe80000100a00 */
[----:B------:R-:W-:Y:S04]  /*a2cf0*/  STL.64 [R1+0x4f8], R22 ;  /* 0x0004f81601007387 */ /* 0x000fe80000100a00 */
[----:B------:R-:W-:Y:S04]  /*a2d00*/  STL.64 [R1+0x4e0], R40 ;  /* 0x0004e02801007387 */ /* 0x000fe80000100a00 */
[----:B------:R1:W-:Y:S04]  /*a2d10*/  STL.64 [R1+0x4e8], R42 ;  /* 0x0004e82a01007387 */ /* 0x0003e80000100a00 */
[----:B------:R-:W-:Y:S04]  /*a2d20*/  STL.64 [R1+0x4d0], R24 ;  /* 0x0004d01801007387 */ /* 0x000fe80000100a00 */
[----:B------:R2:W-:Y:S04]  /*a2d30*/  STL.64 [R1+0x4d8], R26 ;  /* 0x0004d81a01007387 */ /* 0x0005e80000100a00 */
[----:B------:R-:W3:Y:S01]  /*a2d40*/  LDL.LU.64 R214, [R1+0x7608] ;  /* 0x0076080001d67983 */ /* 0x000ee20000300a00 */
[----:B-1----:R-:W-:Y:S06]  /*a2d50*/  HMMA.1688.F32.TF32 R40, R140, R32, R84 ;  /* 0x000000208c28723c */ /* 0x002fec0000081054 */
[----:B--2---:R-:W-:Y:S01]  /*a2d60*/  HMMA.1688.F32.TF32 R24, R220, R208, R80 ;  /* 0x000000d0dc18723c */ /* 0x004fe20000081050 */
[----:B------:R-:W-:Y:S01]  /*a2d70*/  IMAD.MOV.U32 R21, RZ, RZ, R212 ;  /* 0x000000ffff157224 */ /* 0x000fe200078e00d4 */
[----:B------:R-:W-:-:S02]  /*a2d80*/  MOV R20, R213 ;  /* 0x000000d500147202 */ /* 0x000fc40000000f00 */
[----:B------:R-:W2:Y:S04]  /*a2d90*/  LDL.LU.64 R212, [R1+0x7600] ;  /* 0x0076000001d47983 */ /* 0x000ea80000300a00 */
[----:B------:R-:W-:Y:S04]  /*a2da0*/  STL.64 [R1+0x4c0], R88 ;  /* 0x0004c05801007387 */ /* 0x000fe80000100a00 */
[----:B------:R-:W-:Y:S01]  /*a2db0*/  STL.64 [R1+0x4c8], R90 ;  /* 0x0004c85a01007387 */ /* 0x000fe20000100a00 */
[C---:B------:R-:W-:Y:S04]  /*a2dc0*/  HMMA.1688.F32.TF32 R76, R220.reuse, R28, R76 ;  /* 0x0000001cdc4c723c */ /* 0x040fe8000008104c */
[----:B------:R-:W-:Y:S04]  /*a2dd0*/  STL.64 [R1+0x3b0], R40 ;  /* 0x0003b02801007387 */ /* 0x000fe80000100a00 */
[----:B------:R1:W-:Y:S04]  /*a2de0*/  STL.64 [R1+0x3b8], R42 ;  /* 0x0003b82a01007387 */ /* 0x0003e80000100a00 */
[----:B------:R-:W-:Y:S04]  /*a2df0*/  STL.64 [R1+0x3a0], R24 ;  /* 0x0003a01801007387 */ /* 0x000fe80000100a00 */
[----:B------:R4:W-:Y:S04]  /*a2e00*/  STL.64 [R1+0x3a8], R26 ;  /* 0x0003a81a01007387 */ /* 0x0009e80000100a00 */
[----:B------:R-:W3:Y:S04]  /*a2e10*/  LDL.LU.64 R210, [R1+0x75f8] ;  /* 0x0075f80001d27983 */ /* 0x000ee80000300a00 */
[----:B------:R-:W2:Y:S01]  /*a2e20*/  LDL.LU.64 R208, [R1+0x75f0] ;  /* 0x0075f00001d07983 */ /* 0x000ea20000300a00 */
[C---:B-1----:R-:W-:Y:S06]  /*a2e30*/  HMMA.1688.F32.TF32 R40, R220.reuse, R68, R72 ;  /* 0x00000044dc28723c */ /* 0x042fec0000081048 */
[C---:B----4-:R-:W-:Y:S01]  /*a2e40*/  HMMA.1688.F32.TF32 R24, R220.reuse, R160, R224 ;  /* 0x000000a0dc18723c */ /* 0x050fe200000810e0 */
[----:B------:R-:W-:Y:S04]  /*a2e50*/  STL.64 [R1+0x390], R76 ;  /* 0x0003904c01007387 */ /* 0x000fe80000100a00 */
[----:B------:R-:W-:Y:S04]  /*a2e60*/  STL.64 [R1+0x398], R78 ;  /* 0x0003984e01007387 */ /* 0x000fe80000100a00 */
[----:B------:R-:W4:Y:S01]  /*a2e70*/  LDL.LU R160, [R1+0x28c0] ;  /* 0x0028c00001a07983 */ /* 0x000f220000300800 */
[----:B------:R-:W-:Y:S01]  /*a2e80*/  HMMA.1688.F32.TF32 R4, R220, R248, R4 ;  /* 0x000000f8dc04723c */ /* 0x000fe20000081004 */
[----:B------:R-:W-:-:S02]  /*a2e90*/  IMAD.MOV.U32 R163, RZ, RZ, R8 ;  /* 0x000000ffffa37224 */ /* 0x000fc400078e0008 */
[----:B------:R-:W-:Y:S02]  /*a2ea0*/  IMAD.MOV.U32 R15, RZ, RZ, R156 ;  /* 0x000000ffff0f7224 */ /* 0x000fe400078e009c */
[----:B------:R-:W-:Y:S02]  /*a2eb0*/  IMAD.MOV.U32 R14, RZ, RZ, R157 ;  /* 0x000000ffff0e7224 */ /* 0x000fe400078e009d */
[----:B------:R-:W-:Y:S02]  /*a2ec0*/  IMAD.MOV.U32 R237, RZ, RZ, R206 ;  /* 0x000000ffffed7224 */ /* 0x000fe400078e00ce */
[----:B------:R-:W-:Y:S02]  /*a2ed0*/  IMAD.MOV.U32 R236, RZ, RZ, R207 ;  /* 0x000000ffffec7224 */ /* 0x000fe400078e00cf */
[----:B------:R-:W-:Y:S02]  /*a2ee0*/  IMAD.MOV.U32 R23, RZ, RZ, R180 ;  /* 0x000000ffff177224 */ /* 0x000fe400078e00b4 */
[----:B------:R-:W-:-:S02]  /*a2ef0*/  IMAD.MOV.U32 R22, RZ, RZ, R181 ;  /* 0x000000ffff167224 */ /* 0x000fc400078e00b5 */
[----:B------:R-:W-:Y:S01]  /*a2f00*/  IMAD.MOV.U32 R31, RZ, RZ, R228 ;  /* 0x000000ffff1f7224 */ /* 0x000fe200078e00e4 */
[----:B------:R-:W-:Y:S01]  /*a2f10*/  MOV R30, R229 ;  /* 0x000000e5001e7202 */ /* 0x000fe20000000f00 */
[----:B------:R-:W-:Y:S04]  /*a2f20*/  LDS R224, [R3+UR10+0x10380] ;  /* 0x0103800a03e07984 */ /* 0x000fe80008000800 */
[----:B------:R-:W-:Y:S04]  /*a2f30*/  LDS R226, [R3+UR10+0x12380] ;  /* 0x0123800a03e27984 */ /* 0x000fe80008000800 */
[----:B------:R-:W-:Y:S04]  /*a2f40*/  LDS R225, [R239+UR10+0x10380] ;  /* 0x0103800aefe17984 */ /* 0x000fe80008000800 */
[----:B------:R-:W1:Y:S04]  /*a2f50*/  LDS R227, [R239+UR10+0x12380] ;  /* 0x0123800aefe37984 */ /* 0x000e680008000800 */
[----:B------:R-:W-:Y:S04]  /*a2f60*/  STL.64 [R1+0x380], R40 ;  /* 0x0003802801007387 */ /* 0x000fe80000100a00 */
[----:B------:R1:W-:Y:S04]  /*a2f70*/  STL.64 [R1+0x388], R42 ;  /* 0x0003882a01007387 */ /* 0x0003e80000100a00 */
[----:B------:R-:W-:Y:S04]  /*a2f80*/  STL.64 [R1+0x370], R24 ;  /* 0x0003701801007387 */ /* 0x000fe80000100a00 */
[----:B------:R1:W-:Y:S04]  /*a2f90*/  STL.64 [R1+0x378], R26 ;  /* 0x0003781a01007387 */ /* 0x0003e80000100a00 */
[----:B------:R-:W4:Y:S04]  /*a2fa0*/  LDL.LU R161, [R1+0x28c4] ;  /* 0x0028c40001a17983 */ /* 0x000f280000300800 */
[----:B------:R-:W4:Y:S01]  /*a2fb0*/  LDL.LU R162, [R1+0x28c8] ;  /* 0x0028c80001a27983 */ /* 0x000f220000300800 */
[C---:B-1----:R-:W-:Y:S06]  /*a2fc0*/  HMMA.1688.F32.TF32 R40, R220.reuse, R56, R64 ;  /* 0x00000038dc28723c */ /* 0x042fec0000081040 */
[----:B------:R-:W-:-:S15]  /*a2fd0*/  HMMA.1688.F32.TF32 R24, R220, R44, R52 ;  /* 0x0000002cdc18723c */ /* 0x000fde0000081034 */
[----:B------:R-:W-:-:S02]  /*a2fe0*/  NOP ;  /* 0x0000000000007918 */ /* 0x000fc40000000000 */
[----:B------:R-:W-:Y:S04]  /*a2ff0*/  STL.64 [R1+0x360], R40 ;  /* 0x0003602801007387 */ /* 0x000fe80000100a00 */
[----:B------:R1:W-:Y:S04]  /*a3000*/  STL.64 [R1+0x368], R42 ;  /* 0x0003682a01007387 */ /* 0x0003e80000100a00 */
[----:B------:R-:W-:Y:S04]  /*a3010*/  STL.64 [R1+0x350], R24 ;  /* 0x0003501801007387 */ /* 0x000fe80000100a00 */
[----:B------:R-:W-:Y:S04]  /*a3020*/  STL.64 [R1+0x358], R26 ;  /* 0x0003581a01007387 */ /* 0x000fe80000100a00 */
[----:B------:R-:W-:Y:S04]  /*a3030*/  STL.64 [R1+0x340], R4 ;  /* 0x0003400401007387 */ /* 0x000fe80000100a00 */
[----:B------:R1:W-:Y:S02]  /*a3040*/  STL.64 [R1+0x348], R6 ;  /* 0x0003480601007387 */ /* 0x0003e40000100a00 */
[C---:B-1----:R-:W-:Y:S06]  /*a3050*/  HMMA.1688.F32.TF32 R40, R220.reuse, R164, R192 ;  /* 0x000000a4dc28723c */ /* 0x042fec00000810c0 */
[C---:B------:R-:W-:Y:S06]  /*a3060*/  HMMA.1688.F32.TF32 R4, R220.reuse, R96, R148 ;  /* 0x00000060dc04723c */ /* 0x040fec0000081094 */
[----:B------:R-:W-:Y:S11]  /*a3070*/  HMMA.1688.F32.TF32 R24, R220, R104, R152 ;  /* 0x00000068dc18723c */ /* 0x000ff60000081098 */
[----:B------:R-:W-:Y:S04]  /*a3080*/  STL.64 [R1+0x330], R40 ;  /* 0x0003302801007387 */ /* 0x000fe80000100a00 */
[----:B------:R-:W-:Y:S04]  /*a3090*/  STL.64 [R1+0x338], R42 ;  /* 0x0003382a01007387 */ /* 0x000fe80000100a00 */
[----:B------:R-:W-:Y:S04]  /*a30a0*/  STL.64 [R1+0x310], R4 ;  /* 0x0003100401007387 */ /* 0x000fe80000100a00 */
[----:B------:R-:W-:Y:S04]  /*a30b0*/  STL.64 [R1+0x320], R24 ;  /* 0x0003201801007387 */ /* 0x000fe80000100a00 */
[----:B------:R-:W-:Y:S04]  /*a30c0*/  STL.64 [R1+0x328], R26 ;  /* 0x0003281a01007387 */ /* 0x000fe80000100a00 */
[----:B------:R-:W-:Y:S04]  /*a30d0*/  STL [R1+0x318], R6 ;  /* 0x0003180601007387 */ /* 0x000fe80000100800 */
        /* <DEDUP_REMOVED lines=12> */
[----:B------:R-:W2:Y:S04]  /*a31a0*/  LDL.LU R155, [R1+0x288c] ;  /* 0x00288c00019b7983 */ /* 0x000ea80000300800 */
[----:B------:R-:W2:Y:S04]  /*a31b0*/  LDL.LU R148, [R1+0x2890] ;  /* 0x0028900001947983 */ /* 0x000ea80000300800 */
[----:B------:R-:W2:Y:S04]  /*a31c0*/  LDL.LU R149, [R1+0x2894] ;  /* 0x0028940001957983 */ /* 0x000ea80000300800 */
[----:B------:R-:W2:Y:S04]  /*a31d0*/  LDL.LU R150, [R1+0x2898] ;  /* 0x0028980001967983 */ /* 0x000ea80000300800 */
[----:B------:R-:W2:Y:S04]  /*a31e0*/  LDL.LU R151, [R1+0x289c] ;  /* 0x00289c0001977983 */ /* 0x000ea80000300800 */
[----:B------:R-:W-:Y:S04]  /*a31f0*/  STL [R1+0x7188], R8 ;  /* 0x0071880801007387 */ /* 0x000fe80000100800 */
[----:B------:R-:W-:Y:S04]  /*a3200*/  STL.64 [R1+0x7200], R10 ;  /* 0x0072000a01007387 */ /* 0x000fe80000100a00 */
[----:B------:R1:W-:Y:S01]  /*a3210*/  STL [R1+0x71fc], R9 ;  /* 0x0071fc0901007387 */ /* 0x0003e20000100800 */
[----:B----4-:R-:W-:Y:S03]  /*a3220*/  HMMA.1688.F32.TF32 R136, R220, R156, R160 ;  /* 0x0000009cdc88723c */ /* 0x010fe600000810a0 */
        /* <DEDUP_REMOVED lines=14> */
[----:B-1----:R-:W-:-:S02]  /*a3310*/  IMAD.MOV.U32 R9, RZ, RZ, R204 ;  /* 0x000000ffff097224 */ /* 0x002fc400078e00cc */
[----:B------:R-:W-:Y:S02]  /*a3320*/  IMAD.MOV.U32 R8, RZ, RZ, R205 ;  /* 0x000000ffff087224 */ /* 0x000fe400078e00cd */
[----:B------:R-:W-:Y:S02]  /*a3330*/  IMAD.MOV.U32 R27, RZ, RZ, R168 ;  /* 0x000000ffff1b7224 */ /* 0x000fe400078e00a8 */
[----:B------:R-:W-:Y:S02]  /*a3340*/  IMAD.MOV.U32 R26, RZ, RZ, R169 ;  /* 0x000000ffff1a7224 */ /* 0x000fe400078e00a9 */
[----:B------:R-:W-:Y:S01]  /*a3350*/  IMAD.MOV.U32 R5, RZ, RZ, R172 ;  /* 0x000000ffff057224 */ /* 0x000fe200078e00ac */
[C---:B---3--:R-:W-:Y:S06]  /*a3360*/  HMMA.1688.F32.TF32 R140, R220.reuse, R204, R248 ;  /* 0x000000ccdc8c723c */ /* 0x048fec00000810f8 */
[C---:B--2---:R-:W-:Y:S06]  /*a3370*/  HMMA.1688.F32.TF32 R144, R220.reuse, R188, R192 ;  /* 0x000000bcdc90723c */ /* 0x044fec00000810c0 */
[C---:B------:R-:W-:Y:S06]  /*a3380*/  HMMA.1688.F32.TF32 R152, R220.reuse, R180, R152 ;  /* 0x000000b4dc98723c */ /* 0x040fec0000081098 */
[----:B------:R-:W-:Y:S05]  /*a3390*/  HMMA.1688.F32.TF32 R148, R220, R184, R148 ;  /* 0x000000b8dc94723c */ /* 0x000fea0000081094 */
[----:B------:R-:W-:Y:S04]  /*a33a0*/  STL.64 [R1+0x7008], R142 ;  /* 0x0070088e01007387 */ /* 0x000fe80000100a00 */
[----:B------:R-:W-:Y:S04]  /*a33b0*/  STL.64 [R1+0x7000], R140 ;  /* 0x0070008c01007387 */ /* 0x000fe80000100a00 */
[----:B------:R-:W-:Y:S04]  /*a33c0*/  STL.64 [R1+0x6ff8], R146 ;  /* 0x006ff89201007387 */ /* 0x000fe80000100a00 */
[----:B------:R-:W-:Y:S06]  /*a33d0*/  STL.64 [R1+0x6ff0], R144 ;  /* 0x006ff09001007387 */ /* 0x000fec0000100a00 */
[----:B------:R-:W-:Y:S04]  /*a33e0*/  STL.64 [R1+0x6fe8], R150 ;  /* 0x006fe89601007387 */ /* 0x000fe80000100a00 */
[----:B------:R-:W-:Y:S04]  /*a33f0*/  STL.64 [R1+0x6fe0], R148 ;  /* 0x006fe09401007387 */ /* 0x000fe80000100a00 */
[----:B------:R-:W-:Y:S04]  /*a3400*/  STL.64 [R1+0x6fd8], R154 ;  /* 0x006fd89a01007387 */ /* 0x000fe80000100a00 */
[----:B------:R-:W-:Y:S01]  /*a3410*/  STL.64 [R1+0x6fd0], R152 ;  /* 0x006fd09801007387 */ /* 0x000fe20000100a00 */
[----:B------:R-:W-:-:S02]  /*a3420*/  IMAD.MOV.U32 R4, RZ, RZ, R173 ;  /* 0x000000ffff047224 */ /* 0x000fc400078e00ad */
[----:B------:R-:W-:Y:S02]  /*a3430*/  IMAD.MOV.U32 R25, RZ, RZ, R176 ;  /* 0x000000ffff197224 */ /* 0x000fe400078e00b0 */
[----:B------:R-:W-:Y:S01]  /*a3440*/  IMAD.MOV.U32 R24, RZ, RZ, R177 ;  /* 0x000000ffff187224 */ /* 0x000fe200078e00b1 */
[----:B------:R-:W-:Y:S01]  /*a3450*/  MOV R11, R184 ;  /* 0x000000b8000b7202 */ /* 0x000fe20000000f00 */
[----:B------:R-:W-:Y:S01]  /*a3460*/  IMAD.MOV.U32 R10, RZ, RZ, R185 ;  /* 0x000000ffff0a7224 */ /* 0x000fe200078e00b9 */
[C---:B----4-:R-:W-:Y:S06]  /*a3470*/  HMMA.1688.F32.TF32 R156, R220.reuse, R176, R156 ;  /* 0x000000b0dc9c723c */ /* 0x050fec000008109c */
[C---:B------:R-:W-:Y:S06]  /*a3480*/  HMMA.1688.F32.TF32 R160, R220.reuse, R172, R160 ;  /* 0x000000acdca0723c */ /* 0x040fec00000810a0 */
[----:B------:R-:W-:Y:S11]  /*a3490*/  HMMA.1688.F32.TF32 R164, R220, R168, R164 ;  /* 0x000000a8dca4723c */ /* 0x000ff600000810a4 */
[----:B------:R-:W-:Y:S04]  /*a34a0*/  STL.64 [R1+0x6fc8], R158 ;  /* 0x006fc89e01007387 */ /* 0x000fe80000100a00 */
[----:B------:R-:W-:Y:S04]  /*a34b0*/  STL.64 [R1+0x6fc0], R156 ;  /* 0x006fc09c01007387 */ /* 0x000fe80000100a00 */
[----:B------:R-:W-:Y:S04]  /*a34c0*/  STL.64 [R1+0x6fb8], R162 ;  /* 0x006fb8a201007387 */ /* 0x000fe80000100a00 */
[----:B------:R-:W-:Y:S04]  /*a34d0*/  STL.64 [R1+0x6fb0], R160 ;  /* 0x006fb0a001007387 */ /* 0x000fe80000100a00 */
        /* <DEDUP_REMOVED lines=42> */
[----:B------:R-:W-:Y:S04]  /*a3780*/  STL.64 [R1+0x6fa8], R166 ;  /* 0x006fa8a601007387 */ /* 0x000fe80000100a00 */
[----:B------:R-:W-:Y:S04]  /*a3790*/  STL.64 [R1+0x6fa0], R164 ;  /* 0x006fa0a401007387 */ /* 0x000fe80000100a00 */
[----:B------:R-:W3:Y:S01]  /*a37a0*/  LDL.LU.64 R230, [R1+0x75e8] ;  /* 0x0075e80001e67983 */ /* 0x000ee20000300a00 */
[C---:B----4-:R-:W-:Y:S06]  /*a37b0*/  HMMA.1688.F32.TF32 R168, R220.reuse, R228, R168 ;  /* 0x000000e4dca8723c */ /* 0x050fec00000810a8 */
[C---:B--2---:R-:W-:Y:S06]  /*a37c0*/  HMMA.1688.F32.TF32 R172, R220.reuse, R244, R172 ;  /* 0x000000f4dcac723c */ /* 0x044fec00000810ac */
[C---:B---3--:R-:W-:Y:S01]  /*a37d0*/  HMMA.1688.F32.TF32 R180, R220.reuse, R12, R180 ;  /* 0x0000000cdcb4723c */ /* 0x048fe200000810b4 */
[----:B------:R-:W2:Y:S05]  /*a37e0*/  LDL.LU.64 R228, [R1+0x75e0] ;  /* 0x0075e00001e47983 */ /* 0x000eaa0000300a00 */
        /* <DEDUP_REMOVED lines=12> */
[----:B-1----:R-:W3:Y:S01]  /*a38b0*/  LDL.LU.64 R184, [R1+0x15c0] ;  /* 0x0015c00001b87983 */ /* 0x002ee20000300a00 */
[C---:B------:R-:W-:Y:S06]  /*a38c0*/  HMMA.1688.F32.TF32 R188, R220.reuse, R240, R188 ;  /* 0x000000f0dcbc723c */ /* 0x040fec00000810bc */
[C---:B------:R-:W-:Y:S06]  /*a38d0*/  HMMA.1688.F32.TF32 R192, R220.reuse, R60, R192 ;  /* 0x0000003cdcc0723c */ /* 0x040fec00000810c0 */
[C---:B------:R-:W-:Y:S06]  /*a38e0*/  HMMA.1688.F32.TF32 R196, R220.reuse, R196, R44 ;  /* 0x000000c4dcc4723c */ /* 0x040fec000008102c */
[----:B------:R-:W-:Y:S01]  /*a38f0*/  HMMA.1688.F32.TF32 R200, R220, R200, R248 ;  /* 0x000000c8dcc8723c */ /* 0x000fe200000810f8 */
[----:B------:R-:W4:Y:S01]  /*a3900*/  LDL.64 R186, [R1+0x15c8] ;  /* 0x0015c80001ba7983 */ /* 0x000f220000100a00 */
[----:B------:R-:W-:-:S02]  /*a3910*/  IMAD.MOV.U32 R175, RZ, RZ, R232 ;  /* 0x000000ffffaf7224 */ /* 0x000fc400078e00e8 */
[----:B------:R-:W-:Y:S02]  /*a3920*/  IMAD.MOV.U32 R174, RZ, RZ, R233 ;  /* 0x000000ffffae7224 */ /* 0x000fe400078e00e9 */
[----:B------:R-:W-:Y:S01]  /*a3930*/  IMAD.MOV.U32 R163, RZ, RZ, R216 ;  /* 0x000000ffffa37224 */ /* 0x000fe200078e00d8 */
        /* <DEDUP_REMOVED lines=8> */
[----:B------:R-:W-:Y:S01]  /*a39c0*/  MOV R162, R217 ;  /* 0x000000d900a27202 */ /* 0x000fe20000000f00 */
[----:B------:R-:W-:-:S02]  /*a39d0*/  IMAD.MOV.U32 R171, RZ, RZ, R218 ;  /* 0x000000ffffab7224 */ /* 0x000fc400078e00da */
[----:B------:R-:W-:Y:S02]  /*a39e0*/  IMAD.MOV.U32 R170, RZ, RZ, R219 ;  /* 0x000000ffffaa7224 */ /* 0x000fe400078e00db */
[----:B------:R-:W-:Y:S02]  /*a39f0*/  IMAD.MOV.U32 R155, RZ, RZ, R208 ;  /* 0x000000ffff9b7224 */ /* 0x000fe400078e00d0 */
[----:B------:R-:W-:Y:S02]  /*a3a00*/  IMAD.MOV.U32 R154, RZ, RZ, R209 ;  /* 0x000000ffff9a7224 */ /* 0x000fe400078e00d1 */
[----:B------:R-:W-:Y:S02]  /*a3a10*/  IMAD.MOV.U32 R159, RZ, RZ, R210 ;  /* 0x000000ffff9f7224 */ /* 0x000fe400078e00d2 */
[----:B------:R-:W-:Y:S01]  /*a3a20*/  IMAD.MOV.U32 R158, RZ, RZ, R211 ;  /* 0x000000ffff9e7224 */ /* 0x000fe200078e00d3 */
[----:B---3--:R-:W-:-:S15]  /*a3a30*/  HMMA.1688.F32.TF32 R204, R220, R184, R204 ;  /* 0x000000b8dccc723c */ /* 0x008fde00000810cc */
[----:B------:R-:W-:-:S08]  /*a3a40*/  NOP ;  /* 0x0000000000007918 */ /* 0x000fd00000000000 */
[----:B------:R-:W-:Y:S04]  /*a3a50*/  STL.64 [R1+0x7098], R206 ;  /* 0x007098ce01007387 */ /* 0x000fe80000100a00 */
[----:B------:R1:W-:Y:S04]  /*a3a60*/  STL.64 [R1+0x7090], R204 ;  /* 0x007090cc01007387 */ /* 0x0003e80000100a00 */
[----:B------:R-:W3:Y:S04]  /*a3a70*/  LDL.LU.64 R136, [R1+0x15d0] ;  /* 0x0015d00001887983 */ /* 0x000ee80000300a00 */
[----:B------:R-:W4:Y:S04]  /*a3a80*/  LDL.64 R138, [R1+0x15d8] ;  /* 0x0015d800018a7983 */ /* 0x000f280000100a00 */
        /* <DEDUP_REMOVED lines=12> */
[----:B------:R-:W-:Y:S01]  /*a3b50*/  IMAD.MOV.U32 R176, RZ, RZ, R21 ;  /* 0x000000ffffb07224 */ /* 0x000fe200078e0015 */
[----:B------:R-:W-:Y:S01]  /*a3b60*/  MOV R177, R20 ;  /* 0x0000001400b17202 */ /* 0x000fe20000000f00 */
[----:B------:R-:W-:-:S02]  /*a3b70*/  IMAD.MOV.U32 R150, RZ, RZ, R215 ;  /* 0x000000ffff967224 */ /* 0x000fc400078e00d7 */
[----:B------:R-:W-:Y:S02]  /*a3b80*/  IMAD.MOV.U32 R151, RZ, RZ, R214 ;  /* 0x000000ffff977224 */ /* 0x000fe400078e00d6 */
[----:B------:R-:W-:Y:S02]  /*a3b90*/  IMAD.MOV.U32 R166, RZ, RZ, R213 ;  /* 0x000000ffffa67224 */ /* 0x000fe400078e00d5 */
[----:B------:R-:W-:Y:S01]  /*a3ba0*/  IMAD.MOV.U32 R167, RZ, RZ, R212 ;  /* 0x000000ffffa77224 */ /* 0x000fe200078e00d4 */
[----:B-1----:R-:W2:Y:S04]  /*a3bb0*/  LDL.LU.64 R204, [R1+0x1430] ;  /* 0x0014300001cc7983 */ /* 0x002ea80000300a00 */
[----:B------:R-:W2:Y:S04]  /*a3bc0*/  LDL.64 R206, [R1+0x1438] ;  /* 0x0014380001ce7983 */ /* 0x000ea80000100a00 */
[----:B------:R-:W2:Y:S04]  /*a3bd0*/  LDL.LU.64 R196, [R1+0x1410] ;  /* 0x0014100001c47983 */ /* 0x000ea80000300a00 */
[----:B------:R-:W2:Y:S04]  /*a3be0*/  LDL.64 R198, [R1+0x1418] ;  /* 0x0014180001c67983 */ /* 0x000ea80000100a00 */
[----:B------:R-:W2:Y:S04]  /*a3bf0*/  LDL.LU.64 R188, [R1+0x1420] ;  /* 0x0014200001bc7983 */ /* 0x000ea80000300a00 */
[----:B------:R-:W2:Y:S04]  /*a3c00*/  LDL.64 R190, [R1+0x1428] ;  /* 0x0014280001be7983 */ /* 0x000ea80000100a00 */
[----:B------:R-:W2:Y:S04]  /*a3c10*/  LDL.LU.64 R180, [R1+0x1480] ;  /* 0x0014800001b47983 */ /* 0x000ea80000300a00 */
[----:B------:R-:W2:Y:S01]  /*a3c20*/  LDL.64 R182, [R1+0x1488] ;  /* 0x0014880001b67983 */ /* 0x000ea20000100a00 */
[C---:B---3--:R-:W-:Y:S06]  /*a3c30*/  HMMA.1688.F32.TF32 R212, R220.reuse, R176, R216 ;  /* 0x000000b0dcd4723c */ /* 0x048fec00000810d8 */
[----:B----4-:R-:W-:-:S15]  /*a3c40*/  HMMA.1688.F32.TF32 R208, R220, R136, R208 ;  /* 0x00000088dcd0723c */ /* 0x010fde00000810d0 */
[----:B------:R-:W-:-:S08]  /*a3c50*/  NOP ;  /* 0x0000000000007918 */ /* 0x000fd00000000000 */
[----:B------:R-:W-:Y:S04]  /*a3c60*/  STL.64 [R1+0x70a8], R210 ;  /* 0x0070a8d201007387 */ /* 0x000fe80000100a00 */
[----:B------:R-:W-:Y:S04]  /*a3c70*/  STL.64 [R1+0x70a0], R208 ;  /* 0x0070a0d001007387 */ /* 0x000fe80000100a00 */
[----:B------:R-:W-:Y:S04]  /*a3c80*/  STL.64 [R1+0x70b8], R214 ;  /* 0x0070b8d601007387 */ /* 0x000fe80000100a00 */
[----:B------:R1:W-:Y:S04]  /*a3c90*/  STL.64 [R1+0x70b0], R212 ;  /* 0x0070b0d401007387 */ /* 0x0003e80000100a00 */
[----:B-1----:R-:W3:Y:S04]  /*a3ca0*/  LDL.LU.64 R212, [R1+0x1440] ;  /* 0x0014400001d47983 */ /* 0x002ee80000300a00 */
[----:B------:R-:W4:Y:S04]  /*a3cb0*/  LDL.64 R214, [R1+0x1448] ;  /* 0x0014480001d67983 */ /* 0x000f280000100a00 */
        /* <DEDUP_REMOVED lines=33> */
[----:B------:R-:W3:Y:S01]  /*a3ed0*/  LDL.LU R93, [R1+0x2794] ;  /* 0x00279400015d7983 */ /* 0x000ee20000300800 */
[----:B--2---:R-:W-:Y:S03]  /*a3ee0*/  HMMA.1688.F32.TF32 R216, R220, R36, R232 ;  /* 0x00000024dcd8723c */ /* 0x004fe600000810e8 */
        /* <DEDUP_REMOVED lines=29> */
[----:B----4-:R-:W-:-:S15]  /*a40c0*/  HMMA.1688.F32.TF32 R220, R220, R32, R100 ;  /* 0x00000020dcdc723c */ /* 0x010fde0000081064 */
[----:B------:R-:W-:-:S08]  /*a40d0*/  NOP ;  /* 0x0000000000007918 */ /* 0x000fd00000000000 */
[----:B------:R-:W-:Y:S04]  /*a40e0*/  STL.64 [R1+0x70d8], R222 ;  /* 0x0070d8de01007387 */ /* 0x000fe80000100a00 */
[----:B------:R1:W-:Y:S04]  /*a40f0*/  STL.64 [R1+0x70d0], R220 ;  /* 0x0070d0dc01007387 */ /* 0x0003e80000100a00 */
[----:B-1----:R-:W4:Y:S01]  /*a4100*/  LDL.LU.64 R220, [R1+0x1450] ;  /* 0x0014500001dc7983 */ /* 0x002f220000300a00 */
        /* <DEDUP_REMOVED lines=9> */
[----:B------:R-:W-:Y:S01]  /*a41a0*/  IMAD.MOV.U32 R157, RZ, RZ, R22 ;  /* 0x000000ffff9d7224 */ /* 0x000fe200078e0016 */
[C---:B---3--:R-:W-:Y:S06]  /*a41b0*/  HMMA.1688.F32.TF32 R24, R224.reuse, R8, R92 ;  /* 0x00000008e018723c */ /* 0x048fec000008105c */
[----:B------:R-:W-:Y:S01]  /*a41c0*/  HMMA.1688.F32.TF32 R20, R224, R28, R88 ;  /* 0x0000001ce014723c */ /* 0x000fe20000081058 */
[----:B------:R-:W3:Y:S04]  /*a41d0*/  LDL.64 R222, [R1+0x1458] ;  /* 0x0014580001de7983 */ /* 0x000ee80000100a00 */
[----:B------:R-:W3:-:S12]  /*a41e0*/  LDL.LU.64 R216, [R1+0x15a0] ;  /* 0x0015a00001d87983 */ /* 0x000ed80000300a00 */
[----:B------:R-:W-:Y:S04]  /*a41f0*/  STL.64 [R1+0x1990], R24 ;  /* 0x0019901801007387 */ /* 0x000fe80000100a00 */
[----:B------:R-:W-:Y:S04]  /*a4200*/  STL.64 [R1+0x1998], R26 ;  /* 0x0019981a01007387 */ /* 0x000fe80000100a00 */
[----:B------:R-:W3:Y:S04]  /*a4210*/  LDL.64 R218, [R1+0x15a8] ;  /* 0x0015a80001da7983 */ /* 0x000ee80000100a00 */
[----:B------:R-:W-:Y:S04]  /*a4220*/  STL.64 [R1+0x1a20], R20 ;  /* 0x001a201401007387 */ /* 0x000fe80000100a00 */
[----:B------:R2:W-:Y:S04]  /*a4230*/  STL.64 [R1+0x1a28], R22 ;  /* 0x001a281601007387 */ /* 0x0005e80000100a00 */
[----:B------:R-:W3:Y:S04]  /*a4240*/  LDL.LU.64 R200, [R1+0x15b0] ;  /* 0x0015b00001c87983 */ /* 0x000ee80000300a00 */
[----:B------:R-:W3:Y:S01]  /*a4250*/  LDL.64 R202, [R1+0x15b8] ;  /* 0x0015b80001ca7983 */ /* 0x000ee20000100a00 */
[C---:B--2---:R-:W-:Y:S06]  /*a4260*/  HMMA.1688.F32.TF32 R20, R224.reuse, R212, R80 ;  /* 0x000000d4e014723c */ /* 0x044fec0000081050 */
[----:B------:R-:W-:Y:S01]  /*a4270*/  HMMA.1688.F32.TF32 R40, R224, R204, R76 ;  /* 0x000000cce028723c */ /* 0x000fe2000008104c */
[----:B------:R-:W-:-:S02]  /*a4280*/  IMAD.MOV.U32 R140, RZ, RZ, R15 ;  /* 0x000000ffff8c7224 */ /* 0x000fc400078e000f */
[----:B------:R-:W-:Y:S02]  /*a4290*/  IMAD.MOV.U32 R141, RZ, RZ, R14 ;  /* 0x000000ffff8d7224 */ /* 0x000fe400078e000e */
[----:B------:R-:W-:Y:S02]  /*a42a0*/  IMAD.MOV.U32 R152, RZ, RZ, R11 ;  /* 0x000000ffff987224 */ /* 0x000fe400078e000b */
[----:B------:R-:W-:Y:S02]  /*a42b0*/  IMAD.MOV.U32 R153, RZ, RZ, R10 ;  /* 0x000000ffff997224 */ /* 0x000fe400078e000a */
[----:B------:R-:W-:Y:S01]  /*a42c0*/  IMAD.MOV.U32 R233, RZ, RZ, R252 ;  /* 0x000000ffffe97224 */ /* 0x000fe200078e00fc */
[----:B------:R-:W-:Y:S01]  /*a42d0*/  MOV R234, R2 ;  /* 0x0000000200ea7202 */ /* 0x000fe20000000f00 */
[----:B------:R-:W-:Y:S01]  /*a42e0*/  IMAD.MOV.U32 R235, RZ, RZ, R0 ;  /* 0x000000ffffeb7224 */ /* 0x000fe200078e0000 */
[----:B----4-:R-:W-:-:S15]  /*a42f0*/  HMMA.1688.F32.TF32 R24, R224, R220, R84 ;  /* 0x000000dce018723c */ /* 0x010fde0000081054 */
[----:B------:R-:W-:-:S08]  /*a4300*/  NOP ;  /* 0x0000000000007918 */ /* 0x000fd00000000000 */
        /* <DEDUP_REMOVED lines=17> */
[----:B-1----:R-:W-:Y:S10]  /*a4420*/  HMMA.1688.F32.TF32 R40, R224, R140, R44 ;  /* 0x0000008ce028723c */ /* 0x002ff4000008102c */
[----:B------:R-:W-:Y:S04]  /*a4430*/  STL.64 [R1+0x1ab0], R24 ;  /* 0x001ab01801007387 */ /* 0x000fe80000100a00 */
[----:B------:R1:W-:Y:S03]  /*a4440*/  STL.64 [R1+0x1ab8], R26 ;  /* 0x001ab81a01007387 */ /* 0x0003e60000100a00 */
[----:B------:R-:W-:-:S02]  /*a4450*/  IMAD.MOV.U32 R2, RZ, RZ, R21 ;  /* 0x000000ffff027224 */ /* 0x000fc400078e0015 */
[----:B------:R-:W-:Y:S01]  /*a4460*/  IMAD.MOV.U32 R0, RZ, RZ, R22 ;  /* 0x000000ffff007224 */ /* 0x000fe200078e0016 */
[----:B------:R2:W-:Y:S01]  /*a4470*/  STL [R1+0x1ac0], R20 ;  /* 0x001ac01401007387 */ /* 0x0005e20000100800 */
[----:B------:R-:W-:Y:S01]  /*a4480*/  IMAD.MOV.U32 R252, RZ, RZ, R23 ;  /* 0x000000fffffc7224 */ /* 0x000fe200078e0017 */
[C---:B-1----:R-:W-:Y:S06]  /*a4490*/  HMMA.1688.F32.TF32 R24, R224.reuse, R144, R4 ;  /* 0x00000090e018723c */ /* 0x042fec0000081004 */
[C---:B--2---:R-:W-:Y:S06]  /*a44a0*/  HMMA.1688.F32.TF32 R20, R224.reuse, R148, R248 ;  /* 0x00000094e014723c */ /* 0x044fec00000810f8 */
[----:B------:R-:W-:Y:S01]  /*a44b0*/  HMMA.1688.F32.TF32 R4, R224, R152, R232 ;  /* 0x00000098e004723c */ /* 0x000fe200000810e8 */
[----:B------:R-:W-:Y:S04]  /*a44c0*/  STL [R1+0x6f68], R252 ;  /* 0x006f68fc01007387 */ /* 0x000fe80000100800 */
[----:B------:R-:W-:Y:S04]  /*a44d0*/  STL [R1+0x6f64], R0 ;  /* 0x006f640001007387 */ /* 0x000fe80000100800 */
[----:B------:R-:W-:Y:S04]  /*a44e0*/  STL [R1+0x6f60], R2 ;  /* 0x006f600201007387 */ /* 0x000fe80000100800 */
        /* <DEDUP_REMOVED lines=100> */
[----:B------:R-:W-:Y:S01]  /*a4b30*/  MOV R142, R229 ;  /* 0x000000e5008e7202 */ /* 0x000fe20000000f00 */
[----:B------:R-:W-:Y:S01]  /*a4b40*/  IMAD.MOV.U32 R143, RZ, RZ, R228 ;  /* 0x000000ffff8f7224 */ /* 0x000fe200078e00e4 */
[----:B------:R-:W-:Y:S04]  /*a4b50*/  LDS R230, [R3+UR10+0x12400] ;  /* 0x0124000a03e67984 */ /* 0x000fe80008000800 */
[----:B------:R-:W-:Y:S04]  /*a4b60*/  LDS R228, [R3+UR10+0x10400] ;  /* 0x0104000a03e47984 */ /* 0x000fe80008000800 */
[----:B------:R-:W-:Y:S04]  /*a4b70*/  LDS R229, [R239+UR10+0x10400] ;  /* 0x0104000aefe57984 */ /* 0x000fe80008000800 */
[----:B------:R-:W4:Y:S01]  /*a4b80*/  LDS R231, [R239+UR10+0x12400] ;  /* 0x0124000aefe77984 */ /* 0x000f220008000800 */
[C---:B---3--:R-:W-:Y:S06]  /*a4b90*/  HMMA.1688.F32.TF32 R20, R224.reuse, R160, R248 ;  /* 0x000000a0e014723c */ /* 0x048fec00000810f8 */
[----:B--2---:R-:W-:Y:S01]  /*a4ba0*/  HMMA.1688.F32.TF32 R24, R224, R156, R132 ;  /* 0x0000009ce018723c */ /* 0x004fe20000081084 */
[----:B------:R-:W2:-:S15]  /*a4bb0*/  LDL.LU R248, [R1+0x24b0] ;  /* 0x0024b00001f87983 */ /* 0x000e9e0000300800 */
[----:B------:R-:W-:-:S07]  /*a4bc0*/  NOP ;  /* 0x0000000000007918 */ /* 0x000fce0000000000 */
        /* <DEDUP_REMOVED lines=18> */
[C---:B---3--:R-:W-:Y:S02]  /*a4cf0*/  HMMA.1688.F32.TF32 R40, R224.reuse, R12, R108 ;  /* 0x0000000ce028723c */ /* 0x048fe4000008106c */
        /* <DEDUP_REMOVED lines=8> */
[C---:B---3--:R-:W-:Y:S01]  /*a4d80*/  HMMA.1688.F32.TF32 R40, R224.reuse, R60, R88 ;  /* 0x0000003ce028723c */ /* 0x048fe20000081058 */
        /* <DEDUP_REMOVED lines=20> */
[----:B-1----:R-:W-:Y:S10]  /*a4ed0*/  HMMA.1688.F32.TF32 R24, R224, R32, R56 ;  /* 0x00000020e018723c */ /* 0x002ff40000081038 */
[----:B------:R-:W-:Y:S04]  /*a4ee0*/  STL.64 [R1+0x1af0], R20 ;  /* 0x001af01401007387 */ /* 0x000fe80000100a00 */
[----:B------:R1:W-:Y:S04]  /*a4ef0*/  STL.64 [R1+0x1af8], R22 ;  /* 0x001af81601007387 */ /* 0x0003e80000100a00 */
[----:B------:R-:W-:Y:S04]  /*a4f00*/  STL.64 [R1+0x1ae0], R40 ;  /* 0x001ae02801007387 */ /* 0x000fe80000100a00 */
[----:B------:R-:W-:Y:S04]  /*a4f10*/  STL.64 [R1+0x1ae8], R42 ;  /* 0x001ae82a01007387 */ /* 0x000fe80000100a00 */
[----:B------:R-:W-:Y:S01]  /*a4f20*/  STL.64 [R1+0x75d8], R10 ;  /* 0x0075d80a01007387 */ /* 0x000fe20000100a00 */
[C---:B----4-:R-:W-:Y:S03]  /*a4f30*/  HMMA.1688.F32.TF32 R4, R228.reuse, R220, R4 ;  /* 0x000000dce404723c */ /* 0x050fe60000081004 */
[----:B------:R-:W-:Y:S04]  /*a4f40*/  LDS R224, [R3+UR10+0x10500] ;  /* 0x0105000a03e07984 */ /* 0x000fe80008000800 */
[----:B------:R-:W-:Y:S04]  /*a4f50*/  LDS R226, [R3+UR10+0x12500] ;  /* 0x0125000a03e27984 */ /* 0x000fe80008000800 */
[----:B------:R-:W-:Y:S04]  /*a4f60*/  LDS R225, [R239+UR10+0x10500] ;  /* 0x0105000aefe17984 */ /* 0x000fe80008000800 */
[----:B------:R-:W-:Y:S01]  /*a4f70*/  LDS R227, [R239+UR10+0x12500] ;  /* 0x0125000aefe37984 */ /* 0x000fe20008000800 */
[C---:B-1----:R-:W-:Y:S03]  /*a4f80*/  HMMA.1688.F32.TF32 R20, R228.reuse, R8, R52 ;  /* 0x00000008e414723c */ /* 0x042fe60000081034 */
[----:B------:R-:W-:Y:S04]  /*a4f90*/  STL.64 [R1+0x1ad0], R24 ;  /* 0x001ad01801007387 */ /* 0x000fe80000100a00 */
[----:B------:R-:W-:Y:S04]  /*a4fa0*/  STL.64 [R1+0x1ad8], R26 ;  /* 0x001ad81a01007387 */ /* 0x000fe80000100a00 */
[----:B------:R1:W-:Y:S02]  /*a4fb0*/  STL.64 [R1+0x75d0], R8 ;  /* 0x0075d00801007387 */ /* 0x0003e40000100a00 */
[C---:B-1----:R-:W-:Y:S10]  /*a4fc0*/  HMMA.1688.F32.TF32 R8, R228.reuse, R28, R44 ;  /* 0x0000001ce408723c */ /* 0x042ff4000008102c */
[----:B------:R-:W-:Y:S04]  /*a4fd0*/  STL.64 [R1+0x1e70], R20 ;  /* 0x001e701401007387 */ /* 0x000fe80000100a00 */
[----:B------:R-:W-:Y:S04]  /*a4fe0*/  STL.64 [R1+0x1e78], R22 ;  /* 0x001e781601007387 */ /* 0x000fe80000100a00 */
[----:B------:R-:W-:Y:S05]  /*a4ff0*/  STL.64 [R1+0x75c8], R28 ;  /* 0x0075c81c01007387 */ /* 0x000fea0000100a00 */
[----:B------:R-:W-:Y:S04]  /*a5000*/  STL.64 [R1+0x1e60], R8 ;  /* 0x001e600801007387 */ /* 0x000fe80000100a00 */
        /* <DEDUP_REMOVED lines=8> */
[----:B------:R-:W-:Y:S04]  /*a5090*/  LDS R232, [R3+UR10+0x10480] ;  /* 0x0104800a03e87984 */ /* 0x000fe80008000800 */
[----:B------:R-:W-:Y:S04]  /*a50a0*/  LDS R234, [R3+UR10+0x12480] ;  /* 0x0124800a03ea7984 */ /* 0x000fe80008000800 */
[----:B------:R-:W-:Y:S04]  /*a50b0*/  LDS R233, [R239+UR10+0x10480] ;  /* 0x0104800aefe97984 */ /* 0x000fe80008000800 */
[----:B------:R-:W1:Y:S01]  /*a50c0*/  LDS R235, [R239+UR10+0x12480] ;  /* 0x0124800aefeb7984 */ /* 0x000e620008000800 */
[----:B--2---:R-:W-:Y:S03]  /*a50d0*/  HMMA.1688.F32.TF32 R8, R228, R204, R248 ;  /* 0x000000cce408723c */ /* 0x004fe600000810f8 */
[----:B------:R2:W-:Y:S04]  /*a50e0*/  STL.64 [R1+0x1e40], R4 ;  /* 0x001e400401007387 */ /* 0x0005e80000100a00 */
[----:B------:R3:W-:Y:S04]  /*a50f0*/  STL.64 [R1+0x1e48], R6 ;  /* 0x001e480601007387 */ /* 0x0007e80000100a00 */
[----:B--2---:R-:W2:-:S12]  /*a5100*/  LDL.LU R4, [R1+0x22f0] ;  /* 0x0022f00001047983 */ /* 0x004e980000300800 */
[----:B------:R-:W-:Y:S04]  /*a5110*/  STL.64 [R1+0x1e30], R8 ;  /* 0x001e300801007387 */ /* 0x000fe80000100a00 */
        /* <DEDUP_REMOVED lines=107> */
[C---:B------:R-:W-:Y:S05]  /*a57d0*/  HMMA.1688.F32.TF32 R20, R228.reuse, R104, R20 ;  /* 0x00000068e414723c */ /* 0x040fea0000081014 */
        /* <DEDUP_REMOVED lines=9> */
[----:B------:R2:W-:Y:S02]  /*a5870*/  STL.64 [R1+0x1df8], R22 ;  /* 0x001df81601007387 */ /* 0x0005e40000100a00 */
[C---:B--2---:R-:W-:Y:S07]  /*a5880*/  HMMA.1688.F32.TF32 R20, R228.reuse, R144, R128 ;  /* 0x00000090e414723c */ /* 0x044fee0000081080 */
        /* <DEDUP_REMOVED lines=58> */
[----:B------:R2:W-:Y:S04]  /*a5c30*/  STL.64 [R1+0x1cb8], R10 ;  /* 0x001cb80a01007387 */ /* 0x0005e80000100a00 */
[----:B------:R-:W3:Y:S01]  /*a5c40*/  LDL.LU R4, [R1+0x18b0] ;  /* 0x0018b00001047983 */ /* 0x000ee20000300800 */
[----:B--2---:R-:W-:Y:S03]  /*a5c50*/  HMMA.1688.F32.TF32 R8, R228, R36, R248 ;  /* 0x00000024e408723c */ /* 0x004fe600000810f8 */
        /* <DEDUP_REMOVED lines=88> */
[----:B-1----:R-:W3:Y:S04]  /*a61e0*/  LDL.LU R8, [R1+0x22c0] ;  /* 0x0022c00001087983 */ /* 0x002ee80000300800 */
        /* <DEDUP_REMOVED lines=35> */
[----:B---3--:R-:W-:Y:S03]  /*a6420*/  HMMA.1688.F32.TF32 R228, R228, R32, R8 ;  /* 0x00000020e4e4723c */ /* 0x008fe60000081008 */
[----:B------:R-:W3:Y:S04]  /*a6430*/  LDL.LU.64 R10, [R1+0x75d8] ;  /* 0x0075d800010a7983 */ /* 0x000ee80000300a00 */
[----:B------:R-:W2:-:S15]  /*a6440*/  LDL.LU.64 R8, [R1+0x75d0] ;  /* 0x0075d00001087983 */ /* 0x000e9e0000300a00 */
[----:B------:R-:W-:-:S01]  /*a6450*/  NOP ;  /* 0x0000000000007918 */ /* 0x000fc20000000000 */
[----:B------:R1:W-:Y:S04]  /*a6460*/  STL.64 [R1+0x1c80], R228 ;  /* 0x001c80e401007387 */ /* 0x0003e80000100a00 */
[----:B------:R1:W-:Y:S04]  /*a6470*/  STL.64 [R1+0x1c88], R230 ;  /* 0x001c88e601007387 */ /* 0x0003e80000100a00 */
[----:B-1----:R-:W3:Y:S04]  /*a6480*/  LDL.LU R228, [R1+0x1c30] ;  /* 0x001c300001e47983 */ /* 0x002ee80000300800 */
[----:B------:R-:W3:Y:S04]  /*a6490*/  LDL.LU R229, [R1+0x1c34] ;  /* 0x001c340001e57983 */ /* 0x000ee80000300800 */
[----:B------:R-:W3:Y:S04]  /*a64a0*/  LDL.LU R230, [R1+0x1c38] ;  /* 0x001c380001e67983 */ /* 0x000ee80000300800 */
[----:B------:R-:W3:Y:S01]  /*a64b0*/  LDL.LU R231, [R1+0x1c3c] ;  /* 0x001c3c0001e77983 */ /* 0x000ee20000300800 */
[----:B--2---:R-:W-:-:S15]  /*a64c0*/  HMMA.1688.F32.TF32 R28, R232, R8, R28 ;  /* 0x00000008e81c723c */ /* 0x004fde000008101c */
[----:B------:R-:W-:-:S08]  /*a64d0*/  NOP ;  /* 0x0000000000007918 */ /* 0x000fd00000000000 */
[----:B------:R1:W-:Y:S04]  /*a64e0*/  STL.64 [R1+0x2000], R28 ;  /* 0x0020001c01007387 */ /* 0x0003e80000100a00 */
[----:B------:R-:W-:Y:S04]  /*a64f0*/  STL.64 [R1+0x2008], R30 ;  /* 0x0020081e01007387 */ /* 0x000fe80000100a00 */
[----:B-1----:R-:W4:Y:S02]  /*a6500*/  LDL.LU.64 R28, [R1+0x75c8] ;  /* 0x0075c800011c7983 */ /* 0x002f240000300a00 */
[----:B----4-:R-:W-:-:S15]  /*a6510*/  HMMA.1688.F32.TF32 R220, R232, R28, R220 ;  /* 0x0000001ce8dc723c */ /* 0x010fde00000810dc */
[----:B------:R-:W-:-:S08]  /*a6520*/  NOP ;  /* 0x0000000000007918 */ /* 0x000fd00000000000 */
[----:B------:R-:W-:Y:S04]  /*a6530*/  STL.64 [R1+0x1ff0], R220 ;  /* 0x001ff0dc01007387 */ /* 0x000fe80000100a00 */
[----:B------:R1:W-:Y:S04]  /*a6540*/  STL.64 [R1+0x1ff8], R222 ;  /* 0x001ff8de01007387 */ /* 0x0003e80000100a00 */
[----:B-1----:R-:W2:Y:S04]  /*a6550*/  LDL.LU.64 R222, [R1+0x75c0] ;  /* 0x0075c00001de7983 */ /* 0x002ea80000300a00 */
[----:B------:R-:W4:Y:S02]  /*a6560*/  LDL.LU.64 R220, [R1+0x75b8] ;  /* 0x0075b80001dc7983 */ /* 0x000f240000300a00 */
[----:B----4-:R-:W-:-:S15]  /*a6570*/  HMMA.1688.F32.TF32 R212, R232, R220, R212 ;  /* 0x000000dce8d4723c */ /* 0x010fde00000810d4 */
[----:B------:R-:W-:-:S08]  /*a6580*/  NOP ;  /* 0x0000000000007918 */ /* 0x000fd00000000000 */
[----:B------:R-:W-:Y:S04]  /*a6590*/  STL.64 [R1+0x1fe0], R212 ;  /* 0x001fe0d401007387 */ /* 0x000fe80000100a00 */
[----:B------:R1:W-:Y:S04]  /*a65a0*/  STL.64 [R1+0x1fe8], R214 ;  /* 0x001fe8d601007387 */ /* 0x0003e80000100a00 */
[----:B-1----:R-:W4:Y:S04]  /*a65b0*/  LDL.LU.64 R214, [R1+0x75b0] ;  /* 0x0075b00001d67983 */ /* 0x002f280000300a00 */
[----:B------:R-:W3:Y:S01]  /*a65c0*/  LDL.LU.64 R212, [R1+0x75a8] ;  /* 0x0075a80001d47983 */ /* 0x000ee20000300a00 */
[C---:B------:R-:W-:Y:S06]  /*a65d0*/  HMMA.1688.F32.TF32 R40, R232.reuse, R188, R40 ;  /* 0x000000bce828723c */ /* 0x040fec0000081028 */
[----:B---3--:R-:W-:-:S15]  /*a65e0*/  HMMA.1688.F32.TF32 R228, R232, R212, R228 ;  /* 0x000000d4e8e4723c */ /* 0x008fde00000810e4 */
[----:B------:R-:W-:-:S08]  /*a65f0*/  NOP ;  /* 0x0000000000007918 */ /* 0x000fd00000000000 */
[----:B------:R-:W-:Y:S04]  /*a6600*/  STL.64 [R1+0x1fd0], R228 ;  /* 0x001fd0e401007387 */ /* 0x000fe80000100a00 */
[----:B------:R1:W-:Y:S02]  /*a6610*/  STL.64 [R1+0x1fd8], R230 ;  /* 0x001fd8e601007387 */ /* 0x0003e40000100a00 */
        /* <DEDUP_REMOVED lines=12> */
[----:B------:R-:W-:Y:S04]  /*a66e0*/  STL.64 [R1+0x1f98], R194 ;  /* 0x001f98c201007387 */ /* 0x000fe80000100a00 */
[----:B------:R-:W-:Y:S04]  /*a66f0*/  STL.64 [R1+0x1f80], R20 ;  /* 0x001f801401007387 */ /* 0x000fe80000100a00 */
[----:B------:R3:W-:Y:S01]  /*a6700*/  STL.64 [R1+0x1f88], R22 ;  /* 0x001f881601007387 */ /* 0x0007e20000100a00 */
[C---:B-1----:R-:W-:Y:S06]  /*a6710*/  HMMA.1688.F32.TF32 R40, R232.reuse, R96, R132 ;  /* 0x00000060e828723c */ /* 0x042fec0000081084 */
[----:B---3--:R-:W-:-:S15]  /*a6720*/  HMMA.1688.F32.TF32 R20, R232, R144, R124 ;  /* 0x00000090e814723c */ /* 0x008fde000008107c */
[----:B------:R-:W-:-:S02]  /*a6730*/  NOP ;  /* 0x0000000000007918 */ /* 0x000fc40000000000 */
[----:B------:R-:W-:Y:S04]  /*a6740*/  STL.64 [R1+0x1f70], R40 ;  /* 0x001f702801007387 */ /* 0x000fe80000100a00 */
[----:B------:R1:W-:Y:S04]  /*a6750*/  STL.64 [R1+0x1f78], R42 ;  /* 0x001f782a01007387 */ /* 0x0003e80000100a00 */
[----:B------:R-:W-:Y:S04]  /*a6760*/  STL.64 [R1+0x1f60], R24 ;  /* 0x001f601801007387 */ /* 0x000fe80000100a00 */
[----:B------:R3:W-:Y:S04]  /*a6770*/  STL.64 [R1+0x1f68], R26 ;  /* 0x001f681a01007387 */ /* 0x0007e80000100a00 */
[----:B------:R-:W-:Y:S04]  /*a6780*/  STL.64 [R1+0x1f50], R20 ;  /* 0x001f501401007387 */ /* 0x000fe80000100a00 */
[----:B------:R2:W-:Y:S01]  /*a6790*/  STL.64 [R1+0x1f58], R22 ;  /* 0x001f581601007387 */ /* 0x0005e20000100a00 */
[C---:B-1----:R-:W-:Y:S06]  /*a67a0*/  HMMA.1688.F32.TF32 R40, R232.reuse, R148, R120 ;  /* 0x00000094e828723c */ /* 0x042fec0000081078 */
[C---:B---3--:R-:W-:Y:S06]  /*a67b0*/  HMMA.1688.F32.TF32 R24, R232.reuse, R152, R116 ;  /* 0x00000098e818723c */ /* 0x048fec0000081074 */
[C---:B--2---:R-:W-:Y:S11]  /*a67c0*/  HMMA.1688.F32.TF32 R20, R232.reuse, R156, R112 ;  /* 0x0000009ce814723c */ /* 0x044ff60000081070 */
[----:B------:R-:W-:Y:S04]  /*a67d0*/  STL.64 [R1+0x1f40], R40 ;  /* 0x001f402801007387 */ /* 0x000fe80000100a00 */
[----:B------:R1:W-:Y:S04]  /*a67e0*/  STL.64 [R1+0x1f48], R42 ;  /* 0x001f482a01007387 */ /* 0x0003e80000100a00 */
[----:B------:R-:W-:Y:S04]  /*a67f0*/  STL.64 [R1+0x1f30], R24 ;  /* 0x001f301801007387 */ /* 0x000fe80000100a00 */
[----:B------:R2:W-:Y:S04]  /*a6800*/  STL.64 [R1+0x1f38], R26 ;  /* 0x001f381a01007387 */ /* 0x0005e80000100a00 */
[----:B------:R-:W-:Y:S04]  /*a6810*/  STL.64 [R1+0x1f20], R20 ;  /* 0x001f201401007387 */ /* 0x000fe80000100a00 */
[----:B------:R3:W-:Y:S01]  /*a6820*/  STL.64 [R1+0x1f28], R22 ;  /* 0x001f281601007387 */ /* 0x0007e20000100a00 */
[C---:B-1----:R-:W-:Y:S06]  /*a6830*/  HMMA.1688.F32.TF32 R40, R232.reuse, R160, R108 ;  /* 0x000000a0e828723c */ /* 0x042fec000008106c */
[C---:B--2---:R-:W-:Y:S06]  /*a6840*/  HMMA.1688.F32.TF32 R24, R232.reuse, R164, R100 ;  /* 0x000000a4e818723c */ /* 0x044fec0000081064 */
[C---:B---3--:R-:W-:Y:S11]  /*a6850*/  HMMA.1688.F32.TF32 R20, R232.reuse, R168, R92 ;  /* 0x000000a8e814723c */ /* 0x048ff6000008105c */
        /* <DEDUP_REMOVED lines=153> */
[----:B------:R2:W-:Y:S02]  /*a71f0*/  STL.64 [R1+0x1968], R230 ;  /* 0x001968e601007387 */ /* 0x0005e40000100a00 */
[----:B--2---:R-:W-:Y:S06]  /*a7200*/  HMMA.1688.F32.TF32 R228, R232, R32, R208 ;  /* 0x00000020e8e4723c */ /* 0x004fec00000810d0 */
[C---:B----4-:R-:W-:Y:S06]  /*a7210*/  HMMA.1688.F32.TF32 R208, R224.reuse, R8, R192 ;  /* 0x00000008e0d0723c */ /* 0x050fec00000810c0 */
[C---:B------:R-:W-:Y:S06]  /*a7220*/  HMMA.1688.F32.TF32 R192, R224.reuse, R28, R40 ;  /* 0x0000001ce0c0723c */ /* 0x040fec0000081028 */
[C---:B------:R-:W-:Y:S06]  /*a7230*/  HMMA.1688.F32.TF32 R40, R224.reuse, R220, R20 ;  /* 0x000000dce028723c */ /* 0x040fec0000081014 */
        /* <DEDUP_REMOVED lines=21> */
[C---:B------:R-:W-:Y:S01]  /*a7390*/  HMMA.1688.F32.TF32 R40, R224.reuse, R180, R120 ;  /* 0x000000b4e028723c */ /* 0x040fe20000081078 */
[----:B------:R-:W-:Y:S04]  /*a73a0*/  STL.64 [R1+0x21d0], R24 ;  /* 0x0021d01801007387 */ /* 0x000fe80000100a00 */
[----:B------:R2:W-:Y:S02]  /*a73b0*/  STL.64 [R1+0x21d8], R26 ;  /* 0x0021d81a01007387 */ /* 0x0005e40000100a00 */
[C---:B--2---:R-:W-:Y:S10]  /*a73c0*/  HMMA.1688.F32.TF32 R24, R224.reuse, R104, R116 ;  /* 0x00000068e018723c */ /* 0x044ff40000081074 */
        /* <DEDUP_REMOVED lines=118> */
[----:B-1----:R-:W4:Y:S04]  /*a7b30*/  LDL.LU R20, [R1+0x16a0] ;  /* 0x0016a00001147983 */ /* 0x002f280000300800 */
        /* <DEDUP_REMOVED lines=45> */
[C---:B----4-:R-:W-:Y:S06]  /*a7e10*/  HMMA.1688.F32.TF32 R192, R224.reuse, R184, R192 ;  /* 0x000000b8e0c0723c */ /* 0x050fec00000810c0 */
[C---:B------:R-:W-:Y:S11]  /*a7e20*/  HMMA.1688.F32.TF32 R40, R224.reuse, R136, R40 ;  /* 0x00000088e028723c */ /* 0x040ff60000081028 */
        /* <DEDUP_REMOVED lines=8> */
[----:B------:R-:W-:Y:S04]  /*a7eb0*/  LDS R229, [R239+UR10+0x10600] ;  /* 0x0106000aefe57984 */ /* 0x000fe80008000800 */
[----:B------:R-:W2:Y:S01]  /*a7ec0*/  LDS R231, [R239+UR10+0x12600] ;  /* 0x0126000aefe77984 */ /* 0x000ea20008000800 */
[C---:B-1----:R-:W-:Y:S06]  /*a7ed0*/  HMMA.1688.F32.TF32 R192, R224.reuse, R176, R20 ;  /* 0x000000b0e0c0723c */ /* 0x042fec0000081014 */
[----:B------:R-:W-:Y:S01]  /*a7ee0*/  HMMA.1688.F32.TF32 R20, R224, R36, R24 ;  /* 0x00000024e014723c */ /* 0x000fe20000081018 */
[----:B------:R-:W-:Y:S04]  /*a7ef0*/  STL.64 [R1+0x2040], R40 ;  /* 0x0020402801007387 */ /* 0x000fe80000100a00 */
[----:B------:R1:W-:Y:S01]  /*a7f00*/  STL.64 [R1+0x2048], R42 ;  /* 0x0020482a01007387 */ /* 0x0003e20000100a00 */
[----:B------:R-:W-:Y:S06]  /*a7f10*/  HMMA.1688.F32.TF32 R24, R232, R8, R128 ;  /* 0x00000008e818723c */ /* 0x000fec0000081080 */
[----:B-1----:R-:W-:Y:S05]  /*a7f20*/  HMMA.1688.F32.TF32 R40, R224, R32, R132 ;  /* 0x00000020e028723c */ /* 0x002fea0000081084 */
        /* <DEDUP_REMOVED lines=174> */
[----:B------:R-:W-:-:S15]  /*a8a10*/  HMMA.1688.F32.TF32 R24, R232, R216, R24 ;  /* 0x000000d8e818723c */ /* 0x000fde0000081018 */
[----:B------:R-:W-:-:S02]  /*a8a20*/  NOP ;  /* 0x0000000000007918 */ /* 0x000fc40000000000 */
[----:B------:R-:W-:Y:S04]  /*a8a30*/  STL.64 [R1+0x28c0], R224 ;  /* 0x0028c0e001007387 */ /* 0x000fe80000100a00 */
[----:B------:R2:W-:Y:S02]  /*a8a40*/  STL.64 [R1+0x28c8], R226 ;  /* 0x0028c8e201007387 */ /* 0x0005e40000100a00 */
[C---:B--2---:R-:W-:Y:S06]  /*a8a50*/  HMMA.1688.F32.TF32 R224, R232.reuse, R12, R208 ;  /* 0x0000000ce8e0723c */ /* 0x044fec00000810d0 */
[C---:B----4-:R-:W-:Y:S06]  /*a8a60*/  HMMA.1688.F32.TF32 R208, R232.reuse, R16, R192 ;  /* 0x00000010e8d0723c */ /* 0x050fec00000810c0 */
        /* <DEDUP_REMOVED lines=25> */
[----:B--2---:R-:W-:Y:S06]  /*a8c00*/  HMMA.1688.F32.TF32 R24, R232, R32, R112 ;  /* 0x00000020e818723c */ /* 0x004fec0000081070 */
[C---:B---3--:R-:W-:Y:S01]  /*a8c10*/  HMMA.1688.F32.TF32 R20, R228.reuse, R8, R108 ;  /* 0x00000008e414723c */ /* 0x048fe2000008106c */
        /* <DEDUP_REMOVED lines=8> */
[----:B------:R-:W-:Y:S04]  /*a8ca0*/  STL.64 [R1+0x2e00], R20 ;  /* 0x002e001401007387 */ /* 0x000fe80000100a00 */
[----:B------:R4:W-:Y:S01]  /*a8cb0*/  STL.64 [R1+0x2e08], R22 ;  /* 0x002e081601007387 */ /* 0x0009e20000100a00 */
[C---:B--2---:R-:W-:Y:S06]  /*a8cc0*/  HMMA.1688.F32.TF32 R40, R228.reuse, R28, R100 ;  /* 0x0000001ce428723c */ /* 0x044fec0000081064 */
[C---:B---3--:R-:W-:Y:S06]  /*a8cd0*/  HMMA.1688.F32.TF32 R24, R228.reuse, R220, R92 ;  /* 0x000000dce418723c */ /* 0x048fec000008105c */
[C---:B----4-:R-:W-:Y:S11]  /*a8ce0*/  HMMA.1688.F32.TF32 R20, R228.reuse, R212, R88 ;  /* 0x000000d4e414723c */ /* 0x050ff60000081058 */
        /* <DEDUP_REMOVED lines=148> */
[----:B------:R-:W-:-:S15]  /*a9630*/  HMMA.1688.F32.TF32 R24, R228, R48, R24 ;  /* 0x00000030e418723c */ /* 0x000fde0000081018 */
[----:B------:R-:W-:-:S02]  /*a9640*/  NOP ;  /* 0x0000000000007918 */ /* 0x000fc40000000000 */
[----:B------:R-:W-:Y:S04]  /*a9650*/  STL.64 [R1+0x2d10], R224 ;  /* 0x002d10e001007387 */ /* 0x000fe80000100a00 */
[----:B------:R4:W-:Y:S02]  /*a9660*/  STL.64 [R1+0x2d18], R226 ;  /* 0x002d18e201007387 */ /* 0x0009e40000100a00 */
[C---:B----4-:R-:W-:Y:S06]  /*a9670*/  HMMA.1688.F32.TF32 R224, R228.reuse, R164, R208 ;  /* 0x000000a4e4e0723c */ /* 0x050fec00000810d0 */
[C---:B--2---:R-:W-:Y:S06]  /*a9680*/  HMMA.1688.F32.TF32 R208, R228.reuse, R168, R192 ;  /* 0x000000a8e4d0723c */ /* 0x044fec00000810c0 */
        /* <DEDUP_REMOVED lines=14> */
[----:B------:R3:W-:Y:S04]  /*a9770*/  STL.64 [R1+0x2cb8], R22 ;  /* 0x002cb81601007387 */ /* 0x0007e80000100a00 */
[----:B------:R-:W-:Y:S04]  /*a9780*/  LDS R224, [R3+UR10+0x10700] ;  /* 0x0107000a03e07984 */ /* 0x000fe80008000800 */
[----:B------:R-:W-:Y:S04]  /*a9790*/  LDS R226, [R3+UR10+0x12700] ;  /* 0x0127000a03e27984 */ /* 0x000fe80008000800 */
[----:B------:R-:W-:Y:S04]  /*a97a0*/  LDS R225, [R239+UR10+0x10700] ;  /* 0x0107000aefe17984 */ /* 0x000fe80008000800 */
[----:B------:R-:W4:Y:S01]  /*a97b0*/  LDS R227, [R239+UR10+0x12700] ;  /* 0x0127000aefe37984 */ /* 0x000f220008000800 */
        /* <DEDUP_REMOVED lines=14> */
[----:B------:R-:W-:Y:S04]  /*a98a0*/  STL.64 [R1+0x2c60], R24 ;  /* 0x002c601801007387 */ /* 0x000fe80000100a00 */
[----:B------:R-:W-:Y:S04]  /*a98b0*/  STL.64 [R1+0x2c68], R26 ;  /* 0x002c681a01007387 */ /* 0x000fe80000100a00 */
[----:B------:R-:W-:Y:S04]  /*a98c0*/  STL.64 [R1+0x2c50], R20 ;  /* 0x002c501401007387 */ /* 0x000fe80000100a00 */
[----:B------:R1:W-:Y:S02]  /*a98d0*/  STL.64 [R1+0x2c58], R22 ;  /* 0x002c581601007387 */ /* 0x0003e40000100a00 */
[C---:B-1----:R-:W-:Y:S06]  /*a98e0*/  HMMA.1688.F32.TF32 R20, R228.reuse, R136, R100 ;  /* 0x00000088e414723c */ /* 0x042fec0000081064 */
[C---:B------:R-:W-:Y:S06]  /*a98f0*/  HMMA.1688.F32.TF32 R40, R228.reuse, R176, R92 ;  /* 0x000000b0e428723c */ /* 0x040fec000008105c */
[C---:B------:R-:W-:Y:S11]  /*a9900*/  HMMA.1688.F32.TF32 R24, R228.reuse, R36, R88 ;  /* 0x00000024e418723c */ /* 0x040ff60000081058 */
[----:B------:R-:W-:Y:S04]  /*a9910*/  STL.64 [R1+0x2c40], R20 ;  /* 0x002c401401007387 */ /* 0x000fe80000100a00 */
[----:B------:R1:W-:Y:S02]  /*a9920*/  STL.64 [R1+0x2c48], R22 ;  /* 0x002c481601007387 */ /* 0x0003e40000100a00 */
[----:B-1----:R-:W-:Y:S02]  /*a9930*/  HMMA.1688.F32.TF32 R20, R228, R32, R84 ;  /* 0x00000020e414723c */ /* 0x002fe40000081054 */
        /* <DEDUP_REMOVED lines=26> */
[C---:B-1----:R-:W-:Y:S06]  /*a9ae0*/  HMMA.1688.F32.TF32 R20, R232.reuse, R104, R4 ;  /* 0x00000068e814723c */ /* 0x042fec0000081004 */
[C---:B------:R-:W-:Y:S04]  /*a9af0*/  HMMA.1688.F32.TF32 R4, R232.reuse, R96, R248 ;  /* 0x00000060e804723c */ /* 0x040fe800000810f8 */
[----:B------:R-:W-:Y:S04]  /*a9b00*/  STL.64 [R1+0x3090], R40 ;  /* 0x0030902801007387 */ /* 0x000fe80000100a00 */
[----:B------:R-:W-:Y:S04]  /*a9b10*/  STL.64 [R1+0x3098], R42 ;  /* 0x0030982a01007387 */ /* 0x000fe80000100a00 */
[----:B------:R1:W-:Y:S04]  /*a9b20*/  STL.64 [R1+0x3080], R24 ;  /* 0x0030801801007387 */ /* 0x0003e80000100a00 */
[----:B------:R2:W-:Y:S04]  /*a9b30*/  STL.64 [R1+0x3088], R26 ;  /* 0x0030881a01007387 */ /* 0x0005e80000100a00 */
        /* <DEDUP_REMOVED lines=62> */
[----:B--2---:R-:W3:Y:S04]  /*a9f20*/  LDL.LU R26, [R1+0xf88] ;  /* 0x000f8800011a7983 */ /* 0x004ee80000300800 */
[----:B------:R-:W3:Y:S04]  /*a9f30*/  LDL.LU R27, [R1+0xf8c] ;  /* 0x000f8c00011b7983 */ /* 0x000ee80000300800 */
[----:B----4-:R-:W2:Y:S04]  /*a9f40*/  LDL.LU R20, [R1+0xf90] ;  /* 0x000f900001147983 */ /* 0x010ea80000300800 */
        /* <DEDUP_REMOVED lines=69> */
[----:B------:R-:W-:Y:S01]  /*aa3a0*/  HMMA.1688.F32.TF32 R4, R224, R212, R4 ;  /* 0x000000d4e004723c */ /* 0x000fe20000081004 */
[----:B------:R-:W-:-:S02]  /*aa3b0*/  IMAD.MOV.U32 R147, RZ, RZ, R236 ;  /* 0x000000ffff937224 */ /* 0x000fc400078e00ec */
[----:B------:R-:W-:Y:S01]  /*aa3c0*/  IMAD.MOV.U32 R146, RZ, RZ, R237 ;  /* 0x000000ffff927224 */ /* 0x000fe200078e00ed */
[----:B------:R-:W-:Y:S04]  /*aa3d0*/  LDS R229, [R239+UR10+0x10780] ;  /* 0x0107800aefe57984 */ /* 0x000fe80008000800 */
[----:B------:R-:W-:Y:S01]  /*aa3e0*/  LDS R231, [R239+UR10+0x12780] ;  /* 0x0127800aefe77984 */ /* 0x000fe20008000800 */
[----:B------:R-:W-:Y:S02]  /*aa3f0*/  IMAD.MOV.U32 R15, RZ, RZ, R60 ;  /* 0x000000ffff0f7224 */ /* 0x000fe400078e003c */
[----:B------:R-:W-:Y:S01]  /*aa400*/  IMAD.MOV.U32 R14, RZ, RZ, R61 ;  /* 0x000000ffff0e7224 */ /* 0x000fe200078e003d */
[C---:B-1----:R-:W-:Y:S06]  /*aa410*/  HMMA.1688.F32.TF32 R40, R232.reuse, R168, R128 ;  /* 0x000000a8e828723c */ /* 0x042fec0000081080 */
[C---:B--2---:R-:W-:Y:S06]  /*aa420*/  HMMA.1688.F32.TF32 R24, R232.reuse, R172, R124 ;  /* 0x000000ace818723c */ /* 0x044fec000008107c */
[C---:B---3--:R-:W-:Y:S01]  /*aa430*/  HMMA.1688.F32.TF32 R20, R232.reuse, R244, R120 ;  /* 0x000000f4e814723c */ /* 0x048fe20000081078 */
[----:B------:R-:W-:Y:S04]  /*aa440*/  LDS R228, [R3+UR10+0x10780] ;  /* 0x0107800a03e47984 */ /* 0x000fe80008000800 */
[----:B------:R-:W1:Y:S06]  /*aa450*/  LDS R230, [R3+UR10+0x12780] ;  /* 0x0127800a03e67984 */ /* 0x000e6c0008000800 */
        /* <DEDUP_REMOVED lines=35> */
[----:B----4-:R-:W-:Y:S01]  /*aa690*/  HMMA.1688.F32.TF32 R20, R232, R32, R64 ;  /* 0x00000020e814723c */ /* 0x010fe20000081040 */
[----:B------:R-:W-:Y:S04]  /*aa6a0*/  LDS R233, [R239+UR10+0x14000] ;  /* 0x0140000aefe97984 */ /* 0x000fe80008000800 */
[----:B------:R-:W-:Y:S01]  /*aa6b0*/  LDS R235, [R239+UR10+0x16000] ;  /* 0x0160000aefeb7984 */ /* 0x000fe20008000800 */
[----:B------:R-:W-:-:S02]  /*aa6c0*/  IMAD.MOV.U32 R2, RZ, RZ, R36 ;  /* 0x000000ffff027224 */ /* 0x000fc400078e0024 */
[----:B------:R-:W-:Y:S01]  /*aa6d0*/  IMAD.MOV.U32 R0, RZ, RZ, R37 ;  /* 0x000000ffff007224 */ /* 0x000fe200078e0025 */
[----:B------:R-:W-:Y:S04]  /*aa6e0*/  LDS R232, [R3+UR10+0x14000] ;  /* 0x0140000a03e87984 */ /* 0x000fe80008000800 */
[----:B------:R-:W2:Y:S04]  /*aa6f0*/  LDS R234, [R3+UR10+0x16000] ;  /* 0x0160000a03ea7984 */ /* 0x000ea80008000800 */
[----:B------:R-:W-:Y:S04]  /*aa700*/  STL.64 [R1+0x2e30], R40 ;  /* 0x002e302801007387 */ /* 0x000fe80000100a00 */
[----:B------:R-:W-:Y:S04]  /*aa710*/  STL.64 [R1+0x2e38], R42 ;  /* 0x002e382a01007387 */ /* 0x000fe80000100a00 */
[----:B------:R3:W-:Y:S04]  /*aa720*/  STL.64 [R1+0x75a0], R32 ;  /* 0x0075a02001007387 */ /* 0x0007e80000100a00 */
[----:B------:R-:W-:Y:S04]  /*aa730*/  STL.64 [R1+0x2e20], R24 ;  /* 0x002e201801007387 */ /* 0x000fe80000100a00 */
[----:B------:R4:W-:Y:S04]  /*aa740*/  STL.64 [R1+0x2e28], R26 ;  /* 0x002e281a01007387 */ /* 0x0009e80000100a00 */
[----:B------:R-:W-:Y:S04]  /*aa750*/  STL.64 [R1+0x2e10], R20 ;  /* 0x002e101401007387 */ /* 0x000fe80000100a00 */
[----:B------:R1:W-:Y:S01]  /*aa760*/  STL.64 [R1+0x2e18], R22 ;  /* 0x002e181601007387 */ /* 0x0003e20000100a00 */
[C---:B---3--:R-:W-:Y:S06]  /*aa770*/  HMMA.1688.F32.TF32 R32, R224.reuse, R8, R56 ;  /* 0x00000008e020723c */ /* 0x048fec0000081038 */
[C---:B----4-:R-:W-:Y:S06]  /*aa780*/  HMMA.1688.F32.TF32 R24, R224.reuse, R28, R52 ;  /* 0x0000001ce018723c */ /* 0x050fec0000081034 */
[C---:B-1----:R-:W-:Y:S11]  /*aa790*/  HMMA.1688.F32.TF32 R20, R224.reuse, R220, R44 ;  /* 0x000000dce014723c */ /* 0x042ff6000008102c */
        /* <DEDUP_REMOVED lines=8> */
[----:B------:R-:W3:Y:S01]  /*aa820*/  LDL.LU R44, [R1+0xdc0] ;  /* 0x000dc000012c7983 */ /* 0x000ee20000300800 */
[----:B-1----:R-:W-:-:S15]  /*aa830*/  HMMA.1688.F32.TF32 R4, R224, R204, R248 ;  /* 0x000000cce004723c */ /* 0x002fde00000810f8 */
[----:B------:R-:W-:-:S08]  /*aa840*/  NOP ;  /* 0x0000000000007918 */ /* 0x000fd00000000000 */
        /* <DEDUP_REMOVED lines=101> */
[C---:B---3--:R-:W-:Y:S06]  /*aaea0*/  HMMA.1688.F32.TF32 R24, R224.reuse, R104, R24 ;  /* 0x00000068e018723c */ /* 0x048fec0000081018 */
[C---:B--2---:R-:W-:Y:S06]  /*aaeb0*/  HMMA.1688.F32.TF32 R32, R224.reuse, R180, R20 ;  /* 0x000000b4e020723c */ /* 0x044fec0000081014 */
[C---:B------:R-:W-:Y:S06]  /*aaec0*/  HMMA.1688.F32.TF32 R192, R224.reuse, R196, R192 ;  /* 0x000000c4e0c0723c */ /* 0x040fec00000810c0 */
        /* <DEDUP_REMOVED lines=71> */
[----:B------:R-:W3:Y:S04]  /*ab340*/  LDL.LU R192, [R1] ;  /* 0x0000000001c07983 */ /* 0x000ee80000300800 */
        /* <DEDUP_REMOVED lines=117> */
[----:B---3--:R-:W-:-:S15]  /*abaa0*/  HMMA.1688.F32.TF32 R32, R224, R36, R32 ;  /* 0x00000024e020723c */ /* 0x008fde0000081020 */
[----:B------:R-:W-:-:S08]  /*abab0*/  NOP ;  /* 0x0000000000007918 */ /* 0x000fd00000000000 */
[----:B------:R1:W-:Y:S04]  /*abac0*/  STL.64 [R1+0x3260], R32 ;  /* 0x0032602001007387 */ /* 0x0003e80000100a00 */
[----:B------:R3:W-:Y:S04]  /*abad0*/  STL.64 [R1+0x3268], R34 ;  /* 0x0032682201007387 */ /* 0x0007e80000100a00 */
[----:B-1----:R-:W3:Y:S01]  /*abae0*/  LDL.LU.64 R32, [R1+0x75a0] ;  /* 0x0075a00001207983 */ /* 0x002ee20000300a00 */
[C---:B--2---:R-:W-:Y:S06]  /*abaf0*/  HMMA.1688.F32.TF32 R20, R228.reuse, R8, R20 ;  /* 0x00000008e414723c */ /* 0x044fec0000081014 */
[C---:B------:R-:W-:Y:S06]  /*abb00*/  HMMA.1688.F32.TF32 R28, R228.reuse, R28, R24 ;  /* 0x0000001ce41c723c */ /* 0x040fec0000081018 */
[C---:B------:R-:W-:Y:S06]  /*abb10*/  HMMA.1688.F32.TF32 R132, R228.reuse, R220, R132 ;  /* 0x000000dce484723c */ /* 0x040fec0000081084 */
[C---:B------:R-:W-:Y:S01]  /*abb20*/  HMMA.1688.F32.TF32 R128, R228.reuse, R212, R128 ;  /* 0x000000d4e480723c */ /* 0x040fe20000081080 */
        /* <DEDUP_REMOVED lines=19> */
[C---:B----4-:R-:W-:Y:S06]  /*abc60*/  HMMA.1688.F32.TF32 R16, R228.reuse, R16, R4 ;  /* 0x00000010e410723c */ /* 0x050fec0000081004 */
[----:B------:R-:W-:Y:S06]  /*abc70*/  HMMA.1688.F32.TF32 R240, R228, R240, R236 ;  /* 0x000000f0e4f0723c */ /* 0x000fec00000810ec */
[----:B---3--:R-:W-:Y:S01]  /*abc80*/  HMMA.1688.F32.TF32 R224, R224, R32, R40 ;  /* 0x00000020e0e0723c */ /* 0x008fe20000081028 */
[----:B------:R-:W3:Y:S04]  /*abc90*/  LDL.LU.64 R42, [R1+0x7588] ;  /* 0x00758800012a7983 */ /* 0x000ee80000300a00 */
[----:B------:R-:W4:Y:S01]  /*abca0*/  LDL.LU.64 R40, [R1+0x7580] ;  /* 0x0075800001287983 */ /* 0x000f220000300a00 */
[----:B------:R-:W-:-:S02]  /*abcb0*/  IMAD.MOV.U32 R179, RZ, RZ, R32 ;  /* 0x000000ffffb37224 */ /* 0x000fc400078e0020 */
[----:B------:R-:W-:-:S15]  /*abcc0*/  IMAD.MOV.U32 R178, RZ, RZ, R33 ;  /* 0x000000ffffb27224 */ /* 0x000fde00078e0021 */
[----:B------:R-:W-:Y:S04]  /*abcd0*/  STL.64 [R1+0x3250], R224 ;  /* 0x003250e001007387 */ /* 0x000fe80000100a00 */
[----:B------:R-:W-:Y:S04]  /*abce0*/  STL.64 [R1+0x3258], R226 ;  /* 0x003258e201007387 */ /* 0x000fe80000100a00 */
[----:B------:R-:W2:Y:S04]  /*abcf0*/  LDL.LU.64 R34, [R1+0x7578] ;  /* 0x0075780001227983 */ /* 0x000ea80000300a00 */
[----:B------:R-:W2:Y:S04]  /*abd00*/  LDL.LU.64 R32, [R1+0x7570] ;  /* 0x0075700001207983 */ /* 0x000ea80000300a00 */
[----:B------:R-:W-:Y:S04]  /*abd10*/  STL.64 [R1+0x3850], R20 ;  /* 0x0038501401007387 */ /* 0x000fe80000100a00 */
[----:B------:R1:W-:Y:S04]  /*abd20*/  STL.64 [R1+0x3858], R22 ;  /* 0x0038581601007387 */ /* 0x0003e80000100a00 */
[----:B-1----:R-:W2:Y:S04]  /*abd30*/  LDL.LU.64 R22, [R1+0x7568] ;  /* 0x0075680001167983 */ /* 0x002ea80000300a00 */
[----:B------:R-:W2:Y:S04]  /*abd40*/  LDL.LU.64 R20, [R1+0x7560] ;  /* 0x0075600001147983 */ /* 0x000ea80000300a00 */
[----:B------:R-:W2:Y:S04]  /*abd50*/  LDL.LU.64 R26, [R1+0x7558] ;  /* 0x00755800011a7983 */ /* 0x000ea80000300a00 */
        /* <DEDUP_REMOVED lines=54> */
[----:B------:R1:W-:Y:S01]  /*ac0c0*/  STL.64 [R1+0x3788], R82 ;  /* 0x0037885201007387 */ /* 0x0003e20000100a00 */
[----:B------:R-:W-:Y:S01]  /*ac0d0*/  MOV R224, R15 ;  /* 0x0000000f00e07202 */ /* 0x000fe20000000f00 */
[----:B------:R-:W-:-:S02]  /*ac0e0*/  IMAD.MOV.U32 R225, RZ, RZ, R14 ;  /* 0x000000ffffe17224 */ /* 0x000fc400078e000e */
[----:B-1----:R-:W2:Y:S04]  /*ac0f0*/  LDL.LU.64 R82, [R1+0x7468] ;  /* 0x0074680001527983 */ /* 0x002ea80000300a00 */
[----:B------:R-:W2:Y:S04]  /*ac100*/  LDL.LU.64 R80, [R1+0x7460] ;  /* 0x0074600001507983 */ /* 0x000ea80000300a00 */
[----:B------:R-:W-:Y:S04]  /*ac110*/  STL.64 [R1+0x3770], R76 ;  /* 0x0037704c01007387 */ /* 0x000fe80000100a00 */
[----:B------:R1:W-:Y:S01]  /*ac120*/  STL.64 [R1+0x3778], R78 ;  /* 0x0037784e01007387 */ /* 0x0003e20000100a00 */
[C---:B------:R-:W-:Y:S03]  /*ac130*/  HMMA.1688.F32.TF32 R12, R228.reuse, R12, R44 ;  /* 0x0000000ce40c723c */ /* 0x040fe6000008102c */
        /* <DEDUP_REMOVED lines=32> */
[----:B-1----:R-:W3:Y:S04]  /*ac340*/  LDL.LU.64 R14, [R1+0x73c8] ;  /* 0x0073c800010e7983 */ /* 0x002ee80000300a00 */
[----:B------:R-:W2:Y:S04]  /*ac350*/  LDL.LU.64 R12, [R1+0x73c0] ;  /* 0x0073c000010c7983 */ /* 0x000ea80000300a00 */
[----:B------:R-:W4:Y:S04]  /*ac360*/  LDL.LU.64 R6, [R1+0x73b8] ;  /* 0x0073b80001067983 */ /* 0x000f280000300a00 */
[----:B------:R-:W4:Y:S04]  /*ac370*/  LDL.LU.64 R4, [R1+0x73b0] ;  /* 0x0073b00001047983 */ /* 0x000f280000300a00 */
[----:B------:R-:W-:Y:S04]  /*ac380*/  STL.64 [R1+0x36e0], R16 ;  /* 0x0036e01001007387 */ /* 0x000fe80000100a00 */
[----:B------:R1:W-:Y:S01]  /*ac390*/  STL.64 [R1+0x36e8], R18 ;  /* 0x0036e81201007387 */ /* 0x0003e20000100a00 */
[C---:B------:R-:W-:Y:S03]  /*ac3a0*/  HMMA.1688.F32.TF32 R224, R228.reuse, R224, R248 ;  /* 0x000000e0e4e0723c */ /* 0x040fe600000810f8 */
[----:B-1----:R-:W2:Y:S04]  /*ac3b0*/  LDL.LU.64 R18, [R1+0x73a8] ;  /* 0x0073a80001127983 */ /* 0x002ea80000300a00 */
[----:B------:R-:W2:Y:S04]  /*ac3c0*/  LDL.LU.64 R16, [R1+0x73a0] ;  /* 0x0073a00001107983 */ /* 0x000ea80000300a00 */
[----:B------:R-:W4:Y:S04]  /*ac3d0*/  LDL.LU.64 R238, [R1+0x7398] ;  /* 0x0073980001ee7983 */ /* 0x000f280000300a00 */
[----:B------:R-:W4:Y:S04]  /*ac3e0*/  LDL.LU.64 R236, [R1+0x7390] ;  /* 0x0073900001ec7983 */ /* 0x000f280000300a00 */
[----:B------:R-:W-:Y:S04]  /*ac3f0*/  STL.64 [R1+0x36d0], R240 ;  /* 0x0036d0f001007387 */ /* 0x000fe80000100a00 */
[----:B------:R1:W-:Y:S04]  /*ac400*/  STL.64 [R1+0x36d8], R242 ;  /* 0x0036d8f201007387 */ /* 0x0003e80000100a00 */
[----:B-1----:R-:W2:Y:S04]  /*ac410*/  LDL.LU.64 R242, [R1+0x7388] ;  /* 0x0073880001f27983 */ /* 0x002ea80000300a00 */
[----:B------:R-:W2:Y:S04]  /*ac420*/  LDL.LU.64 R240, [R1+0x7380] ;  /* 0x0073800001f07983 */ /* 0x000ea80000300a00 */
[----:B------:R-:W3:Y:S04]  /*ac430*/  LDL.LU.64 R250, [R1+0x7378] ;  /* 0x0073780001fa7983 */ /* 0x000ee80000300a00 */
[----:B------:R-:W3:Y:S04]  /*ac440*/  LDL.LU.64 R248, [R1+0x7370] ;  /* 0x0073700001f87983 */ /* 0x000ee80000300a00 */
[----:B------:R-:W-:Y:S04]  /*ac450*/  STL.64 [R1+0x36c0], R224 ;  /* 0x0036c0e001007387 */ /* 0x000fe80000100a00 */
[----:B------:R1:W-:Y:S02]  /*ac460*/  STL.64 [R1+0x36c8], R226 ;  /* 0x0036c8e201007387 */ /* 0x0003e40000100a00 */
[C---:B-1----:R-:W-:Y:S06]  /*ac470*/  HMMA.1688.F32.TF32 R224, R228.reuse, R216, R208 ;  /* 0x000000d8e4e0723c */ /* 0x042fec00000810d0 */
[----:B------:R-:W-:-:S15]  /*ac480*/  HMMA.1688.F32.TF32 R208, R228, R200, R192 ;  /* 0x000000c8e4d0723c */ /* 0x000fde00000810c0 */
[----:B------:R-:W-:-:S02]  /*ac490*/  NOP ;  /* 0x0000000000007918 */ /* 0x000fc40000000000 */
[----:B------:R-:W-:Y:S04]  /*ac4a0*/  STL.64 [R1+0x36b0], R224 ;  /* 0x0036b0e001007387 */ /* 0x000fe80000100a00 */
[----:B------:R-:W-:Y:S04]  /*ac4b0*/  STL.64 [R1+0x36b8], R226 ;  /* 0x0036b8e201007387 */ /* 0x000fe80000100a00 */
[----:B------:R-:W-:Y:S04]  /*ac4c0*/  STL.64 [R1+0x36a0], R208 ;  /* 0x0036a0d001007387 */ /* 0x000fe80000100a00 */
[----:B------:R-:W-:Y:S01]  /*ac4d0*/  STL.64 [R1+0x36a8], R210 ;  /* 0x0036a8d201007387 */ /* 0x000fe20000100a00 */
[----:B---3--:R-:W-:Y:S07]  /*ac4e0*/  HMMA.1688.F32.TF32 R192, R228, R184, R248 ;  /* 0x000000b8e4c0723c */ /* 0x008fee00000810f8 */
[----:B------:R-:W-:-:S02]  /*ac4f0*/  IMAD.MOV.U32 R250, RZ, RZ, R14 ;  /* 0x000000fffffa7224 */ /* 0x000fc400078e000e */
[----:B------:R-:W-:-:S14]  /*ac500*/  IMAD.MOV.U32 R251, RZ, RZ, R15 ;  /* 0x000000fffffb7224 */ /* 0x000fdc00078e000f */
[----:B------:R-:W-:Y:S04]  /*ac510*/  STL.64 [R1+0x3690], R192 ;  /* 0x003690c001007387 */ /* 0x000fe80000100a00 */
[----:B------:R2:W-:Y:S04]  /*ac520*/  STL.64 [R1+0x3698], R194 ;  /* 0x003698c201007387 */ /* 0x0005e80000100a00 */
[----:B------:R-:W3:Y:S04]  /*ac530*/  LDL.LU R14, [R1+0x7368] ;  /* 0x00736800010e7983 */ /* 0x000ee80000300800 */
[----:B------:R-:W3:Y:S01]  /*ac540*/  LDL.LU R15, [R1+0x7364] ;  /* 0x00736400010f7983 */ /* 0x000ee20000300800 */
[----:B------:R-:W-:-:S02]  /*ac550*/  IMAD.MOV.U32 R248, RZ, RZ, R179 ;  /* 0x000000fffff87224 */ /* 0x000fc400078e00b3 */
[----:B------:R-:W-:Y:S02]  /*ac560*/  IMAD.MOV.U32 R249, RZ, RZ, R178 ;  /* 0x000000fffff97224 */ /* 0x000fe400078e00b2 */
[C---:B----4-:R-:W-:Y:S06]  /*ac570*/  HMMA.1688.F32.TF32 R176, R228.reuse, R176, R236 ;  /* 0x000000b0e4b0723c */ /* 0x050fec00000810ec */
[----:B--2---:R-:W-:Y:S01]  /*ac580*/  HMMA.1688.F32.TF32 R192, R228, R136, R240 ;  /* 0x00000088e4c0723c */ /* 0x004fe200000810f0 */
[----:B------:R-:W-:Y:S02]  /*ac590*/  IMAD.MOV.U32 R236, RZ, RZ, R2 ;  /* 0x000000ffffec7224 */ /* 0x000fe400078e0002 */
[----:B------:R-:W-:Y:S01]  /*ac5a0*/  IMAD.MOV.U32 R237, RZ, RZ, R0 ;  /* 0x000000ffffed7224 */ /* 0x000fe200078e0000 */
[----:B------:R-:W2:Y:S02]  /*ac5b0*/  LDL R242, [R1+0x1468] ;  /* 0x0014680001f27983 */ /* 0x000ea40000100800 */
[----:B------:R-:W-:-:S15]  /*ac5c0*/  HMMA.1688.F32.TF32 R4, R232, R10, R4 ;  /* 0x0000000ae804723c */ /* 0x000fde0000081004 */
[----:B------:R-:W-:-:S02]  /*ac5d0*/  NOP ;  /* 0x0000000000007918 */ /* 0x000fc40000000000 */
[----:B------:R1:W-:Y:S04]  /*ac5e0*/  STL.64 [R1+0x3680], R192 ;  /* 0x003680c001007387 */ /* 0x0003e80000100a00 */
[----:B------:R4:W-:Y:S04]  /*ac5f0*/  STL.64 [R1+0x3688], R194 ;  /* 0x003688c201007387 */ /* 0x0009e80000100a00 */
[----:B------:R-:W2:Y:S04]  /*ac600*/  LDL R243, [R1+0x146c] ;  /* 0x00146c0001f37983 */ /* 0x000ea80000100800 */
[----:B------:R-:W-:Y:S04]  /*ac610*/  STL.64 [R1+0x3670], R176 ;  /* 0x003670b001007387 */ /* 0x000fe80000100a00 */
[----:B------:R3:W-:Y:S04]  /*ac620*/  STL.64 [R1+0x3678], R178 ;  /* 0x003678b201007387 */ /* 0x0007e80000100a00 */
[----:B------:R-:W2:Y:S04]  /*ac630*/  LDL R238, [R1+0x15f8] ;  /* 0x0015f80001ee7983 */ /* 0x000ea80000100800 */
[----:B------:R-:W2:Y:S01]  /*ac640*/  LDL R239, [R1+0x15fc] ;  /* 0x0015fc0001ef7983 */ /* 0x000ea20000100800 */
[----:B------:R-:W-:-:S02]  /*ac650*/  IMAD.MOV.U32 R8, RZ, RZ, R41 ;  /* 0x000000ffff087224 */ /* 0x000fc400078e0029 */
[----:B------:R-:W-:Y:S02]  /*ac660*/  IMAD.MOV.U32 R9, RZ, RZ, R42 ;  /* 0x000000ffff097224 */ /* 0x000fe400078e002a */
[----:B------:R-:W-:Y:S01]  /*ac670*/  IMAD.MOV.U32 R10, RZ, RZ, R43 ;  /* 0x000000ffff0a7224 */ /* 0x000fe200078e002b */
[----:B------:R-:W-:Y:S01]  /*ac680*/  MOV R11, R36 ;  /* 0x00000024000b7202 */ /* 0x000fe20000000f00 */
[----:B-1----:R-:W-:Y:S02]  /*ac690*/  IMAD.MOV.U32 R192, RZ, RZ, R33 ;  /* 0x000000ffffc07224 */ /* 0x002fe400078e0021 */
[----:B------:R-:W-:Y:S02]  /*ac6a0*/  IMAD.MOV.U32 R193, RZ, RZ, R34 ;  /* 0x000000ffffc17224 */ /* 0x000fe400078e0022 */
[----:B----4-:R-:W-:Y:S02]  /*ac6b0*/  IMAD.MOV.U32 R194, RZ, RZ, R35 ;  /* 0x000000ffffc27224 */ /* 0x010fe400078e0023 */
[----:B------:R-:W-:-:S02]  /*ac6c0*/  IMAD.MOV.U32 R195, RZ, RZ, R20 ;  /* 0x000000ffffc37224 */ /* 0x000fc400078e0014 */
[----:B------:R-:W-:Y:S02]  /*ac6d0*/  IMAD.MOV.U32 R208, RZ, RZ, R21 ;  /* 0x000000ffffd07224 */ /* 0x000fe400078e0015 */
[----:B------:R-:W-:Y:S01]  /*ac6e0*/  IMAD.MOV.U32 R209, RZ, RZ, R22 ;  /* 0x000000ffffd17224 */ /* 0x000fe200078e0016 */
[----:B------:R-:W-:Y:S01]  /*ac6f0*/  MOV R210, R23 ;  /* 0x0000001700d27202 */ /* 0x000fe20000000f00 */
[C---:B---3--:R-:W-:Y:S06]  /*ac700*/  HMMA.1688.F32.TF32 R176, R228.reuse, R236, R12 ;  /* 0x000000ece4b0723c */ /* 0x048fec000008100c */
[----:B------:R-:W-:Y:S01]  /*ac710*/  HMMA.1688.F32.TF32 R12, R228, R248, R16 ;  /* 0x000000f8e40c723c */ /* 0x000fe20000081010 */
[----:B------:R-:W-:-:S02]  /*ac720*/  IMAD.MOV.U32 R211, RZ, RZ, R247 ;  /* 0x000000ffffd37224 */ /* 0x000fc400078e00f7 */
[----:B------:R-:W-:-:S03]  /*ac730*/  IMAD.MOV.U32 R224, RZ, RZ, R31 ;  /* 0x000000ffffe07224 */ /* 0x000fc600078e001f */
[C---:B------:R-:W-:Y:S06]  /*ac740*/  HMMA.1688.F32.TF32 R44, R232.reuse, R182, R44 ;  /* 0x000000b6e82c723c */ /* 0x040fec000008102c */
[C---:B------:R-:W-:Y:S06]  /*ac750*/  HMMA.1688.F32.TF32 R56, R232.reuse, R142, R56 ;  /* 0x0000008ee838723c */ /* 0x040fec0000081038 */
[C---:B------:R-:W-:Y:S06]  /*ac760*/  HMMA.1688.F32.TF32 R60, R232.reuse, R146, R60 ;  /* 0x00000092e83c723c */ /* 0x040fec000008103c */
[----:B------:R-:W-:Y:S01]  /*ac770*/  HMMA.1688.F32.TF32 R64, R232, R150, R64 ;  /* 0x00000096e840723c */ /* 0x000fe20000081040 */
[----:B------:R-:W-:Y:S04]  /*ac780*/  STL.64 [R1+0x3660], R176 ;  /* 0x003660b001007387 */ /* 0x000fe80000100a00 */
[----:B------:R-:W-:Y:S04]  /*ac790*/  STL.64 [R1+0x3668], R178 ;  /* 0x003668b201007387 */ /* 0x000fe80000100a00 */
[----:B------:R1:W-:Y:S04]  /*ac7a0*/  STL.64 [R1+0x6f50], R6 ;  /* 0x006f500601007387 */ /* 0x0003e80000100a00 */
[----:B------:R-:W-:Y:S04]  /*ac7b0*/  STL.64 [R1+0x3650], R12 ;  /* 0x0036500c01007387 */ /* 0x000fe80000100a00 */
[----:B------:R-:W-:Y:S04]  /*ac7c0*/  STL.64 [R1+0x3658], R14 ;  /* 0x0036580e01007387 */ /* 0x000fe80000100a00 */
[----:B------:R-:W-:Y:S01]  /*ac7d0*/  STL.64 [R1+0x6f48], R4 ;  /* 0x006f480401007387 */ /* 0x000fe20000100a00 */
[----:B------:R-:W-:-:S02]  /*ac7e0*/  IMAD.MOV.U32 R228, RZ, RZ, R246 ;  /* 0x000000ffffe47224 */ /* 0x000fc400078e00f6 */
[----:B------:R-:W-:Y:S02]  /*ac7f0*/  IMAD.MOV.U32 R229, RZ, RZ, R28 ;  /* 0x000000ffffe57224 */ /* 0x000fe400078e001c */
[----:B------:R-:W-:Y:S02]  /*ac800*/  IMAD.MOV.U32 R230, RZ, RZ, R29 ;  /* 0x000000ffffe67224 */ /* 0x000fe400078e001d */
[----:B------:R-:W-:Y:S01]  /*ac810*/  IMAD.MOV.U32 R231, RZ, RZ, R24 ;  /* 0x000000ffffe77224 */ /* 0x000fe200078e0018 */
[----:B------:R-:W-:Y:S04]  /*ac820*/  LDS R12, [R3+UR10+0x14080] ;  /* 0x0140800a030c7984 */ /* 0x000fe80008000800 */
[----:B------:R-:W-:Y:S04]  /*ac830*/  LDS R14, [R3+UR10+0x16080] ;  /* 0x0160800a030e7984 */ /* 0x000fe80008000800 */
[----:B-1----:R-:W3:Y:S04]  /*ac840*/  LDL R6, [R1+0x14a8] ;  /* 0x0014a80001067983 */ /* 0x002ee80000100800 */
[----:B------:R-:W3:Y:S04]  /*ac850*/  LDL R7, [R1+0x14ac] ;  /* 0x0014ac0001077983 */ /* 0x000ee80000100800 */
[----:B------:R-:W4:Y:S04]  /*ac860*/  LDL.LU R41, [R1+0x7360] ;  /* 0x0073600001297983 */ /* 0x000f280000300800 */
[----:B------:R-:W4:Y:S04]  /*ac870*/  LDL.LU R42, [R1+0x735c] ;  /* 0x00735c00012a7983 */ /* 0x000f280000300800 */
[----:B------:R-:W4:Y:S04]  /*ac880*/  LDL.LU R43, [R1+0x7358] ;  /* 0x00735800012b7983 */ /* 0x000f280000300800 */
[----:B------:R-:W3:Y:S01]  /*ac890*/  LDL.LU R36, [R1+0x7354] ;  /* 0x0073540001247983 */ /* 0x000ee20000300800 */
[----:B------:R-:W-:-:S03]  /*ac8a0*/  IMAD.MOV.U32 R176, RZ, RZ, R37 ;  /* 0x000000ffffb07224 */ /* 0x000fc600078e0025 */
[----:B------:R-:W3:Y:S01]  /*ac8b0*/  LDL.LU R37, [R1+0x7350] ;  /* 0x0073500001257983 */ /* 0x000ee20000300800 */
[----:B------:R-:W-:Y:S02]  /*ac8c0*/  IMAD.MOV.U32 R177, RZ, RZ, R38 ;  /* 0x000000ffffb17224 */ /* 0x000fe400078e0026 */
[----:B------:R-:W-:Y:S01]  /*ac8d0*/  IMAD.MOV.U32 R178, RZ, RZ, R39 ;  /* 0x000000ffffb27224 */ /* 0x000fe200078e0027 */
[----:B------:R-:W3:Y:S04]  /*ac8e0*/  LDL.LU R38, [R1+0x734c] ;  /* 0x00734c0001267983 */ /* 0x000ee80000300800 */
[----:B------:R-:W3:Y:S01]  /*ac8f0*/  LDL.LU R39, [R1+0x7348] ;  /* 0x0073480001277983 */ /* 0x000ee20000300800 */
[----:B------:R-:W-:Y:S01]  /*ac900*/  IMAD.MOV.U32 R179, RZ, RZ, R32 ;  /* 0x000000ffffb37224 */ /* 0x000fe200078e0020 */
[C---:B------:R-:W-:Y:S02]  /*ac910*/  HMMA.1688.F32.TF32 R68, R232.reuse, R154, R68 ;  /* 0x0000009ae844723c */ /* 0x040fe40000081044 */
        /* <DEDUP_REMOVED lines=22> */
[----:B------:R-:W-:Y:S04]  /*aca80*/  LDS R16, [R3+UR10+0x14100] ;  /* 0x0141000a03107984 */ /* 0x000fe80008000800 */
[----:B------:R-:W-:Y:S01]  /*aca90*/  LDS R18, [R3+UR10+0x16100] ;  /* 0x0161000a03127984 */ /* 0x000fe20008000800 */
[----:B--2---:R-:W-:-:S15]  /*acaa0*/  HMMA.1688.F32.TF32 R20, R232, R242, R20 ;  /* 0x000000f2e814723c */ /* 0x004fde0000081014 */
[----:B------:R-:W-:-:S08]  /*acab0*/  NOP ;  /* 0x0000000000007918 */ /* 0x000fd00000000000 */
[----:B------:R1:W-:Y:S04]  /*acac0*/  STL [R1+0x6f78], R20 ;  /* 0x006f781401007387 */ /* 0x0003e80000100800 */
[----:B------:R2:W-:Y:S04]  /*acad0*/  STL [R1+0x6f74], R21 ;  /* 0x006f741501007387 */ /* 0x0005e80000100800 */
[----:B------:R4:W-:Y:S04]  /*acae0*/  STL [R1+0x6f70], R22 ;  /* 0x006f701601007387 */ /* 0x0009e80000100800 */
[----:B------:R3:W-:Y:S01]  /*acaf0*/  STL [R1+0x6f6c], R23 ;  /* 0x006f6c1701007387 */ /* 0x0007e20000100800 */
[----:B-1----:R-:W-:-:S02]  /*acb00*/  IMAD.MOV.U32 R20, RZ, RZ, R25 ;  /* 0x000000ffff147224 */ /* 0x002fc400078e0019 */
[----:B--2---:R-:W-:Y:S01]  /*acb10*/  IMAD.MOV.U32 R21, RZ, RZ, R26 ;  /* 0x000000ffff157224 */ /* 0x004fe200078e001a */
[----:B------:R-:W2:Y:S04]  /*acb20*/  LDL.LU R25, [R1+0x7310] ;  /* 0x0073100001197983 */ /* 0x000ea80000300800 */
[----:B------:R-:W2:Y:S01]  /*acb30*/  LDL.LU R26, [R1+0x730c] ;  /* 0x00730c00011a7983 */ /* 0x000ea20000300800 */
[----:B----4-:R-:W-:Y:S02]  /*acb40*/  IMAD.MOV.U32 R22, RZ, RZ, R27 ;  /* 0x000000ffff167224 */ /* 0x010fe400078e001b */
[----:B---3--:R-:W-:Y:S01]  /*acb50*/  IMAD.MOV.U32 R23, RZ, RZ, R30 ;  /* 0x000000ffff177224 */ /* 0x008fe200078e001e */
[----:B------:R-:W2:Y:S04]  /*acb60*/  LDL.LU R27, [R1+0x7308] ;  /* 0x00730800011b7983 */ /* 0x000ea80000300800 */
[----:B------:R-:W3:Y:S04]  /*acb70*/  LDL.LU R30, [R1+0x7304] ;  /* 0x00730400011e7983 */ /* 0x000ee80000300800 */
[----:B------:R-:W3:Y:S01]  /*acb80*/  LDL.LU R31, [R1+0x7300] ;  /* 0x00730000011f7983 */ /* 0x000ee20000300800 */
[C---:B------:R-:W-:Y:S06]  /*acb90*/  HMMA.1688.F32.TF32 R32, R232.reuse, R206, R32 ;  /* 0x000000cee820723c */ /* 0x040fec0000081020 */
[C---:B------:R-:W-:Y:S06]  /*acba0*/  HMMA.1688.F32.TF32 R36, R232.reuse, R198, R36 ;  /* 0x000000c6e824723c */ /* 0x040fec0000081024 */
[C---:B------:R-:W-:Y:S01]  /*acbb0*/  HMMA.1688.F32.TF32 R40, R232.reuse, R190, R40 ;  /* 0x000000bee828723c */ /* 0x040fe20000081028 */
[----:B------:R-:W4:Y:S04]  /*acbc0*/  LDL.LU R225, [R1+0x474] ;  /* 0x0004740001e17983 */ /* 0x000f280000300800 */
[----:B------:R-:W4:Y:S04]  /*acbd0*/  LDL.LU R226, [R1+0x478] ;  /* 0x0004780001e27983 */ /* 0x000f280000300800 */
[----:B------:R-:W4:Y:S01]  /*acbe0*/  LDL.LU R227, [R1+0x47c] ;  /* 0x00047c0001e37983 */ /* 0x000f220000300800 */
[C---:B--2---:R-:W-:Y:S06]  /*acbf0*/  HMMA.1688.F32.TF32 R24, R232.reuse, R222, R24 ;  /* 0x000000dee818723c */ /* 0x044fec0000081018 */
[----:B---3--:R-:W-:-:S15]  /*acc00*/  HMMA.1688.F32.TF32 R28, R232, R214, R28 ;  /* 0x000000d6e81c723c */ /* 0x008fde000008101c */
[----:B------:R-:W-:-:S02]  /*acc10*/  NOP ;  /* 0x0000000000007918 */ /* 0x000fc40000000000 */
[----:B------:R1:W-:Y:S04]  /*acc20*/  STL.64 [R1+0x70e8], R26 ;  /* 0x0070e81a01007387 */ /* 0x0003e80000100a00 */
[----:B------:R-:W-:Y:S04]  /*acc30*/  STL.64 [R1+0x70e0], R24 ;  /* 0x0070e01801007387 */ /* 0x000fe80000100a00 */
[----:B-1----:R-:W2:Y:S04]  /*acc40*/  LDL.64 R26, [R1+0x1598] ;  /* 0x00159800011a7983 */ /* 0x002ea80000100a00 */
[----:B------:R-:W-:Y:S04]  /*acc50*/  STL.64 [R1+0x70f8], R30 ;  /* 0x0070f81e01007387 */ /* 0x000fe80000100a00 */
[----:B------:R-:W-:Y:S04]  /*acc60*/  STL.64 [R1+0x70f0], R28 ;  /* 0x0070f01c01007387 */ /* 0x000fe80000100a00 */
[----:B------:R1:W-:Y:S04]  /*acc70*/  STL.64 [R1+0x7108], R34 ;  /* 0x0071082201007387 */ /* 0x0003e80000100a00 */
[----:B------:R-:W-:Y:S04]  /*acc80*/  STL.64 [R1+0x7100], R32 ;  /* 0x0071002001007387 */ /* 0x000fe80000100a00 */
[----:B-1----:R-:W3:Y:S04]  /*acc90*/  LDL.64 R34, [R1+0x1478] ;  /* 0x0014780001227983 */ /* 0x002ee80000100a00 */
[----:B------:R1:W-:Y:S04]  /*acca0*/  STL.64 [R1+0x7118], R38 ;  /* 0x0071182601007387 */ /* 0x0003e80000100a00 */
[----:B------:R-:W-:Y:S04]  /*accb0*/  STL.64 [R1+0x7110], R36 ;  /* 0x0071102401007387 */ /* 0x000fe80000100a00 */
[----:B-1----:R-:W4:Y:S04]  /*accc0*/  LDL.64 R38, [R1+0x1588] ;  /* 0x0015880001267983 */ /* 0x002f280000100a00 */
[----:B------:R1:W-:Y:S04]  /*accd0*/  STL.64 [R1+0x7128], R42 ;  /* 0x0071282a01007387 */ /* 0x0003e80000100a00 */
[----:B------:R-:W-:Y:S04]  /*acce0*/  STL.64 [R1+0x7120], R40 ;  /* 0x0071202801007387 */ /* 0x000fe80000100a00 */
[----:B-1----:R-:W2:Y:S01]  /*accf0*/  LDL.64 R42, [R1+0x1498] ;  /* 0x00149800012a7983 */ /* 0x002ea20000100a00 */
[C---:B------:R-:W-:Y:S03]  /*acd00*/  HMMA.1688.F32.TF32 R52, R232.reuse, R6, R52 ;  /* 0x00000006e834723c */ /* 0x040fe60000081034 */
[----:B------:R1:W-:Y:S04]  /*acd10*/  STL.64 [R1+0x7138], R46 ;  /* 0x0071382e01007387 */ /* 0x0003e80000100a00 */
[----:B------:R-:W-:Y:S04]  /*acd20*/  STL.64 [R1+0x7130], R44 ;  /* 0x0071302c01007387 */ /* 0x000fe80000100a00 */
[----:B-1----:R-:W3:Y:S01]  /*acd30*/  LDL.64 R46, [R1+0x15e8] ;  /* 0x0015e800012e7983 */ /* 0x002ee20000100a00 */
[----:B--2---:R-:W-:-:S15]  /*acd40*/  HMMA.1688.F32.TF32 R48, R232, R42, R48 ;  /* 0x0000002ae830723c */ /* 0x004fde0000081030 */
[----:B------:R-:W-:-:S08]  /*acd50*/  NOP ;  /* 0x0000000000007918 */ /* 0x000fd00000000000 */
[----:B------:R1:W-:Y:S04]  /*acd60*/  STL.64 [R1+0x7148], R50 ;  /* 0x0071483201007387 */ /* 0x0003e80000100a00 */
[----:B------:R-:W-:Y:S04]  /*acd70*/  STL.64 [R1+0x7140], R48 ;  /* 0x0071403001007387 */ /* 0x000fe80000100a00 */
[----:B-1----:R-:W2:Y:S04]  /*acd80*/  LDL.64 R50, [R1+0x1578] ;  /* 0x0015780001327983 */ /* 0x002ea80000100a00 */
[----:B------:R-:W-:Y:S04]  /*acd90*/  STL.64 [R1+0x7160], R54 ;  /* 0x0071603601007387 */ /* 0x000fe80000100a00 */
[----:B------:R-:W-:Y:S04]  /*acda0*/  STL.64 [R1+0x7158], R52 ;  /* 0x0071583401007387 */ /* 0x000fe80000100a00 */
[----:B------:R1:W-:Y:S04]  /*acdb0*/  STL.64 [R1+0x7170], R58 ;  /* 0x0071703a01007387 */ /* 0x0003e80000100a00 */
[----:B------:R-:W-:Y:S04]  /*acdc0*/  STL.64 [R1+0x7168], R56 ;  /* 0x0071683801007387 */ /* 0x000fe80000100a00 */
[----:B-1----:R-:W2:Y:S04]  /*acdd0*/  LDL.64 R58, [R1+0x1568] ;  /* 0x00156800013a7983 */ /* 0x002ea80000100a00 */
[----:B------:R1:W-:Y:S04]  /*acde0*/  STL.64 [R1+0x7180], R62 ;  /* 0x0071803e01007387 */ /* 0x0003e80000100a00 */
[----:B------:R-:W-:Y:S04]  /*acdf0*/  STL.64 [R1+0x7178], R60 ;  /* 0x0071783c01007387 */ /* 0x000fe80000100a00 */
[----:B-1----:R-:W2:Y:S01]  /*ace00*/  LDL.64 R62, [R1+0x1558] ;  /* 0x00155800013e7983 */ /* 0x002ea20000100a00 */
[----:B------:R-:W-:-:S05]  /*ace10*/  LOP3.LUT R5, R3, 0x20, RZ, 0x3c, !PT ;  /* 0x0000002003057812 */ /* 0x000fca00078e3cff */
[----:B------:R-:W-:Y:S04]  /*ace20*/  LDS R13, [R5+UR10+0x14080] ;  /* 0x0140800a050d7984 */ /* 0x000fe80008000800 */
[----:B------:R-:W1:Y:S01]  /*ace30*/  LDS R15, [R5+UR10+0x16080] ;  /* 0x0160800a050f7984 */ /* 0x000e620008000800 */
[C---:B------:R-:W-:Y:S06]  /*ace40*/  HMMA.1688.F32.TF32 R92, R232.reuse, R246, R92 ;  /* 0x000000f6e85c723c */ /* 0x040fec000008105c */
[C---:B----4-:R-:W-:Y:S01]  /*ace50*/  HMMA.1688.F32.TF32 R108, R232.reuse, R38, R108 ;  /* 0x00000026e86c723c */ /* 0x050fe2000008106c */
        /* <DEDUP_REMOVED lines=13> */
[C---:B---3--:R-:W-:Y:S03]  /*acf30*/  HMMA.1688.F32.TF32 R132, R232.reuse, R46, R132 ;  /* 0x0000002ee884723c */ /* 0x048fe60000081084 */
[----:B------:R-:W-:Y:S04]  /*acf40*/  STL.64 [R1+0x7210], R90 ;  /* 0x0072105a01007387 */ /* 0x000fe80000100a00 */
[----:B------:R-:W-:Y:S01]  /*acf50*/  STL.64 [R1+0x7208], R88 ;  /* 0x0072085801007387 */ /* 0x000fe20000100a00 */
[----:B------:R-:W-:Y:S03]  /*acf60*/  HMMA.1688.F32.TF32 R224, R232, R238, R224 ;  /* 0x000000eee8e0723c */ /* 0x000fe600000810e0 */
[----:B------:R-:W-:Y:S04]  /*acf70*/  LDS R17, [R5+UR10+0x14100] ;  /* 0x0141000a05117984 */ /* 0x000fe80008000800 */
[----:B------:R-:W3:Y:S04]  /*acf80*/  LDS R19, [R5+UR10+0x16100] ;  /* 0x0161000a05137984 */ /* 0x000ee80008000800 */
[----:B------:R-:W-:Y:S04]  /*acf90*/  STL.64 [R1+0x7220], R94 ;  /* 0x0072205e01007387 */ /* 0x000fe80000100a00 */
[----:B------:R-:W-:Y:S01]  /*acfa0*/  STL.64 [R1+0x7218], R92 ;  /* 0x0072185c01007387 */ /* 0x000fe20000100a00 */
[C---:B-1----:R-:W-:Y:S06]  /*acfb0*/  HMMA.1688.F32.TF32 R52, R12.reuse, R242, R208 ;  /* 0x000000f20c34723c */ /* 0x042fec00000810d0 */
[C---:B------:R-:W-:Y:S06]  /*acfc0*/  HMMA.1688.F32.TF32 R28, R12.reuse, R222, R192 ;  /* 0x000000de0c1c723c */ /* 0x040fec00000810c0 */
[----:B------:R-:W-:Y:S06]  /*acfd0*/  HMMA.1688.F32.TF32 R8, R12, R206, R8 ;  /* 0x000000ce0c08723c */ /* 0x000fec0000081008 */
[C---:B--2---:R-:W-:Y:S06]  /*acfe0*/  HMMA.1688.F32.TF32 R104, R232.reuse, R50, R104 ;  /* 0x00000032e868723c */ /* 0x044fec0000081068 */
[C---:B------:R-:W-:Y:S06]  /*acff0*/  HMMA.1688.F32.TF32 R100, R232.reuse, R58, R100 ;  /* 0x0000003ae864723c */ /* 0x040fec0000081064 */
[C---:B------:R-:W-:Y:S06]  /*ad000*/  HMMA.1688.F32.TF32 R96, R232.reuse, R62, R96 ;  /* 0x0000003ee860723c */ /* 0x040fec0000081060 */
[----:B------:R-:W-:Y:S06]  /*ad010*/  HMMA.1688.F32.TF32 R232, R232, R250, R20 ;  /* 0x000000fae8e8723c */ /* 0x000fec0000081014 */
        /* <DEDUP_REMOVED lines=30> */
[----:B------:R1:W-:Y:S04]  /*ad200*/  STL.64 [R1+0x470], R28 ;  /* 0x0004701c01007387 */ /* 0x0003e80000100a00 */
[----:B------:R2:W-:Y:S04]  /*ad210*/  STL.64 [R1+0x478], R30 ;  /* 0x0004781e01007387 */ /* 0x0005e80000100a00 */
        /* <DEDUP_REMOVED lines=119> */
[----:B------:R2:W-:Y:S02]  /*ad990*/  STL.64 [R1+0xd58], R234 ;  /* 0x000d58ea01007387 */ /* 0x0005e40000100a00 */
        /* <DEDUP_REMOVED lines=41> */
[C---:B---3--:R-:W-:Y:S03]  /*adc30*/  HMMA.1688.F32.TF32 R52, R12.reuse, R186, R20 ;  /* 0x000000ba0c34723c */ /* 0x048fe60000081014 */
        /* <DEDUP_REMOVED lines=26> */
[----:B------:R-:W-:Y:S04]  /*adde0*/  STL.64 [R1+0xbe0], R20 ;  /* 0x000be01401007387 */ /* 0x000fe80000100a00 */
[----:B------:R2:W-:Y:S01]  /*addf0*/  STL.64 [R1+0xbe8], R22 ;  /* 0x000be81601007387 */ /* 0x0005e20000100a00 */
[C---:B-1----:R-:W-:Y:S06]  /*ade00*/  HMMA.1688.F32.TF32 R28, R12.reuse, R46, R208 ;  /* 0x0000002e0c1c723c */ /* 0x042fec00000810d0 */
[C---:B--2---:R-:W-:Y:S06]  /*ade10*/  HMMA.1688.F32.TF32 R20, R12.reuse, R238, R192 ;  /* 0x000000ee0c14723c */ /* 0x044fec00000810c0 */
[----:B------:R-:W-:Y:S06]  /*ade20*/  HMMA.1688.F32.TF32 R12, R12, R250, R176 ;  /* 0x000000fa0c0c723c */ /* 0x000fec00000810b0 */
[C---:B------:R-:W-:Y:S05]  /*ade30*/  HMMA.1688.F32.TF32 R8, R16.reuse, R34, R8 ;  /* 0x000000221008723c */ /* 0x040fea0000081008 */
[----:B------:R1:W-:Y:S04]  /*ade40*/  STL.64 [R1+0xbd0], R28 ;  /* 0x000bd01c01007387 */ /* 0x0003e80000100a00 */
[----:B------:R2:W-:Y:S04]  /*ade50*/  STL.64 [R1+0xbd8], R30 ;  /* 0x000bd81e01007387 */ /* 0x0005e80000100a00 */
[----:B------:R-:W-:Y:S04]  /*ade60*/  STL.64 [R1+0x72f0], R238 ;  /* 0x0072f0ee01007387 */ /* 0x000fe80000100a00 */
[----:B------:R3:W-:Y:S04]  /*ade70*/  STL.64 [R1+0xbc0], R20 ;  /* 0x000bc01401007387 */ /* 0x0007e80000100a00 */
[----:B------:R4:W-:Y:S04]  /*ade80*/  STL.64 [R1+0xbc8], R22 ;  /* 0x000bc81601007387 */ /* 0x0009e80000100a00 */
[----:B------:R-:W-:Y:S04]  /*ade90*/  STL.64 [R1+0x72e8], R250 ;  /* 0x0072e8fa01007387 */ /* 0x000fe80000100a00 */
[----:B------:R-:W-:Y:S04]  /*adea0*/  STL.64 [R1+0x450], R12 ;  /* 0x0004500c01007387 */ /* 0x000fe80000100a00 */
[----:B------:R-:W-:Y:S04]  /*adeb0*/  STL.64 [R1+0x458], R14 ;  /* 0x0004580e01007387 */ /* 0x000fe80000100a00 */
        /* <DEDUP_REMOVED lines=109> */
[----:B------:R-:W4:Y:S01]  /*ae590*/  LDL.LU R11, [R1+0xa4c] ;  /* 0x000a4c00010b7983 */ /* 0x000f220000300800 */
        /* <DEDUP_REMOVED lines=23> */
[C---:B--2---:R-:W-:Y:S02]  /*ae710*/  HMMA.1688.F32.TF32 R12, R16.reuse, R190, R120 ;  /* 0x000000be100c723c */ /* 0x044fe40000081078 */
[----:B------:R-:W-:Y:S04]  /*ae720*/  STL.64 [R1+0xba0], R44 ;  /* 0x000ba02c01007387 */ /* 0x000fe80000100a00 */
[----:B------:R2:W-:Y:S02]  /*ae730*/  STL.64 [R1+0xba8], R46 ;  /* 0x000ba82e01007387 */ /* 0x0005e40000100a00 */
[----:B--2---:R-:W-:-:S15]  /*ae740*/  HMMA.1688.F32.TF32 R44, R16, R42, R112 ;  /* 0x0000002a102c723c */ /* 0x004fde0000081070 */
        /* <DEDUP_REMOVED lines=39> */
[----:B------:R-:W-:Y:S01]  /*ae9c0*/  STL.64 [R1+0xab8], R46 ;  /* 0x000ab82e01007387 */ /* 0x000fe20000100a00 */
[C---:B---3--:R-:W-:Y:S08]  /*ae9d0*/  HMMA.1688.F32.TF32 R20, R16.reuse, R38, R20 ;  /* 0x000000261014723c */ /* 0x048ff00000081014 */
        /* <DEDUP_REMOVED lines=11> */
[C---:B----4-:R-:W-:Y:S09]  /*aea90*/  HMMA.1688.F32.TF32 R12, R16.reuse, R186, R8 ;  /* 0x000000ba100c723c */ /* 0x050ff20000081008 */
        /* <DEDUP_REMOVED lines=127> */
[----:B------:R-:W-:Y:S04]  /*af290*/  LDS R14, [R3+UR10+0x16200] ;  /* 0x0162000a030e7984 */ /* 0x000fe80008000800 */
[----:B------:R-:W-:Y:S04]  /*af2a0*/  LDS R13, [R5+UR10+0x14200] ;  /* 0x0142000a050d7984 */ /* 0x000fe80008000800 */
[----:B------:R-:W4:Y:S01]  /*af2b0*/  LDS R15, [R5+UR10+0x16200] ;  /* 0x0162000a050f7984 */ /* 0x000f220008000800 */
[----:B--2---:R-:W-:-:S15]  /*af2c0*/  HMMA.1688.F32.TF32 R44, R16, R138, R44 ;  /* 0x0000008a102c723c */ /* 0x004fde000008102c */
[----:B------:R-:W-:-:S08]  /*af2d0*/  NOP ;  /* 0x0000000000007918 */ /* 0x000fd00000000000 */
[----:B------:R-:W-:Y:S04]  /*af2e0*/  STL.64 [R1+0xdb0], R44 ;  /* 0x000db02c01007387 */ /* 0x000fe80000100a00 */
[----:B------:R2:W-:Y:S04]  /*af2f0*/  STL.64 [R1+0xdb8], R46 ;  /* 0x000db82e01007387 */ /* 0x0005e80000100a00 */
[----:B--2---:R-:W3:Y:S02]  /*af300*/  LDL.LU.64 R46, [R1+0x72f8] ;  /* 0x0072f800012e7983 */ /* 0x004ee40000300a00 */
[----:B---3--:R-:W-:-:S15]  /*af310*/  HMMA.1688.F32.TF32 R236, R16, R46, R236 ;  /* 0x0000002e10ec723c */ /* 0x008fde00000810ec */
[----:B------:R-:W-:-:S08]  /*af320*/  NOP ;  /* 0x0000000000007918 */ /* 0x000fd00000000000 */
[----:B------:R-:W-:Y:S04]  /*af330*/  STL.64 [R1+0xda0], R236 ;  /* 0x000da0ec01007387 */ /* 0x000fe80000100a00 */
[----:B------:R2:W-:Y:S01]  /*af340*/  STL.64 [R1+0xda8], R238 ;  /* 0x000da8ee01007387 */ /* 0x0005e20000100a00 */
[C---:B-1----:R-:W-:Y:S06]  /*af350*/  HMMA.1688.F32.TF32 R132, R228.reuse, R242, R132 ;  /* 0x000000f2e484723c */ /* 0x042fec0000081084 */
        /* <DEDUP_REMOVED lines=10> */
[----:B--2---:R-:W2:Y:S05]  /*af400*/  LDL.LU.64 R238, [R1+0x72f0] ;  /* 0x0072f00001ee7983 */ /* 0x004eaa0000300a00 */
[C---:B------:R-:W-:Y:S06]  /*af410*/  HMMA.1688.F32.TF32 R68, R228.reuse, R170, R68 ;  /* 0x000000aae444723c */ /* 0x040fec0000081044 */
[----:B------:R-:W-:Y:S01]  /*af420*/  HMMA.1688.F32.TF32 R8, R228, R218, R8 ;  /* 0x000000dae408723c */ /* 0x000fe20000081008 */
[----:B------:R-:W-:Y:S01]  /*af430*/  MOV R2, R42 ;  /* 0x0000002a00027202 */ /* 0x000fe20000000f00 */
[----:B------:R-:W-:-:S02]  /*af440*/  IMAD.MOV.U32 R0, RZ, RZ, R43 ;  /* 0x000000ffff007224 */ /* 0x000fc400078e002b */
[----:B------:R-:W-:Y:S02]  /*af450*/  IMAD.MOV.U32 R165, RZ, RZ, R26 ;  /* 0x000000ffffa57224 */ /* 0x000fe400078e001a */
[----:B------:R-:W-:Y:S01]  /*af460*/  IMAD.MOV.U32 R164, RZ, RZ, R27 ;  /* 0x000000ffffa47224 */ /* 0x000fe200078e001b */
[----:B------:R-:W-:Y:S01]  /*af470*/  MOV R169, R38 ;  /* 0x0000002600a97202 */ /* 0x000fe20000000f00 */
        /* <DEDUP_REMOVED lines=12> */
[----:B------:R-:W-:Y:S01]  /*af540*/  IMAD.MOV.U32 R241, RZ, RZ, R214 ;  /* 0x000000fffff17224 */ /* 0x000fe200078e00d6 */
[----:B------:R-:W-:Y:S01]  /*af550*/  MOV R240, R215 ;  /* 0x000000d700f07202 */ /* 0x000fe20000000f00 */
[----:B------:R-:W-:Y:S02]  /*af560*/  IMAD.MOV.U32 R252, RZ, RZ, R206 ;  /* 0x000000fffffc7224 */ /* 0x000fe400078e00ce */
[----:B------:R-:W-:Y:S01]  /*af570*/  IMAD.MOV.U32 R4, RZ, RZ, R183 ;  /* 0x000000ffff047224 */ /* 0x000fe200078e00b7 */
[----:B------:R-:W-:Y:S04]  /*af580*/  LDS R236, [R3+UR10+0x14380] ;  /* 0x0143800a03ec7984 */ /* 0x000fe80008000800 */
[----:B------:R-:W-:Y:S01]  /*af590*/  LDS R237, [R5+UR10+0x14380] ;  /* 0x0143800a05ed7984 */ /* 0x000fe20008000800 */
[----:B--2---:R-:W-:-:S15]  /*af5a0*/  HMMA.1688.F32.TF32 R248, R16, R238, R248 ;  /* 0x000000ee10f8723c */ /* 0x004fde00000810f8 */
[----:B------:R-:W-:-:S08]  /*af5b0*/  NOP ;  /* 0x0000000000007918 */ /* 0x000fd00000000000 */
[----:B------:R-:W-:Y:S04]  /*af5c0*/  STL.64 [R1+0xd90], R248 ;  /* 0x000d90f801007387 */ /* 0x000fe80000100a00 */
[----:B------:R1:W-:Y:S04]  /*af5d0*/  STL.64 [R1+0xd98], R250 ;  /* 0x000d98fa01007387 */ /* 0x0003e80000100a00 */
[----:B-1----:R-:W2:Y:S02]  /*af5e0*/  LDL.LU.64 R250, [R1+0x72e8] ;  /* 0x0072e80001fa7983 */ /* 0x002ea40000300a00 */
[----:B--2---:R-:W-:Y:S02]  /*af5f0*/  HMMA.1688.F32.TF32 R16, R16, R250, R232 ;  /* 0x000000fa1010723c */ /* 0x004fe400000810e8 */
[----:B------:R-:W2:Y:S04]  /*af600*/  LDL.LU.64 R234, [R1+0x72e0] ;  /* 0x0072e00001ea7983 */ /* 0x000ea80000300a00 */
[----:B------:R-:W3:-:S15]  /*af610*/  LDL.LU.64 R232, [R1+0x72d8] ;  /* 0x0072d80001e87983 */ /* 0x000ede0000300a00 */
[----:B------:R-:W-:-:S02]  /*af620*/  NOP ;  /* 0x0000000000007918 */ /* 0x000fc40000000000 */
        /* <DEDUP_REMOVED lines=60> */
[----:B------:R1:W-:Y:S04]  /*af9f0*/  STL.64 [R1+0x8c0], R28 ;  /* 0x0008c01c01007387 */ /* 0x0003e80000100a00 */
[----:B------:R4:W-:Y:S04]  /*afa00*/  STL.64 [R1+0x8c8], R30 ;  /* 0x0008c81e01007387 */ /* 0x0009e80000100a00 */
[----:B------:R-:W-:Y:S04]  /*afa10*/  STL.64 [R1+0x8b0], R20 ;  /* 0x0008b01401007387 */ /* 0x000fe80000100a00 */
[----:B------:R-:W-:Y:S04]  /*afa20*/  STL.64 [R1+0x8b8], R22 ;  /* 0x0008b81601007387 */ /* 0x000fe80000100a00 */
[----:B------:R-:W2:Y:S05]  /*afa30*/  LDL.LU R176, [R1+0x740] ;  /* 0x0007400001b07983 */ /* 0x000eaa0000300800 */
        /* <DEDUP_REMOVED lines=113> */
[C---:B---3--:R-:W-:Y:S06]  /*b0150*/  HMMA.1688.F32.TF32 R16, R228.reuse, R46, R16 ;  /* 0x0000002ee410723c */ /* 0x048fec0000081010 */
[C---:B------:R-:W-:Y:S11]  /*b0160*/  HMMA.1688.F32.TF32 R128, R228.reuse, R138, R128 ;  /* 0x0000008ae480723c */ /* 0x040ff60000081080 */
[----:B------:R-:W-:Y:S04]  /*b0170*/  STL.64 [R1+0x880], R224 ;  /* 0x000880e001007387 */ /* 0x000fe80000100a00 */
[----:B------:R1:W-:Y:S04]  /*b0180*/  STL.64 [R1+0x888], R226 ;  /* 0x000888e201007387 */ /* 0x0003e80000100a00 */
[----:B-1----:R-:W2:Y:S04]  /*b0190*/  LDL.LU.64 R226, [R1+0x72d0] ;  /* 0x0072d00001e27983 */ /* 0x002ea80000300a00 */
[----:B------:R-:W3:Y:S04]  /*b01a0*/  LDL.LU.64 R224, [R1+0x72c8] ;  /* 0x0072c80001e07983 */ /* 0x000ee80000300a00 */
[----:B------:R-:W-:Y:S04]  /*b01b0*/  STL.64 [R1+0x870], R132 ;  /* 0x0008708401007387 */ /* 0x000fe80000100a00 */
[----:B------:R1:W-:Y:S04]  /*b01c0*/  STL.64 [R1+0x878], R134 ;  /* 0x0008788601007387 */ /* 0x0003e80000100a00 */
[----:B-1----:R-:W4:Y:S04]  /*b01d0*/  LDL.LU.64 R134, [R1+0x72c0] ;  /* 0x0072c00001867983 */ /* 0x002f280000300a00 */
[----:B------:R-:W2:Y:S04]  /*b01e0*/  LDL.LU.64 R132, [R1+0x72b8] ;  /* 0x0072b80001847983 */ /* 0x000ea80000300a00 */
[----:B------:R-:W-:Y:S04]  /*b01f0*/  STL.64 [R1+0xdc0], R128 ;  /* 0x000dc08001007387 */ /* 0x000fe80000100a00 */
[----:B------:R1:W-:Y:S04]  /*b0200*/  STL.64 [R1+0xdc8], R130 ;  /* 0x000dc88201007387 */ /* 0x0003e80000100a00 */
[----:B-1----:R-:W3:Y:S04]  /*b0210*/  LDL.LU.64 R130, [R1+0x72b0] ;  /* 0x0072b00001827983 */ /* 0x002ee80000300a00 */
[----:B------:R-:W4:Y:S04]  /*b0220*/  LDL.LU.64 R128, [R1+0x72a8] ;  /* 0x0072a80001807983 */ /* 0x000f280000300a00 */
[----:B------:R-:W-:Y:S04]  /*b0230*/  STL.64 [R1+0x860], R16 ;  /* 0x0008601001007387 */ /* 0x000fe80000100a00 */
[----:B------:R1:W-:Y:S02]  /*b0240*/  STL.64 [R1+0x868], R18 ;  /* 0x0008681201007387 */ /* 0x0003e40000100a00 */
[C---:B-1----:R-:W-:Y:S06]  /*b0250*/  HMMA.1688.F32.TF32 R16, R228.reuse, R238, R124 ;  /* 0x000000eee410723c */ /* 0x042fec000008107c */
[----:B------:R-:W-:Y:S06]  /*b0260*/  HMMA.1688.F32.TF32 R120, R228, R250, R120 ;  /* 0x000000fae478723c */ /* 0x000fec0000081078 */
        /* <DEDUP_REMOVED lines=8> */
[----:B------:R1:W-:Y:S02]  /*b02f0*/  STL.64 [R1+0x858], R18 ;  /* 0x0008581201007387 */ /* 0x0003e40000100a00 */
[C---:B-1----:R-:W-:Y:S06]  /*b0300*/  HMMA.1688.F32.TF32 R16, R12.reuse, R242, R112 ;  /* 0x000000f20c10723c */ /* 0x042fec0000081070 */
[C---:B------:R-:W-:Y:S06]  /*b0310*/  HMMA.1688.F32.TF32 R84, R12.reuse, R42, R84 ;  /* 0x0000002a0c54723c */ /* 0x040fec0000081054 */
[C---:B------:R-:W-:Y:S06]  /*b0320*/  HMMA.1688.F32.TF32 R80, R12.reuse, R6, R80 ;  /* 0x000000060c50723c */ /* 0x040fec0000081050 */
[C---:B------:R-:W-:Y:S01]  /*b0330*/  HMMA.1688.F32.TF32 R76, R12.reuse, R142, R76 ;  /* 0x0000008e0c4c723c */ /* 0x040fe2000008104c */
[----:B------:R-:W-:Y:S04]  /*b0340*/  STL.64 [R1+0x840], R120 ;  /* 0x0008407801007387 */ /* 0x000fe80000100a00 */
[----:B------:R-:W-:Y:S01]  /*b0350*/  STL.64 [R1+0x848], R122 ;  /* 0x0008487a01007387 */ /* 0x000fe20000100a00 */
[C---:B------:R-:W-:Y:S03]  /*b0360*/  HMMA.1688.F32.TF32 R72, R12.reuse, R146, R72 ;  /* 0x000000920c48723c */ /* 0x040fe60000081048 */
[----:B------:R-:W-:Y:S04]  /*b0370*/  STL.64 [R1+0xe00], R116 ;  /* 0x000e007401007387 */ /* 0x000fe80000100a00 */
[----:B------:R-:W-:Y:S01]  /*b0380*/  STL.64 [R1+0xe08], R118 ;  /* 0x000e087601007387 */ /* 0x000fe20000100a00 */
        /* <DEDUP_REMOVED lines=37> */
[C---:B------:R-:W-:Y:S03]  /*b05e0*/  HMMA.1688.F32.TF32 R8, R12.reuse, R62, R8 ;  /* 0x0000003e0c08723c */ /* 0x040fe60000081008 */
[----:B------:R-:W-:Y:S04]  /*b05f0*/  LDS R16, [R3+UR10+0x14280] ;  /* 0x0142800a03107984 */ /* 0x000fe80008000800 */
[----:B------:R-:W-:Y:S04]  /*b0600*/  LDS R18, [R3+UR10+0x16280] ;  /* 0x0162800a03127984 */ /* 0x000fe80008000800 */
[----:B------:R-:W-:Y:S04]  /*b0610*/  LDS R17, [R5+UR10+0x14280] ;  /* 0x0142800a05117984 */ /* 0x000fe80008000800 */
[----:B------:R-:W3:Y:S01]  /*b0620*/  LDS R19, [R5+UR10+0x16280] ;  /* 0x0162800a05137984 */ /* 0x000ee20008000800 */
[C---:B-1----:R-:W-:Y:S06]  /*b0630*/  HMMA.1688.F32.TF32 R52, R12.reuse, R170, R208 ;  /* 0x000000aa0c34723c */ /* 0x042fec00000810d0 */
[C---:B------:R-:W-:Y:S06]  /*b0640*/  HMMA.1688.F32.TF32 R28, R12.reuse, R174, R192 ;  /* 0x000000ae0c1c723c */ /* 0x040fec00000810c0 */
[C---:B--2---:R-:W-:Y:S11]  /*b0650*/  HMMA.1688.F32.TF32 R20, R12.reuse, R246, R176 ;  /* 0x000000f60c14723c */ /* 0x044ff600000810b0 */
        /* <DEDUP_REMOVED lines=114> */
[----:B------:R1:W-:Y:S01]  /*b0d80*/  STL.64 [R1+0x728], R126 ;  /* 0x0007287e01007387 */ /* 0x0003e20000100a00 */
[C---:B------:R-:W-:Y:S03]  /*b0d90*/  HMMA.1688.F32.TF32 R92, R12.reuse, R238, R92 ;  /* 0x000000ee0c5c723c */ /* 0x040fe6000008105c */
[----:B-1----:R-:W2:Y:S04]  /*b0da0*/  LDL.LU.64 R126, [R1+0x72a0] ;  /* 0x0072a000017e7983 */ /* 0x002ea80000300a00 */
[----:B------:R-:W4:Y:S04]  /*b0db0*/  LDL.LU.64 R124, [R1+0x7298] ;  /* 0x00729800017c7983 */ /* 0x000f280000300a00 */
[----:B------:R-:W-:Y:S04]  /*b0dc0*/  STL.64 [R1+0x710], R120 ;  /* 0x0007107801007387 */ /* 0x000fe80000100a00 */
[----:B------:R1:W-:Y:S01]  /*b0dd0*/  STL.64 [R1+0x718], R122 ;  /* 0x0007187a01007387 */ /* 0x0003e20000100a00 */
[----:B------:R-:W-:Y:S03]  /*b0de0*/  HMMA.1688.F32.TF32 R12, R12, R250, R88 ;  /* 0x000000fa0c0c723c */ /* 0x000fe60000081058 */
[----:B-1----:R-:W2:Y:S04]  /*b0df0*/  LDL.LU.64 R122, [R1+0x7290] ;  /* 0x00729000017a7983 */ /* 0x002ea80000300a00 */
[----:B------:R-:W4:Y:S04]  /*b0e00*/  LDL.LU.64 R120, [R1+0x7288] ;  /* 0x0072880001787983 */ /* 0x000f280000300a00 */
[----:B------:R-:W-:Y:S04]  /*b0e10*/  STL.64 [R1+0x700], R116 ;  /* 0x0007007401007387 */ /* 0x000fe80000100a00 */
[----:B------:R1:W-:Y:S04]  /*b0e20*/  STL.64 [R1+0x708], R118 ;  /* 0x0007087601007387 */ /* 0x0003e80000100a00 */
        /* <DEDUP_REMOVED lines=15> */
[----:B------:R-:W-:Y:S04]  /*b0f20*/  STL.64 [R1+0x6c8], R230 ;  /* 0x0006c8e601007387 */ /* 0x000fe80000100a00 */
[----:B------:R-:W-:Y:S04]  /*b0f30*/  STL.64 [R1+0xe30], R100 ;  /* 0x000e306401007387 */ /* 0x000fe80000100a00 */
[----:B------:R1:W-:Y:S01]  /*b0f40*/  STL.64 [R1+0xe38], R102 ;  /* 0x000e386601007387 */ /* 0x0003e20000100a00 */
[C---:B---3--:R-:W-:Y:S06]  /*b0f50*/  HMMA.1688.F32.TF32 R8, R16.reuse, R34, R8 ;  /* 0x000000221008723c */ /* 0x048fec0000081008 */
        /* <DEDUP_REMOVED lines=8> */
[----:B-1----:R-:W3:Y:S04]  /*b0fe0*/  LDL.LU.64 R102, [R1+0x7240] ;  /* 0x0072400001667983 */ /* 0x002ee80000300a00 */
[----:B------:R-:W2:Y:S04]  /*b0ff0*/  LDL.LU.64 R100, [R1+0x7238] ;  /* 0x0072380001647983 */ /* 0x000ea80000300a00 */
[----:B------:R-:W-:Y:S04]  /*b1000*/  STL.64 [R1+0xe20], R96 ;  /* 0x000e206001007387 */ /* 0x000fe80000100a00 */
[----:B------:R1:W-:Y:S04]  /*b1010*/  STL.64 [R1+0xe28], R98 ;  /* 0x000e286201007387 */ /* 0x0003e80000100a00 */
[----:B------:R-:W4:Y:S04]  /*b1020*/  LDS R231, [R5+UR10+0x16300] ;  /* 0x0163000a05e77984 */ /* 0x000f280008000800 */
[----:B-1----:R-:W3:Y:S04]  /*b1030*/  LDL.LU.64 R98, [R1+0x7230] ;  /* 0x0072300001627983 */ /* 0x002ee80000300a00 */
[----:B------:R-:W2:Y:S04]  /*b1040*/  LDL.LU.64 R96, [R1+0x7228] ;  /* 0x0072280001607983 */ /* 0x000ea80000300a00 */
[----:B------:R-:W-:Y:S04]  /*b1050*/  STL.64 [R1+0xe10], R92 ;  /* 0x000e105c01007387 */ /* 0x000fe80000100a00 */
[----:B------:R1:W-:Y:S04]  /*b1060*/  STL.64 [R1+0xe18], R94 ;  /* 0x000e185e01007387 */ /* 0x0003e80000100a00 */
[----:B-1----:R-:W3:Y:S04]  /*b1070*/  LDL.LU.64 R94, [R1+0x7220] ;  /* 0x00722000015e7983 */ /* 0x002ee80000300a00 */
[----:B------:R-:W2:Y:S04]  /*b1080*/  LDL.LU.64 R92, [R1+0x7218] ;  /* 0x00721800015c7983 */ /* 0x000ea80000300a00 */
[----:B------:R-:W3:Y:S04]  /*b1090*/  LDL.LU.64 R90, [R1+0x7210] ;  /* 0x00721000015a7983 */ /* 0x000ee80000300a00 */
[----:B------:R-:W2:Y:S04]  /*b10a0*/  LDL.LU.64 R88, [R1+0x7208] ;  /* 0x0072080001587983 */ /* 0x000ea80000300a00 */
        /* <DEDUP_REMOVED lines=9> */
[----:B------:R-:W2:Y:S01]  /*b1140*/  LDL.LU R9, [R1+0x71fc] ;  /* 0x0071fc0001097983 */ /* 0x000ea20000300800 */
[----:B----4-:R-:W-:-:S15]  /*b1150*/  HMMA.1688.F32.TF32 R12, R16, R242, R12 ;  /* 0x000000f2100c723c */ /* 0x010fde000008100c */
[----:B------:R-:W-:-:S08]  /*b1160*/  NOP ;  /* 0x0000000000007918 */ /* 0x000fd00000000000 */
        /* <DEDUP_REMOVED lines=21> */
[C---:B------:R-:W-:Y:S01]  /*b12c0*/  HMMA.1688.F32.TF32 R20, R16.reuse, R146, R208 ;  /* 0x000000921014723c */ /* 0x040fe200000810d0 */
[----:B------:R-:W-:Y:S04]  /*b12d0*/  STL.64 [R1+0x610], R28 ;  /* 0x0006101c01007387 */ /* 0x000fe80000100a00 */
[----:B------:R1:W-:Y:S02]  /*b12e0*/  STL.64 [R1+0x618], R30 ;  /* 0x0006181e01007387 */ /* 0x0003e40000100a00 */
[C---:B-1----:R-:W-:Y:S10]  /*b12f0*/  HMMA.1688.F32.TF32 R28, R16.reuse, R150, R192 ;  /* 0x00000096101c723c */ /* 0x042ff400000810c0 */
[----:B------:R-:W-:Y:S04]  /*b1300*/  STL.64 [R1+0x600], R12 ;  /* 0x0006000c01007387 */ /* 0x000fe80000100a00 */
[----:B------:R1:W-:Y:S02]  /*b1310*/  STL.64 [R1+0x608], R14 ;  /* 0x0006080e01007387 */ /* 0x0003e40000100a00 */
[----:B-1----:R-:W-:Y:S02]  /*b1320*/  HMMA.1688.F32.TF32 R12, R16, R154, R176 ;  /* 0x0000009a100c723c */ /* 0x002fe400000810b0 */
[----:B------:R1:W-:Y:S04]  /*b1330*/  STL.64 [R1+0x5f0], R20 ;  /* 0x0005f01401007387 */ /* 0x0003e80000100a00 */
[----:B------:R4:W-:Y:S04]  /*b1340*/  STL.64 [R1+0x5f8], R22 ;  /* 0x0005f81601007387 */ /* 0x0009e80000100a00 */
[----:B-1----:R-:W2:Y:S04]  /*b1350*/  LDL.LU R20, [R1+0x510] ;  /* 0x0005100001147983 */ /* 0x002ea80000300800 */
[----:B------:R-:W-:Y:S04]  /*b1360*/  STL.64 [R1+0x5e0], R28 ;  /* 0x0005e01c01007387 */ /* 0x000fe80000100a00 */
[----:B------:R-:W-:Y:S01]  /*b1370*/  STL.64 [R1+0x5e8], R30 ;  /* 0x0005e81e01007387 */ /* 0x000fe20000100a00 */
[----:B---3--:R-:W-:-:S02]  /*b1380*/  IMAD.MOV.U32 R21, RZ, RZ, R11 ;  /* 0x000000ffff157224 */ /* 0x008fc400078e000b */
[----:B----4-:R-:W-:Y:S02]  /*b1390*/  IMAD.MOV.U32 R22, RZ, RZ, R10 ;  /* 0x000000ffff167224 */ /* 0x010fe400078e000a */
[----:B--2---:R-:W-:Y:S01]  /*b13a0*/  IMAD.MOV.U32 R23, RZ, RZ, R9 ;  /* 0x000000ffff177224 */ /* 0x004fe200078e0009 */
[----:B------:R1:W-:Y:S04]  /*b13b0*/  STL.64 [R1+0x5d0], R12 ;  /* 0x0005d00c01007387 */ /* 0x0003e80000100a00 */
[----:B------:R2:W-:Y:S04]  /*b13c0*/  STL.64 [R1+0x5d8], R14 ;  /* 0x0005d80e01007387 */ /* 0x0005e80000100a00 */
[----:B------:R-:W3:Y:S04]  /*b13d0*/  LDL.LU R11, [R1+0x71f8] ;  /* 0x0071f800010b7983 */ /* 0x000ee80000300800 */
[----:B------:R-:W3:Y:S04]  /*b13e0*/  LDL.LU R10, [R1+0x71f4] ;  /* 0x0071f400010a7983 */ /* 0x000ee80000300800 */
[----:B------:R-:W3:Y:S04]  /*b13f0*/  LDL.LU R9, [R1+0x71f0] ;  /* 0x0071f00001097983 */ /* 0x000ee80000300800 */
        /* <DEDUP_REMOVED lines=62> */
[C---:B------:R-:W-:Y:S01]  /*b17e0*/  HMMA.1688.F32.TF32 R52, R16.reuse, R50, R52 ;  /* 0x000000321034723c */ /* 0x040fe20000081034 */
[----:B------:R-:W-:Y:S04]  /*b17f0*/  STL.64 [R1+0x5c0], R84 ;  /* 0x0005c05401007387 */ /* 0x000fe80000100a00 */
[----:B------:R1:W-:Y:S04]  /*b1800*/  STL.64 [R1+0x5c8], R86 ;  /* 0x0005c85601007387 */ /* 0x0003e80000100a00 */
[----:B-1----:R-:W2:Y:S04]  /*b1810*/  LDL.LU.64 R86, [R1+0x71e8] ;  /* 0x0071e80001567983 */ /* 0x002ea80000300a00 */
[----:B------:R-:W3:Y:S04]  /*b1820*/  LDL.LU.64 R84, [R1+0x71e0] ;  /* 0x0071e00001547983 */ /* 0x000ee80000300a00 */
[----:B------:R-:W-:Y:S04]  /*b1830*/  STL.64 [R1+0x5b0], R80 ;  /* 0x0005b05001007387 */ /* 0x000fe80000100a00 */
[----:B------:R1:W-:Y:S01]  /*b1840*/  STL.64 [R1+0x5b8], R82 ;  /* 0x0005b85201007387 */ /* 0x0003e20000100a00 */
[C---:B------:R-:W-:Y:S06]  /*b1850*/  HMMA.1688.F32.TF32 R40, R16.reuse, R38, R40 ;  /* 0x000000261028723c */ /* 0x040fec0000081028 */
[----:B------:R-:W-:Y:S01]  /*b1860*/  HMMA.1688.F32.TF32 R28, R16, R26, R28 ;  /* 0x0000001a101c723c */ /* 0x000fe2000008101c */
[----:B-1----:R-:W4:Y:S04]  /*b1870*/  LDL.LU.64 R82, [R1+0x71d8] ;  /* 0x0071d80001527983 */ /* 0x002f280000300a00 */
[----:B------:R-:W2:Y:S04]  /*b1880*/  LDL.LU.64 R80, [R1+0x71d0] ;  /* 0x0071d00001507983 */ /* 0x000ea80000300a00 */
[----:B------:R-:W-:Y:S04]  /*b1890*/  STL.64 [R1+0x5a0], R76 ;  /* 0x0005a04c01007387 */ /* 0x000fe80000100a00 */
[----:B------:R1:W-:Y:S04]  /*b18a0*/  STL.64 [R1+0x5a8], R78 ;  /* 0x0005a84e01007387 */ /* 0x0003e80000100a00 */
[----:B-1----:R-:W3:Y:S04]  /*b18b0*/  LDL.LU.64 R78, [R1+0x71c8] ;  /* 0x0071c800014e7983 */ /* 0x002ee80000300a00 */
[----:B------:R-:W4:Y:S04]  /*b18c0*/  LDL.LU.64 R76, [R1+0x71c0] ;  /* 0x0071c000014c7983 */ /* 0x000f280000300a00 */
        /* <DEDUP_REMOVED lines=11> */
[----:B------:R-:W3:Y:S04]  /*b1980*/  LDL.LU.64 R64, [R1+0x7190] ;  /* 0x0071900001407983 */ /* 0x000ee80000300a00 */
[----:B------:R1:W-:Y:S04]  /*b1990*/  STL.64 [R1+0x560], R8 ;  /* 0x0005600801007387 */ /* 0x0003e80000100a00 */
[----:B------:R1:W-:Y:S04]  /*b19a0*/  STL.64 [R1+0x568], R10 ;  /* 0x0005680a01007387 */ /* 0x0003e80000100a00 */
[----:B-1----:R-:W4:Y:S01]  /*b19b0*/  LDL.LU R8, [R1+0x7188] ;  /* 0x0071880001087983 */ /* 0x002f220000300800 */
[----:B------:R-:W-:-:S02]  /*b19c0*/  IMAD.MOV.U32 R10, RZ, RZ, R62 ;  /* 0x000000ffff0a7224 */ /* 0x000fc400078e003e */
[----:B------:R-:W-:Y:S02]  /*b19d0*/  IMAD.MOV.U32 R9, RZ, RZ, R63 ;  /* 0x000000ffff097224 */ /* 0x000fe400078e003f */
[----:B------:R-:W3:Y:S04]  /*b19e0*/  LDL.LU.64 R62, [R1+0x7180] ;  /* 0x00718000013e7983 */ /* 0x000ee80000300a00 */
[----:B------:R-:W3:Y:S04]  /*b19f0*/  LDL.LU.64 R60, [R1+0x7178] ;  /* 0x00717800013c7983 */ /* 0x000ee80000300a00 */
[----:B------:R1:W-:Y:S04]  /*b1a00*/  STL.64 [R1+0x550], R12 ;  /* 0x0005500c01007387 */ /* 0x0003e80000100a00 */
[----:B------:R-:W-:Y:S01]  /*b1a10*/  STL.64 [R1+0x558], R14 ;  /* 0x0005580e01007387 */ /* 0x000fe20000100a00 */
[----:B------:R-:W-:-:S02]  /*b1a20*/  IMAD.MOV.U32 R11, RZ, RZ, R59 ;  /* 0x000000ffff0b7224 */ /* 0x000fc400078e003b */
[----:B-1----:R-:W-:Y:S02]  /*b1a30*/  IMAD.MOV.U32 R12, RZ, RZ, R58 ;  /* 0x000000ffff0c7224 */ /* 0x002fe400078e003a */
[----:B------:R-:W3:Y:S04]  /*b1a40*/  LDL.LU.64 R58, [R1+0x7170] ;  /* 0x00717000013a7983 */ /* 0x000ee80000300a00 */
[----:B------:R-:W3:Y:S04]  /*b1a50*/  LDL.LU.64 R56, [R1+0x7168] ;  /* 0x0071680001387983 */ /* 0x000ee80000300a00 */
[----:B------:R-:W-:Y:S04]  /*b1a60*/  STL.64 [R1+0x540], R52 ;  /* 0x0005403401007387 */ /* 0x000fe80000100a00 */
[----:B------:R1:W-:Y:S04]  /*b1a70*/  STL.64 [R1+0x548], R54 ;  /* 0x0005483601007387 */ /* 0x0003e80000100a00 */
[----:B-1----:R-:W3:Y:S04]  /*b1a80*/  LDL.LU.64 R54, [R1+0x7160] ;  /* 0x0071600001367983 */ /* 0x002ee80000300a00 */
[----:B------:R-:W3:Y:S04]  /*b1a90*/  LDL.LU.64 R52, [R1+0x7158] ;  /* 0x0071580001347983 */ /* 0x000ee80000300a00 */
[----:B------:R-:W-:Y:S04]  /*b1aa0*/  STL.64 [R1+0x530], R40 ;  /* 0x0005302801007387 */ /* 0x000fe80000100a00 */
[----:B------:R-:W-:Y:S04]  /*b1ab0*/  STL.64 [R1+0x538], R42 ;  /* 0x0005382a01007387 */ /* 0x000fe80000100a00 */
[----:B------:R-:W-:Y:S04]  /*b1ac0*/  STL.64 [R1+0x520], R28 ;  /* 0x0005201c01007387 */ /* 0x000fe80000100a00 */
[----:B------:R-:W-:Y:S04]  /*b1ad0*/  STL.64 [R1+0x528], R30 ;  /* 0x0005281e01007387 */ /* 0x000fe80000100a00 */
[----:B------:R-:W-:Y:S04]  /*b1ae0*/  STL.64 [R1+0x510], R20 ;  /* 0x0005101401007387 */ /* 0x000fe80000100a00 */
[----:B------:R1:W-:Y:S02]  /*b1af0*/  STL.64 [R1+0x518], R22 ;  /* 0x0005181601007387 */ /* 0x0003e40000100a00 */
[----:B-1----:R-:W-:-:S15]  /*b1b00*/  HMMA.1688.F32.TF32 R20, R16, R202, R208 ;  /* 0x000000ca1014723c */ /* 0x002fde00000810d0 */
[----:B------:R-:W-:-:S08]  /*b1b10*/  NOP ;  /* 0x0000000000007918 */ /* 0x000fd00000000000 */
[----:B------:R-:W-:Y:S04]  /*b1b20*/  STL.64 [R1+0x500], R20 ;  /* 0x0005001401007387 */ /* 0x000fe80000100a00 */
[----:B------:R1:W-:Y:S02]  /*b1b30*/  STL.64 [R1+0x508], R22 ;  /* 0x0005081601007387 */ /* 0x0003e40000100a00 */
[----:B-1----:R-:W-:-:S15]  /*b1b40*/  HMMA.1688.F32.TF32 R20, R16, R186, R192 ;  /* 0x000000ba1014723c */ /* 0x002fde00000810c0 */
[----:B------:R-:W-:-:S08]  /*b1b50*/  NOP ;  /* 0x0000000000007918 */ /* 0x000fd00000000000 */
[----:B------:R-:W-:Y:S04]  /*b1b60*/  STL.64 [R1+0x4f0], R20 ;  /* 0x0004f01401007387 */ /* 0x000fe80000100a00 */
[----:B------:R1:W-:Y:S02]  /*b1b70*/  STL.64 [R1+0x4f8], R22 ;  /* 0x0004f81601007387 */ /* 0x0003e40000100a00 */
[----:B-1----:R-:W-:Y:S01]  /*b1b80*/  HMMA.1688.F32.TF32 R20, R16, R138, R176 ;  /* 0x0000008a1014723c */ /* 0x002fe200000810b0 */
[----:B------:R-:W-:-:S15]  /*b1b90*/  IMAD.MOV.U32 R14, RZ, RZ, R51 ;  /* 0x000000ffff0e7224 */ /* 0x000fde00078e0033 */
[----:B------:R-:W-:-:S07]  /*b1ba0*/  NOP ;  /* 0x0000000000007918 */ /* 0x000fce0000000000 */
[----:B------:R1:W-:Y:S04]  /*b1bb0*/  STL.64 [R1+0xe40], R20 ;  /* 0x000e401401007387 */ /* 0x0003e80000100a00 */
[----:B------:R1:W-:Y:S04]  /*b1bc0*/  STL.64 [R1+0xe48], R22 ;  /* 0x000e481601007387 */ /* 0x0003e80000100a00 */
        /* <DEDUP_REMOVED lines=53> */
[----:B----4-:R-:W-:Y:S02]  /*b1f20*/  IMAD.MOV.U32 R139, RZ, RZ, R8 ;  /* 0x000000ffff8b7224 */ /* 0x010fe400078e0008 */
[----:B------:R-:W4:Y:S01]  /*b1f30*/  LDL.LU R8, [R1+0x7150] ;  /* 0x0071500001087983 */ /* 0x000f220000300800 */
[C---:B--2---:R-:W-:Y:S06]  /*b1f40*/  HMMA.1688.F32.TF32 R48, R16.reuse, R46, R48 ;  /* 0x0000002e1030723c */ /* 0x044fec0000081030 */
[C---:B---3--:R-:W-:Y:S06]  /*b1f50*/  HMMA.1688.F32.TF32 R40, R16.reuse, R238, R40 ;  /* 0x000000ee1028723c */ /* 0x048fec0000081028 */
[----:B------:R-:W-:Y:S06]  /*b1f60*/  HMMA.1688.F32.TF32 R16, R16, R250, R36 ;  /* 0x000000fa1010723c */ /* 0x000fec0000081024 */
        /* <DEDUP_REMOVED lines=8> */
[----:B------:R-:W2:Y:S04]  /*b1ff0*/  LDL.LU.64 R48, [R1+0x7140] ;  /* 0x0071400001307983 */ /* 0x000ea80000300a00 */
[----:B------:R-:W3:Y:S04]  /*b2000*/  LDL.LU.64 R46, [R1+0x7138] ;  /* 0x00713800012e7983 */ /* 0x000ee80000300a00 */
[----:B------:R-:W3:Y:S04]  /*b2010*/  LDL.LU.64 R44, [R1+0x7130] ;  /* 0x00713000012c7983 */ /* 0x000ee80000300a00 */
        /* <DEDUP_REMOVED lines=8> */
[----:B------:R-:W-:Y:S04]  /*b20a0*/  STL.64 [R1+0x4c8], R18 ;  /* 0x0004c81201007387 */ /* 0x000fe80000100a00 */
[----:B------:R1:W-:Y:S04]  /*b20b0*/  STL.64 [R1+0xe80], R20 ;  /* 0x000e801401007387 */ /* 0x0003e80000100a00 */
[----:B------:R4:W-:Y:S01]  /*b20c0*/  STL.64 [R1+0xe88], R22 ;  /* 0x000e881601007387 */ /* 0x0009e20000100a00 */
[----:B------:R-:W-:Y:S01]  /*b20d0*/  HMMA.1688.F32.TF32 R192, R228, R190, R192 ;  /* 0x000000bee4c0723c */ /* 0x000fe200000810c0 */
[----:B-1----:R-:W-:-:S02]  /*b20e0*/  IMAD.MOV.U32 R20, RZ, RZ, R34 ;  /* 0x000000ffff147224 */ /* 0x002fc400078e0022 */
[----:B------:R-:W-:Y:S02]  /*b20f0*/  IMAD.MOV.U32 R21, RZ, RZ, R35 ;  /* 0x000000ffff157224 */ /* 0x000fe400078e0023 */
[----:B------:R-:W2:Y:S04]  /*b2100*/  LDL.LU.64 R34, [R1+0x7108] ;  /* 0x0071080001227983 */ /* 0x000ea80000300a00 */
[----:B------:R-:W2:Y:S04]  /*b2110*/  LDL.LU.64 R32, [R1+0x7100] ;  /* 0x0071000001207983 */ /* 0x000ea80000300a00 */
[----:B------:R-:W-:Y:S04]  /*b2120*/  STL.64 [R1+0xe70], R28 ;  /* 0x000e701c01007387 */ /* 0x000fe80000100a00 */
[----:B------:R1:W-:Y:S01]  /*b2130*/  STL.64 [R1+0xe78], R30 ;  /* 0x000e781e01007387 */ /* 0x0003e20000100a00 */
[----:B----4-:R-:W-:-:S02]  /*b2140*/  IMAD.MOV.U32 R22, RZ, RZ, R222 ;  /* 0x000000ffff167224 */ /* 0x010fc400078e00de */
[----:B------:R-:W-:Y:S02]  /*b2150*/  IMAD.MOV.U32 R23, RZ, RZ, R223 ;  /* 0x000000ffff177224 */ /* 0x000fe400078e00df */
[----:B------:R-:W-:Y:S02]  /*b2160*/  IMAD.MOV.U32 R18, RZ, RZ, R2 ;  /* 0x000000ffff127224 */ /* 0x000fe400078e0002 */
[----:B------:R-:W-:Y:S01]  /*b2170*/  IMAD.MOV.U32 R19, RZ, RZ, R0 ;  /* 0x000000ffff137224 */ /* 0x000fe200078e0000 */
[----:B-1----:R-:W4:Y:S04]  /*b2180*/  LDL.LU.64 R30, [R1+0x70f8] ;  /* 0x0070f800011e7983 */ /* 0x002f280000300a00 */
[----:B------:R-:W4:Y:S04]  /*b2190*/  LDL.LU.64 R28, [R1+0x70f0] ;  /* 0x0070f000011c7983 */ /* 0x000f280000300a00 */
[----:B------:R-:W-:Y:S04]  /*b21a0*/  STL.64 [R1+0xe60], R24 ;  /* 0x000e601801007387 */ /* 0x000fe80000100a00 */
[----:B------:R1:W-:Y:S01]  /*b21b0*/  STL.64 [R1+0xe68], R26 ;  /* 0x000e681a01007387 */ /* 0x0003e20000100a00 */
[C---:B------:R-:W-:Y:S03]  /*b21c0*/  HMMA.1688.F32.TF32 R184, R228.reuse, R182, R184 ;  /* 0x000000b6e4b8723c */ /* 0x040fe600000810b8 */
[----:B-1----:R-:W3:Y:S04]  /*b21d0*/  LDL.LU.64 R26, [R1+0x70e8] ;  /* 0x0070e800011a7983 */ /* 0x002ee80000300a00 */
[----:B------:R-:W3:Y:S04]  /*b21e0*/  LDL.LU.64 R24, [R1+0x70e0] ;  /* 0x0070e00001187983 */ /* 0x000ee80000300a00 */
[----:B------:R-:W2:Y:S04]  /*b21f0*/  LDL.LU.64 R222, [R1+0x70d8] ;  /* 0x0070d80001de7983 */ /* 0x000ea80000300a00 */
[----:B------:R-:W2:Y:S04]  /*b2200*/  LDL.LU.64 R220, [R1+0x70d0] ;  /* 0x0070d00001dc7983 */ /* 0x000ea80000300a00 */
[----:B------:R-:W-:Y:S04]  /*b2210*/  STL.64 [R1+0xe50], R216 ;  /* 0x000e50d801007387 */ /* 0x000fe80000100a00 */
[----:B------:R1:W-:Y:S01]  /*b2220*/  STL.64 [R1+0xe58], R218 ;  /* 0x000e58da01007387 */ /* 0x0003e20000100a00 */
[----:B------:R-:W-:Y:S01]  /*b2230*/  HMMA.1688.F32.TF32 R176, R228, R18, R176 ;  /* 0x00000012e4b0723c */ /* 0x000fe200000810b0 */
[----:B------:R-:W-:-:S05]  /*b2240*/  IMAD.MOV.U32 R0, RZ, RZ, R207 ;  /* 0x000000ffff007224 */ /* 0x000fca00078e00cf */
[----:B------:R-:W-:Y:S01]  /*b2250*/  HMMA.1688.F32.TF32 R136, R228, R6, R136 ;  /* 0x00000006e488723c */ /* 0x000fe20000081088 */
[----:B-1----:R-:W4:Y:S04]  /*b2260*/  LDL.LU.64 R218, [R1+0x70c8] ;  /* 0x0070c80001da7983 */ /* 0x002f280000300a00 */
[----:B------:R-:W4:Y:S04]  /*b2270*/  LDL.LU.64 R216, [R1+0x70c0] ;  /* 0x0070c00001d87983 */ /* 0x000f280000300a00 */
[----:B------:R-:W3:Y:S04]  /*b2280*/  LDL.LU.64 R214, [R1+0x70b8] ;  /* 0x0070b80001d67983 */ /* 0x000ee80000300a00 */
[----:B------:R-:W3:Y:S04]  /*b2290*/  LDL.LU.64 R212, [R1+0x70b0] ;  /* 0x0070b00001d47983 */ /* 0x000ee80000300a00 */
[----:B------:R-:W-:Y:S04]  /*b22a0*/  STL.64 [R1+0x1010], R208 ;  /* 0x001010d001007387 */ /* 0x000fe80000100a00 */
[----:B------:R1:W-:Y:S01]  /*b22b0*/  STL.64 [R1+0x1018], R210 ;  /* 0x001018d201007387 */ /* 0x0003e20000100a00 */
[----:B------:R-:W-:-:S02]  /*b22c0*/  IMAD.MOV.U32 R2, RZ, RZ, R198 ;  /* 0x000000ffff027224 */ /* 0x000fc400078e00c6 */
[----:B------:R-:W-:Y:S01]  /*b22d0*/  IMAD.MOV.U32 R17, RZ, RZ, R199 ;  /* 0x000000ffff117224 */ /* 0x000fe200078e00c7 */
[----:B-1----:R-:W2:Y:S04]  /*b22e0*/  LDL.LU.64 R210, [R1+0x70a8] ;  /* 0x0070a80001d27983 */ /* 0x002ea80000300a00 */
[----:B------:R-:W2:Y:S04]  /*b22f0*/  LDL.LU.64 R208, [R1+0x70a0] ;  /* 0x0070a00001d07983 */ /* 0x000ea80000300a00 */
[----:B------:R-:W4:Y:S04]  /*b2300*/  LDL.LU.64 R206, [R1+0x7098] ;  /* 0x0070980001ce7983 */ /* 0x000f280000300a00 */
[----:B------:R-:W4:Y:S04]  /*b2310*/  LDL.LU.64 R204, [R1+0x7090] ;  /* 0x0070900001cc7983 */ /* 0x000f280000300a00 */
[----:B------:R-:W-:Y:S04]  /*b2320*/  STL.64 [R1+0x1000], R200 ;  /* 0x001000c801007387 */ /* 0x000fe80000100a00 */
[----:B------:R1:W-:Y:S01]  /*b2330*/  STL.64 [R1+0x1008], R202 ;  /* 0x001008ca01007387 */ /* 0x0003e20000100a00 */
[----:B------:R-:W-:-:S03]  /*b2340*/  IMAD.MOV.U32 R16, RZ, RZ, R190 ;  /* 0x000000ffff107224 */ /* 0x000fc600078e00be */
[----:B-1----:R-:W3:Y:S04]  /*b2350*/  LDL.LU.64 R202, [R1+0x7088] ;  /* 0x0070880001ca7983 */ /* 0x002ee80000300a00 */
[----:B------:R-:W3:Y:S04]  /*b2360*/  LDL.LU.64 R200, [R1+0x7080] ;  /* 0x0070800001c87983 */ /* 0x000ee80000300a00 */
[----:B------:R-:W2:Y:S04]  /*b2370*/  LDL.LU.64 R198, [R1+0x7078] ;  /* 0x0070780001c67983 */ /* 0x000ea80000300a00 */
[----:B------:R-:W2:Y:S04]  /*b2380*/  LDL.LU.64 R196, [R1+0x7070] ;  /* 0x0070700001c47983 */ /* 0x000ea80000300a00 */
[----:B------:R-:W-:Y:S04]  /*b2390*/  STL.64 [R1+0xff0], R192 ;  /* 0x000ff0c001007387 */ /* 0x000fe80000100a00 */
[----:B------:R1:W-:Y:S04]  /*b23a0*/  STL.64 [R1+0xff8], R194 ;  /* 0x000ff8c201007387 */ /* 0x0003e80000100a00 */
[----:B-1----:R-:W4:Y:S04]  /*b23b0*/  LDL.LU.64 R194, [R1+0x7068] ;  /* 0x0070680001c27983 */ /* 0x002f280000300a00 */
[----:B------:R-:W4:Y:S04]  /*b23c0*/  LDL.LU.64 R192, [R1+0x7060] ;  /* 0x0070600001c07983 */ /* 0x000f280000300a00 */
[----:B------:R-:W3:Y:S04]  /*b23d0*/  LDL.LU.64 R190, [R1+0x7058] ;  /* 0x0070580001be7983 */ /* 0x000ee80000300a00 */
[----:B------:R-:W3:Y:S04]  /*b23e0*/  LDL.LU.64 R188, [R1+0x7050] ;  /* 0x0070500001bc7983 */ /* 0x000ee80000300a00 */
        /* <DEDUP_REMOVED lines=12> */
[----:B-1----:R-:W4:Y:S04]  /*b24b0*/  LDL.LU.64 R138, [R1+0x7018] ;  /* 0x00701800018a7983 */ /* 0x002f280000300a00 */
[----:B------:R-:W4:Y:S02]  /*b24c0*/  LDL.LU.64 R136, [R1+0x7010] ;  /* 0x0070100001887983 */ /* 0x000f240000300a00 */
[----:B----4-:R-:W-:Y:S02]  /*b24d0*/  HMMA.1688.F32.TF32 R136, R228, R142, R136 ;  /* 0x0000008ee488723c */ /* 0x010fe40000081088 */
[----:B------:R-:W4:Y:S04]  /*b24e0*/  LDL.LU.64 R142, [R1+0x7008] ;  /* 0x00700800018e7983 */ /* 0x000f280000300a00 */
[----:B------:R-:W4:-:S15]  /*b24f0*/  LDL.LU.64 R140, [R1+0x7000] ;  /* 0x00700000018c7983 */ /* 0x000f1e0000300a00 */
[----:B------:R-:W-:-:S02]  /*b2500*/  NOP ;  /* 0x0000000000007918 */ /* 0x000fc40000000000 */
[----:B------:R-:W-:Y:S04]  /*b2510*/  STL.64 [R1+0xfb0], R136 ;  /* 0x000fb08801007387 */ /* 0x000fe80000100a00 */
[----:B------:R1:W-:Y:S02]  /*b2520*/  STL.64 [R1+0xfb8], R138 ;  /* 0x000fb88a01007387 */ /* 0x0003e40000100a00 */
[----:B-1----:R-:W-:Y:S02]  /*b2530*/  IMAD.MOV.U32 R138, RZ, RZ, R145 ;  /* 0x000000ffff8a7224 */ /* 0x002fe400078e0091 */
[----:B------:R-:W-:Y:S01]  /*b2540*/  IMAD.MOV.U32 R139, RZ, RZ, R144 ;  /* 0x000000ffff8b7224 */ /* 0x000fe200078e0090 */
[----:B----4-:R-:W-:Y:S01]  /*b2550*/  HMMA.1688.F32.TF32 R140, R228, R146, R140 ;  /* 0x00000092e48c723c */ /* 0x010fe2000008108c */
[----:B------:R-:W4:Y:S04]  /*b2560*/  LDL.LU.64 R146, [R1+0x6ff8] ;  /* 0x006ff80001927983 */ /* 0x000f280000300a00 */
[----:B------:R-:W4:-:S15]  /*b2570*/  LDL.LU.64 R144, [R1+0x6ff0] ;  /* 0x006ff00001907983 */ /* 0x000f1e0000300a00 */
[----:B------:R-:W-:-:S03]  /*b2580*/  NOP ;  /* 0x0000000000007918 */ /* 0x000fc60000000000 */
[----:B------:R-:W-:Y:S04]  /*b2590*/  STL.64 [R1+0xfa0], R140 ;  /* 0x000fa08c01007387 */ /* 0x000fe80000100a00 */
[----:B------:R1:W-:Y:S02]  /*b25a0*/  STL.64 [R1+0xfa8], R142 ;  /* 0x000fa88e01007387 */ /* 0x0003e40000100a00 */
[----:B-1----:R-:W-:Y:S01]  /*b25b0*/  MOV R142, R149 ;  /* 0x00000095008e7202 */ /* 0x002fe20000000f00 */
[----:B------:R-:W-:Y:S01]  /*b25c0*/  IMAD.MOV.U32 R143, RZ, RZ, R148 ;  /* 0x000000ffff8f7224 */ /* 0x000fe200078e0094 */
[----:B----4-:R-:W-:Y:S01]  /*b25d0*/  HMMA.1688.F32.TF32 R144, R228, R150, R144 ;  /* 0x00000096e490723c */ /* 0x010fe20000081090 */
[----:B------:R-:W4:Y:S04]  /*b25e0*/  LDL.LU.64 R150, [R1+0x6fe8] ;  /* 0x006fe80001967983 */ /* 0x000f280000300a00 */
[----:B------:R-:W4:-:S15]  /*b25f0*/  LDL.LU.64 R148, [R1+0x6fe0] ;  /* 0x006fe00001947983 */ /* 0x000f1e0000300a00 */
[----:B------:R-:W-:-:S03]  /*b2600*/  NOP ;  /* 0x0000000000007918 */ /* 0x000fc60000000000 */
        /* <DEDUP_REMOVED lines=34> */
[----:B-1----:R-:W-:Y:S01]  /*b2830*/  IMAD.MOV.U32 R162, RZ, RZ, R169 ;  /* 0x000000ffffa27224 */ /* 0x002fe200078e00a9 */
[----:B------:R-:W-:Y:S01]  /*b2840*/  MOV R163, R168 ;  /* 0x000000a800a37202 */ /* 0x000fe20000000f00 */
[----:B----4-:R-:W-:Y:S01]  /*b2850*/  HMMA.1688.F32.TF32 R164, R228, R170, R164 ;  /* 0x000000aae4a4723c */ /* 0x010fe200000810a4 */
[----:B------:R-:W4:Y:S04]  /*b2860*/  LDL.LU.64 R170, [R1+0x6f98] ;  /* 0x006f980001aa7983 */ /* 0x000f280000300a00 */
[----:B------:R-:W4:-:S15]  /*b2870*/  LDL.LU.64 R168, [R1+0x6f90] ;  /* 0x006f900001a87983 */ /* 0x000f1e0000300a00 */
[----:B------:R-:W-:-:S03]  /*b2880*/  NOP ;  /* 0x0000000000007918 */ /* 0x000fc60000000000 */
[----:B------:R-:W-:Y:S04]  /*b2890*/  STL.64 [R1+0xf40], R164 ;  /* 0x000f40a401007387 */ /* 0x000fe80000100a00 */
[----:B------:R1:W-:Y:S02]  /*b28a0*/  STL.64 [R1+0xf48], R166 ;  /* 0x000f48a601007387 */ /* 0x0003e40000100a00 */
[----:B-1----:R-:W-:Y:S01]  /*b28b0*/  IMAD.MOV.U32 R166, RZ, RZ, R172 ;  /* 0x000000ffffa67224 */ /* 0x002fe200078e00ac */
[----:B----4-:R-:W-:Y:S01]  /*b28c0*/  HMMA.1688.F32.TF32 R168, R228, R174, R168 ;  /* 0x000000aee4a8723c */ /* 0x010fe200000810a8 */
[----:B------:R-:W4:Y:S04]  /*b28d0*/  LDL.LU.64 R174, [R1+0x6f88] ;  /* 0x006f880001ae7983 */ /* 0x000f280000300a00 */
[----:B------:R-:W4:-:S15]  /*b28e0*/  LDL.LU.64 R172, [R1+0x6f80] ;  /* 0x006f800001ac7983 */ /* 0x000f1e0000300a00 */
[----:B------:R-:W-:-:S03]  /*b28f0*/  NOP ;  /* 0x0000000000007918 */ /* 0x000fc60000000000 */
[----:B------:R-:W-:Y:S04]  /*b2900*/  STL.64 [R1+0xf30], R168 ;  /* 0x000f30a801007387 */ /* 0x000fe80000100a00 */
[----:B------:R1:W-:Y:S04]  /*b2910*/  STL.64 [R1+0xf38], R170 ;  /* 0x000f38aa01007387 */ /* 0x0003e80000100a00 */
[----:B------:R-:W4:Y:S01]  /*b2920*/  LDL.LU R244, [R1+0x6f7c] ;  /* 0x006f7c0001f47983 */ /* 0x000f220000300800 */
[----:B------:R-:W-:Y:S01]  /*b2930*/  IMAD.MOV.U32 R167, RZ, RZ, R14 ;  /* 0x000000ffffa77224 */ /* 0x000fe200078e000e */
[C---:B---3--:R-:W-:Y:S06]  /*b2940*/  HMMA.1688.F32.TF32 R160, R228.reuse, R162, R188 ;  /* 0x000000a2e4a0723c */ /* 0x048fec00000810bc */
[----:B------:R-:W-:Y:S01]  /*b2950*/  HMMA.1688.F32.TF32 R156, R228, R158, R192 ;  /* 0x0000009ee49c723c */ /* 0x000fe200000810c0 */
[----:B-1----:R-:W-:-:S02]  /*b2960*/  IMAD.MOV.U32 R170, RZ, RZ, R12 ;  /* 0x000000ffffaa7224 */ /* 0x002fc400078e000c */
[----:B------:R-:W-:-:S03]  /*b2970*/  IMAD.MOV.U32 R171, RZ, RZ, R11 ;  /* 0x000000ffffab7224 */ /* 0x000fc600078e000b */
[C---:B--2---:R-:W-:Y:S06]  /*b2980*/  HMMA.1688.F32.TF32 R164, R228.reuse, R166, R184 ;  /* 0x000000a6e4a4723c */ /* 0x044fec00000810b8 */
[C---:B------:R-:W-:Y:S06]  /*b2990*/  HMMA.1688.F32.TF32 R152, R228.reuse, R154, R196 ;  /* 0x0000009ae498723c */ /* 0x040fec00000810c4 */
[C---:B------:R-:W-:Y:S06]  /*b29a0*/  HMMA.1688.F32.TF32 R168, R228.reuse, R170, R180 ;  /* 0x000000aae4a8723c */ /* 0x040fec00000810b4 */
[C---:B------:R-:W-:Y:S06]  /*b29b0*/  HMMA.1688.F32.TF32 R148, R228.reuse, R150, R200 ;  /* 0x00000096e494723c */ /* 0x040fec00000810c8 */
[C---:B------:R-:W-:Y:S06]  /*b29c0*/  HMMA.1688.F32.TF32 R144, R228.reuse, R146, R204 ;  /* 0x00000092e490723c */ /* 0x040fec00000810cc */
[C---:B------:R-:W-:Y:S06]  /*b29d0*/  HMMA.1688.F32.TF32 R140, R228.reuse, R142, R208 ;  /* 0x0000008ee48c723c */ /* 0x040fec00000810d0 */
[C---:B------:R-:W-:Y:S01]  /*b29e0*/  HMMA.1688.F32.TF32 R136, R228.reuse, R138, R212 ;  /* 0x0000008ae488723c */ /* 0x040fe200000810d4 */
[----:B------:R-:W-:Y:S04]  /*b29f0*/  LDSM.16.M88.4 R188, [R8+UR11+0x96180] ;  /* 0x0961800b08bc783b */ /* 0x000fe80008000200 */
[----:B------:R-:W-:Y:S04]  /*b2a00*/  LDS R12, [R3+UR10+0x18000] ;  /* 0x0180000a030c7984 */ /* 0x000fe80008000800 */
[----:B------:R-:W-:Y:S04]  /*b2a10*/  LDS R14, [R3+UR10+0x1a000] ;  /* 0x01a0000a030e7984 */ /* 0x000fe80008000800 */
[----:B------:R-:W-:Y:S04]  /*b2a20*/  LDSM.16.M88.4 R184, [R8+UR11+0x94100] ;  /* 0x0941000b08b8783b */ /* 0x000fe80008000200 */
[----:B------:R-:W-:Y:S04]  /*b2a30*/  LDSM.16.M88.4 R180, [R8+UR11+0x95100] ;  /* 0x0951000b08b4783b */ /* 0x000fe80008000200 */
[----:B------:R-:W-:Y:S04]  /*b2a40*/  LDSM.16.M88.4 R212, [R8+UR11+0x97080] ;  /* 0x0970800b08d4783b */ /* 0x000fe80008000200 */
[----:B------:R-:W-:Y:S04]  /*b2a50*/  LDSM.16.M88.4 R208, [R8+UR11+0x98080] ;  /* 0x0980800b08d0783b */ /* 0x000fe80008000200 */
[----:B------:R-:W-:Y:S04]  /*b2a60*/  LDSM.16.M88.4 R204, [R8+UR11+0x99080] ;  /* 0x0990800b08cc783b */ /* 0x000fe80008000200 */
[----:B------:R-:W-:Y:S04]  /*b2a70*/  LDSM.16.M88.4 R200, [R8+UR11+0x9a080] ;  /* 0x09a0800b08c8783b */ /* 0x000fe80008000200 */
[----:B------:R-:W-:Y:S04]  /*b2a80*/  LDSM.16.M88.4 R196, [R8+UR11+0x9b080] ;  /* 0x09b0800b08c4783b */ /* 0x000fe80008000200 */
[----:B------:R-:W-:Y:S01]  /*b2a90*/  LDSM.16.M88.4 R192, [R8+UR11+0x9c080] ;  /* 0x09c0800b08c0783b */ /* 0x000fe20008000200 */
[----:B----4-:R-:W-:-:S15]  /*b2aa0*/  HMMA.1688.F32.TF32 R172, R228, R246, R172 ;  /* 0x000000f6e4ac723c */ /* 0x010fde00000810ac */
[----:B------:R-:W-:-:S08]  /*b2ab0*/  NOP ;  /* 0x0000000000007918 */ /* 0x000fd00000000000 */
[----:B------:R-:W-:Y:S04]  /*b2ac0*/  STL.64 [R1+0xf20], R172 ;  /* 0x000f20ac01007387 */ /* 0x000fe80000100a00 */
[----:B------:R1:W-:Y:S02]  /*b2ad0*/  STL.64 [R1+0xf28], R174 ;  /* 0x000f28ae01007387 */ /* 0x0003e40000100a00 */
[----:B-1----:R-:W-:Y:S02]  /*b2ae0*/  IMAD.MOV.U32 R174, RZ, RZ, R10 ;  /* 0x000000ffffae7224 */ /* 0x002fe400078e000a */
[----:B------:R-:W-:-:S07]  /*b2af0*/  IMAD.MOV.U32 R175, RZ, RZ, R9 ;  /* 0x000000ffffaf7224 */ /* 0x000fce00078e0009 */
[----:B------:R-:W-:Y:S01]  /*b2b00*/  HMMA.1688.F32.TF32 R172, R228, R174, R176 ;  /* 0x000000aee4ac723c */ /* 0x000fe200000810b0 */
[----:B------:R-:W-:-:S15]  /*b2b10*/  LDSM.16.M88.4 R176, [R8+UR11+0x96100] ;  /* 0x0961000b08b0783b */ /* 0x000fde0008000200 */
[----:B------:R-:W-:-:S07]  /*b2b20*/  NOP ;  /* 0x0000000000007918 */ /* 0x000fce0000000000 */
        /* <DEDUP_REMOVED lines=19> */
[----:B------:R-:W-:Y:S04]  /*b2c60*/  STL.64 [R1+0x1038], R138 ;  /* 0x0010388a01007387 */ /* 0x000fe80000100a00 */
[----:B------:R-:W3:Y:S04]  /*b2c70*/  LDSM.16.M88.4 R136, [R244+UR11+0x80100] ;  /* 0x0801000bf488783b */ /* 0x000ee80008000200 */
[----:B------:R-:W-:Y:S04]  /*b2c80*/  LDSM.16.M88.4 R172, [R8+UR11+0x8c100] ;  /* 0x08c1000b08ac783b */ /* 0x000fe80008000200 */
[----:B------:R-:W-:Y:S04]  /*b2c90*/  LDSM.16.M88.4 R164, [R8+UR11+0x8c180] ;  /* 0x08c1800b08a4783b */ /* 0x000fe80008000200 */
[----:B------:R-:W-:Y:S01]  /*b2ca0*/  LDSM.16.M88.4 R168, [R8+UR11+0x8d080] ;  /* 0x08d0800b08a8783b */ /* 0x000fe20008000200 */
[C---:B-1----:R-:W-:Y:S06]  /*b2cb0*/  HMMA.1688.F32.TF32 R144, R228.reuse, R238, R216 ;  /* 0x000000eee490723c */ /* 0x042fec00000810d8 */
[----:B--2---:R-:W-:Y:S01]  /*b2cc0*/  HMMA.1688.F32.TF32 R140, R228, R250, R220 ;  /* 0x000000fae48c723c */ /* 0x004fe200000810dc */
[----:B------:R-:W-:Y:S01]  /*b2cd0*/  IMAD.MOV.U32 R158, RZ, RZ, R20 ;  /* 0x000000ffff9e7224 */ /* 0x000fe200078e0014 */
[----:B------:R-:W-:Y:S01]  /*b2ce0*/  MOV R159, R21 ;  /* 0x00000015009f7202 */ /* 0x000fe20000000f00 */
[----:B------:R-:W-:Y:S04]  /*b2cf0*/  LDS R238, [R3+UR10+0x16380] ;  /* 0x0163800a03ee7984 */ /* 0x000fe80008000800 */
[----:B------:R-:W-:Y:S04]  /*b2d00*/  LDS R239, [R5+UR10+0x16380] ;  /* 0x0163800a05ef7984 */ /* 0x000fe80008000800 */
[----:B------:R-:W-:Y:S04]  /*b2d10*/  LDSM.16.M88.4 R248, [R8+UR11+0x80080] ;  /* 0x0800800b08f8783b */ /* 0x000fe80008000200 */
[----:B------:R-:W-:Y:S04]  /*b2d20*/  LDSM.16.M88.4 R228, [R8+UR11+0x94080] ;  /* 0x0940800b08e4783b */ /* 0x000fe80008000200 */
[----:B------:R-:W-:Y:S04]  /*b2d30*/  LDSM.16.M88.4 R220, [R8+UR11+0x95080] ;  /* 0x0950800b08dc783b */ /* 0x000fe80008000200 */
[----:B------:R-:W-:Y:S04]  /*b2d40*/  LDSM.16.M88.4 R216, [R8+UR11+0x96080] ;  /* 0x0960800b08d8783b */ /* 0x000fe80008000200 */
[----:B------:R-:W-:Y:S04]  /*b2d50*/  STL.64 [R1+0x1020], R144 ;  /* 0x0010209001007387 */ /* 0x000fe80000100a00 */
[----:B------:R-:W-:Y:S04]  /*b2d60*/  STL.64 [R1+0x1028], R146 ;  /* 0x0010289201007387 */ /* 0x000fe80000100a00 */
[----:B------:R-:W1:Y:S04]  /*b2d70*/  LDSM.16.M88.4 R144, [R244+UR11+0x80180] ;  /* 0x0801800bf490783b */ /* 0x000e680008000200 */
[----:B------:R-:W-:Y:S04]  /*b2d80*/  STL.64 [R1+0xe90], R140 ;  /* 0x000e908c01007387 */ /* 0x000fe80000100a00 */
[----:B------:R-:W-:Y:S04]  /*b2d90*/  STL.64 [R1+0xe98], R142 ;  /* 0x000e988e01007387 */ /* 0x000fe80000100a00 */
[----:B------:R-:W2:Y:S04]  /*b2da0*/  LDSM.16.M88.4 R140, [R244+UR11+0x81100] ;  /* 0x0811000bf48c783b */ /* 0x000ea80008000200 */
[----:B---3--:R-:W-:Y:S04]  /*b2db0*/  STL.64 [R1+0x1e0], R136 ;  /* 0x0001e08801007387 */ /* 0x008fe80000100a00 */
[----:B------:R-:W-:Y:S04]  /*b2dc0*/  STL.64 [R1+0x1e8], R138 ;  /* 0x0001e88a01007387 */ /* 0x000fe80000100a00 */
[----:B------:R-:W3:Y:S04]  /*b2dd0*/  LDSM.16.M88.4 R136, [R244+UR11+0x81180] ;  /* 0x0811800bf488783b */ /* 0x000ee80008000200 */
[----:B-1----:R-:W-:Y:S04]  /*b2de0*/  STL.64 [R1+0x1250], R144 ;  /* 0x0012509001007387 */ /* 0x002fe80000100a00 */
[----:B------:R-:W-:Y:S04]  /*b2df0*/  STL.64 [R1+0x1258], R146 ;  /* 0x0012589201007387 */ /* 0x000fe80000100a00 */
[----:B------:R-:W1:Y:S04]  /*b2e00*/  LDSM.16.M88.4 R144, [R244+UR11+0x82100] ;  /* 0x0821000bf490783b */ /* 0x000e680008000200 */
[----:B--2---:R-:W-:Y:S04]  /*b2e10*/  STL.64 [R1+0x1f0], R140 ;  /* 0x0001f08c01007387 */ /* 0x004fe80000100a00 */
        /* <DEDUP_REMOVED lines=176> */
[----:B------:R-:W-:Y:S04]  /*b3920*/  LDSM.16.M88.4 R244, [R8+UR11+0x81080] ;  /* 0x0810800b08f4783b */ /* 0x000fe80008000200 */
[----:B-1----:R-:W-:Y:S04]  /*b3930*/  STL.64 [R1+0x1340], R144 ;  /* 0x0013409001007387 */ /* 0x002fe80000100a00 */
[----:B------:R-:W-:Y:S04]  /*b3940*/  STL.64 [R1+0x1348], R146 ;  /* 0x0013489201007387 */ /* 0x000fe80000100a00 */
[----:B--2---:R-:W-:Y:S04]  /*b3950*/  STL.64 [R1+0x1d0], R140 ;  /* 0x0001d08c01007387 */ /* 0x004fe80000100a00 */
[----:B------:R-:W-:Y:S04]  /*b3960*/  STL.64 [R1+0x1d8], R142 ;  /* 0x0001d88e01007387 */ /* 0x000fe80000100a00 */
[----:B------:R-:W1:Y:S04]  /*b3970*/  LDSM.16.M88.4 R140, [R8+UR11+0x80100] ;  /* 0x0801000b088c783b */ /* 0x000e680008000200 */
[----:B------:R-:W-:Y:S04]  /*b3980*/  LDSM.16.M88.4 R144, [R8+UR11+0x81100] ;  /* 0x0811000b0890783b */ /* 0x000fe80008000200 */
[----:B---3--:R-:W-:Y:S04]  /*b3990*/  STL.64 [R1+0x1330], R136 ;  /* 0x0013308801007387 */ /* 0x008fe80000100a00 */
[----:B------:R-:W-:Y:S04]  /*b39a0*/  STL.64 [R1+0x1338], R138 ;  /* 0x0013388a01007387 */ /* 0x000fe80000100a00 */
[----:B------:R-:W2:Y:S04]  /*b39b0*/  LDSM.16.M88.4 R136, [R8+UR11+0x80180] ;  /* 0x0801800b0888783b */ /* 0x000ea80008000200 */
[----:B-1----:R-:W-:Y:S04]  /*b39c0*/  STL.64 [R1+0x3e0], R140 ;  /* 0x0003e08c01007387 */ /* 0x002fe80000100a00 */
[----:B------:R-:W-:Y:S04]  /*b39d0*/  STL.64 [R1+0x3e8], R142 ;  /* 0x0003e88e01007387 */ /* 0x000fe80000100a00 */
[----:B------:R-:W1:Y:S04]  /*b39e0*/  LDSM.16.M88.4 R140, [R8+UR11+0x81180] ;  /* 0x0811800b088c783b */ /* 0x000e680008000200 */
[----:B--2---:R-:W-:Y:S04]  /*b39f0*/  STL.64 [R1+0x13b0], R136 ;  /* 0x0013b08801007387 */ /* 0x004fe80000100a00 */
[----:B------:R-:W-:Y:S04]  /*b3a00*/  STL.64 [R1+0x13b8], R138 ;  /* 0x0013b88a01007387 */ /* 0x000fe80000100a00 */
[----:B------:R-:W2:Y:S04]  /*b3a10*/  LDSM.16.M88.4 R136, [R8+UR11+0x82080] ;  /* 0x0820800b0888783b */ /* 0x000ea80008000200 */
[----:B------:R-:W-:Y:S04]  /*b3a20*/  STL.64 [R1+0x3f0], R144 ;  /* 0x0003f09001007387 */ /* 0x000fe80000100a00 */
[----:B------:R-:W-:Y:S04]  /*b3a30*/  STL.64 [R1+0x3f8], R146 ;  /* 0x0003f89201007387 */ /* 0x000fe80000100a00 */
[----:B------:R-:W3:Y:S04]  /*b3a40*/  LDSM.16.M88.4 R144, [R8+UR11+0x82100] ;  /* 0x0821000b0890783b */ /* 0x000ee80008000200 */
[----:B-1----:R-:W-:Y:S04]  /*b3a50*/  STL.64 [R1+0x13a0], R140 ;  /* 0x0013a08c01007387 */ /* 0x002fe80000100a00 */
[----:B------:R-:W-:Y:S04]  /*b3a60*/  STL.64 [R1+0x13a8], R142 ;  /* 0x0013a88e01007387 */ /* 0x000fe80000100a00 */
[----:B------:R-:W1:Y:S04]  /*b3a70*/  LDSM.16.M88.4 R140, [R8+UR11+0x82180] ;  /* 0x0821800b088c783b */ /* 0x000e680008000200 */
[----:B--2---:R-:W-:Y:S04]  /*b3a80*/  STL.64 [R1], R136 ;  /* 0x0000008801007387 */ /* 0x004fe80000100a00 */
        /* <DEDUP_REMOVED lines=26> */
[----:B--2---:R-:W-:Y:S01]  /*b3c30*/  STL.64 [R1+0x30], R136 ;  /* 0x0000308801007387 */ /* 0x004fe20000100a00 */
[----:B------:R-:W-:-:S03]  /*b3c40*/  IMAD.MOV.U32 R10, RZ, RZ, R136 ;  /* 0x000000ffff0a7224 */ /* 0x000fc600078e0088 */
[----:B------:R-:W-:Y:S01]  /*b3c50*/  STL.64 [R1+0x38], R138 ;  /* 0x0000388a01007387 */ /* 0x000fe20000100a00 */
[----:B------:R-:W-:-:S03]  /*b3c60*/  IMAD.MOV.U32 R9, RZ, RZ, R137 ;  /* 0x000000ffff097224 */ /* 0x000fc600078e0089 */
[----:B------:R-:W2:Y:S04]  /*b3c70*/  LDSM.16.M88.4 R136, [R8+UR11+0x86080] ;  /* 0x0860800b0888783b */ /* 0x000ea80008000200 */
[----:B---3--:R-:W-:Y:S04]  /*b3c80*/  STL.64 [R1+0x420], R144 ;  /* 0x0004209001007387 */ /* 0x008fe80000100a00 */
[----:B------:R-:W-:Y:S04]  /*b3c90*/  STL.64 [R1+0x428], R146 ;  /* 0x0004289201007387 */ /* 0x000fe80000100a00 */
[----:B------:R-:W3:Y:S04]  /*b3ca0*/  LDSM.16.M88.4 R144, [R8+UR11+0x86100] ;  /* 0x0861000b0890783b */ /* 0x000ee80008000200 */
[----:B-1----:R-:W-:Y:S04]  /*b3cb0*/  STL.64 [R1+0x1360], R140 ;  /* 0x0013608c01007387 */ /* 0x002fe80000100a00 */
[----:B------:R-:W-:Y:S04]  /*b3cc0*/  STL.64 [R1+0x1368], R142 ;  /* 0x0013688e01007387 */ /* 0x000fe80000100a00 */
[----:B------:R-:W-:Y:S04]  /*b3cd0*/  LDSM.16.M88.4 R140, [R8+UR11+0x86180] ;  /* 0x0861800b088c783b */ /* 0x000fe80008000200 */
[----:B--2---:R-:W-:Y:S04]  /*b3ce0*/  STL.64 [R1+0x40], R136 ;  /* 0x0000408801007387 */ /* 0x004fe80000100a00 */
[----:B------:R-:W-:Y:S04]  /*b3cf0*/  STL.64 [R1+0x48], R138 ;  /* 0x0000488a01007387 */ /* 0x000fe80000100a00 */
[----:B------:R-:W1:Y:S04]  /*b3d00*/  LDSM.16.M88.4 R136, [R8+UR11+0x87080] ;  /* 0x0870800b0888783b */ /* 0x000e680008000200 */
[----:B---3--:R-:W-:Y:S04]  /*b3d10*/  STL.64 [R1+0x430], R144 ;  /* 0x0004309001007387 */ /* 0x008fe80000100a00 */
[----:B------:R-:W-:Y:S04]  /*b3d20*/  STL.64 [R1+0x438], R146 ;  /* 0x0004389201007387 */ /* 0x000fe80000100a00 */
[----:B------:R-:W-:Y:S04]  /*b3d30*/  LDSM.16.M88.4 R144, [R8+UR11+0x87180] ;  /* 0x0871800b0890783b */ /* 0x000fe80008000200 */
[----:B-1----:R-:W-:Y:S04]  /*b3d40*/  STL.64 [R1+0x50], R136 ;  /* 0x0000508801007387 */ /* 0x002fe80000100a00 */
[----:B------:R-:W-:Y:S04]  /*b3d50*/  STL.64 [R1+0x1350], R140 ;  /* 0x0013508c01007387 */ /* 0x000fe80000100a00 */
[----:B------:R-:W-:Y:S04]  /*b3d60*/  STL.64 [R1+0x1358], R142 ;  /* 0x0013588e01007387 */ /* 0x000fe80000100a00 */
[----:B------:R-:W-:Y:S01]  /*b3d70*/  STL.64 [R1+0x58], R138 ;  /* 0x0000588a01007387 */ /* 0x000fe20000100a00 */
[----:B------:R-:W-:-:S03]  /*b3d80*/  IMAD.MOV.U32 R11, RZ, RZ, R139 ;  /* 0x000000ffff0b7224 */ /* 0x000fc600078e008b */
[----:B------:R-:W-:Y:S04]  /*b3d90*/  LDSM.16.M88.4 R140, [R8+UR11+0x88080] ;  /* 0x0880800b088c783b */ /* 0x000fe80008000200 */
[----:B------:R-:W1:Y:S04]  /*b3da0*/  LDSM.16.M88.4 R136, [R8+UR11+0x87100] ;  /* 0x0871000b0888783b */ /* 0x000e680008000200 */
[----:B-1----:R-:W-:Y:S04]  /*b3db0*/  STL.64 [R1+0x440], R136 ;  /* 0x0004408801007387 */ /* 0x002fe80000100a00 */
[----:B------:R-:W-:Y:S04]  /*b3dc0*/  STL.64 [R1+0x448], R138 ;  /* 0x0004488a01007387 */ /* 0x000fe80000100a00 */
[----:B------:R-:W1:Y:S04]  /*b3dd0*/  LDSM.16.M88.4 R136, [R8+UR11+0x88100] ;  /* 0x0881000b0888783b */ /* 0x000e680008000200 */
[----:B------:R-:W-:Y:S04]  /*b3de0*/  STL.64 [R1+0x13c0], R144 ;  /* 0x0013c09001007387 */ /* 0x000fe80000100a00 */
        /* <DEDUP_REMOVED lines=28> */
[----:B---3--:R-:W-:Y:S04]  /*b3fb0*/  STL.64 [R1+0x90], R140 ;  /* 0x0000908c01007387 */ /* 0x008fe80000100a00 */
[----:B------:R-:W-:Y:S04]  /*b3fc0*/  STL.64 [R1+0x98], R142 ;  /* 0x0000988e01007387 */ /* 0x000fe80000100a00 */
[----:B------:R-:W2:Y:S04]  /*b3fd0*/  LDL.LU R20, [R1+0x6f78] ;  /* 0x006f780001147983 */ /* 0x000ea80000300800 */
[----:B------:R-:W3:Y:S04]  /*b3fe0*/  LDSM.16.M88.4 R140, [R8+UR11+0x8b180] ;  /* 0x08b1800b088c783b */ /* 0x000ee80008000200 */
[----:B-1----:R-:W-:Y:S04]  /*b3ff0*/  STL.64 [R1+0x190], R136 ;  /* 0x0001908801007387 */ /* 0x002fe80000100a00 */
[----:B------:R-:W-:Y:S04]  /*b4000*/  STL.64 [R1+0x198], R138 ;  /* 0x0001988a01007387 */ /* 0x000fe80000100a00 */
[----:B------:R-:W2:Y:S04]  /*b4010*/  LDL.LU R21, [R1+0x6f74] ;  /* 0x006f740001157983 */ /* 0x000ea80000300800 */
[----:B------:R-:W4:Y:S04]  /*b4020*/  LDL.LU R160, [R1+0x1990] ;  /* 0x0019900001a07983 */ /* 0x000f280000300800 */
[----:B------:R-:W4:Y:S04]  /*b4030*/  LDL.LU R161, [R1+0x1994] ;  /* 0x0019940001a17983 */ /* 0x000f280000300800 */
[----:B------:R-:W4:Y:S04]  /*b4040*/  LDL.LU R162, [R1+0x1998] ;  /* 0x0019980001a27983 */ /* 0x000f280000300800 */
[----:B------:R-:W4:Y:S04]  /*b4050*/  LDL.LU R163, [R1+0x199c] ;  /* 0x00199c0001a37983 */ /* 0x000f280000300800 */
[----:B------:R-:W1:Y:S04]  /*b4060*/  LDSM.16.M88.4 R136, [R8+UR11+0x8c080] ;  /* 0x08c0800b0888783b */ /* 0x000e680008000200 */
[----:B------:R-:W2:Y:S04]  /*b4070*/  LDL.LU R152, [R1+0x1a20] ;  /* 0x001a200001987983 */ /* 0x000ea80000300800 */
[----:B---3--:R3:W-:Y:S04]  /*b4080*/  STL.64 [R1+0x1400], R140 ;  /* 0x0014008c01007387 */ /* 0x0087e80000100a00 */
[----:B------:R3:W-:Y:S04]  /*b4090*/  STL.64 [R1+0x1408], R142 ;  /* 0x0014088e01007387 */ /* 0x0007e80000100a00 */
[----:B-1----:R-:W-:Y:S04]  /*b40a0*/  STL.64 [R1+0xa0], R136 ;  /* 0x0000a08801007387 */ /* 0x002fe80000100a00 */
[----:B------:R-:W-:Y:S04]  /*b40b0*/  STL.64 [R1+0xa8], R138 ;  /* 0x0000a88a01007387 */ /* 0x000fe80000100a00 */
        /* <DEDUP_REMOVED lines=15> */
[----:B------:R-:W-:Y:S04]  /*b41b0*/  STL.64 [R1+0x180], R172 ;  /* 0x000180ac01007387 */ /* 0x000fe80000100a00 */
[----:B------:R-:W-:Y:S04]  /*b41c0*/  STL.64 [R1+0x188], R174 ;  /* 0x000188ae01007387 */ /* 0x000fe80000100a00 */
[----:B------:R-:W1:Y:S04]  /*b41d0*/  LDSM.16.M88.4 R172, [R8+UR11+0x8d100] ;  /* 0x08d1000b08ac783b */ /* 0x000e680008000200 */
[----:B------:R-:W-:Y:S04]  /*b41e0*/  STL.64 [R1+0x1610], R164 ;  /* 0x001610a401007387 */ /* 0x000fe80000100a00 */
[----:B------:R-:W-:Y:S04]  /*b41f0*/  STL.64 [R1+0x1618], R166 ;  /* 0x001618a601007387 */ /* 0x000fe80000100a00 */
[----:B------:R-:W1:Y:S04]  /*b4200*/  LDSM.16.M88.4 R164, [R8+UR11+0x8d180] ;  /* 0x08d1800b08a4783b */ /* 0x000e680008000200 */
[----:B------:R-:W-:Y:S04]  /*b4210*/  STL.64 [R1+0xb0], R168 ;  /* 0x0000b0a801007387 */ /* 0x000fe80000100a00 */
[----:B------:R-:W-:Y:S04]  /*b4220*/  STL.64 [R1+0xb8], R170 ;  /* 0x0000b8aa01007387 */ /* 0x000fe80000100a00 */
[----:B------:R-:W1:Y:S04]  /*b4230*/  LDSM.16.M88.4 R168, [R8+UR11+0x8e080] ;  /* 0x08e0800b08a8783b */ /* 0x000e680008000200 */
[----:B-1----:R-:W-:Y:S04]  /*b4240*/  STL.64 [R1+0x170], R172 ;  /* 0x000170ac01007387 */ /* 0x002fe80000100a00 */
        /* <DEDUP_REMOVED lines=19> */
[----:B------:R-:W-:Y:S04]  /*b4380*/  STL.64 [R1+0x1640], R164 ;  /* 0x001640a401007387 */ /* 0x000fe80000100a00 */
[----:B------:R-:W-:Y:S04]  /*b4390*/  STL.64 [R1+0x1648], R166 ;  /* 0x001648a601007387 */ /* 0x000fe80000100a00 */
[----:B------:R-:W1:Y:S04]  /*b43a0*/  LDSM.16.M88.4 R164, [R8+UR11+0x90100] ;  /* 0x0901000b08a4783b */ /* 0x000e680008000200 */
[----:B------:R-:W-:Y:S04]  /*b43b0*/  STL.64 [R1+0xe0], R168 ;  /* 0x0000e0a801007387 */ /* 0x000fe80000100a00 */
[----:B------:R-:W-:Y:S01]  /*b43c0*/  STL.64 [R1+0xe8], R170 ;  /* 0x0000e8aa01007387 */ /* 0x000fe20000100a00 */
[----:B----4-:R-:W-:Y:S03]  /*b43d0*/  HMMA.1688.F32.TF32 R156, R236, R158, R160 ;  /* 0x0000009eec9c723c */ /* 0x010fe600000810a0 */
[----:B------:R-:W4:-:S15]  /*b43e0*/  LDSM.16.M88.4 R160, [R8+UR11+0x90180] ;  /* 0x0901800b08a0783b */ /* 0x000f1e0008000200 */
[----:B------:R-:W-:-:S05]  /*b43f0*/  NOP ;  /* 0x0000000000007918 */ /* 0x000fca0000000000 */
[----:B------:R-:W-:Y:S04]  /*b4400*/  STL.64 [R1+0x17b0], R156 ;  /* 0x0017b09c01007387 */ /* 0x000fe80000100a00 */
[----:B------:R-:W-:Y:S04]  /*b4410*/  STL.64 [R1+0x17b8], R158 ;  /* 0x0017b89e01007387 */ /* 0x000fe80000100a00 */
[----:B------:R-:W2:Y:S04]  /*b4420*/  LDSM.16.M88.4 R156, [R8+UR11+0x91080] ;  /* 0x0910800b089c783b */ /* 0x000ea80008000200 */
[----:B-1----:R-:W-:Y:S04]  /*b4430*/  STL.64 [R1+0x140], R164 ;  /* 0x000140a401007387 */ /* 0x002fe80000100a00 */
[----:B------:R-:W-:Y:S04]  /*b4440*/  STL.64 [R1+0x148], R166 ;  /* 0x000148a601007387 */ /* 0x000fe80000100a00 */
[----:B------:R-:W1:Y:S04]  /*b4450*/  LDSM.16.M88.4 R164, [R8+UR11+0x91100] ;  /* 0x0911000b08a4783b */ /* 0x000e680008000200 */
[----:B----4-:R-:W-:Y:S04]  /*b4460*/  STL.64 [R1+0x1650], R160 ;  /* 0x001650a001007387 */ /* 0x010fe80000100a00 */
[----:B------:R-:W-:Y:S04]  /*b4470*/  STL.64 [R1+0x1658], R162 ;  /* 0x001658a201007387 */ /* 0x000fe80000100a00 */
[----:B------:R-:W4:Y:S04]  /*b4480*/  LDSM.16.M88.4 R160, [R8+UR11+0x91180] ;  /* 0x0911800b08a0783b */ /* 0x000f280008000200 */
[----:B--2---:R-:W-:Y:S04]  /*b4490*/  STL.64 [R1+0xf0], R156 ;  /* 0x0000f09c01007387 */ /* 0x004fe80000100a00 */
[----:B------:R2:W-:Y:S02]  /*b44a0*/  STL.64 [R1+0xf8], R158 ;  /* 0x0000f89e01007387 */ /* 0x0005e40000100a00 */
[C---:B--2---:R-:W-:Y:S02]  /*b44b0*/  HMMA.1688.F32.TF32 R156, R236.reuse, R242, R152 ;  /* 0x000000f2ec9c723c */ /* 0x044fe40000081098 */
[----:B------:R-:W2:Y:S04]  /*b44c0*/  LDSM.16.M88.4 R152, [R8+UR11+0x92080] ;  /* 0x0920800b0898783b */ /* 0x000ea80008000200 */
[----:B-1----:R-:W-:Y:S04]  /*b44d0*/  STL.64 [R1+0x130], R164 ;  /* 0x000130a401007387 */ /* 0x002fe80000100a00 */
[----:B------:R-:W-:Y:S04]  /*b44e0*/  STL.64 [R1+0x138], R166 ;  /* 0x000138a601007387 */ /* 0x000fe80000100a00 */
[----:B----4-:R-:W-:Y:S04]  /*b44f0*/  STL.64 [R1+0x1660], R160 ;  /* 0x001660a001007387 */ /* 0x010fe80000100a00 */
[----:B------:R-:W-:Y:S04]  /*b4500*/  STL.64 [R1+0x1668], R162 ;  /* 0x001668a201007387 */ /* 0x000fe80000100a00 */
[----:B------:R-:W1:Y:S01]  /*b4510*/  LDSM.16.M88.4 R160, [R8+UR11+0x92100] ;  /* 0x0921000b08a0783b */ /* 0x000e620008000200 */
[----:B------:R-:W-:Y:S03]  /*b4520*/  HMMA.1688.F32.TF32 R148, R236, R146, R148 ;  /* 0x00000092ec94723c */ /* 0x000fe60000081094 */
[----:B------:R-:W-:Y:S04]  /*b4530*/  LDSM.16.M88.4 R144, [R8+UR11+0x93180] ;  /* 0x0931800b0890783b */ /* 0x000fe80008000200 */
[----:B------:R-:W-:Y:S04]  /*b4540*/  STL.64 [R1+0x17a0], R156 ;  /* 0x0017a09c01007387 */ /* 0x000fe80000100a00 */
[----:B------:R-:W-:Y:S04]  /*b4550*/  STL.64 [R1+0x17a8], R158 ;  /* 0x0017a89e01007387 */ /* 0x000fe80000100a00 */
[----:B------:R-:W4:Y:S04]  /*b4560*/  LDSM.16.M88.4 R156, [R8+UR11+0x92180] ;  /* 0x0921800b089c783b */ /* 0x000f280008000200 */
[----:B--2---:R-:W-:Y:S04]  /*b4570*/  STL.64 [R1+0x100], R152 ;  /* 0x0001009801007387 */ /* 0x004fe80000100a00 */
[----:B------:R-:W-:Y:S04]  /*b4580*/  STL.64 [R1+0x108], R154 ;  /* 0x0001089a01007387 */ /* 0x000fe80000100a00 */
[----:B------:R-:W2:Y:S04]  /*b4590*/  LDSM.16.M88.4 R152, [R8+UR11+0x93080] ;  /* 0x0930800b0898783b */ /* 0x000ea80008000200 */
[----:B-1----:R-:W-:Y:S04]  /*b45a0*/  STL.64 [R1+0x120], R160 ;  /* 0x000120a001007387 */ /* 0x002fe80000100a00 */
[----:B------:R1:W-:Y:S04]  /*b45b0*/  STL.64 [R1+0x128], R162 ;  /* 0x000128a201007387 */ /* 0x0003e80000100a00 */
[----:B----4-:R-:W-:Y:S04]  /*b45c0*/  STL.64 [R1+0x1670], R156 ;  /* 0x0016709c01007387 */ /* 0x010fe80000100a00 */
[----:B------:R-:W-:Y:S04]  /*b45d0*/  STL.64 [R1+0x1678], R158 ;  /* 0x0016789e01007387 */ /* 0x000fe80000100a00 */
[----:B--2---:R-:W-:Y:S04]  /*b45e0*/  STL.64 [R1+0x110], R152 ;  /* 0x0001109801007387 */ /* 0x004fe80000100a00 */
[----:B------:R2:W-:Y:S04]  /*b45f0*/  STL.64 [R1+0x118], R154 ;  /* 0x0001189a01007387 */ /* 0x0005e80000100a00 */
[----:B------:R-:W-:Y:S04]  /*b4600*/  STL.64 [R1+0x1790], R148 ;  /* 0x0017909401007387 */ /* 0x000fe80000100a00 */
[----:B------:R-:W-:Y:S04]  /*b4610*/  STL.64 [R1+0x1798], R150 ;  /* 0x0017989601007387 */ /* 0x000fe80000100a00 */
[----:B------:R-:W-:Y:S04]  /*b4620*/  STL.64 [R1+0x1680], R144 ;  /* 0x0016809001007387 */ /* 0x000fe80000100a00 */
[----:B------:R-:W-:Y:S04]  /*b4630*/  STL.64 [R1+0x1688], R146 ;  /* 0x0016889201007387 */ /* 0x000fe80000100a00 */
[----:B------:R-:W4:Y:S01]  /*b4640*/  LDSM.16.M88.4 R144, [R8+UR11+0x94180] ;  /* 0x0941800b0890783b */ /* 0x000f220008000200 */
[----:B------:R-:W-:-:S02]  /*b4650*/  IMAD.MOV.U32 R138, RZ, RZ, R241 ;  /* 0x000000ffff8a7224 */ /* 0x000fc400078e00f1 */
[----:B------:R-:W-:Y:S02]  /*b4660*/  IMAD.MOV.U32 R139, RZ, RZ, R240 ;  /* 0x000000ffff8b7224 */ /* 0x000fe400078e00f0 */
[----:B------:R-:W-:Y:S02]  /*b4670*/  IMAD.MOV.U32 R170, RZ, RZ, R252 ;  /* 0x000000ffffaa7224 */ /* 0x000fe400078e00fc */
[----:B------:R-:W-:Y:S02]  /*b4680*/  IMAD.MOV.U32 R171, RZ, RZ, R0 ;  /* 0x000000ffffab7224 */ /* 0x000fe400078e0000 */
[----:B-1----:R-:W-:Y:S02]  /*b4690*/  IMAD.MOV.U32 R162, RZ, RZ, R2 ;  /* 0x000000ffffa27224 */ /* 0x002fe400078e0002 */
[----:B------:R-:W-:Y:S02]  /*b46a0*/  IMAD.MOV.U32 R163, RZ, RZ, R17 ;  /* 0x000000ffffa37224 */ /* 0x000fe400078e0011 */
[----:B--2---:R-:W-:-:S02]  /*b46b0*/  IMAD.MOV.U32 R154, RZ, RZ, R16 ;  /* 0x000000ffff9a7224 */ /* 0x004fc400078e0010 */
[----:B------:R-:W-:Y:S01]  /*b46c0*/  IMAD.MOV.U32 R155, RZ, RZ, R15 ;  /* 0x000000ffff9b7224 */ /* 0x000fe200078e000f */
[----:B---3--:R-:W-:Y:S01]  /*b46d0*/  HMMA.1688.F32.TF32 R136, R236, R138, R140 ;  /* 0x0000008aec88723c */ /* 0x008fe2000008108c */
[----:B------:R-:W-:Y:S04]  /*b46e0*/  LDS R15, [R5+UR10+0x1a000] ;  /* 0x01a0000a050f7984 */ /* 0x000fe80008000800 */
[----:B------:R-:W-:Y:S04]  /*b46f0*/  LDSM.16.M88.4 R240, [R8+UR11+0x93100] ;  /* 0x0931000b08f0783b */ /* 0x000fe80008000200 */
[----:B----4-:R-:W-:Y:S04]  /*b4700*/  STL.64 [R1+0x1690], R144 ;  /* 0x0016909001007387 */ /* 0x010fe80000100a00 */
[----:B------:R-:W-:Y:S04]  /*b4710*/  STL.64 [R1+0x1698], R146 ;  /* 0x0016989201007387 */ /* 0x000fe80000100a00 */
[----:B------:R-:W2:Y:S06]  /*b4720*/  LDL.LU R252, [R1+0x6f68] ;  /* 0x006f680001fc7983 */ /* 0x000eac0000300800 */
[----:B------:R-:W-:Y:S04]  /*b4730*/  STL.64 [R1+0x1780], R136 ;  /* 0x0017808801007387 */ /* 0x000fe80000100a00 */
[----:B------:R-:W-:Y:S04]  /*b4740*/  STL.64 [R1+0x1788], R138 ;  /* 0x0017888a01007387 */ /* 0x000fe80000100a00 */
[----:B------:R-:W3:Y:S04]  /*b4750*/  LDL.LU R0, [R1+0x6f64] ;  /* 0x006f640001007983 */ /* 0x000ee80000300800 */
[----:B------:R-:W4:Y:S04]  /*b4760*/  LDL.LU R172, [R1+0x1a70] ;  /* 0x001a700001ac7983 */ /* 0x000f280000300800 */
[----:B------:R-:W4:Y:S04]  /*b4770*/  LDL.LU R173, [R1+0x1a74] ;  /* 0x001a740001ad7983 */ /* 0x000f280000300800 */
[----:B------:R-:W4:Y:S04]  /*b4780*/  LDL.LU R174, [R1+0x1a78] ;  /* 0x001a780001ae7983 */ /* 0x000f280000300800 */
[----:B------:R-:W4:Y:S04]  /*b4790*/  LDL.LU R175, [R1+0x1a7c] ;  /* 0x001a7c0001af7983 */ /* 0x000f280000300800 */
        /* <DEDUP_REMOVED lines=13> */
[----:B------:R-:W1:Y:S04]  /*b4870*/  LDSM.16.M88.4 R136, [R8+UR11+0x95180] ;  /* 0x0951800b0888783b */ /* 0x000e680008000200 */
[----:B------:R-:W2:Y:S04]  /*b4880*/  LDL.LU R140, [R1+0x1ab0] ;  /* 0x001ab000018c7983 */ /* 0x000ea80000300800 */
[----:B-1----:R1:W-:Y:S04]  /*b4890*/  STL.64 [R1+0x16a0], R136 ;  /* 0x0016a08801007387 */ /* 0x0023e80000100a00 */
[----:B------:R2:W-:Y:S04]  /*b48a0*/  STL.64 [R1+0x16a8], R138 ;  /* 0x0016a88a01007387 */ /* 0x0005e80000100a00 */
[----:B------:R-:W2:Y:S04]  /*b48b0*/  LDL.LU R141, [R1+0x1ab4] ;  /* 0x001ab400018d7983 */ /* 0x000ea80000300800 */
[----:B------:R-:W2:Y:S04]  /*b48c0*/  LDL.LU R142, [R1+0x1ab8] ;  /* 0x001ab800018e7983 */ /* 0x000ea80000300800 */
[----:B------:R-:W2:Y:S04]  /*b48d0*/  LDL.LU R143, [R1+0x1abc] ;  /* 0x001abc00018f7983 */ /* 0x000ea80000300800 */
[----:B-1----:R-:W2:Y:S04]  /*b48e0*/  LDL.LU R136, [R1+0x1ac0] ;  /* 0x001ac00001887983 */ /* 0x002ea80000300800 */
[----:B------:R-:W-:Y:S04]  /*b48f0*/  STL.64 [R1+0x16b0], R188 ;  /* 0x0016b0bc01007387 */ /* 0x000fe80000100a00 */
[----:B------:R-:W-:Y:S04]  /*b4900*/  STL.64 [R1+0x16b8], R190 ;  /* 0x0016b8be01007387 */ /* 0x000fe80000100a00 */
[----:B------:R-:W1:Y:S01]  /*b4910*/  LDSM.16.M88.4 R188, [R8+UR11+0x97180] ;  /* 0x0971800b08bc783b */ /* 0x000e620008000200 */
[----:B------:R-:W-:Y:S01]  /*b4920*/  MOV R146, R13 ;  /* 0x0000000d00927202 */ /* 0x000fe20000000f00 */
[----:B------:R-:W-:-:S02]  /*b4930*/  IMAD.MOV.U32 R147, RZ, RZ, R4 ;  /* 0x000000ffff937224 */ /* 0x000fc400078e0004 */
[----:B------:R-:W-:Y:S01]  /*b4940*/  LDS R13, [R5+UR10+0x18000] ;  /* 0x0180000a050d7984 */ /* 0x000fe20008000800 */
[C---:B---3--:R-:W-:Y:S03]  /*b4950*/  HMMA.1688.F32.TF32 R164, R236.reuse, R162, R164 ;  /* 0x000000a2eca4723c */ /* 0x048fe600000810a4 */
[----:B------:R-:W3:Y:S03]  /*b4960*/  LDSM.16.M88.4 R160, [R8+UR11+0x98180] ;  /* 0x0981800b08a0783b */ /* 0x000ee60008000200 */
[C---:B----4-:R-:W-:Y:S01]  /*b4970*/  HMMA.1688.F32.TF32 R168, R236.reuse, R170, R172 ;  /* 0x000000aaeca8723c */ /* 0x050fe200000810ac */
[----:B--2---:R-:W-:Y:S02]  /*b4980*/  IMAD.MOV.U32 R137, RZ, RZ, R2 ;  /* 0x000000ffff897224 */ /* 0x004fe400078e0002 */
[----:B------:R-:W-:Y:S01]  /*b4990*/  IMAD.MOV.U32 R138, RZ, RZ, R0 ;  /* 0x000000ffff8a7224 */ /* 0x000fe200078e0000 */
[----:B------:R-:W2:Y:S04]  /*b49a0*/  LDL.LU R2, [R1+0x6f5c] ;  /* 0x006f5c0001027983 */ /* 0x000ea80000300800 */
[----:B------:R-:W4:Y:S01]  /*b49b0*/  LDL.LU R0, [R1+0x6f58] ;  /* 0x006f580001007983 */ /* 0x000f220000300800 */
[C---:B------:R-:W-:Y:S03]  /*b49c0*/  HMMA.1688.F32.TF32 R156, R236.reuse, R154, R156 ;  /* 0x0000009aec9c723c */ /* 0x040fe6000008109c */
[----:B------:R-:W-:Y:S03]  /*b49d0*/  LDSM.16.M88.4 R152, [R8+UR11+0x9a180] ;  /* 0x09a1800b0898783b */ /* 0x000fe60008000200 */
[----:B------:R-:W-:Y:S01]  /*b49e0*/  HMMA.1688.F32.TF32 R148, R236, R146, R148 ;  /* 0x00000092ec94723c */ /* 0x000fe20000081094 */
[----:B------:R-:W-:Y:S01]  /*b49f0*/  LDSM.16.M88.4 R144, [R8+UR11+0x9b180] ;  /* 0x09b1800b0890783b */ /* 0x000fe20008000200 */
[----:B------:R-:W-:-:S03]  /*b4a00*/  IMAD.MOV.U32 R139, RZ, RZ, R252 ;  /* 0x000000ffff8b7224 */ /* 0x000fc600078e00fc */
[----:B------:R-:W-:Y:S01]  /*b4a10*/  LDSM.16.M88.4 R172, [R8+UR11+0x97100] ;  /* 0x0971000b08ac783b */ /* 0x000fe20008000200 */
[----:B------:R-:W2:Y:S03]  /*b4a20*/  LDC R252, c[0x0][0x238] ;  /* 0x00008e00fffc7b82 */ /* 0x000ea60000000800 */
[----:B------:R-:W-:Y:S04]  /*b4a30*/  STL.64 [R1+0x1840], R168 ;  /* 0x001840a801007387 */ /* 0x000fe80000100a00 */
[----:B------:R-:W-:Y:S04]  /*b4a40*/  STL.64 [R1+0x1848], R170 ;  /* 0x001848aa01007387 */ /* 0x000fe80000100a00 */
[----:B-1----:R-:W-:Y:S04]  /*b4a50*/  STL.64 [R1+0x16c0], R188 ;  /* 0x0016c0bc01007387 */ /* 0x002fe80000100a00 */
[----:B------:R-:W-:Y:S04]  /*b4a60*/  STL.64 [R1+0x16c8], R190 ;  /* 0x0016c8be01007387 */ /* 0x000fe80000100a00 */
[----:B------:R-:W-:Y:S04]  /*b4a70*/  STL.64 [R1+0x1830], R164 ;  /* 0x001830a401007387 */ /* 0x000fe80000100a00 */
[----:B------:R-:W-:Y:S04]  /*b4a80*/  STL.64 [R1+0x1838], R166 ;  /* 0x001838a601007387 */ /* 0x000fe80000100a00 */
[----:B------:R-:W-:Y:S04]  /*b4a90*/  LDSM.16.M88.4 R168, [R8+UR11+0x98100] ;  /* 0x0981000b08a8783b */ /* 0x000fe80008000200 */
[----:B------:R-:W-:Y:S04]  /*b4aa0*/  LDSM.16.M88.4 R164, [R8+UR11+0x99100] ;  /* 0x0991000b08a4783b */ /* 0x000fe80008000200 */
[----:B------:R-:W-:Y:S04]  /*b4ab0*/  LDSM.16.M88.4 R188, [R8+UR11+0x9d080] ;  /* 0x09d0800b08bc783b */ /* 0x000fe80008000200 */
[----:B---3--:R-:W-:Y:S04]  /*b4ac0*/  STL.64 [R1+0x16d0], R160 ;  /* 0x0016d0a001007387 */ /* 0x008fe80000100a00 */
[----:B------:R-:W-:Y:S04]  /*b4ad0*/  STL.64 [R1+0x16d8], R162 ;  /* 0x0016d8a201007387 */ /* 0x000fe80000100a00 */
[----:B------:R-:W1:Y:S04]  /*b4ae0*/  LDSM.16.M88.4 R160, [R8+UR11+0x99180] ;  /* 0x0991800b08a0783b */ /* 0x000e680008000200 */
[----:B-1----:R-:W-:Y:S04]  /*b4af0*/  STL.64 [R1+0x16e0], R160 ;  /* 0x0016e0a001007387 */ /* 0x002fe80000100a00 */
        /* <DEDUP_REMOVED lines=9> */
[----:B------:R-:W1:Y:S01]  /*b4b90*/  LDSM.16.M88.4 R144, [R8+UR11+0x9c180] ;  /* 0x09c1800b0890783b */ /* 0x000e620008000200 */
[C---:B------:R-:W-:Y:S03]  /*b4ba0*/  HMMA.1688.F32.TF32 R16, R236.reuse, R18, R140 ;  /* 0x00000012ec10723c */ /* 0x040fe6000008108c */
[----:B------:R-:W-:Y:S04]  /*b4bb0*/  LDSM.16.M88.4 R160, [R8+UR11+0x9a100] ;  /* 0x09a1000b08a0783b */ /* 0x000fe80008000200 */
[----:B------:R-:W-:Y:S04]  /*b4bc0*/  LDSM.16.M88.4 R156, [R8+UR11+0x9b100] ;  /* 0x09b1000b089c783b */ /* 0x000fe80008000200 */
[----:B------:R-:W-:Y:S04]  /*b4bd0*/  LDSM.16.M88.4 R152, [R8+UR11+0x9c100] ;  /* 0x09c1000b0898783b */ /* 0x000fe80008000200 */
[----:B------:R-:W-:Y:S04]  /*b4be0*/  LDSM.16.M88.4 R148, [R8+UR11+0x9d100] ;  /* 0x09d1000b0894783b */ /* 0x000fe80008000200 */
[----:B------:R-:W-:Y:S04]  /*b4bf0*/  LDSM.16.M88.4 R140, [R8+UR11+0x9e100] ;  /* 0x09e1000b088c783b */ /* 0x000fe80008000200 */
[----:B-1----:R-:W-:Y:S04]  /*b4c00*/  STL.64 [R1+0x1710], R144 ;  /* 0x0017109001007387 */ /* 0x002fe80000100a00 */
[----:B------:R-:W-:Y:S04]  /*b4c10*/  STL.64 [R1+0x1718], R146 ;  /* 0x0017189201007387 */ /* 0x000fe80000100a00 */
[----:B------:R-:W1:Y:S04]  /*b4c20*/  LDSM.16.M88.4 R144, [R8+UR11+0x9d180] ;  /* 0x09d1800b0890783b */ /* 0x000e680008000200 */
[----:B------:R-:W-:Y:S04]  /*b4c30*/  STL.64 [R1+0x1800], R16 ;  /* 0x0018001001007387 */ /* 0x000fe80000100a00 */
[----:B------:R-:W-:Y:S04]  /*b4c40*/  STL.64 [R1+0x1808], R18 ;  /* 0x0018081201007387 */ /* 0x000fe80000100a00 */
[----:B------:R-:W-:Y:S04]  /*b4c50*/  LDSM.16.M88.4 R16, [R8+UR11+0x9e080] ;  /* 0x09e0800b0810783b */ /* 0x000fe80008000200 */
[----:B-1----:R-:W-:Y:S04]  /*b4c60*/  STL.64 [R1+0x1720], R144 ;  /* 0x0017209001007387 */ /* 0x002fe80000100a00 */
[----:B------:R1:W-:Y:S02]  /*b4c70*/  STL.64 [R1+0x1728], R146 ;  /* 0x0017289201007387 */ /* 0x0003e40000100a00 */
[----:B-1----:R-:W-:Y:S02]  /*b4c80*/  HMMA.1688.F32.TF32 R144, R236, R6, R136 ;  /* 0x00000006ec90723c */ /* 0x002fe40000081088 */
[----:B------:R-:W1:Y:S04]  /*b4c90*/  LDSM.16.M88.4 R4, [R8+UR11+0x9e180] ;  /* 0x09e1800b0804783b */ /* 0x000e680008000200 */
[----:B------:R-:W-:-:S15]  /*b4ca0*/  LDSM.16.M88.4 R136, [R8+UR11+0x9f080] ;  /* 0x09f0800b0888783b */ /* 0x000fde0008000200 */
[----:B------:R-:W-:-:S02]  /*b4cb0*/  NOP ;  /* 0x0000000000007918 */ /* 0x000fc40000000000 */
[----:B------:R-:W-:Y:S04]  /*b4cc0*/  STL.64 [R1+0x17f0], R144 ;  /* 0x0017f09001007387 */ /* 0x000fe80000100a00 */
[----:B------:R-:W-:Y:S04]  /*b4cd0*/  STL.64 [R1+0x17f8], R146 ;  /* 0x0017f89201007387 */ /* 0x000fe80000100a00 */
[----:B------:R-:W-:Y:S04]  /*b4ce0*/  LDSM.16.M88.4 R144, [R8+UR11+0x9f100] ;  /* 0x09f1000b0890783b */ /* 0x000fe80008000200 */
[----:B-1----:R-:W-:Y:S04]  /*b4cf0*/  STL.64 [R1+0x1740], R4 ;  /* 0x0017400401007387 */ /* 0x002fe80000100a00 */
[----:B------:R-:W-:Y:S04]  /*b4d00*/  STL.64 [R1+0x1748], R6 ;  /* 0x0017480601007387 */ /* 0x000fe80000100a00 */
[----:B------:R-:W1:Y:S04]  /*b4d10*/  LDSM.16.M88.4 R4, [R8+UR11+0x9f180] ;  /* 0x09f1800b0804783b */ /* 0x000e680008000200 */
[----:B-1----:R-:W-:Y:S04]  /*b4d20*/  STL.64 [R1+0x1730], R4 ;  /* 0x0017300401007387 */ /* 0x002fe80000100a00 */
[----:B------:R1:W-:Y:S04]  /*b4d30*/  STL.64 [R1+0x1738], R6 ;  /* 0x0017380601007387 */ /* 0x0003e80000100a00 */
[----:B-1----:R-:W3:Y:S04]  /*b4d40*/  LDL.LU.64 R6, [R1+0x6f50] ;  /* 0x006f500001067983 */ /* 0x002ee80000300a00 */
[----:B------:R-:W3:Y:S01]  /*b4d50*/  LDL.LU.64 R4, [R1+0x6f48] ;  /* 0x006f480001047983 */ /* 0x000ee20000300a00 */
[----:B--2---:R-:W-:-:S04]  /*b4d60*/  IMAD.SHL.U32 R252, R252, 0x80, RZ ;  /* 0x00000080fcfc7824 */ /* 0x004fc800078e00ff */
[----:B------:R-:W-:Y:S01]  /*b4d70*/  IMAD.SHL.U32 R252, R252, 0x4, RZ ;  /* 0x00000004fcfc7824 */ /* 0x000fe200078e00ff */
        /* <DEDUP_REMOVED lines=57> */
[----:B------:R-:W-:Y:S01]  /*b5110*/  STL.64 [R1+0x9f60], R16 ;  /* 0x009f601001007387 */ /* 0x000fe20000100a00 */
[C---:B---3--:R-:W-:Y:S06]  /*b5120*/  HMMA.1688.F32.TF32 R4, R12.reuse, R248, R4 ;  /* 0x000000f80c04723c */ /* 0x048fec0000081004 */
[----:B------:R-:W-:Y:S01]  /*b5130*/  HMMA.1688.F32.TF32 R20, R12, R244, R20 ;  /* 0x000000f40c14723c */ /* 0x000fe20000081014 */
[----:B-1----:R-:W2:Y:S04]  /*b5140*/  LDL R18, [R1+0x1608] ;  /* 0x0016080001127983 */ /* 0x002ea80000100800 */
[----:B------:R-:W2:Y:S04]  /*b5150*/  LDL R19, [R1+0x160c] ;  /* 0x00160c0001137983 */ /* 0x000ea80000100800 */
[----:B------:R-:W-:Y:S04]  /*b5160*/  STL.64 [R1+0x9f58], R234 ;  /* 0x009f58ea01007387 */ /* 0x000fe80000100a00 */
[----:B------:R1:W-:Y:S01]  /*b5170*/  STL.64 [R1+0x9f50], R232 ;  /* 0x009f50e801007387 */ /* 0x0003e20000100a00 */
[----:B------:R-:W-:-:S03]  /*b5180*/  LOP3.LUT R252, R3, 0x20, RZ, 0x3c, !PT ;  /* 0x0000002003fc7812 */ /* 0x000fc600078e3cff */
[----:B------:R-:W-:Y:S04]  /*b5190*/  LDS R8, [R3+UR10+0x1c000] ;  /* 0x01c0000a03087984 */ /* 0x000fe80008000800 */
[----:B-1----:R-:W2:Y:S04]  /*b51a0*/  LDL.LU R232, [R1+0x1ad0] ;  /* 0x001ad00001e87983 */ /* 0x002ea80000300800 */
[----:B------:R-:W2:Y:S04]  /*b51b0*/  LDL.LU R233, [R1+0x1ad4] ;  /* 0x001ad40001e97983 */ /* 0x000ea80000300800 */
[----:B------:R-:W2:Y:S04]  /*b51c0*/  LDL.LU R234, [R1+0x1ad8] ;  /* 0x001ad80001ea7983 */ /* 0x000ea80000300800 */
[----:B------:R-:W2:Y:S04]  /*b51d0*/  LDL.LU R235, [R1+0x1adc] ;  /* 0x001adc0001eb7983 */ /* 0x000ea80000300800 */
[----:B------:R1:W-:Y:S04]  /*b51e0*/  STL.64 [R1+0x9f48], R138 ;  /* 0x009f488a01007387 */ /* 0x0003e80000100a00 */
[----:B------:R-:W-:Y:S04]  /*b51f0*/  STL.64 [R1+0x9f40], R136 ;  /* 0x009f408801007387 */ /* 0x000fe80000100a00 */
[----:B-1----:R-:W3:Y:S04]  /*b5200*/  LDL R138, [R1+0x15f8] ;  /* 0x0015f800018a7983 */ /* 0x002ee80000100800 */
[----:B------:R-:W3:Y:S04]  /*b5210*/  LDL R139, [R1+0x15fc] ;  /* 0x0015fc00018b7983 */ /* 0x000ee80000100800 */
[----:B------:R-:W-:Y:S04]  /*b5220*/  STL.64 [R1+0x9e48], R242 ;  /* 0x009e48f201007387 */ /* 0x000fe80000100a00 */
[----:B------:R1:W-:Y:S04]  /*b5230*/  STL.64 [R1+0x9e40], R240 ;  /* 0x009e40f001007387 */ /* 0x0003e80000100a00 */
[----:B-1----:R-:W3:Y:S04]  /*b5240*/  LDL.LU R240, [R1+0x1ae0] ;  /* 0x001ae00001f07983 */ /* 0x002ee80000300800 */
[----:B------:R-:W3:Y:S04]  /*b5250*/  LDL.LU R241, [R1+0x1ae4] ;  /* 0x001ae40001f17983 */ /* 0x000ee80000300800 */
[----:B------:R-:W3:Y:S04]  /*b5260*/  LDL.LU R242, [R1+0x1ae8] ;  /* 0x001ae80001f27983 */ /* 0x000ee80000300800 */
[----:B------:R-:W3:Y:S04]  /*b5270*/  LDL.LU R243, [R1+0x1aec] ;  /* 0x001aec0001f37983 */ /* 0x000ee80000300800 */
[----:B------:R1:W-:Y:S04]  /*b5280*/  STL.64 [R1+0x9e38], R186 ;  /* 0x009e38ba01007387 */ /* 0x0003e80000100a00 */
[----:B------:R-:W-:Y:S04]  /*b5290*/  STL.64 [R1+0x9e30], R184 ;  /* 0x009e30b801007387 */ /* 0x000fe80000100a00 */
[----:B-1----:R-:W2:Y:S04]  /*b52a0*/  LDL R186, [R1+0x15e8] ;  /* 0x0015e80001ba7983 */ /* 0x002ea80000100800 */
[----:B------:R-:W2:Y:S04]  /*b52b0*/  LDL R187, [R1+0x15ec] ;  /* 0x0015ec0001bb7983 */ /* 0x000ea80000100800 */
[----:B------:R-:W-:Y:S04]  /*b52c0*/  STL.64 [R1+0x9e28], R182 ;  /* 0x009e28b601007387 */ /* 0x000fe80000100a00 */
[----:B------:R1:W-:Y:S04]  /*b52d0*/  STL.64 [R1+0x9e20], R180 ;  /* 0x009e20b401007387 */ /* 0x0003e80000100a00 */
[----:B-1----:R-:W2:Y:S04]  /*b52e0*/  LDL.LU R180, [R1+0x1af0] ;  /* 0x001af00001b47983 */ /* 0x002ea80000300800 */
[----:B------:R-:W2:Y:S04]  /*b52f0*/  LDL.LU R181, [R1+0x1af4] ;  /* 0x001af40001b57983 */ /* 0x000ea80000300800 */
[----:B------:R-:W2:Y:S04]  /*b5300*/  LDL.LU R182, [R1+0x1af8] ;  /* 0x001af80001b67983 */ /* 0x000ea80000300800 */
[----:B------:R-:W2:Y:S04]  /*b5310*/  LDL.LU R183, [R1+0x1afc] ;  /* 0x001afc0001b77983 */ /* 0x000ea80000300800 */
        /* <DEDUP_REMOVED lines=32> */
[----:B------:R-:W3:Y:S04]  /*b5520*/  LDL R226, [R1+0x1588] ;  /* 0x0015880001e27983 */ /* 0x000ee80000100800 */
[----:B-1----:R-:W2:Y:S04]  /*b5530*/  LDL R154, [R1+0x15a8] ;  /* 0x0015a800019a7983 */ /* 0x002ea80000100800 */
[----:B------:R-:W2:Y:S04]  /*b5540*/  LDL R155, [R1+0x15ac] ;  /* 0x0015ac00019b7983 */ /* 0x000ea80000100800 */
[----:B------:R-:W3:Y:S04]  /*b5550*/  LDL R227, [R1+0x158c] ;  /* 0x00158c0001e37983 */ /* 0x000ee80000100800 */
[----:B------:R-:W3:Y:S04]  /*b5560*/  LDL.LU R188, [R1+0x1b50] ;  /* 0x001b500001bc7983 */ /* 0x000ee80000300800 */
[----:B------:R-:W3:Y:S04]  /*b5570*/  LDL.LU R189, [R1+0x1b54] ;  /* 0x001b540001bd7983 */ /* 0x000ee80000300800 */
[----:B------:R-:W3:Y:S04]  /*b5580*/  LDL.LU R190, [R1+0x1b58] ;  /* 0x001b580001be7983 */ /* 0x000ee80000300800 */
[----:B------:R-:W3:Y:S04]  /*b5590*/  LDL.LU R191, [R1+0x1b5c] ;  /* 0x001b5c0001bf7983 */ /* 0x000ee80000300800 */
[----:B------:R-:W2:Y:S04]  /*b55a0*/  LDL R134, [R1+0x1578] ;  /* 0x0015780001867983 */ /* 0x000ea80000100800 */
[----:B------:R-:W2:Y:S04]  /*b55b0*/  LDL R135, [R1+0x157c] ;  /* 0x00157c0001877983 */ /* 0x000ea80000100800 */
[----:B------:R-:W3:Y:S04]  /*b55c0*/  LDL R130, [R1+0x1568] ;  /* 0x0015680001827983 */ /* 0x000ee80000100800 */
[----:B------:R-:W3:Y:S04]  /*b55d0*/  LDL R131, [R1+0x156c] ;  /* 0x00156c0001837983 */ /* 0x000ee80000100800 */
[----:B------:R-:W3:Y:S04]  /*b55e0*/  LDL.LU R196, [R1+0x1b70] ;  /* 0x001b700001c47983 */ /* 0x000ee80000300800 */
[----:B------:R-:W3:Y:S04]  /*b55f0*/  LDL.LU R197, [R1+0x1b74] ;  /* 0x001b740001c57983 */ /* 0x000ee80000300800 */
[----:B------:R-:W3:Y:S04]  /*b5600*/  LDL.LU R198, [R1+0x1b78] ;  /* 0x001b780001c67983 */ /* 0x000ee80000300800 */
[----:B------:R-:W3:Y:S04]  /*b5610*/  LDL.LU R199, [R1+0x1b7c] ;  /* 0x001b7c0001c77983 */ /* 0x000ee80000300800 */
[----:B------:R-:W2:Y:S04]  /*b5620*/  LDL R126, [R1+0x1558] ;  /* 0x00155800017e7983 */ /* 0x000ea80000100800 */
[----:B------:R-:W2:Y:S04]  /*b5630*/  LDL R127, [R1+0x155c] ;  /* 0x00155c00017f7983 */ /* 0x000ea80000100800 */
[----:B------:R-:W2:Y:S04]  /*b5640*/  LDL.LU R200, [R1+0x1b80] ;  /* 0x001b800001c87983 */ /* 0x000ea80000300800 */
[----:B------:R-:W2:Y:S04]  /*b5650*/  LDL.LU R201, [R1+0x1b84] ;  /* 0x001b840001c97983 */ /* 0x000ea80000300800 */
[----:B------:R-:W2:Y:S04]  /*b5660*/  LDL.LU R202, [R1+0x1b88] ;  /* 0x001b880001ca7983 */ /* 0x000ea80000300800 */
[----:B------:R-:W2:Y:S04]  /*b5670*/  LDL.LU R203, [R1+0x1b8c] ;  /* 0x001b8c0001cb7983 */ /* 0x000ea80000300800 */
        /* <DEDUP_REMOVED lines=80> */
[----:B------:R-:W-:Y:S04]  /*b5b80*/  STL [R1+0x6f48], R2 ;  /* 0x006f480201007387 */ /* 0x000fe80000100800 */
[----:B----4-:R-:W-:Y:S01]  /*b5b90*/  STL [R1+0x6f44], R0 ;  /* 0x006f440001007387 */ /* 0x010fe20000100800 */
[C---:B---3--:R-:W-:Y:S06]  /*b5ba0*/  HMMA.1688.F32.TF32 R112, R236.reuse, R114, R212 ;  /* 0x00000072ec70723c */ /* 0x048fec00000810d4 */
[C---:B------:R-:W-:Y:S06]  /*b5bb0*/  HMMA.1688.F32.TF32 R120, R236.reuse, R122, R204 ;  /* 0x0000007aec78723c */ /* 0x040fec00000810cc */
[C---:B--2---:R-:W-:Y:S06]  /*b5bc0*/  HMMA.1688.F32.TF32 R108, R236.reuse, R110, R216 ;  /* 0x0000006eec6c723c */ /* 0x044fec00000810d8 */
[C---:B------:R-:W-:Y:S06]  /*b5bd0*/  HMMA.1688.F32.TF32 R104, R236.reuse, R106, R220 ;  /* 0x0000006aec68723c */ /* 0x040fec00000810dc */
[C---:B------:R-:W-:Y:S06]  /*b5be0*/  HMMA.1688.F32.TF32 R96, R236.reuse, R98, R92 ;  /* 0x00000062ec60723c */ /* 0x040fec000008105c */
[C---:B------:R-:W-:Y:S06]  /*b5bf0*/  HMMA.1688.F32.TF32 R88, R236.reuse, R90, R84 ;  /* 0x0000005aec58723c */ /* 0x040fec0000081054 */
[C---:B------:R-:W-:Y:S06]  /*b5c00*/  HMMA.1688.F32.TF32 R80, R236.reuse, R82, R76 ;  /* 0x00000052ec50723c */ /* 0x040fec000008104c */
[C---:B------:R-:W-:Y:S01]  /*b5c10*/  HMMA.1688.F32.TF32 R72, R236.reuse, R74, R68 ;  /* 0x0000004aec48723c */ /* 0x040fe20000081044 */
[----:B------:R-:W2:Y:S04]  /*b5c20*/  LDL.LU.64 R70, [R1+0xa128] ;  /* 0x00a1280001467983 */ /* 0x000ea80000300a00 */
[----:B------:R-:W2:Y:S01]  /*b5c30*/  LDL.LU.64 R68, [R1+0xa120] ;  /* 0x00a1200001447983 */ /* 0x000ea20000300a00 */
[----:B------:R-:W-:-:S15]  /*b5c40*/  HMMA.1688.F32.TF32 R100, R236, R102, R228 ;  /* 0x00000066ec64723c */ /* 0x000fde00000810e4 */
[----:B------:R-:W-:-:S02]  /*b5c50*/  NOP ;  /* 0x0000000000007918 */ /* 0x000fc40000000000 */
[----:B------:R-:W-:Y:S04]  /*b5c60*/  STL.64 [R1+0x1770], R72 ;  /* 0x0017704801007387 */ /* 0x000fe80000100a00 */
[----:B------:R1:W-:Y:S04]  /*b5c70*/  STL.64 [R1+0x1778], R74 ;  /* 0x0017784a01007387 */ /* 0x0003e80000100a00 */
[----:B-1----:R-:W3:Y:S04]  /*b5c80*/  LDL.LU.64 R74, [R1+0xa118] ;  /* 0x00a11800014a7983 */ /* 0x002ee80000300a00 */
[----:B------:R-:W3:Y:S04]  /*b5c90*/  LDL.LU.64 R72, [R1+0xa110] ;  /* 0x00a1100001487983 */ /* 0x000ee80000300a00 */
[----:B------:R-:W4:Y:S04]  /*b5ca0*/  LDL.LU.64 R78, [R1+0xa108] ;  /* 0x00a10800014e7983 */ /* 0x000f280000300a00 */
[----:B------:R-:W4:Y:S04]  /*b5cb0*/  LDL.LU.64 R76, [R1+0xa100] ;  /* 0x00a10000014c7983 */ /* 0x000f280000300a00 */
[----:B------:R-:W-:Y:S04]  /*b5cc0*/  STL.64 [R1+0x1760], R80 ;  /* 0x0017605001007387 */ /* 0x000fe80000100a00 */
[----:B------:R1:W-:Y:S04]  /*b5cd0*/  STL.64 [R1+0x1768], R82 ;  /* 0x0017685201007387 */ /* 0x0003e80000100a00 */
[----:B-1----:R-:W4:Y:S04]  /*b5ce0*/  LDL.LU.64 R82, [R1+0xa0f8] ;  /* 0x00a0f80001527983 */ /* 0x002f280000300a00 */
[----:B------:R-:W4:Y:S04]  /*b5cf0*/  LDL.LU.64 R80, [R1+0xa0f0] ;  /* 0x00a0f00001507983 */ /* 0x000f280000300a00 */
[----:B------:R-:W4:Y:S04]  /*b5d00*/  LDL.LU.64 R86, [R1+0xa0e8] ;  /* 0x00a0e80001567983 */ /* 0x000f280000300a00 */
[----:B------:R-:W4:Y:S04]  /*b5d10*/  LDL.LU.64 R84, [R1+0xa0e0] ;  /* 0x00a0e00001547983 */ /* 0x000f280000300a00 */
[----:B------:R-:W-:Y:S04]  /*b5d20*/  STL.64 [R1+0x1750], R88 ;  /* 0x0017505801007387 */ /* 0x000fe80000100a00 */
[----:B------:R1:W-:Y:S01]  /*b5d30*/  STL.64 [R1+0x1758], R90 ;  /* 0x0017585a01007387 */ /* 0x0003e20000100a00 */
[C---:B------:R-:W-:Y:S03]  /*b5d40*/  HMMA.1688.F32.TF32 R116, R236.reuse, R118, R208 ;  /* 0x00000076ec74723c */ /* 0x040fe600000810d0 */
[----:B-1----:R-:W4:Y:S04]  /*b5d50*/  LDL.LU.64 R90, [R1+0xa0d8] ;  /* 0x00a0d800015a7983 */ /* 0x002f280000300a00 */
[----:B------:R-:W4:Y:S04]  /*b5d60*/  LDL.LU.64 R88, [R1+0xa0d0] ;  /* 0x00a0d00001587983 */ /* 0x000f280000300a00 */
[----:B------:R-:W4:Y:S04]  /*b5d70*/  LDL.LU.64 R94, [R1+0xa0c8] ;  /* 0x00a0c800015e7983 */ /* 0x000f280000300a00 */
[----:B------:R-:W4:Y:S04]  /*b5d80*/  LDL.LU.64 R92, [R1+0xa0c0] ;  /* 0x00a0c000015c7983 */ /* 0x000f280000300a00 */
[----:B------:R-:W-:Y:S04]  /*b5d90*/  STL.64 [R1+0x1140], R96 ;  /* 0x0011406001007387 */ /* 0x000fe80000100a00 */
[----:B------:R1:W-:Y:S04]  /*b5da0*/  STL.64 [R1+0x1148], R98 ;  /* 0x0011486201007387 */ /* 0x0003e80000100a00 */
[----:B-1----:R-:W2:Y:S04]  /*b5db0*/  LDL.LU.64 R98, [R1+0xa0b8] ;  /* 0x00a0b80001627983 */ /* 0x002ea80000300a00 */
[----:B------:R-:W2:Y:S04]  /*b5dc0*/  LDL.LU.64 R96, [R1+0xa0b0] ;  /* 0x00a0b00001607983 */ /* 0x000ea80000300a00 */
[----:B------:R-:W4:Y:S04]  /*b5dd0*/  LDL.LU.64 R230, [R1+0xa0a8] ;  /* 0x00a0a80001e67983 */ /* 0x000f280000300a00 */
[----:B------:R-:W2:Y:S04]  /*b5de0*/  LDL.LU.64 R228, [R1+0xa0a0] ;  /* 0x00a0a00001e47983 */ /* 0x000ea80000300a00 */
[----:B------:R-:W-:Y:S04]  /*b5df0*/  STL.64 [R1+0x1130], R100 ;  /* 0x0011306401007387 */ /* 0x000fe80000100a00 */
[----:B------:R1:W-:Y:S01]  /*b5e00*/  STL.64 [R1+0x1138], R102 ;  /* 0x0011386601007387 */ /* 0x0003e20000100a00 */
[C---:B------:R-:W-:Y:S03]  /*b5e10*/  HMMA.1688.F32.TF32 R124, R236.reuse, R126, R200 ;  /* 0x0000007eec7c723c */ /* 0x040fe600000810c8 */
[----:B-1----:R-:W3:Y:S04]  /*b5e20*/  LDL.LU.64 R102, [R1+0xa098] ;  /* 0x00a0980001667983 */ /* 0x002ee80000300a00 */
[----:B------:R-:W3:Y:S04]  /*b5e30*/  LDL.LU.64 R100, [R1+0xa090] ;  /* 0x00a0900001647983 */ /* 0x000ee80000300a00 */
[----:B------:R-:W4:Y:S04]  /*b5e40*/  LDL.LU.64 R222, [R1+0xa088] ;  /* 0x00a0880001de7983 */ /* 0x000f280000300a00 */
[----:B------:R-:W3:Y:S04]  /*b5e50*/  LDL.LU.64 R220, [R1+0xa080] ;  /* 0x00a0800001dc7983 */ /* 0x000ee80000300a00 */
        /* <DEDUP_REMOVED lines=57> */
[----:B------:R-:W-:Y:S04]  /*b61f0*/  STL.64 [R1+0x1090], R140 ;  /* 0x0010908c01007387 */ /* 0x000fe80000100a00 */
[----:B------:R1:W-:Y:S02]  /*b6200*/  STL.64 [R1+0x1098], R142 ;  /* 0x0010988e01007387 */ /* 0x0003e40000100a00 */
[C---:B-1----:R-:W-:Y:S02]  /*b6210*/  HMMA.1688.F32.TF32 R140, R236.reuse, R162, R156 ;  /* 0x000000a2ec8c723c */ /* 0x042fe4000008109c */
[----:B------:R-:W-:Y:S04]  /*b6220*/  STL.64 [R1+0x1080], R144 ;  /* 0x0010809001007387 */ /* 0x000fe80000100a00 */
[----:B------:R1:W-:Y:S01]  /*b6230*/  STL.64 [R1+0x1088], R146 ;  /* 0x0010889201007387 */ /* 0x0003e20000100a00 */
[C---:B------:R-:W-:Y:S06]  /*b6240*/  HMMA.1688.F32.TF32 R148, R236.reuse, R170, R164 ;  /* 0x000000aaec94723c */ /* 0x040fec00000810a4 */
[C---:B------:R-:W-:Y:S06]  /*b6250*/  HMMA.1688.F32.TF32 R136, R236.reuse, R138, R240 ;  /* 0x0000008aec88723c */ /* 0x040fec00000810f0 */
[C---:B-1----:R-:W-:Y:S04]  /*b6260*/  HMMA.1688.F32.TF32 R144, R236.reuse, R178, R172 ;  /* 0x000000b2ec90723c */ /* 0x042fe800000810ac */
        /* <DEDUP_REMOVED lines=8> */
[C---:B--2---:R-:W-:Y:S03]  /*b62f0*/  HMMA.1688.F32.TF32 R96, R12.reuse, R228, R96 ;  /* 0x000000e40c60723c */ /* 0x044fe60000081060 */
[----:B------:R-:W-:Y:S03]  /*b6300*/  LDS R238, [R3+UR10+0x22000] ;  /* 0x0220000a03ee7984 */ /* 0x000fe60008000800 */
[C---:B---3--:R-:W-:Y:S01]  /*b6310*/  HMMA.1688.F32.TF32 R100, R12.reuse, R220, R100 ;  /* 0x000000dc0c64723c */ /* 0x048fe20000081064 */
[----:B------:R-:W-:Y:S04]  /*b6320*/  LDS R239, [R252+UR10+0x22000] ;  /* 0x0220000afcef7984 */ /* 0x000fe80008000800 */
[----:B------:R-:W-:Y:S04]  /*b6330*/  STL.64 [R1+0x17d0], R140 ;  /* 0x0017d08c01007387 */ /* 0x000fe80000100a00 */
[----:B------:R-:W-:Y:S04]  /*b6340*/  STL.64 [R1+0x17d8], R142 ;  /* 0x0017d88e01007387 */ /* 0x000fe80000100a00 */
[----:B------:R-:W2:Y:S04]  /*b6350*/  LDL R168, [R1+0xc0] ;  /* 0x0000c00001a87983 */ /* 0x000ea80000100800 */
[----:B------:R-:W-:Y:S04]  /*b6360*/  STL.64 [R1+0x17c0], R136 ;  /* 0x0017c08801007387 */ /* 0x000fe80000100a00 */
[----:B------:R-:W-:Y:S04]  /*b6370*/  STL.64 [R1+0x17c8], R138 ;  /* 0x0017c88a01007387 */ /* 0x000fe80000100a00 */
[----:B------:R1:W-:Y:S04]  /*b6380*/  STL.64 [R1+0x1050], R16 ;  /* 0x0010501001007387 */ /* 0x0003e80000100a00 */
[----:B------:R3:W-:Y:S04]  /*b6390*/  STL.64 [R1+0x1058], R18 ;  /* 0x0010581201007387 */ /* 0x0007e80000100a00 */
[----:B------:R-:W4:Y:S04]  /*b63a0*/  LDL.64 R232, [R1+0x10] ;  /* 0x0000100001e87983 */ /* 0x000f280000100a00 */
[----:B-1----:R-:W2:Y:S04]  /*b63b0*/  LDL R16, [R1] ;  /* 0x0000000001107983 */ /* 0x002ea80000100800 */
[----:B------:R-:W2:Y:S04]  /*b63c0*/  LDL R17, [R1+0x4] ;  /* 0x0000040001117983 */ /* 0x000ea80000100800 */
[----:B------:R-:W2:Y:S04]  /*b63d0*/  LDL.64 R136, [R1+0x20] ;  /* 0x0000200001887983 */ /* 0x000ea80000100a00 */
[----:B------:R-:W2:Y:S04]  /*b63e0*/  LDL.64 R236, [R1+0x40] ;  /* 0x0000400001ec7983 */ /* 0x000ea80000100a00 */
[----:B------:R-:W2:Y:S04]  /*b63f0*/  LDL R169, [R1+0xc4] ;  /* 0x0000c40001a97983 */ /* 0x000ea80000100800 */
        /* <DEDUP_REMOVED lines=13> */
[----:B------:R-:W2:Y:S04]  /*b64d0*/  LDL.64 R140, [R1+0x60] ;  /* 0x00006000018c7983 */ /* 0x000ea80000100a00 */
        /* <DEDUP_REMOVED lines=17> */
[----:B------:R1:W-:Y:S04]  /*b65f0*/  STL [R1+0x9bc4], R248 ;  /* 0x009bc4f801007387 */ /* 0x0003e80000100800 */
[----:B------:R1:W-:Y:S04]  /*b6600*/  STL [R1+0x9bc0], R249 ;  /* 0x009bc0f901007387 */ /* 0x0003e80000100800 */
[----:B------:R-:W-:Y:S04]  /*b6610*/  STL [R1+0x9bcc], R244 ;  /* 0x009bccf401007387 */ /* 0x000fe80000100800 */
[----:B------:R-:W-:Y:S04]  /*b6620*/  STL [R1+0x9bc8], R245 ;  /* 0x009bc8f501007387 */ /* 0x000fe80000100800 */
[----:B---3--:R-:W3:Y:S01]  /*b6630*/  LDL.LU.64 R18, [R1+0x9f68] ;  /* 0x009f680001127983 */ /* 0x008ee20000300a00 */
[----:B----4-:R-:W-:Y:S06]  /*b6640*/  HMMA.1688.F32.TF32 R28, R12, R232, R28 ;  /* 0x000000e80c1c723c */ /* 0x010fec000008101c */
[----:B-1----:R-:W-:-:S02]  /*b6650*/  IMAD.MOV.U32 R248, RZ, RZ, R232 ;  /* 0x000000fffff87224 */ /* 0x002fc400078e00e8 */
[----:B------:R-:W-:Y:S01]  /*b6660*/  IMAD.MOV.U32 R249, RZ, RZ, R233 ;  /* 0x000000fffff97224 */ /* 0x000fe200078e00e9 */
[C---:B--2---:R-:W-:Y:S01]  /*b6670*/  HMMA.1688.F32.TF32 R24, R12.reuse, R16, R24 ;  /* 0x000000100c18723c */ /* 0x044fe20000081018 */
[----:B------:R-:W2:Y:S04]  /*b6680*/  LDL.LU.64 R16, [R1+0x9f60] ;  /* 0x009f600001107983 */ /* 0x000ea80000300a00 */
[----:B------:R-:W4:Y:S04]  /*b6690*/  LDL.LU.64 R234, [R1+0x9f58] ;  /* 0x009f580001ea7983 */ /* 0x000f280000300a00 */
[----:B------:R-:W4:Y:S01]  /*b66a0*/  LDL.LU.64 R232, [R1+0x9f50] ;  /* 0x009f500001e87983 */ /* 0x000f220000300a00 */
[C---:B------:R-:W-:Y:S04]  /*b66b0*/  HMMA.1688.F32.TF32 R32, R12.reuse, R136, R32 ;  /* 0x000000880c20723c */ /* 0x040fe80000081020 */
[----:B------:R-:W-:Y:S04]  /*b66c0*/  STL.64 [R1+0x9f38], R30 ;  /* 0x009f381e01007387 */ /* 0x000fe80000100a00 */
[----:B------:R1:W-:Y:S01]  /*b66d0*/  STL.64 [R1+0x9f30], R28 ;  /* 0x009f301c01007387 */ /* 0x0003e20000100a00 */
[----:B------:R-:W-:Y:S01]  /*b66e0*/  HMMA.1688.F32.TF32 R40, R12, R236, R40 ;  /* 0x000000ec0c28723c */ /* 0x000fe20000081028 */
[----:B-1----:R-:W-:Y:S01]  /*b66f0*/  IMAD.MOV.U32 R28, RZ, RZ, R10 ;  /* 0x000000ffff1c7224 */ /* 0x002fe200078e000a */
[----:B------:R-:W-:Y:S01]  /*b6700*/  MOV R29, R9 ;  /* 0x00000009001d7202 */ /* 0x000fe20000000f00 */
[----:B------:R-:W-:Y:S01]  /*b6710*/  STL [R1+0x9bd4], R249 ;  /* 0x009bd4f901007387 */ /* 0x000fe20000100800 */
[----:B------:R-:W-:-:S02]  /*b6720*/  IMAD.MOV.U32 R245, RZ, RZ, R137 ;  /* 0x000000fffff57224 */ /* 0x000fc400078e0089 */
[----:B------:R-:W-:Y:S01]  /*b6730*/  IMAD.MOV.U32 R244, RZ, RZ, R136 ;  /* 0x000000fffff47224 */ /* 0x000fe200078e0088 */
[----:B------:R-:W-:Y:S02]  /*b6740*/  LDS R10, [R3+UR10+0x1e000] ;  /* 0x01e0000a030a7984 */ /* 0x000fe40008000800 */
[----:B------:R-:W-:Y:S02]  /*b6750*/  HMMA.1688.F32.TF32 R36, R12, R28, R36 ;  /* 0x0000001c0c24723c */ /* 0x000fe40000081024 */
[----:B------:R-:W-:Y:S04]  /*b6760*/  STL [R1+0x9bd0], R248 ;  /* 0x009bd0f801007387 */ /* 0x000fe80000100800 */
[----:B------:R-:W3:Y:S04]  /*b6770*/  LDL.LU.64 R138, [R1+0x9f48] ;  /* 0x009f4800018a7983 */ /* 0x000ee80000300a00 */
[----:B------:R-:W4:Y:S04]  /*b6780*/  LDL.LU.64 R136, [R1+0x9f40] ;  /* 0x009f400001887983 */ /* 0x000f280000300a00 */
[----:B------:R-:W-:Y:S04]  /*b6790*/  STL.64 [R1+0x9f28], R34 ;  /* 0x009f282201007387 */ /* 0x000fe80000100a00 */
[----:B------:R-:W-:Y:S04]  /*b67a0*/  STL.64 [R1+0x9f20], R32 ;  /* 0x009f202001007387 */ /* 0x000fe80000100a00 */
[----:B------:R1:W-:Y:S04]  /*b67b0*/  STL [R1+0x9bdc], R245 ;  /* 0x009bdcf501007387 */ /* 0x0003e80000100800 */
[----:B------:R1:W-:Y:S04]  /*b67c0*/  STL [R1+0x9bd8], R244 ;  /* 0x009bd8f401007387 */ /* 0x0003e80000100800 */
[----:B------:R-:W-:Y:S04]  /*b67d0*/  STL.64 [R1+0x9f18], R38 ;  /* 0x009f182601007387 */ /* 0x000fe80000100a00 */
[----:B------:R-:W-:Y:S04]  /*b67e0*/  STL.64 [R1+0x9f10], R36 ;  /* 0x009f102401007387 */ /* 0x000fe80000100a00 */
[----:B------:R1:W-:Y:S04]  /*b67f0*/  STL.64 [R1+0x9f08], R42 ;  /* 0x009f082a01007387 */ /* 0x0003e80000100a00 */
[----:B------:R-:W-:Y:S04]  /*b6800*/  STL.64 [R1+0x9f00], R40 ;  /* 0x009f002801007387 */ /* 0x000fe80000100a00 */
[----:B------:R-:W3:Y:S04]  /*b6810*/  LDL R30, [R1+0x8] ;  /* 0x00000800011e7983 */ /* 0x000ee80000100800 */
[----:B------:R-:W3:Y:S01]  /*b6820*/  LDL R31, [R1+0xc] ;  /* 0x00000c00011f7983 */ /* 0x000ee20000100800 */
[----:B------:R-:W-:-:S03]  /*b6830*/  IMAD.MOV.U32 R147, RZ, RZ, R11 ;  /* 0x000000ffff937224 */ /* 0x000fc600078e000b */
[----:B------:R-:W-:Y:S04]  /*b6840*/  LDS R9, [R252+UR10+0x1c000] ;  /* 0x01c0000afc097984 */ /* 0x000fe80008000800 */
[----:B------:R-:W3:Y:S01]  /*b6850*/  LDS R11, [R252+UR10+0x1e000] ;  /* 0x01e0000afc0b7984 */ /* 0x000ee20008000800 */
[----:B-1----:R-:W-:Y:S02]  /*b6860*/  IMAD.MOV.U32 R245, RZ, RZ, R236 ;  /* 0x000000fffff57224 */ /* 0x002fe400078e00ec */
[----:B------:R-:W-:Y:S01]  /*b6870*/  IMAD.MOV.U32 R244, RZ, RZ, R237 ;  /* 0x000000fffff47224 */ /* 0x000fe200078e00ed */
[----:B------:R-:W3:Y:S04]  /*b6880*/  LDL R42, [R1+0x38] ;  /* 0x00003800012a7983 */ /* 0x000ee80000100800 */
[----:B------:R-:W3:Y:S04]  /*b6890*/  LDL R43, [R1+0x3c] ;  /* 0x00003c00012b7983 */ /* 0x000ee80000100800 */
[----:B------:R-:W3:Y:S04]  /*b68a0*/  LDL R38, [R1+0x28] ;  /* 0x0000280001267983 */ /* 0x000ee80000100800 */
[----:B------:R-:W3:Y:S04]  /*b68b0*/  LDL R39, [R1+0x2c] ;  /* 0x00002c0001277983 */ /* 0x000ee80000100800 */
[----:B------:R-:W3:Y:S04]  /*b68c0*/  LDL R34, [R1+0x18] ;  /* 0x0000180001227983 */ /* 0x000ee80000100800 */
[----:B------:R-:W3:Y:S04]  /*b68d0*/  LDL R35, [R1+0x1c] ;  /* 0x00001c0001237983 */ /* 0x000ee80000100800 */
[----:B------:R-:W-:Y:S04]  /*b68e0*/  STL [R1+0x9bf0], R245 ;  /* 0x009bf0f501007387 */ /* 0x000fe80000100800 */
[----:B------:R1:W-:Y:S01]  /*b68f0*/  STL [R1+0x9be8], R244 ;  /* 0x009be8f401007387 */ /* 0x0003e20000100800 */
[C---:B------:R-:W-:Y:S03]  /*b6900*/  HMMA.1688.F32.TF32 R44, R12.reuse, R144, R44 ;  /* 0x000000900c2c723c */ /* 0x040fe6000008102c */
[----:B------:R-:W-:Y:S03]  /*b6910*/  LDS R236, [R3+UR10+0x20000] ;  /* 0x0200000a03ec7984 */ /* 0x000fe60008000800 */
[----:B------:R-:W-:Y:S01]  /*b6920*/  HMMA.1688.F32.TF32 R48, R12, R140, R48 ;  /* 0x0000008c0c30723c */ /* 0x000fe20000081030 */
[----:B------:R-:W3:Y:S01]  /*b6930*/  LDS R237, [R252+UR10+0x20000] ;  /* 0x0200000afced7984 */ /* 0x000ee20008000800 */
[----:B-1----:R-:W-:-:S05]  /*b6940*/  IMAD.MOV.U32 R244, RZ, RZ, R240 ;  /* 0x000000fffff47224 */ /* 0x002fca00078e00f0 */
[----:B------:R1:W-:Y:S04]  /*b6950*/  STL [R1+0x9bf4], R244 ;  /* 0x009bf4f401007387 */ /* 0x0003e80000100800 */
        /* <DEDUP_REMOVED lines=14> */
[----:B------:R-:W-:Y:S01]  /*b6a40*/  STL [R1+0x9c1c], R201 ;  /* 0x009c1cc901007387 */ /* 0x000fe20000100800 */
[C---:B------:R-:W-:Y:S03]  /*b6a50*/  HMMA.1688.F32.TF32 R56, R12.reuse, R152, R56 ;  /* 0x000000980c38723c */ /* 0x040fe60000081038 */
[----:B------:R-:W-:Y:S03]  /*b6a60*/  STL [R1+0x9c28], R196 ;  /* 0x009c28c401007387 */ /* 0x000fe60000100800 */
[C---:B------:R-:W-:Y:S01]  /*b6a70*/  HMMA.1688.F32.TF32 R60, R12.reuse, R156, R60 ;  /* 0x0000009c0c3c723c */ /* 0x040fe2000008103c */
[----:B------:R-:W-:Y:S05]  /*b6a80*/  STL [R1+0x9c24], R197 ;  /* 0x009c24c501007387 */ /* 0x000fea0000100800 */
        /* <DEDUP_REMOVED lines=17> */
[----:B----4-:R-:W-:Y:S01]  /*b6ba0*/  HMMA.1688.F32.TF32 R232, R12, R136, R232 ;  /* 0x000000880ce8723c */ /* 0x010fe200000810e8 */
[----:B------:R-:W2:Y:S05]  /*b6bb0*/  LDL.64 R14, [R1+0x48] ;  /* 0x00004800010e7983 */ /* 0x000eaa0000100a00 */
[C---:B---3--:R-:W-:Y:S01]  /*b6bc0*/  HMMA.1688.F32.TF32 R24, R8.reuse, R30, R24 ;  /* 0x0000001e0818723c */ /* 0x048fe20000081018 */
[----:B------:R-:W3:Y:S04]  /*b6bd0*/  LDL.LU.64 R30, [R1+0x9f38] ;  /* 0x009f3800011e7983 */ /* 0x000ee80000300a00 */
[----:B------:R-:W3:Y:S02]  /*b6be0*/  LDL.LU.64 R28, [R1+0x9f30] ;  /* 0x009f3000011c7983 */ /* 0x000ee40000300a00 */
[C---:B---3--:R-:W-:Y:S02]  /*b6bf0*/  HMMA.1688.F32.TF32 R28, R8.reuse, R34, R28 ;  /* 0x00000022081c723c */ /* 0x048fe4000008101c */
[----:B------:R-:W3:Y:S04]  /*b6c00*/  LDL.LU.64 R34, [R1+0x9f28] ;  /* 0x009f280001227983 */ /* 0x000ee80000300a00 */
[----:B------:R-:W3:Y:S01]  /*b6c10*/  LDL.LU.64 R32, [R1+0x9f20] ;  /* 0x009f200001207983 */ /* 0x000ee20000300a00 */
[C---:B------:R-:W-:Y:S06]  /*b6c20*/  HMMA.1688.F32.TF32 R64, R8.reuse, R162, R64 ;  /* 0x000000a20840723c */ /* 0x040fec0000081040 */
[C---:B------:R-:W-:Y:S06]  /*b6c30*/  HMMA.1688.F32.TF32 R92, R8.reuse, R242, R92 ;  /* 0x000000f2085c723c */ /* 0x040fec000008105c */
[----:B---3--:R-:W-:Y:S01]  /*b6c40*/  HMMA.1688.F32.TF32 R32, R8, R38, R32 ;  /* 0x000000260820723c */ /* 0x008fe20000081020 */
[----:B------:R-:W3:Y:S04]  /*b6c50*/  LDL.LU.64 R38, [R1+0x9f18] ;  /* 0x009f180001267983 */ /* 0x000ee80000300a00 */
[----:B------:R-:W3:Y:S01]  /*b6c60*/  LDL.LU.64 R36, [R1+0x9f10] ;  /* 0x009f100001247983 */ /* 0x000ee20000300a00 */
[----:B--2---:R-:W-:-:S02]  /*b6c70*/  IMAD.MOV.U32 R249, RZ, RZ, R14 ;  /* 0x000000fffff97224 */ /* 0x004fc400078e000e */
[----:B------:R-:W-:Y:S02]  /*b6c80*/  IMAD.MOV.U32 R248, RZ, RZ, R15 ;  /* 0x000000fffff87224 */ /* 0x000fe400078e000f */
[----:B-1----:R-:W-:Y:S02]  /*b6c90*/  IMAD.MOV.U32 R244, RZ, RZ, R143 ;  /* 0x000000fffff47224 */ /* 0x002fe400078e008f */
[----:B------:R-:W-:Y:S01]  /*b6ca0*/  IMAD.MOV.U32 R245, RZ, RZ, R174 ;  /* 0x000000fffff57224 */ /* 0x000fe200078e00ae */
[C---:B------:R-:W-:Y:S06]  /*b6cb0*/  HMMA.1688.F32.TF32 R20, R8.reuse, R246, R20 ;  /* 0x000000f60814723c */ /* 0x040fec0000081014 */
[C---:B---3--:R-:W-:Y:S01]  /*b6cc0*/  HMMA.1688.F32.TF32 R36, R8.reuse, R42, R36 ;  /* 0x0000002a0824723c */ /* 0x048fe20000081024 */
[----:B------:R-:W2:Y:S04]  /*b6cd0*/  LDL.LU.64 R42, [R1+0x9f08] ;  /* 0x009f0800012a7983 */ /* 0x000ea80000300a00 */
[----:B------:R-:W2:Y:S04]  /*b6ce0*/  LDL.LU.64 R40, [R1+0x9f00] ;  /* 0x009f000001287983 */ /* 0x000ea80000300a00 */
        /* <DEDUP_REMOVED lines=8> */
[----:B-1----:R-:W4:Y:S04]  /*b6d70*/  LDL.64 R246, [R1+0x388] ;  /* 0x0003880001f67983 */ /* 0x002f280000100a00 */
[----:B---3--:R-:W3:Y:S01]  /*b6d80*/  LDL.64 R244, [R1+0x380] ;  /* 0x0003800001f47983 */ /* 0x008ee20000100a00 */
[C---:B------:R-:W-:Y:S06]  /*b6d90*/  HMMA.1688.F32.TF32 R56, R8.reuse, R154, R56 ;  /* 0x0000009a0838723c */ /* 0x040fec0000081038 */
[----:B------:R-:W-:Y:S01]  /*b6da0*/  IMAD.MOV.U32 R212, RZ, RZ, R154 ;  /* 0x000000ffffd47224 */ /* 0x000fe200078e009a */
[----:B------:R-:W-:Y:S01]  /*b6db0*/  MOV R196, R186 ;  /* 0x000000ba00c47202 */ /* 0x000fe20000000f00 */
[----:B------:R-:W-:Y:S01]  /*b6dc0*/  IMAD.MOV.U32 R213, RZ, RZ, R155 ;  /* 0x000000ffffd57224 */ /* 0x000fe200078e009b */
[----:B------:R-:W2:Y:S01]  /*b6dd0*/  LDL.64 R240, [R1+0x2a0] ;  /* 0x0002a00001f07983 */ /* 0x000ea20000100a00 */
[----:B------:R-:W-:Y:S01]  /*b6de0*/  IMAD.MOV.U32 R208, RZ, RZ, R166 ;  /* 0x000000ffffd07224 */ /* 0x000fe200078e00a6 */
[----:B------:R-:W-:Y:S01]  /*b6df0*/  HMMA.1688.F32.TF32 R60, R8, R158, R60 ;  /* 0x0000009e083c723c */ /* 0x000fe2000008103c */
[----:B------:R-:W-:Y:S01]  /*b6e00*/  IMAD.MOV.U32 R209, RZ, RZ, R167 ;  /* 0x000000ffffd17224 */ /* 0x000fe200078e00a7 */
[----:B------:R-:W2:Y:S01]  /*b6e10*/  LDL.64 R184, [R1+0x2b0] ;  /* 0x0002b00001b87983 */ /* 0x000ea20000100a00 */
[----:B------:R-:W-:-:S02]  /*b6e20*/  IMAD.MOV.U32 R221, RZ, RZ, R175 ;  /* 0x000000ffffdd7224 */ /* 0x000fc400078e00af */
[----:B------:R-:W-:Y:S01]  /*b6e30*/  IMAD.MOV.U32 R204, RZ, RZ, R178 ;  /* 0x000000ffffcc7224 */ /* 0x000fe200078e00b2 */
[C---:B------:R-:W-:Y:S01]  /*b6e40*/  HMMA.1688.F32.TF32 R68, R8.reuse, R166, R68 ;  /* 0x000000a60844723c */ /* 0x040fe20000081044 */
[----:B------:R-:W-:Y:S01]  /*b6e50*/  IMAD.MOV.U32 R205, RZ, RZ, R179 ;  /* 0x000000ffffcd7224 */ /* 0x000fe200078e00b3 */
[----:B------:R-:W2:Y:S01]  /*b6e60*/  LDL.64 R180, [R1+0x2c0] ;  /* 0x0002c00001b47983 */ /* 0x000ea20000100a00 */
[----:B------:R-:W-:Y:S02]  /*b6e70*/  IMAD.MOV.U32 R200, RZ, RZ, R182 ;  /* 0x000000ffffc87224 */ /* 0x000fe400078e00b6 */
[----:B------:R-:W-:Y:S01]  /*b6e80*/  IMAD.MOV.U32 R201, RZ, RZ, R183 ;  /* 0x000000ffffc97224 */ /* 0x000fe200078e00b7 */
[----:B------:R-:W-:Y:S01]  /*b6e90*/  HMMA.1688.F32.TF32 R72, R8, R170, R72 ;  /* 0x000000aa0848723c */ /* 0x000fe20000081048 */
[----:B------:R-:W-:Y:S01]  /*b6ea0*/  IMAD.MOV.U32 R197, RZ, RZ, R187 ;  /* 0x000000ffffc57224 */ /* 0x000fe200078e00bb */
[----:B------:R-:W2:Y:S01]  /*b6eb0*/  LDL.64 R176, [R1+0x2d0] ;  /* 0x0002d00001b07983 */ /* 0x000ea20000100a00 */
[----:B------:R-:W-:-:S02]  /*b6ec0*/  IMAD.MOV.U32 R228, RZ, RZ, R242 ;  /* 0x000000ffffe47224 */ /* 0x000fc400078e00f2 */
[----:B------:R-:W-:Y:S01]  /*b6ed0*/  IMAD.MOV.U32 R229, RZ, RZ, R243 ;  /* 0x000000ffffe57224 */ /* 0x000fe200078e00f3 */
[C---:B------:R-:W-:Y:S01]  /*b6ee0*/  HMMA.1688.F32.TF32 R76, R8.reuse, R174, R76 ;  /* 0x000000ae084c723c */ /* 0x040fe2000008104c */
[----:B------:R-:W2:Y:S04]  /*b6ef0*/  LDL.64 R242, [R1+0x2a8] ;  /* 0x0002a80001f27983 */ /* 0x000ea80000100a00 */
[----:B------:R-:W2:Y:S01]  /*b6f00*/  LDL.64 R172, [R1+0x2e0] ;  /* 0x0002e00001ac7983 */ /* 0x000ea20000100a00 */
[C---:B------:R-:W-:Y:S03]  /*b6f10*/  HMMA.1688.F32.TF32 R80, R8.reuse, R178, R80 ;  /* 0x000000b20850723c */ /* 0x040fe60000081050 */
[----:B------:R-:W2:Y:S03]  /*b6f20*/  LDL.64 R178, [R1+0x2d8] ;  /* 0x0002d80001b27983 */ /* 0x000ea60000100a00 */
[C---:B------:R-:W-:Y:S01]  /*b6f30*/  HMMA.1688.F32.TF32 R84, R8.reuse, R182, R84 ;  /* 0x000000b60854723c */ /* 0x040fe20000081054 */
[----:B------:R-:W2:Y:S04]  /*b6f40*/  LDL.64 R182, [R1+0x2c8] ;  /* 0x0002c80001b67983 */ /* 0x000ea80000100a00 */
[----:B------:R-:W2:Y:S01]  /*b6f50*/  LDL.64 R174, [R1+0x2e8] ;  /* 0x0002e80001ae7983 */ /* 0x000ea20000100a00 */
[C---:B------:R-:W-:Y:S03]  /*b6f60*/  HMMA.1688.F32.TF32 R88, R8.reuse, R186, R88 ;  /* 0x000000ba0858723c */ /* 0x040fe60000081058 */
[----:B------:R-:W2:Y:S04]  /*b6f70*/  LDL.64 R186, [R1+0x2b8] ;  /* 0x0002b80001ba7983 */ /* 0x000ea80000100a00 */
[----:B------:R-:W2:Y:S01]  /*b6f80*/  LDL.64 R168, [R1+0x2f0] ;  /* 0x0002f00001a87983 */ /* 0x000ea20000100a00 */
[C---:B------:R-:W-:Y:S03]  /*b6f90*/  HMMA.1688.F32.TF32 R4, R8.reuse, R250, R4 ;  /* 0x000000fa0804723c */ /* 0x040fe60000081004 */
        /* <DEDUP_REMOVED lines=9> */
[----:B----4-:R-:W-:Y:S04]  /*b7030*/  STL.64 [R1+0x9ec8], R246 ;  /* 0x009ec8f601007387 */ /* 0x010fe80000100a00 */
[----:B---3--:R-:W-:Y:S04]  /*b7040*/  STL.64 [R1+0x9ec0], R244 ;  /* 0x009ec0f401007387 */ /* 0x008fe80000100a00 */
[----:B------:R-:W3:Y:S04]  /*b7050*/  LDL.64 R250, [R1+0x398] ;  /* 0x0003980001fa7983 */ /* 0x000ee80000100a00 */
[----:B------:R-:W4:Y:S01]  /*b7060*/  LDL.64 R248, [R1+0x390] ;  /* 0x0003900001f87983 */ /* 0x000f220000100a00 */
[C---:B------:R-:W-:Y:S06]  /*b7070*/  HMMA.1688.F32.TF32 R52, R8.reuse, R150, R52 ;  /* 0x000000960834723c */ /* 0x040fec0000081034 */
[----:B------:R-:W-:Y:S01]  /*b7080*/  IMAD.MOV.U32 R216, RZ, RZ, R150 ;  /* 0x000000ffffd87224 */ /* 0x000fe200078e0096 */
[----:B------:R-:W-:Y:S01]  /*b7090*/  MOV R217, R151 ;  /* 0x0000009700d97202 */ /* 0x000fe20000000f00 */
[----:B---3--:R-:W-:Y:S04]  /*b70a0*/  STL.64 [R1+0x9ed8], R250 ;  /* 0x009ed8fa01007387 */ /* 0x008fe80000100a00 */
[----:B----4-:R-:W-:Y:S04]  /*b70b0*/  STL.64 [R1+0x9ed0], R248 ;  /* 0x009ed0f801007387 */ /* 0x010fe80000100a00 */
[----:B------:R-:W3:Y:S04]  /*b70c0*/  LDL.64 R150, [R1+0x1d8] ;  /* 0x0001d80001967983 */ /* 0x000ee80000100a00 */
[----:B------:R-:W4:Y:S01]  /*b70d0*/  LDL.64 R148, [R1+0x1d0] ;  /* 0x0001d00001947983 */ /* 0x000f220000100a00 */
[----:B------:R-:W-:Y:S01]  /*b70e0*/  HMMA.1688.F32.TF32 R44, R8, R146, R44 ;  /* 0x00000092082c723c */ /* 0x000fe2000008102c */
[----:B------:R-:W-:-:S02]  /*b70f0*/  IMAD.MOV.U32 R220, RZ, RZ, R142 ;  /* 0x000000ffffdc7224 */ /* 0x000fc400078e008e */
[----:B------:R-:W2:Y:S03]  /*b7100*/  LDL.64 R144, [R1+0x3a0] ;  /* 0x0003a00001907983 */ /* 0x000ea60000100a00 */
[C---:B------:R-:W-:Y:S01]  /*b7110*/  HMMA.1688.F32.TF32 R48, R8.reuse, R142, R48 ;  /* 0x0000008e0830723c */ /* 0x040fe20000081030 */
[----:B------:R-:W2:Y:S04]  /*b7120*/  LDL.64 R146, [R1+0x3a8] ;  /* 0x0003a80001927983 */ /* 0x000ea80000100a00 */
[----:B------:R-:W2:Y:S04]  /*b7130*/  LDL.64 R140, [R1+0x3b0] ;  /* 0x0003b000018c7983 */ /* 0x000ea80000100a00 */
[----:B------:R-:W2:Y:S01]  /*b7140*/  LDL.64 R142, [R1+0x3b8] ;  /* 0x0003b800018e7983 */ /* 0x000ea20000100a00 */
        /* <DEDUP_REMOVED lines=9> */
[----:B---3--:R-:W-:Y:S04]  /*b71e0*/  STL.64 [R1+0x9eb8], R150 ;  /* 0x009eb89601007387 */ /* 0x008fe80000100a00 */
[----:B----4-:R-:W-:Y:S04]  /*b71f0*/  STL.64 [R1+0x9eb0], R148 ;  /* 0x009eb09401007387 */ /* 0x010fe80000100a00 */
[----:B------:R-:W-:Y:S04]  /*b7200*/  STL [R1+0x9b48], R230 ;  /* 0x009b48e601007387 */ /* 0x000fe80000100800 */
[----:B------:R-:W-:Y:S04]  /*b7210*/  STL [R1+0x9b44], R231 ;  /* 0x009b44e701007387 */ /* 0x000fe80000100800 */
[----:B------:R-:W-:Y:S04]  /*b7220*/  STL [R1+0x9b3c], R222 ;  /* 0x009b3cde01007387 */ /* 0x000fe80000100800 */
[----:B------:R1:W-:Y:S04]  /*b7230*/  STL [R1+0x9b38], R223 ;  /* 0x009b38df01007387 */ /* 0x0003e80000100800 */
[----:B------:R3:W-:Y:S04]  /*b7240*/  STL.64 [R1+0x9e50], R220 ;  /* 0x009e50dc01007387 */ /* 0x0007e80000100a00 */
[----:B-1----:R-:W4:Y:S04]  /*b7250*/  LDL.64 R222, [R1+0x288] ;  /* 0x0002880001de7983 */ /* 0x002f280000100a00 */
[----:B---3--:R-:W3:Y:S04]  /*b7260*/  LDL.64 R220, [R1+0x280] ;  /* 0x0002800001dc7983 */ /* 0x008ee80000100a00 */
[----:B------:R1:W-:Y:S04]  /*b7270*/  STL [R1+0x9b34], R218 ;  /* 0x009b34da01007387 */ /* 0x0003e80000100800 */
[----:B------:R2:W-:Y:S04]  /*b7280*/  STL [R1+0x9b30], R219 ;  /* 0x009b30db01007387 */ /* 0x0005e80000100800 */
[----:B------:R2:W-:Y:S04]  /*b7290*/  STL.64 [R1+0x9e58], R216 ;  /* 0x009e58d801007387 */ /* 0x0005e80000100a00 */
[----:B-1----:R-:W4:Y:S04]  /*b72a0*/  LDL R218, [R1+0x278] ;  /* 0x0002780001da7983 */ /* 0x002f280000100800 */
[----:B--2---:R-:W2:Y:S04]  /*b72b0*/  LDL R219, [R1+0x27c] ;  /* 0x00027c0001db7983 */ /* 0x004ea80000100800 */
[----:B------:R-:W3:Y:S04]  /*b72c0*/  LDL R216, [R1+0x270] ;  /* 0x0002700001d87983 */ /* 0x000ee80000100800 */
[----:B------:R-:W3:Y:S04]  /*b72d0*/  LDL R217, [R1+0x274] ;  /* 0x0002740001d97983 */ /* 0x000ee80000100800 */
[----:B------:R1:W-:Y:S04]  /*b72e0*/  STL [R1+0x9b2c], R214 ;  /* 0x009b2cd601007387 */ /* 0x0003e80000100800 */
[----:B------:R1:W-:Y:S04]  /*b72f0*/  STL [R1+0x9b28], R215 ;  /* 0x009b28d701007387 */ /* 0x0003e80000100800 */
[----:B------:R1:W-:Y:S04]  /*b7300*/  STL.64 [R1+0x9e60], R212 ;  /* 0x009e60d401007387 */ /* 0x0003e80000100a00 */
[----:B-1----:R-:W2:Y:S04]  /*b7310*/  LDL R214, [R1+0x268] ;  /* 0x0002680001d67983 */ /* 0x002ea80000100800 */
[----:B------:R-:W2:Y:S04]  /*b7320*/  LDL R215, [R1+0x26c] ;  /* 0x00026c0001d77983 */ /* 0x000ea80000100800 */
[----:B------:R-:W4:Y:S04]  /*b7330*/  LDL R212, [R1+0x260] ;  /* 0x0002600001d47983 */ /* 0x000f280000100800 */
[----:B------:R-:W4:Y:S04]  /*b7340*/  LDL R213, [R1+0x264] ;  /* 0x0002640001d57983 */ /* 0x000f280000100800 */
[----:B------:R1:W-:Y:S04]  /*b7350*/  STL [R1+0x9b24], R210 ;  /* 0x009b24d201007387 */ /* 0x0003e80000100800 */
[----:B------:R-:W-:Y:S04]  /*b7360*/  STL [R1+0x9b20], R211 ;  /* 0x009b20d301007387 */ /* 0x000fe80000100800 */
[----:B------:R1:W-:Y:S04]  /*b7370*/  STL.64 [R1+0x9e68], R208 ;  /* 0x009e68d001007387 */ /* 0x0003e80000100a00 */
[----:B------:R-:W3:Y:S04]  /*b7380*/  LDL.64 R12, [R1+0x1f0] ;  /* 0x0001f000010c7983 */ /* 0x000ee80000100a00 */
[----:B-1----:R-:W2:Y:S04]  /*b7390*/  LDL R210, [R1+0x258] ;  /* 0x0002580001d27983 */ /* 0x002ea80000100800 */
[----:B------:R-:W4:Y:S04]  /*b73a0*/  LDL R208, [R1+0x250] ;  /* 0x0002500001d07983 */ /* 0x000f280000100800 */
[----:B------:R-:W4:Y:S04]  /*b73b0*/  LDL R209, [R1+0x254] ;  /* 0x0002540001d17983 */ /* 0x000f280000100800 */
[----:B------:R-:W2:Y:S04]  /*b73c0*/  LDL R211, [R1+0x25c] ;  /* 0x00025c0001d37983 */ /* 0x000ea80000100800 */
[----:B------:R-:W4:Y:S04]  /*b73d0*/  LDL R64, [R1+0x1e0] ;  /* 0x0001e00001407983 */ /* 0x000f280000100800 */
[----:B------:R-:W4:Y:S04]  /*b73e0*/  LDL R65, [R1+0x1e4] ;  /* 0x0001e40001417983 */ /* 0x000f280000100800 */
[----:B------:R-:W-:Y:S04]  /*b73f0*/  STL [R1+0x9b1c], R206 ;  /* 0x009b1cce01007387 */ /* 0x000fe80000100800 */
[----:B------:R1:W-:Y:S04]  /*b7400*/  STL [R1+0x9b18], R207 ;  /* 0x009b18cf01007387 */ /* 0x0003e80000100800 */
[----:B------:R1:W-:Y:S04]  /*b7410*/  STL.64 [R1+0x9e70], R204 ;  /* 0x009e70cc01007387 */ /* 0x0003e80000100a00 */
[----:B-1----:R-:W2:Y:S04]  /*b7420*/  LDL.64 R206, [R1+0x248] ;  /* 0x0002480001ce7983 */ /* 0x002ea80000100a00 */
[----:B------:R-:W2:Y:S04]  /*b7430*/  LDL.64 R204, [R1+0x240] ;  /* 0x0002400001cc7983 */ /* 0x000ea80000100a00 */
[----:B------:R1:W-:Y:S04]  /*b7440*/  STL [R1+0x9b14], R202 ;  /* 0x009b14ca01007387 */ /* 0x0003e80000100800 */
[----:B------:R1:W-:Y:S04]  /*b7450*/  STL [R1+0x9b10], R203 ;  /* 0x009b10cb01007387 */ /* 0x0003e80000100800 */
[----:B------:R1:W-:Y:S04]  /*b7460*/  STL.64 [R1+0x9e78], R200 ;  /* 0x009e78c801007387 */ /* 0x0003e80000100a00 */
[----:B-1----:R-:W2:Y:S04]  /*b7470*/  LDL R202, [R1+0x238] ;  /* 0x0002380001ca7983 */ /* 0x002ea80000100800 */
[----:B------:R-:W2:Y:S04]  /*b7480*/  LDL R203, [R1+0x23c] ;  /* 0x00023c0001cb7983 */ /* 0x000ea80000100800 */
[----:B------:R-:W2:Y:S04]  /*b7490*/  LDL R200, [R1+0x230] ;  /* 0x0002300001c87983 */ /* 0x000ea80000100800 */
[----:B------:R-:W2:Y:S04]  /*b74a0*/  LDL R201, [R1+0x234] ;  /* 0x0002340001c97983 */ /* 0x000ea80000100800 */
        /* <DEDUP_REMOVED lines=13> */
[----:B------:R-:W-:Y:S04]  /*b7580*/  STL [R1+0x9ad8], R191 ;  /* 0x009ad8bf01007387 */ /* 0x000fe80000100800 */
[----:B------:R-:W-:Y:S04]  /*b7590*/  STL [R1+0x9ad4], R18 ;  /* 0x009ad41201007387 */ /* 0x000fe80000100800 */
[----:B------:R-:W-:Y:S04]  /*b75a0*/  STL [R1+0x9ad0], R19 ;  /* 0x009ad01301007387 */ /* 0x000fe80000100800 */
[----:B------:R1:W-:Y:S04]  /*b75b0*/  STL [R1+0x9acc], R138 ;  /* 0x009acc8a01007387 */ /* 0x0003e80000100800 */
[----:B------:R1:W-:Y:S04]  /*b75c0*/  STL [R1+0x9ac8], R139 ;  /* 0x009ac88b01007387 */ /* 0x0003e80000100800 */
[----:B------:R1:W-:Y:S04]  /*b75d0*/  STL.64 [R1+0x9e90], R136 ;  /* 0x009e908801007387 */ /* 0x0003e80000100a00 */
[----:B-1----:R-:W2:Y:S04]  /*b75e0*/  LDL R138, [R1+0x208] ;  /* 0x00020800018a7983 */ /* 0x002ea80000100800 */
[----:B------:R-:W2:Y:S01]  /*b75f0*/  LDL R139, [R1+0x20c] ;  /* 0x00020c00018b7983 */ /* 0x000ea20000100800 */
[----:B------:R-:W-:Y:S03]  /*b7600*/  HMMA.1688.F32.TF32 R132, R8, R190, R132 ;  /* 0x000000be0884723c */ /* 0x000fe60000081084 */
[----:B------:R-:W2:Y:S04]  /*b7610*/  LDL R136, [R1+0x200] ;  /* 0x0002000001887983 */ /* 0x000ea80000100800 */
[----:B------:R-:W2:Y:S01]  /*b7620*/  LDL R137, [R1+0x204] ;  /* 0x0002040001897983 */ /* 0x000ea20000100800 */
[----:B---3--:R-:W-:Y:S06]  /*b7630*/  HMMA.1688.F32.TF32 R20, R236, R12, R20 ;  /* 0x0000000cec14723c */ /* 0x008fec0000081014 */
[----:B------:R-:W-:-:S15]  /*b7640*/  IMAD.MOV.U32 R190, RZ, RZ, R13 ;  /* 0x000000ffffbe7224 */ /* 0x000fde00078e000d */
[----:B------:R-:W-:-:S02]  /*b7650*/  NOP ;  /* 0x0000000000007918 */ /* 0x000fc40000000000 */
[----:B------:R-:W-:Y:S01]  /*b7660*/  STL.64 [R1+0x9ea8], R22 ;  /* 0x009ea81601007387 */ /* 0x000fe20000100a00 */
[----:B----4-:R-:W-:Y:S03]  /*b7670*/  HMMA.1688.F32.TF32 R4, R236, R64, R4 ;  /* 0x00000040ec04723c */ /* 0x010fe60000081004 */
[----:B------:R-:W-:Y:S04]  /*b7680*/  STL.64 [R1+0x9ea0], R20 ;  /* 0x009ea01401007387 */ /* 0x000fe80000100a00 */
[----:B------:R1:W-:Y:S04]  /*b7690*/  STL [R1+0x9ae8], R190 ;  /* 0x009ae8be01007387 */ /* 0x0003e80000100800 */
[----:B--2---:R2:W-:Y:S04]  /*b76a0*/  STL.64 [R1+0x9e98], R138 ;  /* 0x009e988a01007387 */ /* 0x0045e80000100a00 */
[----:B------:R-:W3:Y:S04]  /*b76b0*/  LDL R64, [R1+0x290] ;  /* 0x0002900001407983 */ /* 0x000ee80000100800 */
[----:B------:R-:W3:Y:S04]  /*b76c0*/  LDL R65, [R1+0x294] ;  /* 0x0002940001417983 */ /* 0x000ee80000100800 */
[----:B------:R-:W4:Y:S04]  /*b76d0*/  LDL R92, [R1+0x300] ;  /* 0x00030000015c7983 */ /* 0x000f280000100800 */
[----:B------:R-:W4:Y:S04]  /*b76e0*/  LDL R93, [R1+0x304] ;  /* 0x00030400015d7983 */ /* 0x000f280000100800 */
[----:B------:R-:W4:Y:S04]  /*b76f0*/  LDL R248, [R1+0x350] ;  /* 0x0003500001f87983 */ /* 0x000f280000100800 */
[----:B------:R-:W4:Y:S04]  /*b7700*/  LDL R249, [R1+0x354] ;  /* 0x0003540001f97983 */ /* 0x000f280000100800 */
[----:B------:R-:W4:Y:S04]  /*b7710*/  LDL R244, [R1+0x360] ;  /* 0x0003600001f47983 */ /* 0x000f280000100800 */
[----:B------:R-:W4:Y:S04]  /*b7720*/  LDL R245, [R1+0x364] ;  /* 0x0003640001f57983 */ /* 0x000f280000100800 */
[----:B------:R-:W4:Y:S04]  /*b7730*/  LDL R148, [R1+0x3c0] ;  /* 0x0003c00001947983 */ /* 0x000f280000100800 */
[----:B------:R-:W4:Y:S01]  /*b7740*/  LDL R149, [R1+0x3c4] ;  /* 0x0003c40001957983 */ /* 0x000f220000100800 */
[----:B------:R-:W-:Y:S01]  /*b7750*/  HMMA.1688.F32.TF32 R224, R8, R18, R224 ;  /* 0x0000001208e0723c */ /* 0x000fe200000810e0 */
[----:B-1----:R-:W-:-:S02]  /*b7760*/  IMAD.MOV.U32 R190, RZ, RZ, R197 ;  /* 0x000000ffffbe7224 */ /* 0x002fc400078e00c5 */
[----:B------:R-:W-:Y:S01]  /*b7770*/  IMAD.MOV.U32 R191, RZ, RZ, R200 ;  /* 0x000000ffffbf7224 */ /* 0x000fe200078e00c8 */
[----:B--2---:R-:W2:Y:S03]  /*b7780*/  LDL R138, [R1+0x1f8] ;  /* 0x0001f800018a7983 */ /* 0x004ea60000100800 */
[----:B------:R-:W-:Y:S01]  /*b7790*/  IMAD.MOV.U32 R19, RZ, RZ, R193 ;  /* 0x000000ffff137224 */ /* 0x000fe200078e00c1 */
[----:B------:R-:W2:Y:S01]  /*b77a0*/  LDL R139, [R1+0x1fc] ;  /* 0x0001fc00018b7983 */ /* 0x000ea20000100800 */
[----:B------:R-:W-:-:S03]  /*b77b0*/  IMAD.MOV.U32 R18, RZ, RZ, R192 ;  /* 0x000000ffff127224 */ /* 0x000fc600078e00c0 */
[----:B------:R-:W2:Y:S01]  /*b77c0*/  LDL R22, [R1+0x1e8] ;  /* 0x0001e80001167983 */ /* 0x000ea20000100800 */
[----:B------:R-:W-:Y:S03]  /*b77d0*/  HMMA.1688.F32.TF32 R96, R8, R230, R96 ;  /* 0x000000e60860723c */ /* 0x000fe60000081060 */
[----:B------:R-:W2:Y:S04]  /*b77e0*/  LDL R23, [R1+0x1ec] ;  /* 0x0001ec0001177983 */ /* 0x000ea80000100800 */
[----:B------:R-:W2:Y:S04]  /*b77f0*/  LDL R12, [R1+0x370] ;  /* 0x00037000010c7983 */ /* 0x000ea80000100800 */
[----:B------:R-:W2:Y:S01]  /*b7800*/  LDL R13, [R1+0x374] ;  /* 0x00037400010d7983 */ /* 0x000ea20000100800 */
[----:B------:R-:W-:-:S03]  /*b7810*/  IMAD.MOV.U32 R230, RZ, RZ, R157 ;  /* 0x000000ffffe67224 */ /* 0x000fc600078e009d */
[----:B------:R-:W-:Y:S04]  /*b7820*/  STL [R1+0x9ae4], R19 ;  /* 0x009ae41301007387 */ /* 0x000fe80000100800 */
[----:B------:R1:W-:Y:S04]  /*b7830*/  STL [R1+0x9ae0], R18 ;  /* 0x009ae01201007387 */ /* 0x0003e80000100800 */
[----:B------:R-:W-:Y:S04]  /*b7840*/  STL [R1+0x9af0], R190 ;  /* 0x009af0be01007387 */ /* 0x000fe80000100800 */
[----:B------:R1:W-:Y:S04]  /*b7850*/  STL [R1+0x9aec], R191 ;  /* 0x009aecbf01007387 */ /* 0x0003e80000100800 */
[----:B------:R-:W2:Y:S01]  /*b7860*/  LDL.LU.64 R66, [R1+0x9ef8] ;  /* 0x009ef80001427983 */ /* 0x000ea20000300a00 */
[C---:B---3--:R-:W-:Y:S03]  /*b7870*/  HMMA.1688.F32.TF32 R60, R236.reuse, R64, R60 ;  /* 0x00000040ec3c723c */ /* 0x048fe6000008103c */
[----:B------:R-:W3:Y:S04]  /*b7880*/  LDL.LU.64 R64, [R1+0x9ef0] ;  /* 0x009ef00001407983 */ /* 0x000ee80000300a00 */
[----:B------:R-:W3:Y:S01]  /*b7890*/  LDL.LU.64 R94, [R1+0x9ee8] ;  /* 0x009ee800015e7983 */ /* 0x000ee20000300a00 */
[C---:B----4-:R-:W-:Y:S03]  /*b78a0*/  HMMA.1688.F32.TF32 R88, R236.reuse, R92, R88 ;  /* 0x0000005cec58723c */ /* 0x050fe60000081058 */
[----:B------:R-:W4:Y:S04]  /*b78b0*/  LDL.LU.64 R92, [R1+0x9ee0] ;  /* 0x009ee000015c7983 */ /* 0x000f280000300a00 */
[----:B------:R-:W-:Y:S01]  /*b78c0*/  STL [R1+0x9b54], R230 ;  /* 0x009b54e601007387 */ /* 0x000fe20000100800 */
[C---:B------:R-:W-:Y:S03]  /*b78d0*/  HMMA.1688.F32.TF32 R108, R236.reuse, R248, R108 ;  /* 0x000000f8ec6c723c */ /* 0x040fe6000008106c */
[----:B------:R-:W4:Y:S04]  /*b78e0*/  LDL.LU.64 R250, [R1+0x9ed8] ;  /* 0x009ed80001fa7983 */ /* 0x000f280000300a00 */
[----:B------:R-:W4:Y:S01]  /*b78f0*/  LDL.LU.64 R248, [R1+0x9ed0] ;  /* 0x009ed00001f87983 */ /* 0x000f220000300a00 */
[C---:B------:R-:W-:Y:S03]  /*b7900*/  HMMA.1688.F32.TF32 R112, R236.reuse, R244, R112 ;  /* 0x000000f4ec70723c */ /* 0x040fe60000081070 */
[----:B------:R-:W4:Y:S04]  /*b7910*/  LDL.LU.64 R246, [R1+0x9ec8] ;  /* 0x009ec80001f67983 */ /* 0x000f280000300a00 */
[----:B------:R-:W4:Y:S01]  /*b7920*/  LDL.LU.64 R244, [R1+0x9ec0] ;  /* 0x009ec00001f47983 */ /* 0x000f220000300a00 */
[----:B------:R-:W-:Y:S03]  /*b7930*/  HMMA.1688.F32.TF32 R224, R236, R148, R224 ;  /* 0x00000094ece0723c */ /* 0x000fe600000810e0 */
[----:B------:R-:W4:Y:S04]  /*b7940*/  LDL.LU.64 R150, [R1+0x9eb8] ;  /* 0x009eb80001967983 */ /* 0x000f280000300a00 */
[----:B------:R-:W4:Y:S01]  /*b7950*/  LDL.LU.64 R148, [R1+0x9eb0] ;  /* 0x009eb00001947983 */ /* 0x000f220000300a00 */
[----:B------:R-:W-:Y:S03]  /*b7960*/  HMMA.1688.F32.TF32 R40, R8, R14, R40 ;  /* 0x0000000e0828723c */ /* 0x000fe60000081028 */
[----:B------:R-:W-:Y:S04]  /*b7970*/  LDS R8, [R3+UR10+0x24000] ;  /* 0x0240000a03087984 */ /* 0x000fe80008000800 */
[----:B------:R-:W-:Y:S04]  /*b7980*/  LDS R10, [R3+UR10+0x26000] ;  /* 0x0260000a030a7984 */ /* 0x000fe80008000800 */
[----:B------:R-:W-:Y:S04]  /*b7990*/  LDS R9, [R252+UR10+0x24000] ;  /* 0x0240000afc097984 */ /* 0x000fe80008000800 */
[----:B------:R-:W1:Y:S01]  /*b79a0*/  LDS R11, [R252+UR10+0x26000] ;  /* 0x0260000afc0b7984 */ /* 0x000e620008000800 */
        /* <DEDUP_REMOVED lines=17> */
[C---:B------:R-:W-:Y:S06]  /*b7ac0*/  HMMA.1688.F32.TF32 R128, R236.reuse, R144, R128 ;  /* 0x00000090ec80723c */ /* 0x040fec0000081080 */
[C---:B------:R-:W-:Y:S01]  /*b7ad0*/  HMMA.1688.F32.TF32 R132, R236.reuse, R140, R132 ;  /* 0x0000008cec84723c */ /* 0x040fe20000081084 */
[----:B-1----:R-:W-:Y:S01]  /*b7ae0*/  MOV R18, R199 ;  /* 0x000000c700127202 */ /* 0x002fe20000000f00 */
[----:B------:R-:W-:Y:S01]  /*b7af0*/  IMAD.MOV.U32 R19, RZ, RZ, R198 ;  /* 0x000000ffff137224 */ /* 0x000fe200078e00c6 */
[----:B------:R-:W-:Y:S03]  /*b7b00*/  LDS R12, [R3+UR10+0x28000] ;  /* 0x0280000a030c7984 */ /* 0x000fe60008000800 */
[----:B------:R-:W-:Y:S01]  /*b7b10*/  HMMA.1688.F32.TF32 R40, R236, R204, R40 ;  /* 0x000000ccec28723c */ /* 0x000fe20000081028 */
[----:B------:R-:W-:Y:S01]  /*b7b20*/  IMAD.MOV.U32 R191, RZ, RZ, R207 ;  /* 0x000000ffffbf7224 */ /* 0x000fe200078e00cf */
[----:B------:R-:W-:Y:S04]  /*b7b30*/  LDS R14, [R3+UR10+0x2a000] ;  /* 0x02a0000a030e7984 */ /* 0x000fe80008000800 */
[----:B------:R-:W-:Y:S01]  /*b7b40*/  HMMA.1688.F32.TF32 R4, R8, R22, R4 ;  /* 0x000000160804723c */ /* 0x000fe20000081004 */
[----:B------:R-:W-:Y:S01]  /*b7b50*/  IMAD.MOV.U32 R231, RZ, RZ, R158 ;  /* 0x000000ffffe77224 */ /* 0x000fe200078e009e */
[----:B------:R-:W-:Y:S04]  /*b7b60*/  LDS R13, [R252+UR10+0x28000] ;  /* 0x0280000afc0d7984 */ /* 0x000fe80008000800 */
[C---:B---3--:R-:W-:Y:S01]  /*b7b70*/  HMMA.1688.F32.TF32 R64, R236.reuse, R240, R64 ;  /* 0x000000f0ec40723c */ /* 0x048fe20000081040 */
[----:B------:R-:W1:Y:S05]  /*b7b80*/  LDS R15, [R252+UR10+0x2a000] ;  /* 0x02a0000afc0f7984 */ /* 0x000e6a0008000800 */
[C---:B----4-:R-:W-:Y:S06]  /*b7b90*/  HMMA.1688.F32.TF32 R92, R236.reuse, R164, R92 ;  /* 0x000000a4ec5c723c */ /* 0x050fec000008105c */
[C---:B------:R-:W-:Y:S06]  /*b7ba0*/  HMMA.1688.F32.TF32 R124, R236.reuse, R248, R124 ;  /* 0x000000f8ec7c723c */ /* 0x040fec000008107c */
[C---:B------:R-:W-:Y:S06]  /*b7bb0*/  HMMA.1688.F32.TF32 R120, R236.reuse, R244, R120 ;  /* 0x000000f4ec78723c */ /* 0x040fec0000081078 */
[----:B------:R-:W-:Y:S01]  /*b7bc0*/  HMMA.1688.F32.TF32 R232, R236, R148, R232 ;  /* 0x00000094ece8723c */ /* 0x000fe200000810e8 */
[----:B------:R-:W2:Y:S04]  /*b7bd0*/  LDL.64 R238, [R1+0x298] ;  /* 0x0002980001ee7983 */ /* 0x000ea80000100a00 */
[----:B------:R-:W3:Y:S04]  /*b7be0*/  LDL.LU.64 R22, [R1+0x9ea8] ;  /* 0x009ea80001167983 */ /* 0x000ee80000300a00 */
[----:B------:R-:W3:Y:S02]  /*b7bf0*/  LDL.LU.64 R20, [R1+0x9ea0] ;  /* 0x009ea00001147983 */ /* 0x000ee40000300a00 */
[C---:B---3--:R-:W-:Y:S02]  /*b7c00*/  HMMA.1688.F32.TF32 R20, R8.reuse, R138, R20 ;  /* 0x0000008a0814723c */ /* 0x048fe40000081014 */
[----:B------:R-:W3:Y:S04]  /*b7c10*/  LDL.LU.64 R138, [R1+0x9e98] ;  /* 0x009e9800018a7983 */ /* 0x000ee80000300a00 */
[----:B------:R-:W4:Y:S04]  /*b7c20*/  LDL.LU.64 R136, [R1+0x9e90] ;  /* 0x009e900001887983 */ /* 0x000f280000300a00 */
[----:B------:R-:W4:Y:S04]  /*b7c30*/  LDL.LU.64 R192, [R1+0x9e88] ;  /* 0x009e880001c07983 */ /* 0x000f280000300a00 */
[----:B------:R-:W4:Y:S04]  /*b7c40*/  LDL.LU.64 R196, [R1+0x9e80] ;  /* 0x009e800001c47983 */ /* 0x000f280000300a00 */
[----:B------:R-:W-:Y:S04]  /*b7c50*/  STL [R1+0x9af8], R18 ;  /* 0x009af81201007387 */ /* 0x000fe80000100800 */
[----:B------:R1:W-:Y:S04]  /*b7c60*/  STL [R1+0x9af4], R19 ;  /* 0x009af41301007387 */ /* 0x0003e80000100800 */
[----:B------:R-:W4:Y:S04]  /*b7c70*/  LDL.LU.64 R200, [R1+0x9e78] ;  /* 0x009e780001c87983 */ /* 0x000f280000300a00 */
[----:B------:R-:W4:Y:S04]  /*b7c80*/  LDL.LU.64 R204, [R1+0x9e70] ;  /* 0x009e700001cc7983 */ /* 0x000f280000300a00 */
[----:B------:R3:W-:Y:S04]  /*b7c90*/  STL [R1+0x9afc], R191 ;  /* 0x009afcbf01007387 */ /* 0x0007e80000100800 */
[----:B------:R-:W4:Y:S04]  /*b7ca0*/  LDL.LU.64 R208, [R1+0x9e68] ;  /* 0x009e680001d07983 */ /* 0x000f280000300a00 */
[----:B------:R-:W4:Y:S01]  /*b7cb0*/  LDL.LU.64 R212, [R1+0x9e60] ;  /* 0x009e600001d47983 */ /* 0x000f220000300a00 */
[C---:B--2---:R-:W-:Y:S03]  /*b7cc0*/  HMMA.1688.F32.TF32 R60, R8.reuse, R238, R60 ;  /* 0x000000ee083c723c */ /* 0x044fe6000008103c */
[----:B------:R-:W2:Y:S03]  /*b7cd0*/  LDL.LU.64 R216, [R1+0x9e58] ;  /* 0x009e580001d87983 */ /* 0x000ea60000300a00 */
[----:B-1----:R-:W-:Y:S01]  /*b7ce0*/  IMAD.MOV.U32 R19, RZ, RZ, R238 ;  /* 0x000000ffff137224 */ /* 0x002fe200078e00ee */
[----:B------:R-:W4:Y:S01]  /*b7cf0*/  LDL.LU.64 R220, [R1+0x9e50] ;  /* 0x009e500001dc7983 */ /* 0x000f220000300a00 */
[----:B------:R-:W-:Y:S01]  /*b7d00*/  IMAD.MOV.U32 R190, RZ, RZ, R239 ;  /* 0x000000ffffbe7224 */ /* 0x000fe200078e00ef */
[----:B---3--:R-:W-:Y:S07]  /*b7d10*/  HMMA.1688.F32.TF32 R24, R8, R138, R24 ;  /* 0x0000008a0818723c */ /* 0x008fee0000081018 */
[----:B------:R-:W-:-:S02]  /*b7d20*/  IMAD.MOV.U32 R139, RZ, RZ, R223 ;  /* 0x000000ffff8b7224 */ /* 0x000fc400078e00df */
[----:B------:R-:W-:-:S03]  /*b7d30*/  IMAD.MOV.U32 R138, RZ, RZ, R222 ;  /* 0x000000ffff8a7224 */ /* 0x000fc600078e00de */
[----:B------:R-:W-:Y:S04]  /*b7d40*/  STL [R1+0x9b4c], R139 ;  /* 0x009b4c8b01007387 */ /* 0x000fe80000100800 */
[----:B------:R1:W-:Y:S04]  /*b7d50*/  STL [R1+0x9b40], R138 ;  /* 0x009b408a01007387 */ /* 0x0003e80000100800 */
[----:B------:R-:W3:Y:S01]  /*b7d60*/  LDL.64 R238, [R1+0x308] ;  /* 0x0003080001ee7983 */ /* 0x000ee20000100a00 */
[----:B------:R-:W-:Y:S01]  /*b7d70*/  IMAD.MOV.U32 R18, RZ, RZ, R243 ;  /* 0x000000ffff127224 */ /* 0x000fe200078e00f3 */
[C---:B------:R-:W-:Y:S06]  /*b7d80*/  HMMA.1688.F32.TF32 R64, R8.reuse, R242, R64 ;  /* 0x000000f20840723c */ /* 0x040fec0000081040 */
[----:B------:R-:W-:Y:S01]  /*b7d90*/  IMAD.MOV.U32 R191, RZ, RZ, R242 ;  /* 0x000000ffffbf7224 */ /* 0x000fe200078e00f2 */
[----:B------:R-:W-:Y:S04]  /*b7da0*/  STL [R1+0x9b58], R190 ;  /* 0x009b58be01007387 */ /* 0x000fe80000100800 */
[----:B------:R2:W-:Y:S01]  /*b7db0*/  STL [R1+0x9b50], R19 ;  /* 0x009b501301007387 */ /* 0x0005e20000100800 */
[C---:B------:R-:W-:Y:S03]  /*b7dc0*/  HMMA.1688.F32.TF32 R28, R8.reuse, R194, R28 ;  /* 0x000000c2081c723c */ /* 0x040fe6000008101c */
[----:B------:R-:W4:Y:S04]  /*b7dd0*/  LDL.LU.64 R242, [R1+0x9e48] ;  /* 0x009e480001f27983 */ /* 0x000f280000300a00 */
[----:B------:R-:W4:Y:S01]  /*b7de0*/  LDL.LU.64 R240, [R1+0x9e40] ;  /* 0x009e400001f07983 */ /* 0x000f220000300a00 */
[----:B------:R-:W-:Y:S01]  /*b7df0*/  IMAD.MOV.U32 R195, RZ, RZ, R187 ;  /* 0x000000ffffc37224 */ /* 0x000fe200078e00bb */
[C---:B------:R-:W-:Y:S06]  /*b7e00*/  HMMA.1688.F32.TF32 R68, R8.reuse, R186, R68 ;  /* 0x000000ba0844723c */ /* 0x040fec0000081044 */
[----:B------:R-:W-:Y:S01]  /*b7e10*/  IMAD.MOV.U32 R194, RZ, RZ, R186 ;  /* 0x000000ffffc27224 */ /* 0x000fe200078e00ba */
[----:B------:R-:W-:Y:S04]  /*b7e20*/  STL [R1+0x9b60], R18 ;  /* 0x009b601201007387 */ /* 0x000fe80000100800 */
[----:B------:R-:W-:Y:S01]  /*b7e30*/  STL [R1+0x9b5c], R191 ;  /* 0x009b5cbf01007387 */ /* 0x000fe20000100800 */
[C---:B------:R-:W-:Y:S03]  /*b7e40*/  HMMA.1688.F32.TF32 R32, R8.reuse, R198, R32 ;  /* 0x000000c60820723c */ /* 0x040fe60000081020 */
[----:B------:R-:W4:Y:S04]  /*b7e50*/  LDL.LU.64 R186, [R1+0x9e38] ;  /* 0x009e380001ba7983 */ /* 0x000f280000300a00 */
[----:B------:R-:W4:Y:S01]  /*b7e60*/  LDL.LU.64 R184, [R1+0x9e30] ;  /* 0x009e300001b87983 */ /* 0x000f220000300a00 */
[----:B------:R-:W-:Y:S01]  /*b7e70*/  MOV R199, R183 ;  /* 0x000000b700c77202 */ /* 0x000fe20000000f00 */
[----:B------:R-:W-:Y:S01]  /*b7e80*/  IMAD.MOV.U32 R198, RZ, RZ, R182 ;  /* 0x000000ffffc67224 */ /* 0x000fe200078e00b6 */
[C---:B------:R-:W-:Y:S01]  /*b7e90*/  HMMA.1688.F32.TF32 R72, R8.reuse, R182, R72 ;  /* 0x000000b60848723c */ /* 0x040fe20000081048 */
[----:B------:R-:W-:Y:S04]  /*b7ea0*/  STL [R1+0x9b68], R195 ;  /* 0x009b68c301007387 */ /* 0x000fe80000100800 */
[----:B------:R-:W-:Y:S01]  /*b7eb0*/  STL [R1+0x9b64], R194 ;  /* 0x009b64c201007387 */ /* 0x000fe20000100800 */
        /* <DEDUP_REMOVED lines=20> */
[C---:B------:R-:W-:Y:S01]  /*b8000*/  HMMA.1688.F32.TF32 R48, R8.reuse, R214, R48 ;  /* 0x000000d60830723c */ /* 0x040fe20000081030 */
[----:B------:R-:W-:Y:S01]  /*b8010*/  IMAD.MOV.U32 R210, RZ, RZ, R170 ;  /* 0x000000ffffd27224 */ /* 0x000fe200078e00aa */
[----:B------:R-:W-:Y:S04]  /*b8020*/  STL [R1+0x9b80], R207 ;  /* 0x009b80cf01007387 */ /* 0x000fe80000100800 */
[----:B------:R-:W-:Y:S01]  /*b8030*/  STL [R1+0x9b7c], R206 ;  /* 0x009b7cce01007387 */ /* 0x000fe20000100800 */
[C---:B------:R-:W-:Y:S03]  /*b8040*/  HMMA.1688.F32.TF32 R84, R8.reuse, R170, R84 ;  /* 0x000000aa0854723c */ /* 0x040fe60000081054 */
[----:B------:R-:W4:Y:S04]  /*b8050*/  LDL.LU.64 R170, [R1+0x9df8] ;  /* 0x009df80001aa7983 */ /* 0x000f280000300a00 */
[----:B------:R-:W4:Y:S01]  /*b8060*/  LDL.LU.64 R168, [R1+0x9df0] ;  /* 0x009df00001a87983 */ /* 0x000f220000300a00 */
[C---:B------:R-:W-:Y:S03]  /*b8070*/  HMMA.1688.F32.TF32 R52, R8.reuse, R218, R52 ;  /* 0x000000da0834723c */ /* 0x040fe60000081034 */
[----:B------:R-:W-:Y:S04]  /*b8080*/  STL [R1+0x9b88], R211 ;  /* 0x009b88d301007387 */ /* 0x000fe80000100800 */
[----:B------:R-:W-:Y:S01]  /*b8090*/  STL [R1+0x9b84], R210 ;  /* 0x009b84d201007387 */ /* 0x000fe20000100800 */
[----:B------:R-:W-:Y:S01]  /*b80a0*/  IMAD.MOV.U32 R219, RZ, RZ, R167 ;  /* 0x000000ffffdb7224 */ /* 0x000fe200078e00a7 */
[C---:B------:R-:W-:Y:S06]  /*b80b0*/  HMMA.1688.F32.TF32 R92, R8.reuse, R166, R92 ;  /* 0x000000a6085c723c */ /* 0x040fec000008105c */
[----:B------:R-:W-:Y:S01]  /*b80c0*/  IMAD.MOV.U32 R218, RZ, RZ, R166 ;  /* 0x000000ffffda7224 */ /* 0x000fe200078e00a6 */
[C---:B------:R-:W-:Y:S07]  /*b80d0*/  HMMA.1688.F32.TF32 R56, R8.reuse, R222, R56 ;  /* 0x000000de0838723c */ /* 0x040fee0000081038 */
[----:B------:R-:W-:Y:S01]  /*b80e0*/  MOV R222, R162 ;  /* 0x000000a200de7202 */ /* 0x000fe20000000f00 */
[----:B------:R-:W-:Y:S01]  /*b80f0*/  IMAD.MOV.U32 R223, RZ, RZ, R163 ;  /* 0x000000ffffdf7224 */ /* 0x000fe200078e00a3 */
[----:B------:R-:W-:Y:S01]  /*b8100*/  HMMA.1688.F32.TF32 R96, R8, R162, R96 ;  /* 0x000000a20860723c */ /* 0x000fe20000081060 */
[----:B-1----:R-:W-:-:S02]  /*b8110*/  IMAD.MOV.U32 R138, RZ, RZ, R159 ;  /* 0x000000ffff8a7224 */ /* 0x002fc400078e009f */
[----:B------:R-:W-:-:S03]  /*b8120*/  IMAD.MOV.U32 R139, RZ, RZ, R155 ;  /* 0x000000ffff8b7224 */ /* 0x000fc600078e009b */
[----:B------:R-:W-:Y:S01]  /*b8130*/  HMMA.1688.F32.TF32 R100, R8, R158, R100 ;  /* 0x0000009e0864723c */ /* 0x000fe20000081064 */
[----:B--2---:R-:W-:-:S05]  /*b8140*/  IMAD.MOV.U32 R19, RZ, RZ, R154 ;  /* 0x000000ffff137224 */ /* 0x004fca00078e009a */
[----:B------:R-:W-:Y:S01]  /*b8150*/  HMMA.1688.F32.TF32 R104, R8, R154, R104 ;  /* 0x0000009a0868723c */ /* 0x000fe20000081068 */
[----:B---3--:R-:W-:Y:S02]  /*b8160*/  IMAD.MOV.U32 R215, RZ, RZ, R239 ;  /* 0x000000ffffd77224 */ /* 0x008fe400078e00ef */
[----:B------:R-:W-:-:S03]  /*b8170*/  IMAD.MOV.U32 R214, RZ, RZ, R238 ;  /* 0x000000ffffd67224 */ /* 0x000fc600078e00ee */
[----:B------:R-:W-:Y:S01]  /*b8180*/  HMMA.1688.F32.TF32 R88, R8, R238, R88 ;  /* 0x000000ee0858723c */ /* 0x000fe20000081058 */
[----:B------:R-:W2:Y:S04]  /*b8190*/  LDL.64 R238, [R1+0x378] ;  /* 0x0003780001ee7983 */ /* 0x000ea80000100a00 */
[----:B------:R-:W-:Y:S04]  /*b81a0*/  STL [R1+0x9b90], R215 ;  /* 0x009b90d701007387 */ /* 0x000fe80000100800 */
[----:B------:R-:W-:Y:S04]  /*b81b0*/  STL [R1+0x9b8c], R214 ;  /* 0x009b8cd601007387 */ /* 0x000fe80000100800 */
[----:B------:R-:W3:Y:S04]  /*b81c0*/  LDL.LU.64 R166, [R1+0x9de8] ;  /* 0x009de80001a67983 */ /* 0x000ee80000300a00 */
[----:B------:R-:W3:Y:S04]  /*b81d0*/  LDL.LU.64 R164, [R1+0x9de0] ;  /* 0x009de00001a47983 */ /* 0x000ee80000300a00 */
[----:B------:R-:W-:Y:S04]  /*b81e0*/  STL [R1+0x9b98], R219 ;  /* 0x009b98db01007387 */ /* 0x000fe80000100800 */
[----:B------:R-:W-:Y:S04]  /*b81f0*/  STL [R1+0x9b94], R218 ;  /* 0x009b94da01007387 */ /* 0x000fe80000100800 */
[----:B------:R-:W3:Y:S04]  /*b8200*/  LDL.LU.64 R162, [R1+0x9dd8] ;  /* 0x009dd80001a27983 */ /* 0x000ee80000300a00 */
[----:B------:R-:W3:Y:S04]  /*b8210*/  LDL.LU.64 R160, [R1+0x9dd0] ;  /* 0x009dd00001a07983 */ /* 0x000ee80000300a00 */
[----:B------:R1:W-:Y:S04]  /*b8220*/  STL.64 [R1+0x9c58], R222 ;  /* 0x009c58de01007387 */ /* 0x0003e80000100a00 */
[----:B----4-:R-:W-:Y:S04]  /*b8230*/  STL.64 [R1+0x9c50], R220 ;  /* 0x009c50dc01007387 */ /* 0x010fe80000100a00 */
[----:B-1----:R-:W4:Y:S04]  /*b8240*/  LDL.64 R222, [R1+0x368] ;  /* 0x0003680001de7983 */ /* 0x002f280000100a00 */
[----:B------:R-:W3:Y:S04]  /*b8250*/  LDL.LU.64 R158, [R1+0x9dc8] ;  /* 0x009dc800019e7983 */ /* 0x000ee80000300a00 */
[----:B------:R-:W3:Y:S04]  /*b8260*/  LDL.LU.64 R156, [R1+0x9dc0] ;  /* 0x009dc000019c7983 */ /* 0x000ee80000300a00 */
[----:B------:R-:W3:Y:S04]  /*b8270*/  LDL.LU.64 R154, [R1+0x9db8] ;  /* 0x009db800019a7983 */ /* 0x000ee80000300a00 */
[----:B------:R-:W3:Y:S04]  /*b8280*/  LDL.LU.64 R152, [R1+0x9db0] ;  /* 0x009db00001987983 */ /* 0x000ee80000300a00 */
[----:B------:R1:W-:Y:S04]  /*b8290*/  STL.64 [R1+0x9c68], R138 ;  /* 0x009c688a01007387 */ /* 0x0003e80000100a00 */
[----:B------:R-:W-:Y:S04]  /*b82a0*/  STL.64 [R1+0x9c60], R136 ;  /* 0x009c608801007387 */ /* 0x000fe80000100a00 */
[----:B-1----:R-:W3:Y:S01]  /*b82b0*/  LDL.64 R138, [R1+0x358] ;  /* 0x00035800018a7983 */ /* 0x002ee20000100a00 */
[----:B------:R-:W-:-:S02]  /*b82c0*/  IMAD.MOV.U32 R199, RZ, RZ, R246 ;  /* 0x000000ffffc77224 */ /* 0x000fc400078e00f6 */
[----:B------:R-:W-:Y:S02]  /*b82d0*/  IMAD.MOV.U32 R198, RZ, RZ, R247 ;  /* 0x000000ffffc67224 */ /* 0x000fe400078e00f7 */
[----:B------:R-:W-:Y:S02]  /*b82e0*/  IMAD.MOV.U32 R203, RZ, RZ, R250 ;  /* 0x000000ffffcb7224 */ /* 0x000fe400078e00fa */
[----:B------:R-:W-:Y:S02]  /*b82f0*/  IMAD.MOV.U32 R202, RZ, RZ, R251 ;  /* 0x000000ffffca7224 */ /* 0x000fe400078e00fb */
[----:B------:R-:W-:Y:S02]  /*b8300*/  IMAD.MOV.U32 R207, RZ, RZ, R146 ;  /* 0x000000ffffcf7224 */ /* 0x000fe400078e0092 */
[----:B------:R-:W-:Y:S02]  /*b8310*/  IMAD.MOV.U32 R206, RZ, RZ, R147 ;  /* 0x000000ffffce7224 */ /* 0x000fe400078e0093 */
[----:B--2---:R-:W-:Y:S01]  /*b8320*/  IMAD.MOV.U32 R195, RZ, RZ, R238 ;  /* 0x000000ffffc37224 */ /* 0x004fe200078e00ee */
[----:B------:R-:W-:Y:S01]  /*b8330*/  MOV R194, R239 ;  /* 0x000000ef00c27202 */ /* 0x000fe20000000f00 */
[----:B------:R-:W-:Y:S01]  /*b8340*/  HMMA.1688.F32.TF32 R116, R8, R238, R116 ;  /* 0x000000ee0874723c */ /* 0x000fe20000081074 */
[----:B----4-:R-:W-:-:S02]  /*b8350*/  IMAD.MOV.U32 R191, RZ, RZ, R223 ;  /* 0x000000ffffbf7224 */ /* 0x010fc400078e00df */
[----:B------:R-:W-:Y:S02]  /*b8360*/  IMAD.MOV.U32 R18, RZ, RZ, R222 ;  /* 0x000000ffff127224 */ /* 0x000fe400078e00de */
[----:B---3--:R-:W-:Y:S02]  /*b8370*/  IMAD.MOV.U32 R230, RZ, RZ, R139 ;  /* 0x000000ffffe67224 */ /* 0x008fe400078e008b */
[----:B------:R-:W-:-:S03]  /*b8380*/  IMAD.MOV.U32 R190, RZ, RZ, R138 ;  /* 0x000000ffffbe7224 */ /* 0x000fc600078e008a */
[----:B------:R-:W-:Y:S04]  /*b8390*/  STL.64 [R1+0x9c78], R230 ;  /* 0x009c78e601007387 */ /* 0x000fe80000100a00 */
[----:B------:R-:W-:Y:S04]  /*b83a0*/  STL.64 [R1+0x9c70], R228 ;  /* 0x009c70e401007387 */ /* 0x000fe80000100a00 */
[----:B------:R-:W-:Y:S04]  /*b83b0*/  STL.64 [R1+0x9c98], R190 ;  /* 0x009c98be01007387 */ /* 0x000fe80000100a00 */
[----:B------:R1:W-:Y:S04]  /*b83c0*/  STL.64 [R1+0x9c90], R188 ;  /* 0x009c90bc01007387 */ /* 0x0003e80000100a00 */
        /* <DEDUP_REMOVED lines=9> */
[----:B------:R4:W-:Y:S04]  /*b8460*/  STL.64 [R1+0x9cd0], R204 ;  /* 0x009cd0cc01007387 */ /* 0x0009e80000100a00 */
[----:B------:R-:W4:Y:S04]  /*b8470*/  LDL R144, [R1+0x3f0] ;  /* 0x0003f00001907983 */ /* 0x000f280000100800 */
[----:B------:R-:W4:Y:S04]  /*b8480*/  LDL R145, [R1+0x3f4] ;  /* 0x0003f40001917983 */ /* 0x000f280000100800 */
[----:B------:R-:W4:Y:S04]  /*b8490*/  LDL.64 R238, [R1+0x3c8] ;  /* 0x0003c80001ee7983 */ /* 0x000f280000100a00 */
[----:B------:R-:W4:Y:S04]  /*b84a0*/  LDL R140, [R1+0x3e0] ;  /* 0x0003e000018c7983 */ /* 0x000f280000100800 */
[----:B------:R-:W4:Y:S01]  /*b84b0*/  LDL R141, [R1+0x3e4] ;  /* 0x0003e400018d7983 */ /* 0x000f220000100800 */
[----:B------:R-:W-:-:S02]  /*b84c0*/  IMAD.MOV.U32 R211, RZ, RZ, R142 ;  /* 0x000000ffffd37224 */ /* 0x000fc400078e008e */
[----:B------:R-:W-:Y:S01]  /*b84d0*/  IMAD.MOV.U32 R210, RZ, RZ, R143 ;  /* 0x000000ffffd27224 */ /* 0x000fe200078e008f */
[C---:B------:R-:W-:Y:S01]  /*b84e0*/  HMMA.1688.F32.TF32 R108, R8.reuse, R138, R108 ;  /* 0x0000008a086c723c */ /* 0x040fe2000008106c */
[----:B-1----:R-:W4:Y:S04]  /*b84f0*/  LDL R188, [R1+0x170] ;  /* 0x0001700001bc7983 */ /* 0x002f280000100800 */
[----:B------:R-:W4:Y:S01]  /*b8500*/  LDL R189, [R1+0x174] ;  /* 0x0001740001bd7983 */ /* 0x000f220000100800 */
[C---:B------:R-:W-:Y:S03]  /*b8510*/  HMMA.1688.F32.TF32 R112, R8.reuse, R222, R112 ;  /* 0x000000de0870723c */ /* 0x040fe60000081070 */
[----:B------:R-:W4:Y:S03]  /*b8520*/  LDL R190, [R1+0x178] ;  /* 0x0001780001be7983 */ /* 0x000f260000100800 */
[C---:B------:R-:W-:Y:S01]  /*b8530*/  HMMA.1688.F32.TF32 R120, R8.reuse, R246, R120 ;  /* 0x000000f60878723c */ /* 0x040fe20000081078 */
[----:B------:R-:W4:Y:S04]  /*b8540*/  LDL R191, [R1+0x17c] ;  /* 0x00017c0001bf7983 */ /* 0x000f280000100800 */
[----:B--2---:R-:W2:Y:S01]  /*b8550*/  LDL R192, [R1+0x190] ;  /* 0x0001900001c07983 */ /* 0x004ea20000100800 */
[----:B------:R-:W-:Y:S03]  /*b8560*/  HMMA.1688.F32.TF32 R124, R8, R250, R124 ;  /* 0x000000fa087c723c */ /* 0x000fe6000008107c */
[----:B------:R-:W2:Y:S04]  /*b8570*/  LDL R193, [R1+0x194] ;  /* 0x0001940001c17983 */ /* 0x000ea80000100800 */
[----:B------:R-:W2:Y:S04]  /*b8580*/  LDL R194, [R1+0x198] ;  /* 0x0001980001c27983 */ /* 0x000ea80000100800 */
[----:B------:R-:W2:Y:S04]  /*b8590*/  LDL R195, [R1+0x19c] ;  /* 0x00019c0001c37983 */ /* 0x000ea80000100800 */
[----:B---3--:R-:W3:Y:S04]  /*b85a0*/  LDL R200, [R1+0x1b0] ;  /* 0x0001b00001c87983 */ /* 0x008ee80000100800 */
[----:B------:R-:W3:Y:S04]  /*b85b0*/  LDL R201, [R1+0x1b4] ;  /* 0x0001b40001c97983 */ /* 0x000ee80000100800 */
[----:B------:R-:W2:Y:S04]  /*b85c0*/  LDL R202, [R1+0x1b8] ;  /* 0x0001b80001ca7983 */ /* 0x000ea80000100800 */
[----:B------:R-:W2:Y:S04]  /*b85d0*/  LDL R203, [R1+0x1bc] ;  /* 0x0001bc0001cb7983 */ /* 0x000ea80000100800 */
[----:B----4-:R-:W4:Y:S04]  /*b85e0*/  LDL R204, [R1+0x1c0] ;  /* 0x0001c00001cc7983 */ /* 0x010f280000100800 */
[----:B------:R-:W4:Y:S04]  /*b85f0*/  LDL R205, [R1+0x1c4] ;  /* 0x0001c40001cd7983 */ /* 0x000f280000100800 */
        /* <DEDUP_REMOVED lines=16> */
[----:B------:R1:W-:Y:S01]  /*b8700*/  STL.64 [R1+0x9ce8], R210 ;  /* 0x009ce8d201007387 */ /* 0x0003e20000100a00 */
[----:B------:R-:W-:-:S03]  /*b8710*/  MOV R219, R150 ;  /* 0x0000009600db7202 */ /* 0x000fc60000000f00 */
[----:B------:R1:W-:Y:S01]  /*b8720*/  STL.64 [R1+0x9ce0], R208 ;  /* 0x009ce0d001007387 */ /* 0x0003e20000100a00 */
[----:B------:R-:W-:-:S03]  /*b8730*/  IMAD.MOV.U32 R218, RZ, RZ, R151 ;  /* 0x000000ffffda7224 */ /* 0x000fc600078e0097 */
[----:B------:R-:W2:Y:S01]  /*b8740*/  LDL R236, [R1+0x410] ;  /* 0x0004100001ec7983 */ /* 0x000ea20000100800 */
[C---:B------:R-:W-:Y:S03]  /*b8750*/  HMMA.1688.F32.TF32 R232, R8.reuse, R150, R232 ;  /* 0x0000009608e8723c */ /* 0x040fe600000810e8 */
[----:B-1----:R-:W2:Y:S04]  /*b8760*/  LDL R210, [R1+0x448] ;  /* 0x0004480001d27983 */ /* 0x002ea80000100800 */
[----:B------:R-:W2:Y:S04]  /*b8770*/  LDL R208, [R1+0x440] ;  /* 0x0004400001d07983 */ /* 0x000ea80000100800 */
[----:B------:R-:W2:Y:S04]  /*b8780*/  LDL R209, [R1+0x444] ;  /* 0x0004440001d17983 */ /* 0x000ea80000100800 */
[----:B------:R-:W2:Y:S04]  /*b8790*/  LDL R211, [R1+0x44c] ;  /* 0x00044c0001d37983 */ /* 0x000ea80000100800 */
[----:B------:R-:W2:Y:S01]  /*b87a0*/  LDL R237, [R1+0x414] ;  /* 0x0004140001ed7983 */ /* 0x000ea20000100800 */
[C---:B------:R-:W-:Y:S06]  /*b87b0*/  HMMA.1688.F32.TF32 R128, R8.reuse, R146, R128 ;  /* 0x000000920880723c */ /* 0x040fec0000081080 */
[----:B------:R-:W-:Y:S06]  /*b87c0*/  HMMA.1688.F32.TF32 R132, R8, R142, R132 ;  /* 0x0000008e0884723c */ /* 0x000fec0000081084 */
[----:B------:R-:W-:Y:S01]  /*b87d0*/  HMMA.1688.F32.TF32 R20, R12, R144, R20 ;  /* 0x000000900c14723c */ /* 0x000fe20000081014 */
[----:B------:R-:W-:-:S02]  /*b87e0*/  IMAD.MOV.U32 R215, RZ, RZ, R238 ;  /* 0x000000ffffd77224 */ /* 0x000fc400078e00ee */
[----:B------:R-:W-:-:S03]  /*b87f0*/  IMAD.MOV.U32 R214, RZ, RZ, R239 ;  /* 0x000000ffffd67224 */ /* 0x000fc600078e00ef */
[----:B------:R-:W-:Y:S01]  /*b8800*/  HMMA.1688.F32.TF32 R224, R8, R238, R224 ;  /* 0x000000ee08e0723c */ /* 0x000fe200000810e0 */
[----:B------:R-:W-:Y:S04]  /*b8810*/  LDS R10, [R3+UR10+0x2e000] ;  /* 0x02e0000a030a7984 */ /* 0x000fe80008000800 */
[----:B------:R1:W-:Y:S04]  /*b8820*/  STL.64 [R1+0x9cf8], R214 ;  /* 0x009cf8d601007387 */ /* 0x0003e80000100a00 */
[----:B------:R1:W-:Y:S01]  /*b8830*/  STL.64 [R1+0x9cf0], R212 ;  /* 0x009cf0d401007387 */ /* 0x0003e20000100a00 */
[C---:B------:R-:W-:Y:S03]  /*b8840*/  HMMA.1688.F32.TF32 R4, R12.reuse, R140, R4 ;  /* 0x0000008c0c04723c */ /* 0x040fe60000081004 */
[----:B------:R-:W-:Y:S04]  /*b8850*/  LDS R11, [R252+UR10+0x2e000] ;  /* 0x02e0000afc0b7984 */ /* 0x000fe80008000800 */
[----:B-1----:R-:W2:Y:S04]  /*b8860*/  LDL R214, [R1+0x438] ;  /* 0x0004380001d67983 */ /* 0x002ea80000100800 */
[----:B------:R-:W2:Y:S04]  /*b8870*/  LDL R212, [R1+0x430] ;  /* 0x0004300001d47983 */ /* 0x000ea80000100800 */
[----:B------:R-:W2:Y:S04]  /*b8880*/  LDL R213, [R1+0x434] ;  /* 0x0004340001d57983 */ /* 0x000ea80000100800 */
[----:B------:R-:W2:Y:S04]  /*b8890*/  LDL R215, [R1+0x43c] ;  /* 0x00043c0001d77983 */ /* 0x000ea80000100800 */
[----:B------:R-:W2:Y:S04]  /*b88a0*/  LDL.LU.64 R150, [R1+0x9da8] ;  /* 0x009da80001967983 */ /* 0x000ea80000300a00 */
[----:B------:R-:W2:Y:S04]  /*b88b0*/  LDL.LU.64 R148, [R1+0x9da0] ;  /* 0x009da00001947983 */ /* 0x000ea80000300a00 */
[----:B------:R-:W2:Y:S04]  /*b88c0*/  LDL R8, [R1+0x400] ;  /* 0x0004000001087983 */ /* 0x000ea80000100800 */
[----:B------:R-:W2:Y:S04]  /*b88d0*/  LDL R9, [R1+0x404] ;  /* 0x0004040001097983 */ /* 0x000ea80000100800 */
[----:B------:R1:W-:Y:S04]  /*b88e0*/  STL.64 [R1+0x9d08], R218 ;  /* 0x009d08da01007387 */ /* 0x0003e80000100a00 */
[----:B------:R4:W-:Y:S01]  /*b88f0*/  STL.64 [R1+0x9d00], R216 ;  /* 0x009d00d801007387 */ /* 0x0009e20000100a00 */
[C---:B---3--:R-:W-:Y:S03]  /*b8900*/  HMMA.1688.F32.TF32 R52, R12.reuse, R200, R52 ;  /* 0x000000c80c34723c */ /* 0x048fe60000081034 */
[----:B------:R-:W-:Y:S04]  /*b8910*/  LDS R238, [R3+UR10+0x32000] ;  /* 0x0320000a03ee7984 */ /* 0x000fe80008000800 */
[----:B-1----:R-:W3:Y:S04]  /*b8920*/  LDL R218, [R1+0x428] ;  /* 0x0004280001da7983 */ /* 0x002ee80000100800 */
[----:B----4-:R-:W4:Y:S04]  /*b8930*/  LDL R216, [R1+0x420] ;  /* 0x0004200001d87983 */ /* 0x010f280000100800 */
[----:B------:R-:W4:Y:S04]  /*b8940*/  LDL R217, [R1+0x424] ;  /* 0x0004240001d97983 */ /* 0x000f280000100800 */
[----:B------:R-:W3:Y:S04]  /*b8950*/  LDL R219, [R1+0x42c] ;  /* 0x00042c0001db7983 */ /* 0x000ee80000100800 */
[----:B------:R-:W3:Y:S04]  /*b8960*/  LDL.LU.64 R142, [R1+0x9d98] ;  /* 0x009d9800018e7983 */ /* 0x000ee80000300a00 */
[----:B------:R-:W3:Y:S04]  /*b8970*/  LDL.LU.64 R140, [R1+0x9d90] ;  /* 0x009d9000018c7983 */ /* 0x000ee80000300a00 */
[----:B------:R-:W3:Y:S04]  /*b8980*/  LDL.LU.64 R146, [R1+0x9d88] ;  /* 0x009d880001927983 */ /* 0x000ee80000300a00 */
[----:B------:R-:W3:Y:S04]  /*b8990*/  LDL.LU.64 R144, [R1+0x9d80] ;  /* 0x009d800001907983 */ /* 0x000ee80000300a00 */
[----:B------:R-:W-:Y:S04]  /*b89a0*/  STL.64 [R1+0x9d78], R22 ;  /* 0x009d781601007387 */ /* 0x000fe80000100a00 */
[----:B------:R1:W-:Y:S01]  /*b89b0*/  STL.64 [R1+0x9d70], R20 ;  /* 0x009d701401007387 */ /* 0x0003e20000100a00 */
[C---:B------:R-:W-:Y:S03]  /*b89c0*/  HMMA.1688.F32.TF32 R48, R12.reuse, R204, R48 ;  /* 0x000000cc0c30723c */ /* 0x040fe60000081030 */
[----:B------:R-:W-:Y:S04]  /*b89d0*/  LDS R239, [R252+UR10+0x32000] ;  /* 0x0320000afcef7984 */ /* 0x000fe80008000800 */
[----:B-1----:R-:W2:Y:S04]  /*b89e0*/  LDL R20, [R1+0x3d0] ;  /* 0x0003d00001147983 */ /* 0x002ea80000100800 */
[----:B------:R-:W2:Y:S02]  /*b89f0*/  LDL R21, [R1+0x3d4] ;  /* 0x0003d40001157983 */ /* 0x000ea40000100800 */
[----:B--2---:R-:W-:-:S15]  /*b8a00*/  HMMA.1688.F32.TF32 R24, R12, R20, R24 ;  /* 0x000000140c18723c */ /* 0x004fde0000081018 */
[----:B------:R-:W-:-:S08]  /*b8a10*/  NOP ;  /* 0x0000000000007918 */ /* 0x000fd00000000000 */
[----:B------:R1:W-:Y:S04]  /*b8a20*/  STL.64 [R1+0x9d68], R26 ;  /* 0x009d681a01007387 */ /* 0x0003e80000100a00 */
[----:B------:R-:W-:Y:S04]  /*b8a30*/  STL.64 [R1+0x9d60], R24 ;  /* 0x009d601801007387 */ /* 0x000fe80000100a00 */
[----:B------:R-:W2:Y:S04]  /*b8a40*/  LDL R22, [R1+0x3e8] ;  /* 0x0003e80001167983 */ /* 0x000ea80000100800 */
[----:B------:R-:W2:Y:S01]  /*b8a50*/  LDL R23, [R1+0x3ec] ;  /* 0x0003ec0001177983 */ /* 0x000ea20000100800 */
[C---:B------:R-:W-:Y:S03]  /*b8a60*/  HMMA.1688.F32.TF32 R28, R12.reuse, R8, R28 ;  /* 0x000000080c1c723c */ /* 0x040fe6000008101c */
[----:B------:R-:W-:Y:S04]  /*b8a70*/  LDS R8, [R3+UR10+0x2c000] ;  /* 0x02c0000a03087984 */ /* 0x000fe80008000800 */
[----:B------:R-:W2:Y:S01]  /*b8a80*/  LDS R9, [R252+UR10+0x2c000] ;  /* 0x02c0000afc097984 */ /* 0x000ea20008000800 */
[C---:B------:R-:W-:Y:S03]  /*b8a90*/  HMMA.1688.F32.TF32 R32, R12.reuse, R236, R32 ;  /* 0x000000ec0c20723c */ /* 0x040fe60000081020 */
[----:B-1----:R-:W2:Y:S03]  /*b8aa0*/  LDL.64 R26, [R1+0x3f8] ;  /* 0x0003f800011a7983 */ /* 0x002ea60000100a00 */
[C---:B----4-:R-:W-:Y:S01]  /*b8ab0*/  HMMA.1688.F32.TF32 R36, R12.reuse, R216, R36 ;  /* 0x000000d80c24723c */ /* 0x050fe20000081024 */
[----:B------:R-:W-:Y:S04]  /*b8ac0*/  LDS R236, [R3+UR10+0x30000] ;  /* 0x0300000a03ec7984 */ /* 0x000fe80008000800 */
[----:B------:R-:W1:Y:S04]  /*b8ad0*/  LDS R237, [R252+UR10+0x30000] ;  /* 0x0300000afced7984 */ /* 0x000e680008000800 */
[----:B------:R4:W-:Y:S04]  /*b8ae0*/  STL.64 [R1+0x9d58], R30 ;  /* 0x009d581e01007387 */ /* 0x0009e80000100a00 */
[----:B------:R-:W-:Y:S04]  /*b8af0*/  STL.64 [R1+0x9d50], R28 ;  /* 0x009d501c01007387 */ /* 0x000fe80000100a00 */
[----:B----4-:R-:W4:Y:S04]  /*b8b00*/  LDL.64 R30, [R1+0x3d8] ;  /* 0x0003d800011e7983 */ /* 0x010f280000100a00 */
[----:B------:R3:W-:Y:S04]  /*b8b10*/  STL.64 [R1+0x9d48], R34 ;  /* 0x009d482201007387 */ /* 0x0007e80000100a00 */
[----:B------:R-:W-:Y:S04]  /*b8b20*/  STL.64 [R1+0x9d40], R32 ;  /* 0x009d402001007387 */ /* 0x000fe80000100a00 */
[----:B---3--:R-:W3:Y:S04]  /*b8b30*/  LDL.64 R34, [R1+0x408] ;  /* 0x0004080001227983 */ /* 0x008ee80000100a00 */
[----:B------:R1:W-:Y:S04]  /*b8b40*/  STL [R1+0x9954], R240 ;  /* 0x009954f001007387 */ /* 0x0003e80000100800 */
[----:B------:R1:W-:Y:S04]  /*b8b50*/  STL [R1+0x9950], R241 ;  /* 0x009950f101007387 */ /* 0x0003e80000100800 */
[----:B------:R4:W-:Y:S04]  /*b8b60*/  STL [R1+0x995c], R184 ;  /* 0x00995cb801007387 */ /* 0x0009e80000100800 */
[----:B------:R4:W-:Y:S01]  /*b8b70*/  STL [R1+0x9958], R185 ;  /* 0x009958b901007387 */ /* 0x0009e20000100800 */
[C---:B------:R-:W-:Y:S03]  /*b8b80*/  HMMA.1688.F32.TF32 R40, R12.reuse, R212, R40 ;  /* 0x000000d40c28723c */ /* 0x040fe60000081028 */
[----:B------:R-:W-:Y:S04]  /*b8b90*/  STL [R1+0x9964], R180 ;  /* 0x009964b401007387 */ /* 0x000fe80000100800 */
[----:B------:R3:W-:Y:S01]  /*b8ba0*/  STL [R1+0x9960], R181 ;  /* 0x009960b501007387 */ /* 0x0007e20000100800 */
        /* <DEDUP_REMOVED lines=25> */
[----:B------:R-:W3:Y:S04]  /*b8d40*/  LDL R14, [R1+0x418] ;  /* 0x00041800010e7983 */ /* 0x000ee80000100800 */
[----:B------:R-:W3:Y:S01]  /*b8d50*/  LDL R15, [R1+0x41c] ;  /* 0x00041c00010f7983 */ /* 0x000ee20000100800 */
[----:B--2---:R-:W-:Y:S03]  /*b8d60*/  HMMA.1688.F32.TF32 R4, R8, R22, R4 ;  /* 0x000000160804723c */ /* 0x004fe60000081004 */
[----:B------:R-:W2:Y:S04]  /*b8d70*/  LDL.LU.64 R22, [R1+0x9d78] ;  /* 0x009d780001167983 */ /* 0x000ea80000300a00 */
[----:B------:R-:W2:Y:S01]  /*b8d80*/  LDL.LU.64 R20, [R1+0x9d70] ;  /* 0x009d700001147983 */ /* 0x000ea20000300a00 */
[----:B-1----:R-:W-:-:S02]  /*b8d90*/  IMAD.MOV.U32 R240, RZ, RZ, R26 ;  /* 0x000000fffff07224 */ /* 0x002fc400078e001a */
[----:B------:R-:W-:Y:S01]  /*b8da0*/  IMAD.MOV.U32 R241, RZ, RZ, R27 ;  /* 0x000000fffff17224 */ /* 0x000fe200078e001b */
[C---:B--2---:R-:W-:Y:S01]  /*b8db0*/  HMMA.1688.F32.TF32 R20, R8.reuse, R26, R20 ;  /* 0x0000001a0814723c */ /* 0x044fe20000081014 */
[----:B------:R-:W2:Y:S04]  /*b8dc0*/  LDL.LU.64 R26, [R1+0x9d68] ;  /* 0x009d6800011a7983 */ /* 0x000ea80000300a00 */
[----:B------:R-:W2:Y:S01]  /*b8dd0*/  LDL.LU.64 R24, [R1+0x9d60] ;  /* 0x009d600001187983 */ /* 0x000ea20000300a00 */
[----:B----4-:R-:W-:Y:S02]  /*b8de0*/  IMAD.MOV.U32 R184, RZ, RZ, R30 ;  /* 0x000000ffffb87224 */ /* 0x010fe400078e001e */
[----:B------:R-:W-:Y:S01]  /*b8df0*/  IMAD.MOV.U32 R185, RZ, RZ, R31 ;  /* 0x000000ffffb97224 */ /* 0x000fe200078e001f */
[C---:B------:R-:W-:Y:S06]  /*b8e00*/  HMMA.1688.F32.TF32 R52, R8.reuse, R202, R52 ;  /* 0x000000ca0834723c */ /* 0x040fec0000081034 */
[C---:B--2---:R-:W-:Y:S01]  /*b8e10*/  HMMA.1688.F32.TF32 R24, R8.reuse, R30, R24 ;  /* 0x0000001e0818723c */ /* 0x044fe20000081018 */
[----:B------:R-:W2:Y:S04]  /*b8e20*/  LDL.LU.64 R30, [R1+0x9d58] ;  /* 0x009d5800011e7983 */ /* 0x000ea80000300a00 */
[----:B------:R-:W2:Y:S01]  /*b8e30*/  LDL.LU.64 R28, [R1+0x9d50] ;  /* 0x009d5000011c7983 */ /* 0x000ea20000300a00 */
[----:B------:R-:W-:Y:S01]  /*b8e40*/  HMMA.1688.F32.TF32 R60, R8, R194, R60 ;  /* 0x000000c2083c723c */ /* 0x000fe2000008103c */
[----:B---3--:R-:W-:-:S02]  /*b8e50*/  IMAD.MOV.U32 R181, RZ, RZ, R35 ;  /* 0x000000ffffb57224 */ /* 0x008fc400078e0023 */
[----:B------:R1:W-:Y:S01]  /*b8e60*/  STL [R1+0x9a14], R185 ;  /* 0x009a14b901007387 */ /* 0x0003e20000100800 */
[----:B------:R-:W-:Y:S02]  /*b8e70*/  IMAD.MOV.U32 R180, RZ, RZ, R34 ;  /* 0x000000ffffb47224 */ /* 0x000fe400078e0022 */
[C---:B------:R-:W-:Y:S01]  /*b8e80*/  HMMA.1688.F32.TF32 R72, R8.reuse, R230, R72 ;  /* 0x000000e60848723c */ /* 0x040fe20000081048 */
[----:B------:R3:W-:Y:S05]  /*b8e90*/  STL [R1+0x9a10], R184 ;  /* 0x009a10b801007387 */ /* 0x0007ea0000100800 */
[----:B-1----:R-:W-:Y:S02]  /*b8ea0*/  IMAD.MOV.U32 R185, RZ, RZ, R230 ;  /* 0x000000ffffb97224 */ /* 0x002fe400078e00e6 */
[----:B---3--:R-:W-:Y:S01]  /*b8eb0*/  IMAD.MOV.U32 R184, RZ, RZ, R231 ;  /* 0x000000ffffb87224 */ /* 0x008fe200078e00e7 */
        /* <DEDUP_REMOVED lines=8> */
[----:B--2---:R-:W-:Y:S01]  /*b8f40*/  HMMA.1688.F32.TF32 R28, R8, R34, R28 ;  /* 0x00000022081c723c */ /* 0x004fe2000008101c */
[----:B------:R-:W2:Y:S04]  /*b8f50*/  LDL.LU.64 R34, [R1+0x9d48] ;  /* 0x009d480001227983 */ /* 0x000ea80000300a00 */
[----:B------:R-:W2:Y:S04]  /*b8f60*/  LDL.LU.64 R32, [R1+0x9d40] ;  /* 0x009d400001207983 */ /* 0x000ea80000300a00 */
[----:B------:R1:W-:Y:S04]  /*b8f70*/  STL [R1+0x9a1c], R181 ;  /* 0x009a1cb501007387 */ /* 0x0003e80000100800 */
[----:B------:R3:W-:Y:S04]  /*b8f80*/  STL [R1+0x9a18], R180 ;  /* 0x009a18b401007387 */ /* 0x0007e80000100800 */
[----:B------:R-:W-:Y:S01]  /*b8f90*/  STL.64 [R1+0x9d38], R54 ;  /* 0x009d383601007387 */ /* 0x000fe20000100a00 */
[----:B-1----:R-:W-:-:S02]  /*b8fa0*/  IMAD.MOV.U32 R181, RZ, RZ, R198 ;  /* 0x000000ffffb57224 */ /* 0x002fc400078e00c6 */
[----:B---3--:R-:W-:Y:S01]  /*b8fb0*/  IMAD.MOV.U32 R180, RZ, RZ, R199 ;  /* 0x000000ffffb47224 */ /* 0x008fe200078e00c7 */
[----:B------:R-:W-:Y:S04]  /*b8fc0*/  STL.64 [R1+0x9d30], R52 ;  /* 0x009d303401007387 */ /* 0x000fe80000100a00 */
[----:B------:R1:W-:Y:S04]  /*b8fd0*/  STL [R1+0x9a24], R180 ;  /* 0x009a24b401007387 */ /* 0x0003e80000100800 */
[----:B------:R3:W-:Y:S04]  /*b8fe0*/  STL [R1+0x9a20], R181 ;  /* 0x009a20b501007387 */ /* 0x0007e80000100800 */
[----:B------:R-:W-:Y:S01]  /*b8ff0*/  STL.64 [R1+0x9d28], R62 ;  /* 0x009d283e01007387 */ /* 0x000fe20000100a00 */
[----:B-1----:R-:W-:Y:S01]  /*b9000*/  IMAD.MOV.U32 R180, RZ, RZ, R18 ;  /* 0x000000ffffb47224 */ /* 0x002fe200078e0012 */
[----:B---3--:R-:W-:-:S02]  /*b9010*/  MOV R181, R19 ;  /* 0x0000001300b57202 */ /* 0x008fc40000000f00 */
[----:B------:R-:W-:Y:S04]  /*b9020*/  STL.64 [R1+0x9d20], R60 ;  /* 0x009d203c01007387 */ /* 0x000fe80000100a00 */
[----:B------:R1:W-:Y:S04]  /*b9030*/  STL [R1+0x9a2c], R181 ;  /* 0x009a2cb501007387 */ /* 0x0003e80000100800 */
[----:B------:R3:W-:Y:S04]  /*b9040*/  STL [R1+0x9a28], R180 ;  /* 0x009a28b401007387 */ /* 0x0007e80000100800 */
[----:B------:R-:W-:Y:S01]  /*b9050*/  STL.64 [R1+0x9d18], R74 ;  /* 0x009d184a01007387 */ /* 0x000fe20000100a00 */
[----:B-1----:R-:W-:-:S03]  /*b9060*/  IMAD.MOV.U32 R181, RZ, RZ, R138 ;  /* 0x000000ffffb57224 */ /* 0x002fc600078e008a */
[----:B------:R-:W-:Y:S01]  /*b9070*/  STL.64 [R1+0x9d10], R72 ;  /* 0x009d104801007387 */ /* 0x000fe20000100a00 */
[----:B---3--:R-:W-:-:S03]  /*b9080*/  IMAD.MOV.U32 R180, RZ, RZ, R139 ;  /* 0x000000ffffb47224 */ /* 0x008fc600078e008b */
        /* <DEDUP_REMOVED lines=14> */
[----:B------:R1:W-:Y:S04]  /*b9170*/  STL.64 [R1+0x9970], R170 ;  /* 0x009970aa01007387 */ /* 0x0003e80000100a00 */
[----:B------:R3:W-:Y:S04]  /*b9180*/  STL.64 [R1+0x9968], R168 ;  /* 0x009968a801007387 */ /* 0x0007e80000100a00 */
[----:B-1----:R-:W4:Y:S04]  /*b9190*/  LDL R170, [R1+0x1318] ;  /* 0x0013180001aa7983 */ /* 0x002f280000100800 */
[----:B---3--:R-:W3:Y:S04]  /*b91a0*/  LDL R168, [R1+0x1310] ;  /* 0x0013100001a87983 */ /* 0x008ee80000100800 */
[----:B------:R-:W3:Y:S04]  /*b91b0*/  LDL R169, [R1+0x1314] ;  /* 0x0013140001a97983 */ /* 0x000ee80000100800 */
[----:B------:R-:W4:Y:S04]  /*b91c0*/  LDL R171, [R1+0x131c] ;  /* 0x00131c0001ab7983 */ /* 0x000f280000100800 */
[----:B------:R1:W-:Y:S04]  /*b91d0*/  STL.64 [R1+0x9980], R166 ;  /* 0x009980a601007387 */ /* 0x0003e80000100a00 */
[----:B------:R1:W-:Y:S04]  /*b91e0*/  STL.64 [R1+0x9978], R164 ;  /* 0x009978a401007387 */ /* 0x0003e80000100a00 */
[----:B-1----:R-:W4:Y:S04]  /*b91f0*/  LDL R166, [R1+0x1308] ;  /* 0x0013080001a67983 */ /* 0x002f280000100800 */
[----:B------:R-:W3:Y:S04]  /*b9200*/  LDL R164, [R1+0x1300] ;  /* 0x0013000001a47983 */ /* 0x000ee80000100800 */
[----:B------:R-:W4:Y:S04]  /*b9210*/  LDL R165, [R1+0x1304] ;  /* 0x0013040001a57983 */ /* 0x000f280000100800 */
[----:B------:R-:W3:Y:S04]  /*b9220*/  LDL R167, [R1+0x130c] ;  /* 0x00130c0001a77983 */ /* 0x000ee80000100800 */
[----:B------:R1:W-:Y:S04]  /*b9230*/  STL.64 [R1+0x9990], R162 ;  /* 0x009990a201007387 */ /* 0x0003e80000100a00 */
[----:B------:R1:W-:Y:S04]  /*b9240*/  STL.64 [R1+0x9988], R160 ;  /* 0x009988a001007387 */ /* 0x0003e80000100a00 */
[----:B-1----:R-:W3:Y:S04]  /*b9250*/  LDL R162, [R1+0x12f8] ;  /* 0x0012f80001a27983 */ /* 0x002ee80000100800 */
[----:B------:R-:W3:Y:S04]  /*b9260*/  LDL R160, [R1+0x12f0] ;  /* 0x0012f00001a07983 */ /* 0x000ee80000100800 */
[----:B------:R-:W3:Y:S04]  /*b9270*/  LDL R161, [R1+0x12f4] ;  /* 0x0012f40001a17983 */ /* 0x000ee80000100800 */
        /* <DEDUP_REMOVED lines=21> */
[----:B------:R-:W4:Y:S04]  /*b93d0*/  LDL.64 R192, [R1+0x1250] ;  /* 0x0012500001c07983 */ /* 0x000f280000100a00 */
[----:B-1----:R-:W3:Y:S04]  /*b93e0*/  LDL R142, [R1+0x12b8] ;  /* 0x0012b800018e7983 */ /* 0x002ee80000100800 */
[----:B--2---:R-:W2:Y:S04]  /*b93f0*/  LDL R140, [R1+0x12b0] ;  /* 0x0012b000018c7983 */ /* 0x004ea80000100800 */
[----:B------:R-:W2:Y:S04]  /*b9400*/  LDL R141, [R1+0x12b4] ;  /* 0x0012b400018d7983 */ /* 0x000ea80000100800 */
[----:B------:R-:W2:Y:S04]  /*b9410*/  LDL R143, [R1+0x12bc] ;  /* 0x0012bc00018f7983 */ /* 0x000ea80000100800 */
[----:B------:R-:W2:Y:S04]  /*b9420*/  LDL.64 R194, [R1+0x1258] ;  /* 0x0012580001c27983 */ /* 0x000ea80000100a00 */
[----:B------:R-:W4:Y:S04]  /*b9430*/  LDL.64 R188, [R1+0x1240] ;  /* 0x0012400001bc7983 */ /* 0x000f280000100a00 */
[----:B------:R-:W2:Y:S04]  /*b9440*/  LDL.64 R190, [R1+0x1248] ;  /* 0x0012480001be7983 */ /* 0x000ea80000100a00 */
[----:B------:R-:W-:Y:S04]  /*b9450*/  STL.64 [R1+0x99e0], R146 ;  /* 0x0099e09201007387 */ /* 0x000fe80000100a00 */
[----:B------:R1:W-:Y:S04]  /*b9460*/  STL.64 [R1+0x99d8], R144 ;  /* 0x0099d89001007387 */ /* 0x0003e80000100a00 */
[----:B------:R-:W3:Y:S04]  /*b9470*/  LDL R16, [R1+0x1230] ;  /* 0x0012300001107983 */ /* 0x000ee80000100800 */
[----:B------:R-:W2:Y:S01]  /*b9480*/  LDL R17, [R1+0x1234] ;  /* 0x0012340001117983 */ /* 0x000ea20000100800 */
[----:B------:R-:W-:Y:S01]  /*b9490*/  HMMA.1688.F32.TF32 R108, R8, R174, R108 ;  /* 0x000000ae086c723c */ /* 0x000fe2000008106c */
[----:B------:R-:W-:-:S02]  /*b94a0*/  IMAD.MOV.U32 R184, RZ, RZ, R222 ;  /* 0x000000ffffb87224 */ /* 0x000fc400078e00de */
[----:B------:R-:W2:Y:S01]  /*b94b0*/  LDL R228, [R1+0x1220] ;  /* 0x0012200001e47983 */ /* 0x000ea20000100800 */
[----:B------:R-:W-:Y:S02]  /*b94c0*/  IMAD.MOV.U32 R185, RZ, RZ, R223 ;  /* 0x000000ffffb97224 */ /* 0x000fe400078e00df */
[C---:B------:R-:W-:Y:S01]  /*b94d0*/  HMMA.1688.F32.TF32 R92, R8.reuse, R242, R92 ;  /* 0x000000f2085c723c */ /* 0x040fe2000008105c */
[----:B------:R-:W2:Y:S01]  /*b94e0*/  LDL R229, [R1+0x1224] ;  /* 0x0012240001e57983 */ /* 0x000ea20000100800 */
[----:B------:R-:W-:Y:S02]  /*b94f0*/  IMAD.MOV.U32 R180, RZ, RZ, R246 ;  /* 0x000000ffffb47224 */ /* 0x000fe400078e00f6 */
[----:B------:R-:W-:Y:S01]  /*b9500*/  IMAD.MOV.U32 R181, RZ, RZ, R247 ;  /* 0x000000ffffb57224 */ /* 0x000fe200078e00f7 */
[----:B-1----:R-:W2:Y:S01]  /*b9510*/  LDL R144, [R1+0x12a0] ;  /* 0x0012a00001907983 */ /* 0x002ea20000100800 */
[----:B------:R-:W-:Y:S01]  /*b9520*/  HMMA.1688.F32.TF32 R64, R8, R18, R64 ;  /* 0x000000120840723c */ /* 0x000fe20000081040 */
[----:B------:R-:W-:-:S02]  /*b9530*/  IMAD.MOV.U32 R176, RZ, RZ, R250 ;  /* 0x000000ffffb07224 */ /* 0x000fc400078e00fa */
[----:B------:R-:W-:Y:S01]  /*b9540*/  IMAD.MOV.U32 R177, RZ, RZ, R251 ;  /* 0x000000ffffb17224 */ /* 0x000fe200078e00fb */
[----:B------:R-:W2:Y:S02]  /*b9550*/  LDL R145, [R1+0x12a4] ;  /* 0x0012a40001917983 */ /* 0x000ea40000100800 */
[C---:B------:R-:W-:Y:S02]  /*b9560*/  HMMA.1688.F32.TF32 R76, R8.reuse, R138, R76 ;  /* 0x0000008a084c723c */ /* 0x040fe4000008104c */
[----:B------:R-:W2:Y:S04]  /*b9570*/  LDL R18, [R1+0x1238] ;  /* 0x0012380001127983 */ /* 0x000ea80000100800 */
[C---:B------:R-:W-:Y:S01]  /*b9580*/  HMMA.1688.F32.TF32 R80, R8.reuse, R222, R80 ;  /* 0x000000de0850723c */ /* 0x040fe20000081050 */
[----:B------:R-:W2:Y:S04]  /*b9590*/  LDL R19, [R1+0x123c] ;  /* 0x00123c0001137983 */ /* 0x000ea80000100800 */
[----:B------:R-:W2:Y:S01]  /*b95a0*/  LDL R248, [R1+0x11f0] ;  /* 0x0011f00001f87983 */ /* 0x000ea20000100800 */
[C---:B------:R-:W-:Y:S03]  /*b95b0*/  HMMA.1688.F32.TF32 R84, R8.reuse, R246, R84 ;  /* 0x000000f60854723c */ /* 0x040fe60000081054 */
[----:B------:R-:W2:Y:S03]  /*b95c0*/  LDL R249, [R1+0x11f4] ;  /* 0x0011f40001f97983 */ /* 0x000ea60000100800 */
[C---:B------:R-:W-:Y:S01]  /*b95d0*/  HMMA.1688.F32.TF32 R88, R8.reuse, R250, R88 ;  /* 0x000000fa0858723c */ /* 0x040fe20000081058 */
[----:B------:R-:W2:Y:S04]  /*b95e0*/  LDL R250, [R1+0x11f8] ;  /* 0x0011f80001fa7983 */ /* 0x000ea80000100800 */
[----:B------:R-:W2:Y:S01]  /*b95f0*/  LDL R251, [R1+0x11fc] ;  /* 0x0011fc0001fb7983 */ /* 0x000ea20000100800 */
[----:B------:R-:W-:Y:S03]  /*b9600*/  HMMA.1688.F32.TF32 R232, R8, R146, R232 ;  /* 0x0000009208e8723c */ /* 0x000fe600000810e8 */
        /* <DEDUP_REMOVED lines=15> */
[----:B------:R-:W2:Y:S01]  /*b9700*/  LDL R139, [R1+0x127c] ;  /* 0x00127c00018b7983 */ /* 0x000ea20000100800 */
[----:B----4-:R-:W-:Y:S01]  /*b9710*/  MOV R174, R188 ;  /* 0x000000bc00ae7202 */ /* 0x010fe20000000f00 */
[----:B------:R-:W-:-:S05]  /*b9720*/  IMAD.MOV.U32 R175, RZ, RZ, R189 ;  /* 0x000000ffffaf7224 */ /* 0x000fca00078e00bd */
[----:B------:R1:W-:Y:S04]  /*b9730*/  STL.64 [R1+0x99f0], R174 ;  /* 0x0099f0ae01007387 */ /* 0x0003e80000100a00 */
[----:B------:R4:W-:Y:S01]  /*b9740*/  STL.64 [R1+0x99e8], R172 ;  /* 0x0099e8ac01007387 */ /* 0x0009e20000100a00 */
[----:B---3--:R-:W-:-:S03]  /*b9750*/  IMAD.MOV.U32 R242, RZ, RZ, R16 ;  /* 0x000000fffff27224 */ /* 0x008fc600078e0010 */
[----:B-1----:R-:W3:Y:S01]  /*b9760*/  LDL R174, [R1+0x1298] ;  /* 0x0012980001ae7983 */ /* 0x002ee20000100800 */
[----:B--2---:R-:W-:-:S03]  /*b9770*/  IMAD.MOV.U32 R243, RZ, RZ, R17 ;  /* 0x000000fffff37224 */ /* 0x004fc600078e0011 */
[----:B----4-:R-:W2:Y:S04]  /*b9780*/  LDL R172, [R1+0x1290] ;  /* 0x0012900001ac7983 */ /* 0x010ea80000100800 */
[----:B------:R-:W2:Y:S04]  /*b9790*/  LDL R173, [R1+0x1294] ;  /* 0x0012940001ad7983 */ /* 0x000ea80000100800 */
[----:B------:R-:W3:Y:S04]  /*b97a0*/  LDL R175, [R1+0x129c] ;  /* 0x00129c0001af7983 */ /* 0x000ee80000100800 */
[----:B------:R-:W-:Y:S04]  /*b97b0*/  STL.64 [R1+0x9a00], R242 ;  /* 0x009a00f201007387 */ /* 0x000fe80000100a00 */
[----:B------:R1:W-:Y:S04]  /*b97c0*/  STL.64 [R1+0x99f8], R240 ;  /* 0x0099f8f001007387 */ /* 0x0003e80000100a00 */
[----:B------:R-:W4:Y:S04]  /*b97d0*/  LDL R52, [R1+0x11e0] ;  /* 0x0011e00001347983 */ /* 0x000f280000100800 */
[----:B------:R-:W4:Y:S01]  /*b97e0*/  LDL R53, [R1+0x11e4] ;  /* 0x0011e40001357983 */ /* 0x000f220000100800 */
[C---:B------:R-:W-:Y:S03]  /*b97f0*/  HMMA.1688.F32.TF32 R48, R8.reuse, R206, R48 ;  /* 0x000000ce0830723c */ /* 0x040fe60000081030 */
[----:B-1----:R-:W2:Y:S03]  /*b9800*/  LDL R240, [R1+0x1280] ;  /* 0x0012800001f07983 */ /* 0x002ea60000100800 */
[----:B------:R-:W-:Y:S01]  /*b9810*/  HMMA.1688.F32.TF32 R96, R8, R186, R96 ;  /* 0x000000ba0860723c */ /* 0x000fe20000081060 */
[----:B------:R-:W2:Y:S04]  /*b9820*/  LDL R241, [R1+0x1284] ;  /* 0x0012840001f17983 */ /* 0x000ea80000100800 */
[----:B------:R-:W3:Y:S02]  /*b9830*/  LDL R242, [R1+0x1288] ;  /* 0x0012880001f27983 */ /* 0x000ee40000100800 */
[----:B------:R-:W-:-:S02]  /*b9840*/  IMAD.MOV.U32 R186, RZ, RZ, R228 ;  /* 0x000000ffffba7224 */ /* 0x000fc400078e00e4 */
[----:B------:R-:W-:Y:S01]  /*b9850*/  IMAD.MOV.U32 R187, RZ, RZ, R229 ;  /* 0x000000ffffbb7224 */ /* 0x000fe200078e00e5 */
[----:B------:R-:W3:Y:S04]  /*b9860*/  LDL R243, [R1+0x128c] ;  /* 0x00128c0001f37983 */ /* 0x000ee80000100800 */
[----:B------:R-:W2:Y:S04]  /*b9870*/  LDL R208, [R1+0x1160] ;  /* 0x0011600001d07983 */ /* 0x000ea80000100800 */
[----:B------:R-:W2:Y:S04]  /*b9880*/  LDL R209, [R1+0x1164] ;  /* 0x0011640001d17983 */ /* 0x000ea80000100800 */
[----:B------:R-:W3:Y:S04]  /*b9890*/  LDL R200, [R1+0x11b0] ;  /* 0x0011b00001c87983 */ /* 0x000ee80000100800 */
[----:B------:R-:W3:Y:S04]  /*b98a0*/  LDL R201, [R1+0x11b4] ;  /* 0x0011b40001c97983 */ /* 0x000ee80000100800 */
[----:B------:R-:W2:Y:S04]  /*b98b0*/  LDL R204, [R1+0x11d0] ;  /* 0x0011d00001cc7983 */ /* 0x000ea80000100800 */
[----:B------:R-:W2:Y:S04]  /*b98c0*/  LDL R205, [R1+0x11d4] ;  /* 0x0011d40001cd7983 */ /* 0x000ea80000100800 */
[----:B------:R-:W3:Y:S04]  /*b98d0*/  LDL R60, [R1+0x11c0] ;  /* 0x0011c000013c7983 */ /* 0x000ee80000100800 */
[----:B------:R-:W3:Y:S04]  /*b98e0*/  LDL R61, [R1+0x11c4] ;  /* 0x0011c400013d7983 */ /* 0x000ee80000100800 */
        /* <DEDUP_REMOVED lines=10> */
[----:B------:R1:W-:Y:S04]  /*b9990*/  STL.64 [R1+0x9a48], R186 ;  /* 0x009a48ba01007387 */ /* 0x0003e80000100a00 */
[----:B------:R1:W-:Y:S04]  /*b99a0*/  STL.64 [R1+0x9a40], R184 ;  /* 0x009a40b801007387 */ /* 0x0003e80000100a00 */
[----:B-1----:R-:W2:Y:S04]  /*b99b0*/  LDL R186, [R1+0x1268] ;  /* 0x0012680001ba7983 */ /* 0x002ea80000100800 */
[----:B------:R-:W2:Y:S04]  /*b99c0*/  LDL R184, [R1+0x1260] ;  /* 0x0012600001b87983 */ /* 0x000ea80000100800 */
[----:B------:R-:W2:Y:S04]  /*b99d0*/  LDL R185, [R1+0x1264] ;  /* 0x0012640001b97983 */ /* 0x000ea80000100800 */
[----:B------:R-:W2:Y:S04]  /*b99e0*/  LDL R187, [R1+0x126c] ;  /* 0x00126c0001bb7983 */ /* 0x000ea80000100800 */
[----:B------:R-:W2:Y:S01]  /*b99f0*/  LDL.LU.64 R54, [R1+0x9d38] ;  /* 0x009d380001367983 */ /* 0x000ea20000300a00 */
[----:B----4-:R-:W-:Y:S03]  /*b9a00*/  HMMA.1688.F32.TF32 R48, R236, R52, R48 ;  /* 0x00000034ec30723c */ /* 0x010fe60000081030 */
[----:B------:R-:W2:Y:S03]  /*b9a10*/  LDL.LU.64 R52, [R1+0x9d30] ;  /* 0x009d300001347983 */ /* 0x000ea60000300a00 */
[----:B------:R-:W-:-:S15]  /*b9a20*/  HMMA.1688.F32.TF32 R56, R8, R198, R56 ;  /* 0x000000c60838723c */ /* 0x000fde0000081038 */
[----:B------:R-:W-:-:S09]  /*b9a30*/  NOP ;  /* 0x0000000000007918 */ /* 0x000fd20000000000 */
[C---:B---3--:R-:W-:Y:S06]  /*b9a40*/  HMMA.1688.F32.TF32 R56, R236.reuse, R60, R56 ;  /* 0x0000003cec38723c */ /* 0x048fec0000081038 */
[C---:B--2---:R-:W-:Y:S01]  /*b9a50*/  HMMA.1688.F32.TF32 R52, R236.reuse, R204, R52 ;  /* 0x000000ccec34723c */ /* 0x044fe20000081034 */
[----:B------:R-:W2:Y:S04]  /*b9a60*/  LDL.64 R204, [R1+0x1320] ;  /* 0x0013200001cc7983 */ /* 0x000ea80000100a00 */
[----:B------:R-:W3:Y:S04]  /*b9a70*/  LDL.LU.64 R62, [R1+0x9d28] ;  /* 0x009d2800013e7983 */ /* 0x000ee80000300a00 */
[----:B------:R-:W3:Y:S01]  /*b9a80*/  LDL.LU.64 R60, [R1+0x9d20] ;  /* 0x009d2000013c7983 */ /* 0x000ee20000300a00 */
[C---:B------:R-:W-:Y:S03]  /*b9a90*/  HMMA.1688.F32.TF32 R64, R236.reuse, R196, R64 ;  /* 0x000000c4ec40723c */ /* 0x040fe60000081040 */
[----:B------:R-:W4:Y:S03]  /*b9aa0*/  LDL.64 R196, [R1+0x1330] ;  /* 0x0013300001c47983 */ /* 0x000f260000100a00 */
[----:B------:R-:W-:Y:S06]  /*b9ab0*/  HMMA.1688.F32.TF32 R68, R236, R72, R68 ;  /* 0x00000048ec44723c */ /* 0x000fec0000081044 */
[C---:B------:R-:W-:Y:S06]  /*b9ac0*/  HMMA.1688.F32.TF32 R32, R8.reuse, R14, R32 ;  /* 0x0000000e0820723c */ /* 0x040fec0000081020 */
[C---:B------:R-:W-:Y:S06]  /*b9ad0*/  HMMA.1688.F32.TF32 R36, R8.reuse, R218, R36 ;  /* 0x000000da0824723c */ /* 0x040fec0000081024 */
[C---:B------:R-:W-:Y:S06]  /*b9ae0*/  HMMA.1688.F32.TF32 R40, R8.reuse, R214, R40 ;  /* 0x000000d60828723c */ /* 0x040fec0000081028 */
[C---:B------:R-:W-:Y:S06]  /*b9af0*/  HMMA.1688.F32.TF32 R44, R8.reuse, R210, R44 ;  /* 0x000000d2082c723c */ /* 0x040fec000008102c */
[----:B------:R-:W-:Y:S06]  /*b9b00*/  HMMA.1688.F32.TF32 R100, R8, R182, R100 ;  /* 0x000000b60864723c */ /* 0x000fec0000081064 */
[----:B---3--:R-:W-:Y:S01]  /*b9b10*/  HMMA.1688.F32.TF32 R60, R236, R200, R60 ;  /* 0x000000c8ec3c723c */ /* 0x008fe2000008103c */
[----:B------:R-:W3:Y:S04]  /*b9b20*/  LDL R200, [R1+0x1340] ;  /* 0x0013400001c87983 */ /* 0x000ee80000100800 */
[----:B------:R-:W3:Y:S04]  /*b9b30*/  LDL R201, [R1+0x1344] ;  /* 0x0013440001c97983 */ /* 0x000ee80000100800 */
[----:B------:R-:W3:Y:S04]  /*b9b40*/  LDL.LU.64 R74, [R1+0x9d18] ;  /* 0x009d1800014a7983 */ /* 0x000ee80000300a00 */
[----:B------:R-:W3:Y:S01]  /*b9b50*/  LDL.LU.64 R72, [R1+0x9d10] ;  /* 0x009d100001487983 */ /* 0x000ee20000300a00 */
[----:B------:R-:W-:Y:S03]  /*b9b60*/  HMMA.1688.F32.TF32 R104, R8, R178, R104 ;  /* 0x000000b20868723c */ /* 0x000fe60000081068 */
[----:B------:R-:W-:Y:S04]  /*b9b70*/  LDS R8, [R3+UR10+0x34000] ;  /* 0x0340000a03087984 */ /* 0x000fe80008000800 */
[----:B------:R-:W-:Y:S04]  /*b9b80*/  LDS R10, [R3+UR10+0x36000] ;  /* 0x0360000a030a7984 */ /* 0x000fe80008000800 */
[----:B------:R-:W-:Y:S04]  /*b9b90*/  LDS R9, [R252+UR10+0x34000] ;  /* 0x0340000afc097984 */ /* 0x000fe80008000800 */
[----:B------:R-:W1:Y:S01]  /*b9ba0*/  LDS R11, [R252+UR10+0x36000] ;  /* 0x0360000afc0b7984 */ /* 0x000e620008000800 */
[----:B------:R-:W-:Y:S01]  /*b9bb0*/  HMMA.1688.F32.TF32 R4, R236, R192, R4 ;  /* 0x000000c0ec04723c */ /* 0x000fe20000081004 */
[----:B------:R-:W-:-:S02]  /*b9bc0*/  IMAD.MOV.U32 R0, RZ, RZ, R165 ;  /* 0x000000ffff007224 */ /* 0x000fc400078e00a5 */
[----:B------:R-:W3:Y:S03]  /*b9bd0*/  LDL.LU.64 R218, [R1+0x9d08] ;  /* 0x009d080001da7983 */ /* 0x000ee60000300a00 */
[C---:B------:R-:W-:Y:S06]  /*b9be0*/  HMMA.1688.F32.TF32 R20, R236.reuse, R188, R20 ;  /* 0x000000bcec14723c */ /* 0x040fec0000081014 */
[C---:B------:R-:W-:Y:S06]  /*b9bf0*/  HMMA.1688.F32.TF32 R24, R236.reuse, R16, R24 ;  /* 0x00000010ec18723c */ /* 0x040fec0000081018 */
[----:B------:R-:W-:Y:S01]  /*b9c00*/  HMMA.1688.F32.TF32 R28, R236, R228, R28 ;  /* 0x000000e4ec1c723c */ /* 0x000fe2000008101c */
[----:B------:R-:W-:-:S05]  /*b9c10*/  IMAD.MOV.U32 R2, RZ, RZ, R164 ;  /* 0x000000ffff027224 */ /* 0x000fca00078e00a4 */
[C---:B------:R-:W-:Y:S06]  /*b9c20*/  HMMA.1688.F32.TF32 R32, R236.reuse, R136, R32 ;  /* 0x00000088ec20723c */ /* 0x040fec0000081020 */
[----:B------:R-:W-:Y:S06]  /*b9c30*/  HMMA.1688.F32.TF32 R76, R236, R212, R76 ;  /* 0x000000d4ec4c723c */ /* 0x000fec000008104c */
[----:B-1----:R-:W-:Y:S06]  /*b9c40*/  HMMA.1688.F32.TF32 R4, R8, R194, R4 ;  /* 0x000000c20804723c */ /* 0x002fec0000081004 */
[----:B------:R-:W-:Y:S06]  /*b9c50*/  HMMA.1688.F32.TF32 R80, R236, R208, R80 ;  /* 0x000000d0ec50723c */ /* 0x000fec0000081050 */
[----:B------:R-:W-:Y:S06]  /*b9c60*/  HMMA.1688.F32.TF32 R20, R8, R190, R20 ;  /* 0x000000be0814723c */ /* 0x000fec0000081014 */
[C---:B------:R-:W-:Y:S06]  /*b9c70*/  HMMA.1688.F32.TF32 R36, R236.reuse, R220, R36 ;  /* 0x000000dcec24723c */ /* 0x040fec0000081024 */
[C---:B------:R-:W-:Y:S06]  /*b9c80*/  HMMA.1688.F32.TF32 R40, R236.reuse, R244, R40 ;  /* 0x000000f4ec28723c */ /* 0x040fec0000081028 */
[----:B--2---:R-:W-:Y:S01]  /*b9c90*/  HMMA.1688.F32.TF32 R132, R236, R204, R132 ;  /* 0x000000ccec84723c */ /* 0x004fe20000081084 */
[----:B------:R-:W-:-:S05]  /*b9ca0*/  IMAD.MOV.U32 R182, RZ, RZ, R194 ;  /* 0x000000ffffb67224 */ /* 0x000fca00078e00c2 */
[----:B------:R-:W-:Y:S01]  /*b9cb0*/  HMMA.1688.F32.TF32 R24, R8, R18, R24 ;  /* 0x000000120818723c */ /* 0x000fe20000081018 */
[----:B------:R-:W-:-:S05]  /*b9cc0*/  IMAD.MOV.U32 R183, RZ, RZ, R195 ;  /* 0x000000ffffb77224 */ /* 0x000fca00078e00c3 */
[C---:B------:R-:W-:Y:S06]  /*b9cd0*/  HMMA.1688.F32.TF32 R84, R236.reuse, R12, R84 ;  /* 0x0000000cec54723c */ /* 0x040fec0000081054 */
        /* <DEDUP_REMOVED lines=13> */
[----:B------:R-:W-:Y:S01]  /*b9db0*/  IMAD.MOV.U32 R178, RZ, RZ, R190 ;  /* 0x000000ffffb27224 */ /* 0x000fe200078e00be */
[----:B------:R-:W-:Y:S04]  /*b9dc0*/  LDS R104, [R3+UR10+0x18080] ;  /* 0x0180800a03687984 */ /* 0x000fe80008000800 */
[C---:B------:R-:W-:Y:S01]  /*b9dd0*/  HMMA.1688.F32.TF32 R28, R8.reuse, R230, R28 ;  /* 0x000000e6081c723c */ /* 0x040fe2000008101c */
[----:B------:R-:W-:Y:S01]  /*b9de0*/  IMAD.MOV.U32 R179, RZ, RZ, R191 ;  /* 0x000000ffffb37224 */ /* 0x000fe200078e00bf */
[----:B------:R-:W-:Y:S04]  /*b9df0*/  LDS R106, [R3+UR10+0x1a080] ;  /* 0x01a0800a036a7984 */ /* 0x000fe80008000800 */
[C---:B------:R-:W-:Y:S01]  /*b9e00*/  HMMA.1688.F32.TF32 R32, R8.reuse, R138, R32 ;  /* 0x0000008a0820723c */ /* 0x040fe20000081020 */
[----:B------:R-:W-:Y:S04]  /*b9e10*/  LDS R105, [R252+UR10+0x18080] ;  /* 0x0180800afc697984 */ /* 0x000fe80008000800 */
[----:B------:R-:W1:Y:S01]  /*b9e20*/  LDS R107, [R252+UR10+0x1a080] ;  /* 0x01a0800afc6b7984 */ /* 0x000e620008000800 */
[C---:B------:R-:W-:Y:S06]  /*b9e30*/  HMMA.1688.F32.TF32 R36, R8.reuse, R222, R36 ;  /* 0x000000de0824723c */ /* 0x040fec0000081024 */
[----:B------:R-:W-:Y:S06]  /*b9e40*/  HMMA.1688.F32.TF32 R40, R8, R246, R40 ;  /* 0x000000f60828723c */ /* 0x000fec0000081028 */
[----:B---3--:R-:W-:Y:S01]  /*b9e50*/  HMMA.1688.F32.TF32 R72, R236, R216, R72 ;  /* 0x000000d8ec48723c */ /* 0x008fe20000081048 */
[----:B------:R-:W2:Y:S04]  /*b9e60*/  LDL.LU.64 R216, [R1+0x9d00] ;  /* 0x009d000001d87983 */ /* 0x000ea80000300a00 */
[----:B------:R-:W3:Y:S04]  /*b9e70*/  LDL.LU.64 R214, [R1+0x9cf8] ;  /* 0x009cf80001d67983 */ /* 0x000ee80000300a00 */
[----:B------:R-:W4:Y:S04]  /*b9e80*/  LDL.LU.64 R212, [R1+0x9cf0] ;  /* 0x009cf00001d47983 */ /* 0x000f280000300a00 */
[----:B------:R-:W3:Y:S04]  /*b9e90*/  LDL.LU.64 R210, [R1+0x9ce8] ;  /* 0x009ce80001d27983 */ /* 0x000ee80000300a00 */
[----:B------:R-:W2:Y:S04]  /*b9ea0*/  LDL.LU.64 R208, [R1+0x9ce0] ;  /* 0x009ce00001d07983 */ /* 0x000ea80000300a00 */
[----:B------:R1:W-:Y:S04]  /*b9eb0*/  STL [R1+0x98dc], R0 ;  /* 0x0098dc0001007387 */ /* 0x0003e80000100800 */
[----:B------:R1:W-:Y:S04]  /*b9ec0*/  STL [R1+0x98d8], R2 ;  /* 0x0098d80201007387 */ /* 0x0003e80000100800 */
[----:B------:R-:W3:Y:S01]  /*b9ed0*/  LDL.LU.64 R206, [R1+0x9cd8] ;  /* 0x009cd80001ce7983 */ /* 0x000ee20000300a00 */
[----:B-1----:R-:W-:-:S02]  /*b9ee0*/  IMAD.MOV.U32 R0, RZ, RZ, R204 ;  /* 0x000000ffff007224 */ /* 0x002fc400078e00cc */
[----:B------:R-:W-:Y:S02]  /*b9ef0*/  IMAD.MOV.U32 R2, RZ, RZ, R205 ;  /* 0x000000ffff027224 */ /* 0x000fe400078e00cd */
[----:B------:R-:W4:Y:S01]  /*b9f00*/  LDL.LU.64 R204, [R1+0x9cd0] ;  /* 0x009cd00001cc7983 */ /* 0x000f220000300a00 */
[----:B------:R-:W-:Y:S03]  /*b9f10*/  HMMA.1688.F32.TF32 R224, R236, R200, R224 ;  /* 0x000000c8ece0723c */ /* 0x000fe600000810e0 */
[----:B------:R1:W-:Y:S04]  /*b9f20*/  STL [R1+0x98e4], R2 ;  /* 0x0098e40201007387 */ /* 0x0003e80000100800 */
[----:B------:R1:W-:Y:S04]  /*b9f30*/  STL [R1+0x98e0], R0 ;  /* 0x0098e00001007387 */ /* 0x0003e80000100800 */
[----:B------:R-:W3:Y:S01]  /*b9f40*/  LDL.LU.64 R202, [R1+0x9cc8] ;  /* 0x009cc80001ca7983 */ /* 0x000ee20000300a00 */
[----:B-1----:R-:W-:-:S03]  /*b9f50*/  IMAD.MOV.U32 R2, RZ, RZ, R196 ;  /* 0x000000ffff027224 */ /* 0x002fc600078e00c4 */
[----:B------:R-:W2:Y:S01]  /*b9f60*/  LDL.LU.64 R200, [R1+0x9cc0] ;  /* 0x009cc00001c87983 */ /* 0x000ea20000300a00 */
[----:B------:R-:W-:-:S03]  /*b9f70*/  MOV R0, R197 ;  /* 0x000000c500007202 */ /* 0x000fc60000000f00 */
[----:B------:R-:W3:Y:S04]  /*b9f80*/  LDL.LU.64 R198, [R1+0x9cb8] ;  /* 0x009cb80001c67983 */ /* 0x000ee80000300a00 */
[----:B------:R-:W4:Y:S04]  /*b9f90*/  LDL.LU.64 R196, [R1+0x9cb0] ;  /* 0x009cb00001c47983 */ /* 0x000f280000300a00 */
[----:B------:R-:W2:Y:S04]  /*b9fa0*/  LDL R238, [R1+0x1158] ;  /* 0x0011580001ee7983 */ /* 0x000ea80000100800 */
[----:B------:R-:W2:Y:S04]  /*b9fb0*/  LDL R239, [R1+0x115c] ;  /* 0x00115c0001ef7983 */ /* 0x000ea80000100800 */
[----:B------:R-:W-:Y:S04]  /*b9fc0*/  STL.64 [R1+0x3480], R4 ;  /* 0x0034800401007387 */ /* 0x000fe80000100a00 */
[----:B------:R1:W-:Y:S04]  /*b9fd0*/  STL.64 [R1+0x3488], R6 ;  /* 0x0034880601007387 */ /* 0x0003e80000100a00 */
[----:B------:R-:W3:Y:S04]  /*b9fe0*/  LDL.LU.64 R194, [R1+0x9ca8] ;  /* 0x009ca80001c27983 */ /* 0x000ee80000300a00 */
[----:B------:R-:W3:Y:S04]  /*b9ff0*/  LDL.LU.64 R192, [R1+0x9ca0] ;  /* 0x009ca00001c07983 */ /* 0x000ee80000300a00 */
[----:B-1----:R-:W4:Y:S04]  /*ba000*/  LDL R6, [R1+0x1168] ;  /* 0x0011680001067983 */ /* 0x002f280000100800 */
[----:B------:R-:W4:Y:S04]  /*ba010*/  LDL R7, [R1+0x116c] ;  /* 0x00116c0001077983 */ /* 0x000f280000100800 */
[----:B------:R1:W-:Y:S04]  /*ba020*/  STL.64 [R1+0x9a58], R182 ;  /* 0x009a58b601007387 */ /* 0x0003e80000100a00 */
[----:B------:R-:W-:Y:S04]  /*ba030*/  STL.64 [R1+0x9a50], R180 ;  /* 0x009a50b401007387 */ /* 0x000fe80000100a00 */
[----:B-1----:R-:W2:Y:S04]  /*ba040*/  LDL R182, [R1+0x1178] ;  /* 0x0011780001b67983 */ /* 0x002ea80000100800 */
[----:B------:R-:W2:Y:S04]  /*ba050*/  LDL R183, [R1+0x117c] ;  /* 0x00117c0001b77983 */ /* 0x000ea80000100800 */
[----:B------:R-:W-:Y:S04]  /*ba060*/  STL.64 [R1+0x3470], R20 ;  /* 0x0034701401007387 */ /* 0x000fe80000100a00 */
[----:B------:R1:W-:Y:S04]  /*ba070*/  STL.64 [R1+0x3478], R22 ;  /* 0x0034781601007387 */ /* 0x0003e80000100a00 */
[----:B------:R-:W3:Y:S04]  /*ba080*/  LDL.LU.64 R190, [R1+0x9c98] ;  /* 0x009c980001be7983 */ /* 0x000ee80000300a00 */
[----:B------:R-:W3:Y:S04]  /*ba090*/  LDL.LU.64 R188, [R1+0x9c90] ;  /* 0x009c900001bc7983 */ /* 0x000ee80000300a00 */
[----:B-1----:R-:W2:Y:S04]  /*ba0a0*/  LDL R22, [R1+0x1188] ;  /* 0x0011880001167983 */ /* 0x002ea80000100800 */
[----:B------:R-:W2:Y:S04]  /*ba0b0*/  LDL R23, [R1+0x118c] ;  /* 0x00118c0001177983 */ /* 0x000ea80000100800 */
[----:B------:R1:W-:Y:S04]  /*ba0c0*/  STL.64 [R1+0x9a68], R178 ;  /* 0x009a68b201007387 */ /* 0x0003e80000100a00 */
[----:B------:R-:W-:Y:S04]  /*ba0d0*/  STL.64 [R1+0x9a60], R176 ;  /* 0x009a60b001007387 */ /* 0x000fe80000100a00 */
[----:B-1----:R-:W3:Y:S04]  /*ba0e0*/  LDL R178, [R1+0x1198] ;  /* 0x0011980001b27983 */ /* 0x002ee80000100800 */
[----:B------:R-:W3:Y:S04]  /*ba0f0*/  LDL R179, [R1+0x119c] ;  /* 0x00119c0001b37983 */ /* 0x000ee80000100800 */
[----:B------:R-:W3:Y:S04]  /*ba100*/  LDL.LU.64 R18, [R1+0x9c88] ;  /* 0x009c880001127983 */ /* 0x000ee80000300a00 */
[----:B------:R-:W3:Y:S04]  /*ba110*/  LDL.LU.64 R16, [R1+0x9c80] ;  /* 0x009c800001107983 */ /* 0x000ee80000300a00 */
[----:B------:R-:W-:Y:S04]  /*ba120*/  STL.64 [R1+0x3460], R24 ;  /* 0x0034601801007387 */ /* 0x000fe80000100a00 */
[----:B------:R1:W-:Y:S04]  /*ba130*/  STL.64 [R1+0x3468], R26 ;  /* 0x0034681a01007387 */ /* 0x0003e80000100a00 */
        /* <DEDUP_REMOVED lines=25> */
[----:B------:R-:W3:Y:S01]  /*ba2d0*/  LDL R43, [R1+0x11ec] ;  /* 0x0011ec00012b7983 */ /* 0x000ee20000100800 */
[----:B------:R-:W-:Y:S03]  /*ba2e0*/  HMMA.1688.F32.TF32 R44, R8, R250, R44 ;  /* 0x000000fa082c723c */ /* 0x000fe6000008102c */
[----:B------:R-:W3:Y:S04]  /*ba2f0*/  LDL.LU.64 R250, [R1+0x9c38] ;  /* 0x009c380001fa7983 */ /* 0x000ee80000300a00 */
[----:B------:R-:W3:-:S15]  /*ba300*/  LDL.LU.64 R248, [R1+0x9c30] ;  /* 0x009c300001f87983 */ /* 0x000ede0000300a00 */
[----:B------:R-:W-:-:S01]  /*ba310*/  NOP ;  /* 0x0000000000007918 */ /* 0x000fc20000000000 */
[----:B------:R-:W-:Y:S04]  /*ba320*/  STL.64 [R1+0x35e0], R44 ;  /* 0x0035e02c01007387 */ /* 0x000fe80000100a00 */
[----:B------:R1:W-:Y:S01]  /*ba330*/  STL.64 [R1+0x35e8], R46 ;  /* 0x0035e82e01007387 */ /* 0x0003e20000100a00 */
[C---:B----4-:R-:W-:Y:S06]  /*ba340*/  HMMA.1688.F32.TF32 R4, R8.reuse, R6, R80 ;  /* 0x000000060804723c */ /* 0x050fec0000081050 */
[C---:B--2---:R-:W-:Y:S06]  /*ba350*/  HMMA.1688.F32.TF32 R20, R8.reuse, R22, R72 ;  /* 0x000000160814723c */ /* 0x044fec0000081048 */
[C---:B---3--:R-:W-:Y:S06]  /*ba360*/  HMMA.1688.F32.TF32 R24, R8.reuse, R26, R64 ;  /* 0x0000001a0818723c */ /* 0x048fec0000081040 */
[C---:B-1----:R-:W-:Y:S06]  /*ba370*/  HMMA.1688.F32.TF32 R44, R8.reuse, R42, R48 ;  /* 0x0000002a082c723c */ /* 0x042fec0000081030 */
[C---:B------:R-:W-:Y:S06]  /*ba380*/  HMMA.1688.F32.TF32 R40, R8.reuse, R38, R52 ;  /* 0x000000260828723c */ /* 0x040fec0000081034 */
[C---:B------:R-:W-:Y:S06]  /*ba390*/  HMMA.1688.F32.TF32 R36, R8.reuse, R34, R56 ;  /* 0x000000220824723c */ /* 0x040fec0000081038 */
[C---:B------:R-:W-:Y:S05]  /*ba3a0*/  HMMA.1688.F32.TF32 R32, R8.reuse, R30, R60 ;  /* 0x0000001e0820723c */ /* 0x040fea000008103c */
        /* <DEDUP_REMOVED lines=37> */
[----:B------:R-:W-:Y:S04]  /*ba600*/  STL.64 [R1+0x3508], R26 ;  /* 0x0035081a01007387 */ /* 0x000fe80000100a00 */
[----:B------:R-:W-:Y:S04]  /*ba610*/  STL.64 [R1+0x34f0], R4 ;  /* 0x0034f00401007387 */ /* 0x000fe80000100a00 */
[----:B------:R1:W-:Y:S02]  /*ba620*/  STL.64 [R1+0x34f8], R6 ;  /* 0x0034f80601007387 */ /* 0x0003e40000100a00 */
[C---:B-1----:R-:W-:Y:S10]  /*ba630*/  HMMA.1688.F32.TF32 R4, R8.reuse, R158, R116 ;  /* 0x0000009e0804723c */ /* 0x042ff40000081074 */
        /* <DEDUP_REMOVED lines=8> */
[----:B-1----:R-:W-:Y:S11]  /*ba6c0*/  HMMA.1688.F32.TF32 R4, R8, R170, R128 ;  /* 0x000000aa0804723c */ /* 0x002ff60000081080 */
[----:B------:R-:W-:Y:S04]  /*ba6d0*/  STL.64 [R1+0x34b0], R20 ;  /* 0x0034b01401007387 */ /* 0x000fe80000100a00 */
[----:B------:R-:W-:Y:S04]  /*ba6e0*/  STL.64 [R1+0x34b8], R22 ;  /* 0x0034b81601007387 */ /* 0x000fe80000100a00 */
[----:B------:R-:W2:Y:S04]  /*ba6f0*/  LDL R164, [R1+0x100] ;  /* 0x0001000001a47983 */ /* 0x000ea80000100800 */
[----:B------:R-:W-:Y:S01]  /*ba700*/  STL.64 [R1+0x34a0], R12 ;  /* 0x0034a00c01007387 */ /* 0x000fe20000100a00 */
[----:B------:R-:W-:-:S03]  /*ba710*/  IMAD.MOV.U32 R166, RZ, RZ, R196 ;  /* 0x000000ffffa67224 */ /* 0x000fc600078e00c4 */
[----:B------:R-:W-:Y:S01]  /*ba720*/  STL.64 [R1+0x34a8], R14 ;  /* 0x0034a80e01007387 */ /* 0x000fe20000100a00 */
[----:B------:R-:W-:-:S03]  /*ba730*/  IMAD.MOV.U32 R167, RZ, RZ, R197 ;  /* 0x000000ffffa77224 */ /* 0x000fc600078e00c5 */
[----:B------:R-:W-:Y:S04]  /*ba740*/  STL.64 [R1+0x3640], R4 ;  /* 0x0036400401007387 */ /* 0x000fe80000100a00 */
[----:B------:R1:W-:Y:S01]  /*ba750*/  STL.64 [R1+0x3648], R6 ;  /* 0x0036480601007387 */ /* 0x0003e20000100a00 */
[----:B------:R-:W-:-:S03]  /*ba760*/  IMAD.MOV.U32 R162, RZ, RZ, R200 ;  /* 0x000000ffffa27224 */ /* 0x000fc600078e00c8 */
[----:B------:R-:W2:Y:S01]  /*ba770*/  LDL R165, [R1+0x104] ;  /* 0x0001040001a57983 */ /* 0x000ea20000100800 */
[----:B------:R-:W-:-:S03]  /*ba780*/  IMAD.MOV.U32 R163, RZ, RZ, R201 ;  /* 0x000000ffffa37224 */ /* 0x000fc600078e00c9 */
[----:B------:R-:W3:Y:S04]  /*ba790*/  LDL.LU R196, [R1+0x9c28] ;  /* 0x009c280001c47983 */ /* 0x000ee80000300800 */
[----:B------:R-:W3:Y:S01]  /*ba7a0*/  LDL.LU R197, [R1+0x9c24] ;  /* 0x009c240001c57983 */ /* 0x000ee20000300800 */
[----:B------:R-:W-:-:S03]  /*ba7b0*/  IMAD.MOV.U32 R158, RZ, RZ, R204 ;  /* 0x000000ffff9e7224 */ /* 0x000fc600078e00cc */
[----:B------:R-:W4:Y:S04]  /*ba7c0*/  LDL R160, [R1+0xf0] ;  /* 0x0000f00001a07983 */ /* 0x000f280000100800 */
[----:B------:R-:W4:Y:S01]  /*ba7d0*/  LDL R161, [R1+0xf4] ;  /* 0x0000f40001a17983 */ /* 0x000f220000100800 */
[----:B------:R-:W-:-:S03]  /*ba7e0*/  IMAD.MOV.U32 R159, RZ, RZ, R205 ;  /* 0x000000ffff9f7224 */ /* 0x000fc600078e00cd */
[----:B------:R-:W2:Y:S04]  /*ba7f0*/  LDL.LU R200, [R1+0x9c20] ;  /* 0x009c200001c87983 */ /* 0x000ea80000300800 */
[----:B------:R-:W2:Y:S01]  /*ba800*/  LDL.LU R201, [R1+0x9c1c] ;  /* 0x009c1c0001c97983 */ /* 0x000ea20000300800 */
[----:B------:R-:W-:-:S03]  /*ba810*/  MOV R142, R208 ;  /* 0x000000d0008e7202 */ /* 0x000fc60000000f00 */
[----:B------:R-:W3:Y:S04]  /*ba820*/  LDL R156, [R1+0xe0] ;  /* 0x0000e000019c7983 */ /* 0x000ee80000100800 */
[----:B------:R-:W3:Y:S01]  /*ba830*/  LDL R157, [R1+0xe4] ;  /* 0x0000e400019d7983 */ /* 0x000ee20000100800 */
[----:B------:R-:W-:-:S03]  /*ba840*/  IMAD.MOV.U32 R143, RZ, RZ, R209 ;  /* 0x000000ffff8f7224 */ /* 0x000fc600078e00d1 */
[----:B------:R-:W4:Y:S04]  /*ba850*/  LDL.LU R204, [R1+0x9c18] ;  /* 0x009c180001cc7983 */ /* 0x000f280000300800 */
[----:B------:R-:W4:Y:S01]  /*ba860*/  LDL.LU R205, [R1+0x9c14] ;  /* 0x009c140001cd7983 */ /* 0x000f220000300800 */
[----:B------:R-:W-:-:S03]  /*ba870*/  IMAD.MOV.U32 R242, RZ, RZ, R212 ;  /* 0x000000fffff27224 */ /* 0x000fc600078e00d4 */
[----:B------:R-:W1:Y:S04]  /*ba880*/  LDL R238, [R1+0x1328] ;  /* 0x0013280001ee7983 */ /* 0x000e680000100800 */
[----:B------:R-:W1:Y:S04]  /*ba890*/  LDL R239, [R1+0x132c] ;  /* 0x00132c0001ef7983 */ /* 0x000e680000100800 */
[----:B------:R-:W2:Y:S04]  /*ba8a0*/  LDL R140, [R1+0xb0] ;  /* 0x0000b000018c7983 */ /* 0x000ea80000100800 */
[----:B------:R-:W2:Y:S01]  /*ba8b0*/  LDL R141, [R1+0xb4] ;  /* 0x0000b400018d7983 */ /* 0x000ea20000100800 */
[----:B------:R-:W-:-:S03]  /*ba8c0*/  IMAD.MOV.U32 R243, RZ, RZ, R213 ;  /* 0x000000fffff37224 */ /* 0x000fc600078e00d5 */
[----:B------:R-:W4:Y:S04]  /*ba8d0*/  LDL.LU R208, [R1+0x9c10] ;  /* 0x009c100001d07983 */ /* 0x000f280000300800 */
[----:B------:R-:W4:Y:S01]  /*ba8e0*/  LDL.LU R209, [R1+0x9c0c] ;  /* 0x009c0c0001d17983 */ /* 0x000f220000300800 */
[----:B------:R-:W-:-:S03]  /*ba8f0*/  IMAD.MOV.U32 R186, RZ, RZ, R216 ;  /* 0x000000ffffba7224 */ /* 0x000fc600078e00d8 */
[----:B------:R-:W3:Y:S04]  /*ba900*/  LDL R240, [R1+0x80] ;  /* 0x0000800001f07983 */ /* 0x000ee80000100800 */
[----:B------:R-:W3:Y:S01]  /*ba910*/  LDL R241, [R1+0x84] ;  /* 0x0000840001f17983 */ /* 0x000ee20000100800 */
[----:B------:R-:W-:-:S03]  /*ba920*/  IMAD.MOV.U32 R187, RZ, RZ, R217 ;  /* 0x000000ffffbb7224 */ /* 0x000fc600078e00d9 */
[----:B------:R-:W2:Y:S04]  /*ba930*/  LDL.LU R212, [R1+0x9c08] ;  /* 0x009c080001d47983 */ /* 0x000ea80000300800 */
[----:B------:R-:W4:Y:S01]  /*ba940*/  LDL.LU R213, [R1+0x9c04] ;  /* 0x009c040001d57983 */ /* 0x000f220000300800 */
[----:B------:R-:W-:-:S03]  /*ba950*/  IMAD.MOV.U32 R182, RZ, RZ, R220 ;  /* 0x000000ffffb67224 */ /* 0x000fc600078e00dc */
[----:B------:R-:W3:Y:S04]  /*ba960*/  LDL R184, [R1+0x70] ;  /* 0x0000700001b87983 */ /* 0x000ee80000100800 */
[----:B------:R-:W3:Y:S01]  /*ba970*/  LDL R185, [R1+0x74] ;  /* 0x0000740001b97983 */ /* 0x000ee20000100800 */
[----:B------:R-:W-:-:S03]  /*ba980*/  IMAD.MOV.U32 R183, RZ, RZ, R244 ;  /* 0x000000ffffb77224 */ /* 0x000fc600078e00f4 */
[----:B------:R-:W2:Y:S04]  /*ba990*/  LDL.LU R216, [R1+0x9c00] ;  /* 0x009c000001d87983 */ /* 0x000ea80000300800 */
[----:B------:R-:W4:Y:S04]  /*ba9a0*/  LDL.LU R217, [R1+0x9bfc] ;  /* 0x009bfc0001d97983 */ /* 0x000f280000300800 */
[----:B------:R-:W4:Y:S04]  /*ba9b0*/  LDL R180, [R1+0x60] ;  /* 0x0000600001b47983 */ /* 0x000f280000100800 */
[----:B------:R-:W4:Y:S04]  /*ba9c0*/  LDL R181, [R1+0x64] ;  /* 0x0000640001b57983 */ /* 0x000f280000100800 */
[----:B------:R-:W2:Y:S04]  /*ba9d0*/  LDL.LU R220, [R1+0x9bf8] ;  /* 0x009bf80001dc7983 */ /* 0x000ea80000300800 */
[----:B------:R-:W3:Y:S01]  /*ba9e0*/  LDL.LU R244, [R1+0x9bf4] ;  /* 0x009bf40001f47983 */ /* 0x000ee20000300800 */
[----:B------:R-:W-:-:S03]  /*ba9f0*/  IMAD.MOV.U32 R154, RZ, RZ, R245 ;  /* 0x000000ffff9a7224 */ /* 0x000fc600078e00f5 */
[----:B------:R-:W4:Y:S01]  /*baa00*/  LDL.64 R176, [R1+0x50] ;  /* 0x0000500001b07983 */ /* 0x000f220000100a00 */
[----:B------:R-:W-:-:S03]  /*baa10*/  IMAD.MOV.U32 R155, RZ, RZ, R221 ;  /* 0x000000ffff9b7224 */ /* 0x000fc600078e00dd */
[----:B------:R-:W2:Y:S04]  /*baa20*/  LDL.64 R178, [R1+0x58] ;  /* 0x0000580001b27983 */ /* 0x000ea80000100a00 */
[----:B------:R-:W2:Y:S04]  /*baa30*/  LDL.64 R172, [R1+0x90] ;  /* 0x0000900001ac7983 */ /* 0x000ea80000100a00 */
[----:B------:R-:W2:Y:S04]  /*baa40*/  LDL.64 R174, [R1+0x98] ;  /* 0x0000980001ae7983 */ /* 0x000ea80000100a00 */
[----:B------:R-:W2:Y:S04]  /*baa50*/  LDL.64 R144, [R1+0xa0] ;  /* 0x0000a00001907983 */ /* 0x000ea80000100a00 */
[----:B------:R-:W2:Y:S04]  /*baa60*/  LDL.64 R146, [R1+0xa8] ;  /* 0x0000a80001927983 */ /* 0x000ea80000100a00 */
[----:B------:R-:W2:Y:S04]  /*baa70*/  LDL.64 R148, [R1+0xc0] ;  /* 0x0000c00001947983 */ /* 0x000ea80000100a00 */
[----:B------:R-:W2:Y:S04]  /*baa80*/  LDL.64 R150, [R1+0xc8] ;  /* 0x0000c80001967983 */ /* 0x000ea80000100a00 */
[----:B------:R-:W2:Y:S04]  /*baa90*/  LDL R152, [R1+0xd0] ;  /* 0x0000d00001987983 */ /* 0x000ea80000100800 */
[----:B------:R-:W2:Y:S04]  /*baaa0*/  LDL R153, [R1+0xd4] ;  /* 0x0000d40001997983 */ /* 0x000ea80000100800 */
[----:B------:R-:W4:Y:S04]  /*baab0*/  LDL.LU R245, [R1+0x9bf0] ;  /* 0x009bf00001f57983 */ /* 0x000f280000300800 */
[----:B------:R-:W2:Y:S01]  /*baac0*/  LDL.LU R221, [R1+0x9bec] ;  /* 0x009bec0001dd7983 */ /* 0x000ea20000300800 */
[----:B---3--:R-:W-:-:S03]  /*baad0*/  IMAD.MOV.U32 R168, RZ, RZ, R244 ;  /* 0x000000ffffa87224 */ /* 0x008fc600078e00f4 */
[----:B------:R-:W3:Y:S01]  /*baae0*/  LDL.LU R244, [R1+0x9be8] ;  /* 0x009be80001f47983 */ /* 0x000ee20000300800 */
[----:B-1----:R-:W-:Y:S01]  /*baaf0*/  HMMA.1688.F32.TF32 R4, R8, R238, R132 ;  /* 0x000000ee0804723c */ /* 0x002fe20000081084 */
[----:B------:R-:W-:Y:S01]  /*bab00*/  MOV R170, R228 ;  /* 0x000000e400aa7202 */ /* 0x000fe20000000f00 */
[----:B------:R-:W-:Y:S01]  /*bab10*/  IMAD.MOV.U32 R171, RZ, RZ, R229 ;  /* 0x000000ffffab7224 */ /* 0x000fe200078e00e5 */
[----:B------:R-:W2:Y:S04]  /*bab20*/  LDL R169, [R1+0x114] ;  /* 0x0001140001a97983 */ /* 0x000ea80000100800 */
[----:B------:R-:W2:Y:S04]  /*bab30*/  LDL.LU R228, [R1+0x9be4] ;  /* 0x009be40001e47983 */ /* 0x000ea80000300800 */
[----:B------:R-:W2:Y:S01]  /*bab40*/  LDL.LU R229, [R1+0x9be0] ;  /* 0x009be00001e57983 */ /* 0x000ea20000300800 */
[----:B------:R-:W-:-:S02]  /*bab50*/  IMAD.MOV.U32 R134, RZ, RZ, R249 ;  /* 0x000000ffff867224 */ /* 0x000fc400078e00f9 */
[----:B------:R-:W-:Y:S01]  /*bab60*/  IMAD.MOV.U32 R135, RZ, RZ, R248 ;  /* 0x000000ffff877224 */ /* 0x000fe200078e00f8 */
[----:B------:R-:W-:Y:S04]  /*bab70*/  LDS R238, [R3+UR10+0x1e080] ;  /* 0x01e0800a03ee7984 */ /* 0x000fe80008000800 */
[----:B------:R-:W-:Y:S01]  /*bab80*/  LDS R239, [R252+UR10+0x1e080] ;  /* 0x01e0800afcef7984 */ /* 0x000fe20008000800 */
[----:B----4-:R-:W-:-:S03]  /*bab90*/  IMAD.MOV.U32 R132, RZ, RZ, R245 ;  /* 0x000000ffff847224 */ /* 0x010fc600078e00f5 */
[----:B------:R-:W4:Y:S04]  /*baba0*/  LDL.LU R245, [R1+0x9bdc] ;  /* 0x009bdc0001f57983 */ /* 0x000f280000300800 */
[----:B------:R1:W-:Y:S04]  /*babb0*/  STL.64 [R1+0x3630], R4 ;  /* 0x0036300401007387 */ /* 0x0003e80000100a00 */
[----:B------:R-:W-:Y:S01]  /*babc0*/  STL.64 [R1+0x3638], R6 ;  /* 0x0036380601007387 */ /* 0x000fe20000100a00 */
[----:B---3--:R-:W-:-:S03]  /*babd0*/  IMAD.MOV.U32 R133, RZ, RZ, R244 ;  /* 0x000000ffff857224 */ /* 0x008fc600078e00f4 */
        /* <DEDUP_REMOVED lines=33> */
[----:B----4-:R-:W-:-:S03]  /*badf0*/  IMAD.MOV.U32 R69, RZ, RZ, R245 ;  /* 0x000000ffff457224 */ /* 0x010fc600078e00f5 */
[----:B------:R-:W4:Y:S04]  /*bae00*/  LDL.LU R62, [R1+0xd48] ;  /* 0x000d4800013e7983 */ /* 0x000f280000300800 */
[----:B------:R-:W4:Y:S04]  /*bae10*/  LDL.LU R63, [R1+0xd4c] ;  /* 0x000d4c00013f7983 */ /* 0x000f280000300800 */
[----:B-1----:R-:W4:Y:S04]  /*bae20*/  LDL R4, [R1+0x30] ;  /* 0x0000300001047983 */ /* 0x002f280000100800 */
[----:B------:R-:W4:Y:S01]  /*bae30*/  LDL R5, [R1+0x34] ;  /* 0x0000340001057983 */ /* 0x000f220000100800 */
[----:B---3--:R-:W-:-:S03]  /*bae40*/  IMAD.MOV.U32 R68, RZ, RZ, R244 ;  /* 0x000000ffff447224 */ /* 0x008fc600078e00f4 */
[----:B------:R-:W3:Y:S01]  /*bae50*/  LDL.LU R244, [R1+0x9bcc] ;  /* 0x009bcc0001f47983 */ /* 0x000ee20000300800 */
[----:B--2---:R-:W-:-:S03]  /*bae60*/  IMAD.MOV.U32 R237, RZ, RZ, R249 ;  /* 0x000000ffffed7224 */ /* 0x004fc600078e00f9 */
[----:B------:R-:W3:Y:S01]  /*bae70*/  LDL.LU R245, [R1+0x9bc8] ;  /* 0x009bc80001f57983 */ /* 0x000ee20000300800 */
[----:B------:R-:W-:-:S03]  /*bae80*/  IMAD.MOV.U32 R236, RZ, RZ, R248 ;  /* 0x000000ffffec7224 */ /* 0x000fc600078e00f8 */
        /* <DEDUP_REMOVED lines=10> */
[----:B------:R-:W4:Y:S04]  /*baf30*/  LDL R102, [R1+0x1348] ;  /* 0x0013480001667983 */ /* 0x000f280000100800 */
[----:B------:R-:W4:Y:S04]  /*baf40*/  LDL R103, [R1+0x134c] ;  /* 0x00134c0001677983 */ /* 0x000f280000100800 */
[----:B------:R-:W3:Y:S04]  /*baf50*/  LDL R98, [R1+0x1338] ;  /* 0x0013380001627983 */ /* 0x000ee80000100800 */
[----:B------:R-:W3:Y:S04]  /*baf60*/  LDL R99, [R1+0x133c] ;  /* 0x00133c0001637983 */ /* 0x000ee80000100800 */
[----:B------:R-:W3:Y:S04]  /*baf70*/  LDL.LU R88, [R1+0x480] ;  /* 0x0004800001587983 */ /* 0x000ee80000300800 */
[----:B------:R-:W3:Y:S04]  /*baf80*/  LDL.LU R89, [R1+0x484] ;  /* 0x0004840001597983 */ /* 0x000ee80000300800 */
[----:B------:R-:W3:Y:S04]  /*baf90*/  LDL.LU R90, [R1+0x488] ;  /* 0x00048800015a7983 */ /* 0x000ee80000300800 */
[----:B------:R-:W3:Y:S04]  /*bafa0*/  LDL.LU R91, [R1+0x48c] ;  /* 0x00048c00015b7983 */ /* 0x000ee80000300800 */
[----:B------:R-:W3:Y:S04]  /*bafb0*/  LDL.64 R80, [R1] ;  /* 0x0000000001507983 */ /* 0x000ee80000100a00 */
        /* <DEDUP_REMOVED lines=24> */
[----:B----4-:R-:W-:Y:S06]  /*bb140*/  HMMA.1688.F32.TF32 R12, R8, R102, R224 ;  /* 0x00000066080c723c */ /* 0x010fec00000810e0 */
[----:B--2---:R-:W-:Y:S06]  /*bb150*/  HMMA.1688.F32.TF32 R224, R104, R248, R92 ;  /* 0x000000f868e0723c */ /* 0x004fec000008105c */
[----:B---3--:R-:W-:Y:S01]  /*bb160*/  HMMA.1688.F32.TF32 R8, R8, R98, R232 ;  /* 0x000000620808723c */ /* 0x008fe200000810e8 */
[----:B------:R-:W-:Y:S04]  /*bb170*/  LDS R232, [R3+UR10+0x20080] ;  /* 0x0200800a03e87984 */ /* 0x000fe80008000800 */
[----:B------:R-:W-:Y:S01]  /*bb180*/  LDS R234, [R3+UR10+0x22080] ;  /* 0x0220800a03ea7984 */ /* 0x000fe20008000800 */
[C---:B------:R-:W-:Y:S03]  /*bb190*/  HMMA.1688.F32.TF32 R24, R104.reuse, R184, R24 ;  /* 0x000000b86818723c */ /* 0x040fe60000081018 */
[----:B------:R-:W-:Y:S04]  /*bb1a0*/  LDS R233, [R252+UR10+0x20080] ;  /* 0x0200800afce97984 */ /* 0x000fe80008000800 */
[----:B------:R-:W-:Y:S01]  /*bb1b0*/  STL.64 [R1+0x3620], R12 ;  /* 0x0036200c01007387 */ /* 0x000fe20000100a00 */
[C---:B------:R-:W-:Y:S03]  /*bb1c0*/  HMMA.1688.F32.TF32 R124, R104.reuse, R236, R76 ;  /* 0x000000ec687c723c */ /* 0x040fe6000008104c */
[----:B------:R-:W-:Y:S04]  /*bb1d0*/  STL.64 [R1+0x3628], R14 ;  /* 0x0036280e01007387 */ /* 0x000fe80000100a00 */
[----:B------:R-:W-:Y:S04]  /*bb1e0*/  STL.64 [R1+0x9bb8], R226 ;  /* 0x009bb8e201007387 */ /* 0x000fe80000100a00 */
[----:B------:R-:W-:Y:S04]  /*bb1f0*/  STL.64 [R1+0x3490], R8 ;  /* 0x0034900801007387 */ /* 0x000fe80000100a00 */
[----:B------:R1:W-:Y:S04]  /*bb200*/  STL.64 [R1+0x3498], R10 ;  /* 0x0034980a01007387 */ /* 0x0003e80000100a00 */
[----:B------:R-:W-:Y:S04]  /*bb210*/  STL.64 [R1+0x9bb0], R224 ;  /* 0x009bb0e001007387 */ /* 0x000fe80000100a00 */
[----:B------:R2:W-:Y:S04]  /*bb220*/  STL [R1+0x974c], R248 ;  /* 0x00974cf801007387 */ /* 0x0005e80000100800 */
[----:B------:R3:W-:Y:S04]  /*bb230*/  STL [R1+0x9748], R249 ;  /* 0x009748f901007387 */ /* 0x0007e80000100800 */
[----:B------:R4:W-:Y:S04]  /*bb240*/  STL.64 [R1+0x9ba8], R126 ;  /* 0x009ba87e01007387 */ /* 0x0009e80000100a00 */
[----:B------:R-:W-:Y:S04]  /*bb250*/  STL.64 [R1+0x9ba0], R124 ;  /* 0x009ba07c01007387 */ /* 0x000fe80000100a00 */
        /* <DEDUP_REMOVED lines=16> */
[----:B------:R-:W4:Y:S01]  /*bb360*/  LDL.LU R79, [R1+0xc4c] ;  /* 0x000c4c00014f7983 */ /* 0x000f220000300800 */
[C---:B-1----:R-:W-:Y:S03]  /*bb370*/  HMMA.1688.F32.TF32 R8, R104.reuse, R132, R60 ;  /* 0x000000846808723c */ /* 0x042fe6000008103c */
        /* <DEDUP_REMOVED lines=22> */
[----:B------:R-:W4:Y:S01]  /*bb4e0*/  LDL.LU R75, [R1+0xc5c] ;  /* 0x000c5c00014b7983 */ /* 0x000f220000300800 */
[----:B--2---:R-:W-:-:S03]  /*bb4f0*/  IMAD.MOV.U32 R248, RZ, RZ, R80 ;  /* 0x000000fffff87224 */ /* 0x004fc600078e0050 */
[----:B------:R-:W2:Y:S01]  /*bb500*/  LDL.LU R84, [R1+0xc20] ;  /* 0x000c200001547983 */ /* 0x000ea20000300800 */
[----:B---3--:R-:W-:-:S03]  /*bb510*/  MOV R249, R81 ;  /* 0x0000005100f97202 */ /* 0x008fc60000000f00 */
[----:B------:R-:W2:Y:S04]  /*bb520*/  LDL.LU R85, [R1+0xc24] ;  /* 0x000c240001557983 */ /* 0x000ea80000300800 */
[----:B------:R-:W2:Y:S04]  /*bb530*/  LDL.LU R86, [R1+0xc28] ;  /* 0x000c280001567983 */ /* 0x000ea80000300800 */
[----:B------:R-:W2:Y:S01]  /*bb540*/  LDL.LU R87, [R1+0xc2c] ;  /* 0x000c2c0001577983 */ /* 0x000ea20000300800 */
[C---:B------:R-:W-:Y:S03]  /*bb550*/  HMMA.1688.F32.TF32 R116, R104.reuse, R244, R88 ;  /* 0x000000f46874723c */ /* 0x040fe60000081058 */
        /* <DEDUP_REMOVED lines=20> */
[----:B------:R-:W-:Y:S04]  /*bb6a0*/  STL [R1+0x972c], R228 ;  /* 0x00972ce401007387 */ /* 0x000fe80000100800 */
[----:B------:R-:W-:Y:S04]  /*bb6b0*/  STL [R1+0x9728], R229 ;  /* 0x009728e501007387 */ /* 0x000fe80000100800 */
[----:B------:R-:W-:Y:S04]  /*bb6c0*/  STL [R1+0x9734], R220 ;  /* 0x009734dc01007387 */ /* 0x000fe80000100800 */
[----:B------:R-:W-:Y:S04]  /*bb6d0*/  STL [R1+0x9730], R221 ;  /* 0x009730dd01007387 */ /* 0x000fe80000100800 */
[----:B----4-:R-:W4:Y:S04]  /*bb6e0*/  LDL R126, [R1+0x8] ;  /* 0x00000800017e7983 */ /* 0x010f280000100800 */
[----:B------:R-:W4:Y:S04]  /*bb6f0*/  LDL R127, [R1+0xc] ;  /* 0x00000c00017f7983 */ /* 0x000f280000100800 */
[----:B------:R-:W-:Y:S01]  /*bb700*/  STL [R1+0x973c], R216 ;  /* 0x00973cd801007387 */ /* 0x000fe20000100800 */
[C---:B------:R-:W-:Y:S03]  /*bb710*/  HMMA.1688.F32.TF32 R20, R104.reuse, R180, R20 ;  /* 0x000000b46814723c */ /* 0x040fe60000081014 */
[----:B------:R-:W-:Y:S04]  /*bb720*/  STL [R1+0x9738], R217 ;  /* 0x009738d901007387 */ /* 0x000fe80000100800 */
[----:B------:R-:W-:Y:S01]  /*bb730*/  STL [R1+0x9744], R212 ;  /* 0x009744d401007387 */ /* 0x000fe20000100800 */
[C---:B------:R-:W-:Y:S03]  /*bb740*/  HMMA.1688.F32.TF32 R28, R104.reuse, R240, R28 ;  /* 0x000000f0681c723c */ /* 0x040fe6000008101c */
[----:B------:R-:W-:Y:S03]  /*bb750*/  STL [R1+0x9740], R213 ;  /* 0x009740d501007387 */ /* 0x000fe60000100800 */
[C---:B------:R-:W-:Y:S01]  /*bb760*/  HMMA.1688.F32.TF32 R32, R104.reuse, R172, R32 ;  /* 0x000000ac6820723c */ /* 0x040fe20000081020 */
[----:B------:R-:W-:Y:S04]  /*bb770*/  STL [R1+0x9724], R193 ;  /* 0x009724c101007387 */ /* 0x000fe80000100800 */
[----:B------:R-:W-:Y:S01]  /*bb780*/  STL [R1+0x9720], R189 ;  /* 0x009720bd01007387 */ /* 0x000fe20000100800 */
[C---:B------:R-:W-:Y:S03]  /*bb790*/  HMMA.1688.F32.TF32 R36, R104.reuse, R144, R36 ;  /* 0x000000906824723c */ /* 0x040fe60000081024 */
[----:B------:R-:W-:Y:S03]  /*bb7a0*/  LDS R236, [R3+UR10+0x1c080] ;  /* 0x01c0800a03ec7984 */ /* 0x000fe60008000800 */
[C---:B------:R-:W-:Y:S01]  /*bb7b0*/  HMMA.1688.F32.TF32 R40, R104.reuse, R140, R40 ;  /* 0x0000008c6828723c */ /* 0x040fe20000081028 */
[----:B------:R-:W1:Y:S04]  /*bb7c0*/  LDS R237, [R252+UR10+0x1c080] ;  /* 0x01c0800afced7984 */ /* 0x000e680008000800 */
[----:B------:R-:W4:Y:S01]  /*bb7d0*/  LDS R235, [R252+UR10+0x22080] ;  /* 0x0220800afceb7984 */ /* 0x000f220008000800 */
        /* <DEDUP_REMOVED lines=13> */
[C---:B---3--:R-:W-:Y:S06]  /*bb8b0*/  HMMA.1688.F32.TF32 R80, R104.reuse, R212, R80 ;  /* 0x000000d46850723c */ /* 0x048fec0000081050 */
[C---:B------:R-:W-:Y:S06]  /*bb8c0*/  HMMA.1688.F32.TF32 R88, R104.reuse, R204, R88 ;  /* 0x000000cc6858723c */ /* 0x040fec0000081058 */
[C---:B------:R-:W-:Y:S06]  /*bb8d0*/  HMMA.1688.F32.TF32 R100, R104.reuse, R192, R100 ;  /* 0x000000c06864723c */ /* 0x040fec0000081064 */
[C---:B------:R-:W-:Y:S06]  /*bb8e0*/  HMMA.1688.F32.TF32 R108, R104.reuse, R188, R108 ;  /* 0x000000bc686c723c */ /* 0x040fec000008106c */
[----:B------:R-:W-:Y:S01]  /*bb8f0*/  HMMA.1688.F32.TF32 R104, R104, R136, R224 ;  /* 0x000000886868723c */ /* 0x000fe200000810e0 */
[----:B------:R-:W2:Y:S04]  /*bb900*/  LDL.LU.64 R226, [R1+0x9bb8] ;  /* 0x009bb80001e27983 */ /* 0x000ea80000300a00 */
[----:B------:R-:W2:Y:S01]  /*bb910*/  LDL.LU.64 R224, [R1+0x9bb0] ;  /* 0x009bb00001e07983 */ /* 0x000ea20000300a00 */
[C---:B-1----:R-:W-:Y:S03]  /*bb920*/  HMMA.1688.F32.TF32 R116, R236.reuse, R246, R116 ;  /* 0x000000f6ec74723c */ /* 0x042fe60000081074 */
[----:B------:R1:W-:Y:S03]  /*bb930*/  STL.64 [R1+0x9758], R250 ;  /* 0x009758fa01007387 */ /* 0x0003e60000100a00 */
[C---:B----4-:R-:W-:Y:S01]  /*bb940*/  HMMA.1688.F32.TF32 R120, R236.reuse, R126, R120 ;  /* 0x0000007eec78723c */ /* 0x050fe20000081078 */
[----:B------:R-:W-:Y:S05]  /*bb950*/  STL.64 [R1+0x9750], R248 ;  /* 0x009750f801007387 */ /* 0x000fea0000100a00 */
[C---:B------:R-:W-:Y:S07]  /*bb960*/  HMMA.1688.F32.TF32 R56, R236.reuse, R162, R56 ;  /* 0x000000a2ec38723c */ /* 0x040fee0000081038 */
[----:B------:R-:W-:Y:S01]  /*bb970*/  MOV R162, R219 ;  /* 0x000000db00a27202 */ /* 0x000fe20000000f00 */
[----:B------:R-:W-:Y:S01]  /*bb980*/  IMAD.MOV.U32 R163, RZ, RZ, R218 ;  /* 0x000000ffffa37224 */ /* 0x000fe200078e00da */
[----:B------:R-:W-:Y:S01]  /*bb990*/  HMMA.1688.F32.TF32 R52, R236, R158, R52 ;  /* 0x0000009eec34723c */ /* 0x000fe20000081034 */
[----:B------:R-:W-:-:S06]  /*bb9a0*/  IMAD.MOV.U32 R212, RZ, RZ, R150 ;  /* 0x000000ffffd47224 */ /* 0x000fcc00078e0096 */
[----:B------:R-:W-:Y:S01]  /*bb9b0*/  IMAD.MOV.U32 R158, RZ, RZ, R215 ;  /* 0x000000ffff9e7224 */ /* 0x000fe200078e00d7 */
[----:B------:R-:W-:Y:S01]  /*bb9c0*/  HMMA.1688.F32.TF32 R48, R236, R154, R48 ;  /* 0x0000009aec30723c */ /* 0x000fe20000081030 */
[----:B------:R-:W-:Y:S02]  /*bb9d0*/  IMAD.MOV.U32 R159, RZ, RZ, R214 ;  /* 0x000000ffff9f7224 */ /* 0x000fe400078e00d6 */
[----:B------:R-:W-:-:S04]  /*bb9e0*/  IMAD.MOV.U32 R213, RZ, RZ, R151 ;  /* 0x000000ffffd57224 */ /* 0x000fc800078e0097 */
        /* <DEDUP_REMOVED lines=9> */
[----:B------:R-:W-:-:S05]  /*bba80*/  IMAD.MOV.U32 R143, RZ, RZ, R202 ;  /* 0x000000ffff8f7224 */ /* 0x000fca00078e00ca */
[----:B------:R-:W-:Y:S02]  /*bba90*/  IMAD.MOV.U32 R217, RZ, RZ, R147 ;  /* 0x000000ffffd97224 */ /* 0x000fe400078e0093 */
[----:B------:R-:W-:Y:S02]  /*bbaa0*/  IMAD.MOV.U32 R220, RZ, RZ, R174 ;  /* 0x000000ffffdc7224 */ /* 0x000fe400078e00ae */
[----:B------:R-:W-:Y:S01]  /*bbab0*/  IMAD.MOV.U32 R146, RZ, RZ, R199 ;  /* 0x000000ffff927224 */ /* 0x000fe200078e00c7 */
[----:B------:R-:W-:Y:S01]  /*bbac0*/  MOV R147, R198 ;  /* 0x000000c600937202 */ /* 0x000fe20000000f00 */
[----:B------:R-:W-:Y:S06]  /*bbad0*/  HMMA.1688.F32.TF32 R32, R236, R174, R32 ;  /* 0x000000aeec20723c */ /* 0x000fec0000081020 */
[----:B------:R-:W-:-:S02]  /*bbae0*/  IMAD.MOV.U32 R221, RZ, RZ, R175 ;  /* 0x000000ffffdd7224 */ /* 0x000fc400078e00af */
[----:B------:R-:W-:Y:S01]  /*bbaf0*/  IMAD.MOV.U32 R174, RZ, RZ, R195 ;  /* 0x000000ffffae7224 */ /* 0x000fe200078e00c3 */
[----:B------:R-:W-:Y:S01]  /*bbb00*/  HMMA.1688.F32.TF32 R28, R236, R242, R28 ;  /* 0x000000f2ec1c723c */ /* 0x000fe2000008101c */
[----:B------:R-:W-:-:S06]  /*bbb10*/  IMAD.MOV.U32 R175, RZ, RZ, R194 ;  /* 0x000000ffffaf7224 */ /* 0x000fcc00078e00c2 */
[----:B------:R-:W-:Y:S01]  /*bbb20*/  IMAD.MOV.U32 R242, RZ, RZ, R18 ;  /* 0x000000fffff27224 */ /* 0x000fe200078e0012 */
[----:B------:R-:W-:Y:S01]  /*bbb30*/  HMMA.1688.F32.TF32 R64, R236, R170, R64 ;  /* 0x000000aaec40723c */ /* 0x000fe20000081040 */
[----:B------:R-:W-:-:S06]  /*bbb40*/  IMAD.MOV.U32 R243, RZ, RZ, R191 ;  /* 0x000000fffff37224 */ /* 0x000fcc00078e00bf */
[----:B------:R-:W-:Y:S02]  /*bbb50*/  IMAD.MOV.U32 R170, RZ, RZ, R190 ;  /* 0x000000ffffaa7224 */ /* 0x000fe400078e00be */
[----:B------:R-:W-:Y:S01]  /*bbb60*/  IMAD.MOV.U32 R171, RZ, RZ, R230 ;  /* 0x000000ffffab7224 */ /* 0x000fe200078e00e6 */
[C---:B--2---:R-:W-:Y:S01]  /*bbb70*/  HMMA.1688.F32.TF32 R224, R236.reuse, R250, R224 ;  /* 0x000000faece0723c */ /* 0x044fe200000810e0 */
[----:B-1----:R-:W2:Y:S04]  /*bbb80*/  LDL R250, [R1+0x38] ;  /* 0x0000380001fa7983 */ /* 0x002ea80000100800 */
[----:B------:R-:W2:Y:S04]  /*bbb90*/  LDL R251, [R1+0x3c] ;  /* 0x00003c0001fb7983 */ /* 0x000ea80000100800 */
[----:B------:R1:W-:Y:S04]  /*bbba0*/  STL.64 [R1+0x9ac0], R118 ;  /* 0x009ac07601007387 */ /* 0x0003e80000100a00 */
[----:B------:R-:W-:Y:S04]  /*bbbb0*/  STL.64 [R1+0x9ab8], R116 ;  /* 0x009ab87401007387 */ /* 0x000fe80000100a00 */
[----:B-1----:R-:W3:Y:S04]  /*bbbc0*/  LDL R118, [R1+0x28] ;  /* 0x0000280001767983 */ /* 0x002ee80000100800 */
[----:B------:R-:W3:Y:S04]  /*bbbd0*/  LDL R119, [R1+0x2c] ;  /* 0x00002c0001777983 */ /* 0x000ee80000100800 */
[----:B------:R1:W-:Y:S04]  /*bbbe0*/  STL.64 [R1+0x9768], R246 ;  /* 0x009768f601007387 */ /* 0x0003e80000100a00 */
[----:B------:R4:W-:Y:S04]  /*bbbf0*/  STL.64 [R1+0x9760], R244 ;  /* 0x009760f401007387 */ /* 0x0009e80000100a00 */
[----:B-1----:R-:W4:Y:S04]  /*bbc00*/  LDL.64 R246, [R1+0x18] ;  /* 0x0000180001f67983 */ /* 0x002f280000100a00 */
[----:B------:R-:W4:Y:S04]  /*bbc10*/  LDL.LU.64 R126, [R1+0x9ba8] ;  /* 0x009ba800017e7983 */ /* 0x000f280000300a00 */
[----:B------:R-:W4:Y:S04]  /*bbc20*/  LDL.LU.64 R124, [R1+0x9ba0] ;  /* 0x009ba000017c7983 */ /* 0x000f280000300a00 */
[----:B------:R-:W-:Y:S04]  /*bbc30*/  STL.64 [R1+0x9ab0], R122 ;  /* 0x009ab07a01007387 */ /* 0x000fe80000100a00 */
[----:B------:R-:W-:Y:S04]  /*bbc40*/  STL.64 [R1+0x9aa8], R120 ;  /* 0x009aa87801007387 */ /* 0x000fe80000100a00 */
[----:B------:R-:W3:Y:S04]  /*bbc50*/  LDL R160, [R1+0x1d0] ;  /* 0x0001d00001a07983 */ /* 0x000ee80000100800 */
[----:B------:R-:W3:Y:S04]  /*bbc60*/  LDL R161, [R1+0x1d4] ;  /* 0x0001d40001a17983 */ /* 0x000ee80000100800 */
[----:B------:R-:W3:Y:S04]  /*bbc70*/  LDL.LU R219, [R1+0x9b98] ;  /* 0x009b980001db7983 */ /* 0x000ee80000300800 */
[----:B------:R-:W3:Y:S04]  /*bbc80*/  LDL.LU R218, [R1+0x9b94] ;  /* 0x009b940001da7983 */ /* 0x000ee80000300800 */
        /* <DEDUP_REMOVED lines=31> */
[----:B------:R-:W4:Y:S01]  /*bbe80*/  LDL.LU R230, [R1+0x9b54] ;  /* 0x009b540001e67983 */ /* 0x000f220000300800 */
[----:B------:R-:W-:Y:S03]  /*bbe90*/  HMMA.1688.F32.TF32 R60, R236, R166, R60 ;  /* 0x000000a6ec3c723c */ /* 0x000fe6000008103c */
[----:B------:R-:W3:Y:S04]  /*bbea0*/  LDL R164, [R1+0x340] ;  /* 0x0003400001a47983 */ /* 0x000ee80000100800 */
[----:B------:R-:W3:Y:S01]  /*bbeb0*/  LDL R165, [R1+0x344] ;  /* 0x0003440001a57983 */ /* 0x000ee20000100800 */
[----:B------:R-:W-:-:S02]  /*bbec0*/  IMAD.MOV.U32 R166, RZ, RZ, R19 ;  /* 0x000000ffffa67224 */ /* 0x000fc400078e0013 */
[----:B------:R-:W-:Y:S01]  /*bbed0*/  IMAD.MOV.U32 R167, RZ, RZ, R139 ;  /* 0x000000ffffa77224 */ /* 0x000fe200078e008b */
[----:B------:R-:W3:Y:S04]  /*bbee0*/  LDL.LU R19, [R1+0x9b50] ;  /* 0x009b500001137983 */ /* 0x000ee80000300800 */
[----:B------:R-:W3:Y:S04]  /*bbef0*/  LDL.LU R139, [R1+0x9b4c] ;  /* 0x009b4c00018b7983 */ /* 0x000ee80000300800 */
[----:B------:R-:W3:Y:S01]  /*bbf00*/  LDL R248, [R1+0x330] ;  /* 0x0003300001f87983 */ /* 0x000ee20000100800 */
[----:B--2---:R-:W-:Y:S07]  /*bbf10*/  HMMA.1688.F32.TF32 R4, R236, R250, R4 ;  /* 0x000000faec04723c */ /* 0x004fee0000081004 */
[----:B------:R-:W-:-:S02]  /*bbf20*/  IMAD.MOV.U32 R250, RZ, RZ, R231 ;  /* 0x000000fffffa7224 */ /* 0x000fc400078e00e7 */
[----:B----4-:R-:W-:Y:S02]  /*bbf30*/  IMAD.MOV.U32 R249, RZ, RZ, R230 ;  /* 0x000000fffff97224 */ /* 0x010fe400078e00e6 */
[----:B------:R-:W2:Y:S04]  /*bbf40*/  LDL.LU R230, [R1+0x9b48] ;  /* 0x009b480001e67983 */ /* 0x000ea80000300800 */
[----:B------:R-:W2:Y:S01]  /*bbf50*/  LDL.LU R231, [R1+0x9b44] ;  /* 0x009b440001e77983 */ /* 0x000ea20000300800 */
[----:B------:R-:W-:Y:S01]  /*bbf60*/  MOV R251, R138 ;  /* 0x0000008a00fb7202 */ /* 0x000fe20000000f00 */
[----:B------:R-:W-:Y:S06]  /*bbf70*/  HMMA.1688.F32.TF32 R124, R236, R246, R124 ;  /* 0x000000f6ec7c723c */ /* 0x000fec000008107c */
[----:B------:R-:W-:Y:S01]  /*bbf80*/  IMAD.MOV.U32 R193, RZ, RZ, R246 ;  /* 0x000000ffffc17224 */ /* 0x000fe200078e00f6 */
[----:B------:R-:W4:Y:S01]  /*bbf90*/  LDL.LU R138, [R1+0x9b40] ;  /* 0x009b4000018a7983 */ /* 0x000f220000300800 */
[----:B------:R-:W-:-:S02]  /*bbfa0*/  IMAD.MOV.U32 R228, RZ, RZ, R178 ;  /* 0x000000ffffe47224 */ /* 0x000fc400078e00b2 */
[----:B------:R-:W-:Y:S01]  /*bbfb0*/  IMAD.MOV.U32 R229, RZ, RZ, R179 ;  /* 0x000000ffffe57224 */ /* 0x000fe200078e00b3 */
[----:B------:R-:W4:Y:S01]  /*bbfc0*/  LDL R244, [R1+0x320] ;  /* 0x0003200001f47983 */ /* 0x000f220000100800 */
[----:B------:R-:W-:Y:S02]  /*bbfd0*/  IMAD.MOV.U32 R189, RZ, RZ, R247 ;  /* 0x000000ffffbd7224 */ /* 0x000fe400078e00f7 */
[----:B------:R-:W-:Y:S01]  /*bbfe0*/  IMAD.MOV.U32 R246, RZ, RZ, R222 ;  /* 0x000000fffff67224 */ /* 0x000fe200078e00de */
[----:B------:R-:W4:Y:S01]  /*bbff0*/  LDL R245, [R1+0x324] ;  /* 0x0003240001f57983 */ /* 0x000f220000100800 */
[----:B------:R-:W-:-:S03]  /*bc000*/  IMAD.MOV.U32 R247, RZ, RZ, R223 ;  /* 0x000000fffff77224 */ /* 0x000fc600078e00df */
[----:B------:R-:W4:Y:S04]  /*bc010*/  LDL.LU R222, [R1+0x9b3c] ;  /* 0x009b3c0001de7983 */ /* 0x000f280000300800 */
[----:B------:R-:W4:Y:S04]  /*bc020*/  LDL.LU R223, [R1+0x9b38] ;  /* 0x009b380001df7983 */ /* 0x000f280000300800 */
[----:B--2---:R3:W-:Y:S01]  /*bc030*/  STL.64 [R1+0x9778], R230 ;  /* 0x009778e601007387 */ /* 0x0047e20000100a00 */
[----:B------:R-:W-:Y:S03]  /*bc040*/  HMMA.1688.F32.TF32 R68, R236, R230, R68 ;  /* 0x000000e6ec44723c */ /* 0x000fe60000081044 */
[----:B------:R1:W-:Y:S04]  /*bc050*/  STL.64 [R1+0x9770], R228 ;  /* 0x009770e401007387 */ /* 0x0003e80000100a00 */
[----:B---3--:R-:W-:-:S02]  /*bc060*/  IMAD.MOV.U32 R230, RZ, RZ, R218 ;  /* 0x000000ffffe67224 */ /* 0x008fc400078e00da */
[----:B------:R-:W-:Y:S01]  /*bc070*/  IMAD.MOV.U32 R231, RZ, RZ, R219 ;  /* 0x000000ffffe77224 */ /* 0x000fe200078e00db */
[----:B-1----:R-:W2:Y:S04]  /*bc080*/  LDL R228, [R1+0x310] ;  /* 0x0003100001e47983 */ /* 0x002ea80000100800 */
[----:B------:R-:W2:Y:S04]  /*bc090*/  LDL R229, [R1+0x314] ;  /* 0x0003140001e57983 */ /* 0x000ea80000100800 */
[----:B------:R-:W3:Y:S04]  /*bc0a0*/  LDL.LU R218, [R1+0x9b34] ;  /* 0x009b340001da7983 */ /* 0x000ee80000300800 */
[----:B------:R-:W3:Y:S01]  /*bc0b0*/  LDL.LU R219, [R1+0x9b30] ;  /* 0x009b300001db7983 */ /* 0x000ee20000300800 */
[----:B----4-:R-:W-:Y:S06]  /*bc0c0*/  HMMA.1688.F32.TF32 R72, R236, R222, R72 ;  /* 0x000000deec48723c */ /* 0x010fec0000081048 */
[----:B------:R1:W-:Y:S04]  /*bc0d0*/  STL.64 [R1+0x9788], R222 ;  /* 0x009788de01007387 */ /* 0x0003e80000100a00 */
[----:B------:R4:W-:Y:S01]  /*bc0e0*/  STL.64 [R1+0x9780], R220 ;  /* 0x009780dc01007387 */ /* 0x0009e20000100a00 */
[----:B-1----:R-:W-:-:S02]  /*bc0f0*/  IMAD.MOV.U32 R222, RZ, RZ, R214 ;  /* 0x000000ffffde7224 */ /* 0x002fc400078e00d6 */
[----:B------:R-:W-:Y:S01]  /*bc100*/  IMAD.MOV.U32 R223, RZ, RZ, R215 ;  /* 0x000000ffffdf7224 */ /* 0x000fe200078e00d7 */
[----:B----4-:R-:W4:Y:S04]  /*bc110*/  LDL R220, [R1+0x300] ;  /* 0x0003000001dc7983 */ /* 0x010f280000100800 */
[----:B------:R-:W4:Y:S04]  /*bc120*/  LDL R221, [R1+0x304] ;  /* 0x0003040001dd7983 */ /* 0x000f280000100800 */
[----:B------:R-:W2:Y:S04]  /*bc130*/  LDL.LU R214, [R1+0x9b2c] ;  /* 0x009b2c0001d67983 */ /* 0x000ea80000300800 */
[----:B------:R-:W2:Y:S04]  /*bc140*/  LDL.LU R215, [R1+0x9b28] ;  /* 0x009b280001d77983 */ /* 0x000ea80000300800 */
[----:B---3--:R1:W-:Y:S01]  /*bc150*/  STL.64 [R1+0x9798], R218 ;  /* 0x009798da01007387 */ /* 0x0083e20000100a00 */
[----:B------:R-:W-:Y:S03]  /*bc160*/  HMMA.1688.F32.TF32 R76, R236, R218, R76 ;  /* 0x000000daec4c723c */ /* 0x000fe6000008104c */
[----:B------:R3:W-:Y:S04]  /*bc170*/  STL.64 [R1+0x9790], R216 ;  /* 0x009790d801007387 */ /* 0x0007e80000100a00 */
[----:B-1----:R-:W-:-:S02]  /*bc180*/  IMAD.MOV.U32 R218, RZ, RZ, R210 ;  /* 0x000000ffffda7224 */ /* 0x002fc400078e00d2 */
[----:B------:R-:W-:Y:S01]  /*bc190*/  IMAD.MOV.U32 R219, RZ, RZ, R211 ;  /* 0x000000ffffdb7224 */ /* 0x000fe200078e00d3 */
[----:B---3--:R-:W3:Y:S04]  /*bc1a0*/  LDL R216, [R1+0x2f0] ;  /* 0x0002f00001d87983 */ /* 0x008ee80000100800 */
[----:B------:R-:W3:Y:S04]  /*bc1b0*/  LDL R217, [R1+0x2f4] ;  /* 0x0002f40001d97983 */ /* 0x000ee80000100800 */
[----:B------:R-:W4:Y:S04]  /*bc1c0*/  LDL.LU R210, [R1+0x9b24] ;  /* 0x009b240001d27983 */ /* 0x000f280000300800 */
[----:B------:R-:W4:Y:S04]  /*bc1d0*/  LDL.LU R211, [R1+0x9b20] ;  /* 0x009b200001d37983 */ /* 0x000f280000300800 */
[----:B--2---:R1:W-:Y:S01]  /*bc1e0*/  STL.64 [R1+0x97a8], R214 ;  /* 0x0097a8d601007387 */ /* 0x0043e20000100a00 */
[----:B------:R-:W-:Y:S03]  /*bc1f0*/  HMMA.1688.F32.TF32 R80, R236, R214, R80 ;  /* 0x000000d6ec50723c */ /* 0x000fe60000081050 */
[----:B------:R2:W-:Y:S04]  /*bc200*/  STL.64 [R1+0x97a0], R212 ;  /* 0x0097a0d401007387 */ /* 0x0005e80000100a00 */
[----:B-1----:R-:W-:-:S02]  /*bc210*/  IMAD.MOV.U32 R214, RZ, RZ, R206 ;  /* 0x000000ffffd67224 */ /* 0x002fc400078e00ce */
[----:B------:R-:W-:Y:S01]  /*bc220*/  IMAD.MOV.U32 R215, RZ, RZ, R207 ;  /* 0x000000ffffd77224 */ /* 0x000fe200078e00cf */
[----:B--2---:R-:W2:Y:S04]  /*bc230*/  LDL R212, [R1+0x2e0] ;  /* 0x0002e00001d47983 */ /* 0x004ea80000100800 */
[----:B------:R-:W2:Y:S04]  /*bc240*/  LDL R213, [R1+0x2e4] ;  /* 0x0002e40001d57983 */ /* 0x000ea80000100800 */
[----:B------:R-:W3:Y:S04]  /*bc250*/  LDL.LU R206, [R1+0x9b1c] ;  /* 0x009b1c0001ce7983 */ /* 0x000ee80000300800 */
[----:B------:R-:W3:Y:S04]  /*bc260*/  LDL.LU R207, [R1+0x9b18] ;  /* 0x009b180001cf7983 */ /* 0x000ee80000300800 */
[----:B----4-:R1:W-:Y:S01]  /*bc270*/  STL.64 [R1+0x97b8], R210 ;  /* 0x0097b8d201007387 */ /* 0x0103e20000100a00 */
[C---:B------:R-:W-:Y:S03]  /*bc280*/  HMMA.1688.F32.TF32 R84, R236.reuse, R210, R84 ;  /* 0x000000d2ec54723c */ /* 0x040fe60000081054 */
[----:B------:R4:W-:Y:S04]  /*bc290*/  STL.64 [R1+0x97b0], R208 ;  /* 0x0097b0d001007387 */ /* 0x0009e80000100a00 */
[----:B-1----:R-:W-:Y:S01]  /*bc2a0*/  MOV R210, R202 ;  /* 0x000000ca00d27202 */ /* 0x002fe20000000f00 */
        /* <DEDUP_REMOVED lines=24> */
[----:B------:R-:W-:Y:S03]  /*bc430*/  HMMA.1688.F32.TF32 R96, R236, R198, R96 ;  /* 0x000000c6ec60723c */ /* 0x000fe60000081060 */
[----:B------:R4:W-:Y:S04]  /*bc440*/  STL.64 [R1+0x97e0], R196 ;  /* 0x0097e0c401007387 */ /* 0x0009e80000100a00 */
[----:B-1----:R-:W-:-:S02]  /*bc450*/  IMAD.MOV.U32 R198, RZ, RZ, R191 ;  /* 0x000000ffffc67224 */ /* 0x002fc400078e00bf */
[----:B------:R-:W-:Y:S01]  /*bc460*/  IMAD.MOV.U32 R199, RZ, RZ, R18 ;  /* 0x000000ffffc77224 */ /* 0x000fe200078e0012 */
[----:B----4-:R-:W4:Y:S04]  /*bc470*/  LDL R196, [R1+0x2a0] ;  /* 0x0002a00001c47983 */ /* 0x010f280000100800 */
[----:B------:R-:W4:Y:S04]  /*bc480*/  LDL R197, [R1+0x2a4] ;  /* 0x0002a40001c57983 */ /* 0x000f280000100800 */
[----:B------:R-:W2:Y:S04]  /*bc490*/  LDL.LU R191, [R1+0x9afc] ;  /* 0x009afc0001bf7983 */ /* 0x000ea80000300800 */
[----:B------:R-:W4:Y:S04]  /*bc4a0*/  LDL.LU R18, [R1+0x9af8] ;  /* 0x009af80001127983 */ /* 0x000f280000300800 */
        /* <DEDUP_REMOVED lines=8> */
[----:B------:R-:W3:Y:S01]  /*bc530*/  LDL.LU R190, [R1+0x9af0] ;  /* 0x009af00001be7983 */ /* 0x000ee20000300800 */
[----:B------:R-:W-:Y:S03]  /*bc540*/  HMMA.1688.F32.TF32 R24, R236, R186, R24 ;  /* 0x000000baec18723c */ /* 0x000fe60000081018 */
[----:B------:R-:W4:Y:S04]  /*bc550*/  LDL R184, [R1+0x240] ;  /* 0x0002400001b87983 */ /* 0x000f280000100800 */
[----:B------:R-:W4:Y:S01]  /*bc560*/  LDL R185, [R1+0x244] ;  /* 0x0002440001b97983 */ /* 0x000f220000100800 */
[----:B--2---:R-:W-:-:S03]  /*bc570*/  IMAD.MOV.U32 R187, RZ, RZ, R191 ;  /* 0x000000ffffbb7224 */ /* 0x004fc600078e00bf */
[----:B------:R-:W2:Y:S04]  /*bc580*/  LDL R186, [R1+0x248] ;  /* 0x0002480001ba7983 */ /* 0x000ea80000100800 */
[----:B------:R-:W2:Y:S04]  /*bc590*/  LDL.LU R191, [R1+0x9aec] ;  /* 0x009aec0001bf7983 */ /* 0x000ea80000300800 */
[----:B------:R-:W2:Y:S01]  /*bc5a0*/  LDL R176, [R1+0x220] ;  /* 0x0002200001b07983 */ /* 0x000ea20000100800 */
[----:B---3--:R-:W-:-:S03]  /*bc5b0*/  MOV R177, R190 ;  /* 0x000000be00b17202 */ /* 0x008fc60000000f00 */
[----:B------:R-:W3:Y:S01]  /*bc5c0*/  LDL.LU R190, [R1+0x9ae8] ;  /* 0x009ae80001be7983 */ /* 0x000ee20000300800 */
[----:B------:R-:W-:Y:S07]  /*bc5d0*/  HMMA.1688.F32.TF32 R12, R236, R178, R12 ;  /* 0x000000b2ec0c723c */ /* 0x000fee000008100c */
[----:B----4-:R-:W-:Y:S02]  /*bc5e0*/  IMAD.MOV.U32 R178, RZ, RZ, R19 ;  /* 0x000000ffffb27224 */ /* 0x010fe400078e0013 */
[----:B------:R-:W4:Y:S01]  /*bc5f0*/  LDL.LU R19, [R1+0x9ae4] ;  /* 0x009ae40001137983 */ /* 0x000f220000300800 */
[----:B------:R-:W-:-:S03]  /*bc600*/  IMAD.MOV.U32 R179, RZ, RZ, R18 ;  /* 0x000000ffffb37224 */ /* 0x000fc600078e0012 */
[----:B------:R-:W4:Y:S01]  /*bc610*/  LDL.LU R18, [R1+0x9ae0] ;  /* 0x009ae00001127983 */ /* 0x000f220000300800 */
[----:B--2---:R-:W-:-:S03]  /*bc620*/  IMAD.MOV.U32 R180, RZ, RZ, R191 ;  /* 0x000000ffffb47224 */ /* 0x004fc600078e00bf */
[----:B------:R-:W2:Y:S04]  /*bc630*/  LDL R116, [R1+0x1e0] ;  /* 0x0001e00001747983 */ /* 0x000ea80000100800 */
[----:B------:R-:W2:Y:S04]  /*bc640*/  LDL R117, [R1+0x1e4] ;  /* 0x0001e40001757983 */ /* 0x000ea80000100800 */
[----:B------:R-:W2:Y:S01]  /*bc650*/  LDL R120, [R1+0x1f0] ;  /* 0x0001f00001787983 */ /* 0x000ea20000100800 */
[----:B---3--:R-:W-:-:S03]  /*bc660*/  IMAD.MOV.U32 R121, RZ, RZ, R190 ;  /* 0x000000ffff797224 */ /* 0x008fc600078e00be */
[----:B------:R-:W3:Y:S04]  /*bc670*/  LDL.LU R190, [R1+0x9adc] ;  /* 0x009adc0001be7983 */ /* 0x000ee80000300800 */
[----:B------:R-:W3:Y:S01]  /*bc680*/  LDL.LU R191, [R1+0x9ad8] ;  /* 0x009ad80001bf7983 */ /* 0x000ee20000300800 */
[----:B------:R-:W-:Y:S03]  /*bc690*/  HMMA.1688.F32.TF32 R20, R236, R182, R20 ;  /* 0x000000b6ec14723c */ /* 0x000fe60000081014 */
[----:B------:R-:W2:Y:S01]  /*bc6a0*/  LDL R181, [R1+0x234] ;  /* 0x0002340001b57983 */ /* 0x000ea20000100800 */
[----:B----4-:R-:W-:-:S03]  /*bc6b0*/  IMAD.MOV.U32 R133, RZ, RZ, R19 ;  /* 0x000000ffff857224 */ /* 0x010fc600078e0013 */
[----:B------:R-:W4:Y:S01]  /*bc6c0*/  LDL R182, [R1+0x238] ;  /* 0x0002380001b67983 */ /* 0x000f220000100800 */
[----:B------:R-:W-:-:S03]  /*bc6d0*/  IMAD.MOV.U32 R132, RZ, RZ, R18 ;  /* 0x000000ffff847224 */ /* 0x000fc600078e0012 */
        /* <DEDUP_REMOVED lines=11> */
[----:B------:R-:W4:Y:S01]  /*bc790*/  LDL.LU R139, [R1+0x9ac8] ;  /* 0x009ac800018b7983 */ /* 0x000f220000300800 */
[C---:B------:R-:W-:Y:S03]  /*bc7a0*/  HMMA.1688.F32.TF32 R128, R236.reuse, R118, R128 ;  /* 0x00000076ec80723c */ /* 0x040fe60000081080 */
[----:B--2---:R1:W-:Y:S03]  /*bc7b0*/  STL.64 [R1+0x9818], R18 ;  /* 0x0098181201007387 */ /* 0x0043e60000100a00 */
[C---:B------:R-:W-:Y:S01]  /*bc7c0*/  HMMA.1688.F32.TF32 R8, R236.reuse, R134, R8 ;  /* 0x00000086ec08723c */ /* 0x040fe20000081008 */
[----:B------:R2:W-:Y:S04]  /*bc7d0*/  STL.64 [R1+0x9810], R16 ;  /* 0x0098101001007387 */ /* 0x0005e80000100a00 */
[----:B------:R-:W-:Y:S01]  /*bc7e0*/  LDS R134, [R3+UR10+0x26080] ;  /* 0x0260800a03867984 */ /* 0x000fe20008000800 */
[----:B------:R-:W-:Y:S03]  /*bc7f0*/  HMMA.1688.F32.TF32 R112, R236, R18, R112 ;  /* 0x00000012ec70723c */ /* 0x000fe60000081070 */
[----:B-1----:R-:W3:Y:S04]  /*bc800*/  LDL R18, [R1+0x278] ;  /* 0x0002780001127983 */ /* 0x002ee80000100800 */
[----:B--2---:R-:W2:Y:S04]  /*bc810*/  LDL R16, [R1+0x270] ;  /* 0x0002700001107983 */ /* 0x004ea80000100800 */
[----:B------:R-:W2:Y:S04]  /*bc820*/  LDL R17, [R1+0x274] ;  /* 0x0002740001117983 */ /* 0x000ea80000100800 */
[----:B------:R-:W3:Y:S01]  /*bc830*/  LDL R19, [R1+0x27c] ;  /* 0x00027c0001137983 */ /* 0x000ee20000100800 */
[----:B------:R-:W-:Y:S03]  /*bc840*/  HMMA.1688.F32.TF32 R224, R232, R116, R224 ;  /* 0x00000074e8e0723c */ /* 0x000fe600000810e0 */
[----:B------:R-:W-:Y:S03]  /*bc850*/  LDS R135, [R252+UR10+0x26080] ;  /* 0x0260800afc877984 */ /* 0x000fe60008000800 */
[----:B----4-:R-:W-:Y:S01]  /*bc860*/  HMMA.1688.F32.TF32 R236, R236, R138, R104 ;  /* 0x0000008aecec723c */ /* 0x010fe20000081068 */
[----:B------:R-:W4:Y:S04]  /*bc870*/  LDL R104, [R1+0x250] ;  /* 0x0002500001687983 */ /* 0x000f280000100800 */
[----:B------:R-:W4:Y:S04]  /*bc880*/  LDL R105, [R1+0x254] ;  /* 0x0002540001697983 */ /* 0x000f280000100800 */
[----:B------:R1:W-:Y:S04]  /*bc890*/  STL.64 [R1+0x9828], R138 ;  /* 0x0098288a01007387 */ /* 0x0003e80000100a00 */
[----:B------:R2:W-:Y:S01]  /*bc8a0*/  STL.64 [R1+0x9820], R136 ;  /* 0x0098208801007387 */ /* 0x0005e20000100a00 */
[C---:B------:R-:W-:Y:S03]  /*bc8b0*/  HMMA.1688.F32.TF32 R124, R232.reuse, R132, R124 ;  /* 0x00000084e87c723c */ /* 0x040fe6000008107c */
[----:B------:R-:W-:Y:S04]  /*bc8c0*/  LDS R132, [R3+UR10+0x24080] ;  /* 0x0240800a03847984 */ /* 0x000fe80008000800 */
[----:B-1----:R-:W3:Y:S04]  /*bc8d0*/  LDL R138, [R1+0x268] ;  /* 0x00026800018a7983 */ /* 0x002ee80000100800 */
[----:B--2---:R-:W2:Y:S04]  /*bc8e0*/  LDL R136, [R1+0x260] ;  /* 0x0002600001887983 */ /* 0x004ea80000100800 */
[----:B------:R-:W2:Y:S04]  /*bc8f0*/  LDL R137, [R1+0x264] ;  /* 0x0002640001897983 */ /* 0x000ea80000100800 */
[----:B------:R-:W3:Y:S04]  /*bc900*/  LDL R139, [R1+0x26c] ;  /* 0x00026c00018b7983 */ /* 0x000ee80000100800 */
[----:B------:R-:W4:Y:S04]  /*bc910*/  LDL.LU.64 R118, [R1+0x9ac0] ;  /* 0x009ac00001767983 */ /* 0x000f280000300a00 */
[----:B------:R-:W4:Y:S04]  /*bc920*/  LDL.LU.64 R116, [R1+0x9ab8] ;  /* 0x009ab80001747983 */ /* 0x000f280000300a00 */
[----:B------:R-:W2:Y:S04]  /*bc930*/  LDL.LU.64 R122, [R1+0x9ab0] ;  /* 0x009ab000017a7983 */ /* 0x000ea80000300a00 */
[----:B------:R-:W1:Y:S01]  /*bc940*/  LDS R133, [R252+UR10+0x24080] ;  /* 0x0240800afc857984 */ /* 0x000e620008000800 */
[C---:B------:R-:W-:Y:S03]  /*bc950*/  HMMA.1688.F32.TF32 R128, R232.reuse, R176, R128 ;  /* 0x000000b0e880723c */ /* 0x040fe60000081080 */
[----:B------:R-:W-:Y:S03]  /*bc960*/  LDS R106, [R3+UR10+0x2a080] ;  /* 0x02a0800a036a7984 */ /* 0x000fe60008000800 */
[C---:B------:R-:W-:Y:S01]  /*bc970*/  HMMA.1688.F32.TF32 R4, R232.reuse, R180, R4 ;  /* 0x000000b4e804723c */ /* 0x040fe20000081004 */
[----:B------:R-:W-:Y:S05]  /*bc980*/  LDS R107, [R252+UR10+0x2a080] ;  /* 0x02a0800afc6b7984 */ /* 0x000fea0008000800 */
[----:B----4-:R-:W-:Y:S01]  /*bc990*/  HMMA.1688.F32.TF32 R116, R232, R120, R116 ;  /* 0x00000078e874723c */ /* 0x010fe20000081074 */
[----:B------:R-:W2:-:S15]  /*bc9a0*/  LDL.LU.64 R120, [R1+0x9aa8] ;  /* 0x009aa80001787983 */ /* 0x000e9e0000300a00 */
[----:B------:R-:W-:-:S07]  /*bc9b0*/  NOP ;  /* 0x0000000000007918 */ /* 0x000fce0000000000 */
[----:B------:R-:W-:Y:S04]  /*bc9c0*/  STL.64 [R1+0x9aa0], R118 ;  /* 0x009aa07601007387 */ /* 0x000fe80000100a00 */
[----:B------:R4:W-:Y:S04]  /*bc9d0*/  STL.64 [R1+0x9a98], R116 ;  /* 0x009a987401007387 */ /* 0x0009e80000100a00 */
[----:B----4-:R-:W2:Y:S04]  /*bc9e0*/  LDL R116, [R1+0x200] ;  /* 0x0002000001747983 */ /* 0x010ea80000100800 */
[----:B------:R-:W2:Y:S02]  /*bc9f0*/  LDL R117, [R1+0x204] ;  /* 0x0002040001757983 */ /* 0x000ea40000100800 */
[----:B--2---:R-:W-:-:S15]  /*bca00*/  HMMA.1688.F32.TF32 R120, R232, R116, R120 ;  /* 0x00000074e878723c */ /* 0x004fde0000081078 */
[----:B------:R-:W-:-:S08]  /*bca10*/  NOP ;  /* 0x0000000000007918 */ /* 0x000fd00000000000 */
[----:B------:R-:W-:Y:S04]  /*bca20*/  STL.64 [R1+0x9a90], R122 ;  /* 0x009a907a01007387 */ /* 0x000fe80000100a00 */
[----:B------:R-:W-:Y:S04]  /*bca30*/  STL.64 [R1+0x9a88], R120 ;  /* 0x009a887801007387 */ /* 0x000fe80000100a00 */
[----:B------:R-:W-:Y:S04]  /*bca40*/  STL.64 [R1+0x9a80], R126 ;  /* 0x009a807e01007387 */ /* 0x000fe80000100a00 */
[----:B------:R-:W-:Y:S04]  /*bca50*/  STL.64 [R1+0x9a78], R124 ;  /* 0x009a787c01007387 */ /* 0x000fe80000100a00 */
[----:B------:R2:W-:Y:S04]  /*bca60*/  STL.64 [R1+0x9a70], R178 ;  /* 0x009a70b201007387 */ /* 0x0005e80000100a00 */
[----:B------:R-:W1:Y:S04]  /*bca70*/  LDL R118, [R1+0x1e8] ;  /* 0x0001e80001767983 */ /* 0x000e680000100800 */
[----:B------:R-:W1:Y:S01]  /*bca80*/  LDL R119, [R1+0x1ec] ;  /* 0x0001ec0001777983 */ /* 0x000e620000100800 */
[C---:B------:R-:W-:Y:S03]  /*bca90*/  HMMA.1688.F32.TF32 R8, R232.reuse, R184, R8 ;  /* 0x000000b8e808723c */ /* 0x040fe60000081008 */
[----:B--2---:R-:W2:Y:S03]  /*bcaa0*/  LDL R178, [R1+0x218] ;  /* 0x0002180001b27983 */ /* 0x004ea60000100800 */
[C---:B------:R-:W-:Y:S01]  /*bcab0*/  HMMA.1688.F32.TF32 R12, R232.reuse, R104, R12 ;  /* 0x00000068e80c723c */ /* 0x040fe2000008100c */
[----:B------:R-:W2:Y:S04]  /*bcac0*/  LDL R179, [R1+0x21c] ;  /* 0x00021c0001b37983 */ /* 0x000ea80000100800 */
[----:B------:R-:W4:Y:S01]  /*bcad0*/  LDL R126, [R1+0x208] ;  /* 0x00020800017e7983 */ /* 0x000f220000100800 */
[C---:B------:R-:W-:Y:S03]  /*bcae0*/  HMMA.1688.F32.TF32 R20, R232.reuse, R136, R20 ;  /* 0x00000088e814723c */ /* 0x040fe60000081014 */
[----:B------:R-:W4:Y:S03]  /*bcaf0*/  LDL R127, [R1+0x20c] ;  /* 0x00020c00017f7983 */ /* 0x000f260000100800 */
[C---:B------:R-:W-:Y:S01]  /*bcb00*/  HMMA.1688.F32.TF32 R24, R232.reuse, R16, R24 ;  /* 0x00000010e818723c */ /* 0x040fe20000081018 */
[----:B------:R-:W2:Y:S04]  /*bcb10*/  LDL R122, [R1+0x1f8] ;  /* 0x0001f800017a7983 */ /* 0x000ea80000100800 */
[----:B------:R-:W2:Y:S01]  /*bcb20*/  LDL R123, [R1+0x1fc] ;  /* 0x0001fc00017b7983 */ /* 0x000ea20000100800 */
[C---:B---3--:R-:W-:Y:S03]  /*bcb30*/  HMMA.1688.F32.TF32 R28, R232.reuse, R188, R28 ;  /* 0x000000bce81c723c */ /* 0x048fe6000008101c */
[----:B------:R-:W-:Y:S03]  /*bcb40*/  LDS R104, [R3+UR10+0x28080] ;  /* 0x0280800a03687984 */ /* 0x000fe60008000800 */
[C---:B------:R-:W-:Y:S01]  /*bcb50*/  HMMA.1688.F32.TF32 R32, R232.reuse, R192, R32 ;  /* 0x000000c0e820723c */ /* 0x040fe20000081020 */
[----:B------:R-:W3:Y:S05]  /*bcb60*/  LDS R105, [R252+UR10+0x28080] ;  /* 0x0280800afc697984 */ /* 0x000eea0008000800 */
        /* <DEDUP_REMOVED lines=22> */
[C---:B-1----:R-:W-:Y:S03]  /*bccd0*/  HMMA.1688.F32.TF32 R224, R132.reuse, R118, R224 ;  /* 0x0000007684e0723c */ /* 0x042fe600000810e0 */
[----:B------:R-:W2:Y:S04]  /*bcce0*/  LDL.LU.64 R118, [R1+0x9aa0] ;  /* 0x009aa00001767983 */ /* 0x000ea80000300a00 */
[----:B------:R-:W2:Y:S02]  /*bccf0*/  LDL.LU.64 R116, [R1+0x9a98] ;  /* 0x009a980001747983 */ /* 0x000ea40000300a00 */
[C---:B--2---:R-:W-:Y:S02]  /*bcd00*/  HMMA.1688.F32.TF32 R116, R132.reuse, R122, R116 ;  /* 0x0000007a8474723c */ /* 0x044fe40000081074 */
[----:B------:R-:W4:Y:S04]  /*bcd10*/  LDL.LU.64 R122, [R1+0x9a90] ;  /* 0x009a9000017a7983 */ /* 0x000f280000300a00 */
[----:B------:R-:W4:Y:S02]  /*bcd20*/  LDL.LU.64 R120, [R1+0x9a88] ;  /* 0x009a880001787983 */ /* 0x000f240000300a00 */
[C---:B----4-:R-:W-:Y:S02]  /*bcd30*/  HMMA.1688.F32.TF32 R120, R132.reuse, R126, R120 ;  /* 0x0000007e8478723c */ /* 0x050fe40000081078 */
[----:B------:R-:W2:Y:S04]  /*bcd40*/  LDL.LU.64 R126, [R1+0x9a80] ;  /* 0x009a8000017e7983 */ /* 0x000ea80000300a00 */
[----:B------:R-:W2:Y:S02]  /*bcd50*/  LDL.LU.64 R124, [R1+0x9a78] ;  /* 0x009a7800017c7983 */ /* 0x000ea40000300a00 */
[C---:B--2---:R-:W-:Y:S02]  /*bcd60*/  HMMA.1688.F32.TF32 R124, R132.reuse, R178, R124 ;  /* 0x000000b2847c723c */ /* 0x044fe4000008107c */
[----:B------:R-:W2:Y:S04]  /*bcd70*/  LDL.LU.64 R178, [R1+0x9a70] ;  /* 0x009a700001b27983 */ /* 0x000ea80000300a00 */
[C---:B------:R-:W-:Y:S06]  /*bcd80*/  HMMA.1688.F32.TF32 R4, R132.reuse, R182, R4 ;  /* 0x000000b68404723c */ /* 0x040fec0000081004 */
[C---:B--2---:R-:W-:Y:S01]  /*bcd90*/  HMMA.1688.F32.TF32 R128, R132.reuse, R178, R128 ;  /* 0x000000b28480723c */ /* 0x044fe20000081080 */
[----:B------:R-:W2:Y:S04]  /*bcda0*/  LDL.LU.64 R178, [R1+0x9a68] ;  /* 0x009a680001b27983 */ /* 0x000ea80000300a00 */
[----:B------:R-:W4:Y:S04]  /*bcdb0*/  LDL.LU.64 R176, [R1+0x9a60] ;  /* 0x009a600001b07983 */ /* 0x000f280000300a00 */
[----:B------:R-:W2:Y:S04]  /*bcdc0*/  LDL.LU.64 R182, [R1+0x9a58] ;  /* 0x009a580001b67983 */ /* 0x000ea80000300a00 */
[----:B------:R-:W3:Y:S01]  /*bcdd0*/  LDL.LU.64 R180, [R1+0x9a50] ;  /* 0x009a500001b47983 */ /* 0x000ee20000300a00 */
[C---:B------:R-:W-:Y:S03]  /*bcde0*/  HMMA.1688.F32.TF32 R8, R132.reuse, R186, R8 ;  /* 0x000000ba8408723c */ /* 0x040fe60000081008 */
[----:B------:R-:W2:Y:S03]  /*bcdf0*/  LDL.LU.64 R186, [R1+0x9a48] ;  /* 0x009a480001ba7983 */ /* 0x000ea60000300a00 */
[----:B------:R-:W-:Y:S01]  /*bce00*/  HMMA.1688.F32.TF32 R68, R132, R246, R68 ;  /* 0x000000f68444723c */ /* 0x000fe20000081044 */
[----:B------:R-:W4:Y:S04]  /*bce10*/  LDL.LU.64 R184, [R1+0x9a40] ;  /* 0x009a400001b87983 */ /* 0x000f280000300a00 */
[----:B------:R-:W2:Y:S04]  /*bce20*/  LDL R244, [R1+0x130] ;  /* 0x0001300001f47983 */ /* 0x000ea80000100800 */
[----:B------:R-:W2:Y:S01]  /*bce30*/  LDL R245, [R1+0x134] ;  /* 0x0001340001f57983 */ /* 0x000ea20000100800 */
[----:B---3--:R-:W-:-:S03]  /*bce40*/  IMAD.MOV.U32 R246, RZ, RZ, R180 ;  /* 0x000000fffff67224 */ /* 0x008fc600078e00b4 */
[----:B------:R-:W3:Y:S01]  /*bce50*/  LDL.LU R180, [R1+0x9a3c] ;  /* 0x009a3c0001b47983 */ /* 0x000ee20000300800 */
[----:B------:R-:W-:-:S03]  /*bce60*/  IMAD.MOV.U32 R247, RZ, RZ, R181 ;  /* 0x000000fffff77224 */ /* 0x000fc600078e00b5 */
[----:B------:R-:W2:Y:S01]  /*bce70*/  LDL.LU R181, [R1+0x9a38] ;  /* 0x009a380001b57983 */ /* 0x000ea20000300800 */
[C---:B------:R-:W-:Y:S03]  /*bce80*/  HMMA.1688.F32.TF32 R64, R132.reuse, R230, R64 ;  /* 0x000000e68440723c */ /* 0x040fe60000081040 */
[----:B------:R-:W2:Y:S04]  /*bce90*/  LDL R228, [R1+0x140] ;  /* 0x0001400001e47983 */ /* 0x000ea80000100800 */
[----:B------:R-:W2:Y:S01]  /*bcea0*/  LDL R229, [R1+0x144] ;  /* 0x0001440001e57983 */ /* 0x000ea20000100800 */
[----:B----4-:R-:W-:Y:S01]  /*bceb0*/  MOV R230, R184 ;  /* 0x000000b800e67202 */ /* 0x010fe20000000f00 */
[----:B------:R-:W-:Y:S01]  /*bcec0*/  IMAD.MOV.U32 R231, RZ, RZ, R185 ;  /* 0x000000ffffe77224 */ /* 0x000fe200078e00b9 */
[----:B------:R-:W-:Y:S01]  /*bced0*/  HMMA.1688.F32.TF32 R60, R132, R222, R60 ;  /* 0x000000de843c723c */ /* 0x000fe2000008103c */
[----:B------:R-:W4:Y:S04]  /*bcee0*/  LDL.LU R184, [R1+0x9a34] ;  /* 0x009a340001b87983 */ /* 0x000f280000300800 */
[----:B------:R-:W4:Y:S04]  /*bcef0*/  LDL.LU R185, [R1+0x9a30] ;  /* 0x009a300001b97983 */ /* 0x000f280000300800 */
[----:B------:R-:W4:Y:S04]  /*bcf00*/  LDL R220, [R1+0x150] ;  /* 0x0001500001dc7983 */ /* 0x000f280000100800 */
[----:B------:R-:W4:Y:S01]  /*bcf10*/  LDL R221, [R1+0x154] ;  /* 0x0001540001dd7983 */ /* 0x000f220000100800 */
[----:B---3--:R-:W-:-:S02]  /*bcf20*/  IMAD.MOV.U32 R223, RZ, RZ, R180 ;  /* 0x000000ffffdf7224 */ /* 0x008fc400078e00b4 */
[----:B--2---:R-:W-:Y:S02]  /*bcf30*/  IMAD.MOV.U32 R222, RZ, RZ, R181 ;  /* 0x000000ffffde7224 */ /* 0x004fe400078e00b5 */
[----:B------:R-:W2:Y:S04]  /*bcf40*/  LDL.LU R181, [R1+0x9a2c] ;  /* 0x009a2c0001b57983 */ /* 0x000ea80000300800 */
[----:B------:R-:W3:Y:S01]  /*bcf50*/  LDL.LU R180, [R1+0x9a28] ;  /* 0x009a280001b47983 */ /* 0x000ee20000300800 */
[C---:B------:R-:W-:Y:S03]  /*bcf60*/  HMMA.1688.F32.TF32 R48, R132.reuse, R210, R48 ;  /* 0x000000d28430723c */ /* 0x040fe60000081030 */
[----:B------:R-:W4:Y:S03]  /*bcf70*/  LDL R212, [R1+0x170] ;  /* 0x0001700001d47983 */ /* 0x000f260000100800 */
[----:B------:R-:W-:Y:S01]  /*bcf80*/  HMMA.1688.F32.TF32 R52, R132, R214, R52 ;  /* 0x000000d68434723c */ /* 0x000fe20000081034 */
[----:B------:R-:W4:Y:S04]  /*bcf90*/  LDL R213, [R1+0x174] ;  /* 0x0001740001d57983 */ /* 0x000f280000100800 */
[----:B------:R-:W4:Y:S04]  /*bcfa0*/  LDL R214, [R1+0x178] ;  /* 0x0001780001d67983 */ /* 0x000f280000100800 */
[----:B------:R-:W4:Y:S04]  /*bcfb0*/  LDL R215, [R1+0x17c] ;  /* 0x00017c0001d77983 */ /* 0x000f280000100800 */
[----:B------:R-:W4:Y:S04]  /*bcfc0*/  LDL R208, [R1+0x180] ;  /* 0x0001800001d07983 */ /* 0x000f280000100800 */
[----:B------:R-:W4:Y:S01]  /*bcfd0*/  LDL R209, [R1+0x184] ;  /* 0x0001840001d17983 */ /* 0x000f220000100800 */
[----:B--2---:R-:W-:-:S02]  /*bcfe0*/  IMAD.MOV.U32 R211, RZ, RZ, R181 ;  /* 0x000000ffffd37224 */ /* 0x004fc400078e00b5 */
[----:B---3--:R-:W-:Y:S02]  /*bcff0*/  IMAD.MOV.U32 R210, RZ, RZ, R180 ;  /* 0x000000ffffd27224 */ /* 0x008fe400078e00b4 */
[----:B------:R-:W2:Y:S04]  /*bd000*/  LDL.LU R180, [R1+0x9a24] ;  /* 0x009a240001b47983 */ /* 0x000ea80000300800 */
[----:B------:R-:W3:Y:S04]  /*bd010*/  LDL.LU R181, [R1+0x9a20] ;  /* 0x009a200001b57983 */ /* 0x000ee80000300800 */
[----:B------:R-:W3:Y:S04]  /*bd020*/  LDL R168, [R1+0x3f0] ;  /* 0x0003f00001a87983 */ /* 0x000ee80000100800 */
[----:B------:R-:W3:Y:S04]  /*bd030*/  LDL R169, [R1+0x3f4] ;  /* 0x0003f40001a97983 */ /* 0x000ee80000100800 */
[----:B------:R-:W3:Y:S04]  /*bd040*/  LDL R164, [R1+0x3e0] ;  /* 0x0003e00001a47983 */ /* 0x000ee80000100800 */
[----:B------:R-:W3:Y:S01]  /*bd050*/  LDL R165, [R1+0x3e4] ;  /* 0x0003e40001a57983 */ /* 0x000ee20000100800 */
[C---:B------:R-:W-:Y:S03]  /*bd060*/  HMMA.1688.F32.TF32 R20, R132.reuse, R138, R20 ;  /* 0x0000008a8414723c */ /* 0x040fe60000081014 */
[----:B------:R-:W3:Y:S03]  /*bd070*/  LDL R204, [R1+0x190] ;  /* 0x0001900001cc7983 */ /* 0x000ee60000100800 */
[C---:B------:R-:W-:Y:S01]  /*bd080*/  HMMA.1688.F32.TF32 R24, R132.reuse, R18, R24 ;  /* 0x000000128418723c */ /* 0x040fe20000081018 */
        /* <DEDUP_REMOVED lines=13> */
[----:B------:R-:W3:Y:S04]  /*bd160*/  LDL R206, [R1+0x198] ;  /* 0x0001980001ce7983 */ /* 0x000ee80000100800 */
[----:B------:R-:W3:Y:S01]  /*bd170*/  LDL R207, [R1+0x19c] ;  /* 0x00019c0001cf7983 */ /* 0x000ee20000100800 */
[----:B------:R-:W-:Y:S03]  /*bd180*/  HMMA.1688.F32.TF32 R56, R132, R218, R56 ;  /* 0x000000da8438723c */ /* 0x000fe60000081038 */
[----:B------:R-:W3:Y:S04]  /*bd190*/  LDL R195, [R1+0x1cc] ;  /* 0x0001cc0001c37983 */ /* 0x000ee80000100800 */
[----:B------:R-:W3:Y:S01]  /*bd1a0*/  LDL R188, [R1+0x440] ;  /* 0x0004400001bc7983 */ /* 0x000ee20000100800 */
[----:B----4-:R-:W-:-:S03]  /*bd1b0*/  IMAD.MOV.U32 R218, RZ, RZ, R185 ;  /* 0x000000ffffda7224 */ /* 0x010fc600078e00b9 */
[----:B------:R-:W4:Y:S04]  /*bd1c0*/  LDL R189, [R1+0x444] ;  /* 0x0004440001bd7983 */ /* 0x000f280000100800 */
        /* <DEDUP_REMOVED lines=14> */
[----:B------:R-:W-:Y:S01]  /*bd2b0*/  IMAD.MOV.U32 R219, RZ, RZ, R184 ;  /* 0x000000ffffdb7224 */ /* 0x000fe200078e00b8 */
[C---:B------:R-:W-:Y:S07]  /*bd2c0*/  HMMA.1688.F32.TF32 R72, R132.reuse, R250, R72 ;  /* 0x000000fa8448723c */ /* 0x040fee0000081048 */
[----:B------:R-:W-:Y:S01]  /*bd2d0*/  IMAD.MOV.U32 R250, RZ, RZ, R176 ;  /* 0x000000fffffa7224 */ /* 0x000fe200078e00b0 */
[----:B------:R-:W-:Y:S01]  /*bd2e0*/  MOV R251, R177 ;  /* 0x000000b100fb7202 */ /* 0x000fe20000000f00 */
        /* <DEDUP_REMOVED lines=11> */
[C---:B------:R-:W-:Y:S06]  /*bd3a0*/  HMMA.1688.F32.TF32 R76, R132.reuse, R166, R76 ;  /* 0x000000a6844c723c */ /* 0x040fec000008104c */
[----:B------:R-:W-:Y:S01]  /*bd3b0*/  HMMA.1688.F32.TF32 R80, R132, R170, R80 ;  /* 0x000000aa8450723c */ /* 0x000fe20000081050 */
[----:B------:R-:W-:Y:S04]  /*bd3c0*/  LDS R134, [R3+UR10+0x2e080] ;  /* 0x02e0800a03867984 */ /* 0x000fe80008000800 */
[----:B------:R-:W-:Y:S01]  /*bd3d0*/  LDS R135, [R252+UR10+0x2e080] ;  /* 0x02e0800afc877984 */ /* 0x000fe20008000800 */
[----:B--2---:R-:W-:-:S02]  /*bd3e0*/  IMAD.MOV.U32 R203, RZ, RZ, R180 ;  /* 0x000000ffffcb7224 */ /* 0x004fc400078e00b4 */
[----:B---3--:R-:W-:Y:S02]  /*bd3f0*/  IMAD.MOV.U32 R202, RZ, RZ, R181 ;  /* 0x000000ffffca7224 */ /* 0x008fe400078e00b5 */
[----:B------:R-:W2:Y:S04]  /*bd400*/  LDL.LU R181, [R1+0x9a1c] ;  /* 0x009a1c0001b57983 */ /* 0x000ea80000300800 */
[----:B------:R-:W3:Y:S04]  /*bd410*/  LDL.LU R180, [R1+0x9a18] ;  /* 0x009a180001b47983 */ /* 0x000ee80000300800 */
[----:B------:R-:W2:Y:S04]  /*bd420*/  LDL R216, [R1+0x160] ;  /* 0x0001600001d87983 */ /* 0x000ea80000100800 */
[----:B------:R-:W2:Y:S01]  /*bd430*/  LDL R217, [R1+0x164] ;  /* 0x0001640001d97983 */ /* 0x000ea20000100800 */
[C---:B------:R-:W-:Y:S03]  /*bd440*/  HMMA.1688.F32.TF32 R116, R104.reuse, R168, R116 ;  /* 0x000000a86874723c */ /* 0x040fe60000081074 */
[----:B------:R-:W3:Y:S04]  /*bd450*/  LDL.LU R185, [R1+0x9a14] ;  /* 0x009a140001b97983 */ /* 0x000ee80000300800 */
[----:B------:R-:W2:Y:S04]  /*bd460*/  LDL.LU R184, [R1+0x9a10] ;  /* 0x009a100001b87983 */ /* 0x000ea80000300800 */
[----:B------:R-:W3:Y:S04]  /*bd470*/  LDL R248, [R1+0x120] ;  /* 0x0001200001f87983 */ /* 0x000ee80000100800 */
[----:B------:R-:W3:Y:S04]  /*bd480*/  LDL R249, [R1+0x124] ;  /* 0x0001240001f97983 */ /* 0x000ee80000100800 */
[----:B------:R-:W3:Y:S04]  /*bd490*/  LDL.LU R176, [R1+0x9a0c] ;  /* 0x009a0c0001b07983 */ /* 0x000ee80000300800 */
[----:B------:R-:W3:Y:S04]  /*bd4a0*/  LDL.LU R177, [R1+0x9a08] ;  /* 0x009a080001b17983 */ /* 0x000ee80000300800 */
        /* <DEDUP_REMOVED lines=14> */
[C---:B------:R-:W-:Y:S03]  /*bd590*/  HMMA.1688.F32.TF32 R224, R104.reuse, R164, R224 ;  /* 0x000000a468e0723c */ /* 0x040fe600000810e0 */
[----:B------:R-:W3:Y:S04]  /*bd5a0*/  LDL.LU.64 R162, [R1+0x9990] ;  /* 0x0099900001a27983 */ /* 0x000ee80000300a00 */
[----:B------:R-:W3:Y:S04]  /*bd5b0*/  LDL.LU.64 R160, [R1+0x9988] ;  /* 0x0099880001a07983 */ /* 0x000ee80000300a00 */
[----:B------:R-:W2:Y:S04]  /*bd5c0*/  LDL R132, [R1+0x400] ;  /* 0x0004000001847983 */ /* 0x000ea80000100800 */
[----:B------:R-:W2:Y:S04]  /*bd5d0*/  LDL R133, [R1+0x404] ;  /* 0x0004040001857983 */ /* 0x000ea80000100800 */
[----:B------:R-:W3:Y:S04]  /*bd5e0*/  LDL.LU.64 R166, [R1+0x9980] ;  /* 0x0099800001a67983 */ /* 0x000ee80000300a00 */
[----:B------:R-:W3:Y:S04]  /*bd5f0*/  LDL.LU.64 R164, [R1+0x9978] ;  /* 0x0099780001a47983 */ /* 0x000ee80000300a00 */
[----:B------:R-:W3:Y:S04]  /*bd600*/  LDL.LU.64 R170, [R1+0x9970] ;  /* 0x0099700001aa7983 */ /* 0x000ee80000300a00 */
[----:B------:R-:W3:Y:S04]  /*bd610*/  LDL.LU.64 R168, [R1+0x9968] ;  /* 0x0099680001a87983 */ /* 0x000ee80000300a00 */
[----:B------:R-:W-:Y:S04]  /*bd620*/  STL.64 [R1+0x9948], R118 ;  /* 0x0099487601007387 */ /* 0x000fe80000100a00 */
[----:B------:R1:W-:Y:S04]  /*bd630*/  STL.64 [R1+0x9940], R116 ;  /* 0x0099407401007387 */ /* 0x0003e80000100a00 */
[----:B-1----:R-:W3:Y:S04]  /*bd640*/  LDL R116, [R1+0x3d0] ;  /* 0x0003d00001747983 */ /* 0x002ee80000100800 */
[----:B------:R-:W3:Y:S01]  /*bd650*/  LDL R117, [R1+0x3d4] ;  /* 0x0003d40001757983 */ /* 0x000ee20000100800 */
[C---:B----4-:R-:W-:Y:S03]  /*bd660*/  HMMA.1688.F32.TF32 R128, R104.reuse, R232, R128 ;  /* 0x000000e86880723c */ /* 0x050fe60000081080 */
[----:B------:R-:W-:Y:S03]  /*bd670*/  LDS R232, [R3+UR10+0x30080] ;  /* 0x0300800a03e87984 */ /* 0x000fe60008000800 */
[C---:B------:R-:W-:Y:S01]  /*bd680*/  HMMA.1688.F32.TF32 R4, R104.reuse, R136, R4 ;  /* 0x000000886804723c */ /* 0x040fe20000081004 */
[----:B------:R-:W-:Y:S05]  /*bd690*/  LDS R233, [R252+UR10+0x30080] ;  /* 0x0300800afce97984 */ /* 0x000fea0008000800 */
[C---:B--2---:R-:W-:Y:S01]  /*bd6a0*/  HMMA.1688.F32.TF32 R124, R104.reuse, R132, R124 ;  /* 0x00000084687c723c */ /* 0x044fe2000008107c */
[----:B------:R-:W-:Y:S04]  /*bd6b0*/  LDS R132, [R3+UR10+0x2c080] ;  /* 0x02c0800a03847984 */ /* 0x000fe80008000800 */
[----:B------:R-:W1:Y:S01]  /*bd6c0*/  LDS R133, [R252+UR10+0x2c080] ;  /* 0x02c0800afc857984 */ /* 0x000e620008000800 */
[----:B---3--:R-:W-:-:S15]  /*bd6d0*/  HMMA.1688.F32.TF32 R120, R104, R116, R120 ;  /* 0x000000746878723c */ /* 0x008fde0000081078 */
[----:B------:R-:W-:-:S08]  /*bd6e0*/  NOP ;  /* 0x0000000000007918 */ /* 0x000fd00000000000 */
[----:B------:R-:W-:Y:S04]  /*bd6f0*/  STL.64 [R1+0x9938], R122 ;  /* 0x0099387a01007387 */ /* 0x000fe80000100a00 */
[----:B------:R-:W-:Y:S04]  /*bd700*/  STL.64 [R1+0x9930], R120 ;  /* 0x0099307801007387 */ /* 0x000fe80000100a00 */
[----:B------:R2:W-:Y:S04]  /*bd710*/  STL.64 [R1+0x9928], R126 ;  /* 0x0099287e01007387 */ /* 0x0005e80000100a00 */
[----:B------:R-:W-:Y:S04]  /*bd720*/  STL.64 [R1+0x9920], R124 ;  /* 0x0099207c01007387 */ /* 0x000fe80000100a00 */
[----:B------:R3:W-:Y:S04]  /*bd730*/  STL.64 [R1+0x9918], R130 ;  /* 0x0099188201007387 */ /* 0x0007e80000100a00 */
[----:B------:R4:W-:Y:S01]  /*bd740*/  STL.64 [R1+0x9910], R128 ;  /* 0x0099108001007387 */ /* 0x0009e20000100a00 */
[----:B--2---:R-:W-:-:S02]  /*bd750*/  IMAD.MOV.U32 R126, RZ, RZ, R184 ;  /* 0x000000ffff7e7224 */ /* 0x004fc400078e00b8 */
[----:B------:R-:W-:Y:S02]  /*bd760*/  IMAD.MOV.U32 R127, RZ, RZ, R185 ;  /* 0x000000ffff7f7224 */ /* 0x000fe400078e00b9 */
[----:B---3--:R-:W-:Y:S02]  /*bd770*/  IMAD.MOV.U32 R130, RZ, RZ, R180 ;  /* 0x000000ffff827224 */ /* 0x008fe400078e00b4 */
[----:B------:R-:W2:Y:S01]  /*bd780*/  LDL.LU R180, [R1+0x9964] ;  /* 0x0099640001b47983 */ /* 0x000ea20000300800 */
[----:B------:R-:W-:-:S03]  /*bd790*/  IMAD.MOV.U32 R131, RZ, RZ, R181 ;  /* 0x000000ffff837224 */ /* 0x000fc600078e00b5 */
[----:B------:R-:W2:Y:S01]  /*bd7a0*/  LDL.LU R181, [R1+0x9960] ;  /* 0x0099600001b57983 */ /* 0x000ea20000300800 */
[----:B------:R-:W-:-:S03]  /*bd7b0*/  IMAD.MOV.U32 R122, RZ, RZ, R240 ;  /* 0x000000ffff7a7224 */ /* 0x000fc600078e00f0 */
[----:B------:R-:W3:Y:S01]  /*bd7c0*/  LDL.LU R184, [R1+0x995c] ;  /* 0x00995c0001b87983 */ /* 0x000ee20000300800 */
[----:B------:R-:W-:-:S03]  /*bd7d0*/  IMAD.MOV.U32 R123, RZ, RZ, R241 ;  /* 0x000000ffff7b7224 */ /* 0x000fc600078e00f1 */
[----:B------:R-:W3:Y:S04]  /*bd7e0*/  LDL.LU R185, [R1+0x9958] ;  /* 0x0099580001b97983 */ /* 0x000ee80000300800 */
[----:B------:R-:W4:Y:S04]  /*bd7f0*/  LDL.LU R240, [R1+0x9954] ;  /* 0x0099540001f07983 */ /* 0x000f280000300800 */
[----:B------:R-:W4:Y:S04]  /*bd800*/  LDL.LU R241, [R1+0x9950] ;  /* 0x0099500001f17983 */ /* 0x000f280000300800 */
[----:B------:R-:W1:Y:S04]  /*bd810*/  LDL R118, [R1+0x3e8] ;  /* 0x0003e80001767983 */ /* 0x000e680000100800 */
[----:B------:R-:W1:Y:S01]  /*bd820*/  LDL R119, [R1+0x3ec] ;  /* 0x0003ec0001777983 */ /* 0x000e620000100800 */
        /* <DEDUP_REMOVED lines=25> */
[----:B----4-:R-:W-:Y:S01]  /*bd9c0*/  HMMA.1688.F32.TF32 R64, R104, R240, R64 ;  /* 0x000000f06840723c */ /* 0x010fe20000081040 */
[----:B------:R-:W2:Y:S04]  /*bd9d0*/  LDL R106, [R1+0x418] ;  /* 0x00041800016a7983 */ /* 0x000ea80000100800 */
[----:B------:R-:W2:Y:S01]  /*bd9e0*/  LDL R107, [R1+0x41c] ;  /* 0x00041c00016b7983 */ /* 0x000ea20000100800 */
[C---:B-1----:R-:W-:Y:S03]  /*bd9f0*/  HMMA.1688.F32.TF32 R224, R132.reuse, R118, R224 ;  /* 0x0000007684e0723c */ /* 0x042fe600000810e0 */
[----:B------:R-:W3:Y:S04]  /*bda00*/  LDL.LU.64 R118, [R1+0x9948] ;  /* 0x0099480001767983 */ /* 0x000ee80000300a00 */
[----:B------:R-:W3:Y:S01]  /*bda10*/  LDL.LU.64 R116, [R1+0x9940] ;  /* 0x0099400001747983 */ /* 0x000ee20000300a00 */
[C---:B------:R-:W-:Y:S06]  /*bda20*/  HMMA.1688.F32.TF32 R28, R132.reuse, R202, R28 ;  /* 0x000000ca841c723c */ /* 0x040fec000008101c */
[C---:B------:R-:W-:Y:S06]  /*bda30*/  HMMA.1688.F32.TF32 R32, R132.reuse, R206, R32 ;  /* 0x000000ce8420723c */ /* 0x040fec0000081020 */
[C---:B------:R-:W-:Y:S01]  /*bda40*/  HMMA.1688.F32.TF32 R36, R132.reuse, R210, R36 ;  /* 0x000000d28424723c */ /* 0x040fe20000081024 */
[----:B------:R-:W-:Y:S01]  /*bda50*/  IMAD.MOV.U32 R212, RZ, RZ, R174 ;  /* 0x000000ffffd47224 */ /* 0x000fe200078e00ae */
[----:B------:R-:W-:Y:S04]  /*bda60*/  LDS R104, [R3+UR10+0x34080] ;  /* 0x0340800a03687984 */ /* 0x000fe80008000800 */
[C---:B------:R-:W-:Y:S01]  /*bda70*/  HMMA.1688.F32.TF32 R40, R132.reuse, R214, R40 ;  /* 0x000000d68428723c */ /* 0x040fe20000081028 */
[----:B------:R-:W-:Y:S01]  /*bda80*/  IMAD.MOV.U32 R213, RZ, RZ, R175 ;  /* 0x000000ffffd57224 */ /* 0x000fe200078e00af */
[----:B------:R-:W-:Y:S04]  /*bda90*/  LDS R105, [R252+UR10+0x34080] ;  /* 0x0340800afc697984 */ /* 0x000fe80008000800 */
[C---:B---3--:R-:W-:Y:S01]  /*bdaa0*/  HMMA.1688.F32.TF32 R116, R132.reuse, R122, R116 ;  /* 0x0000007a8474723c */ /* 0x048fe20000081074 */
[----:B------:R-:W3:Y:S04]  /*bdab0*/  LDL.LU.64 R122, [R1+0x9938] ;  /* 0x00993800017a7983 */ /* 0x000ee80000300a00 */
[----:B------:R-:W3:Y:S01]  /*bdac0*/  LDL.LU.64 R120, [R1+0x9930] ;  /* 0x0099300001787983 */ /* 0x000ee20000300a00 */
[C---:B------:R-:W-:Y:S06]  /*bdad0*/  HMMA.1688.F32.TF32 R48, R132.reuse, R222, R48 ;  /* 0x000000de8430723c */ /* 0x040fec0000081030 */
[C---:B------:R-:W-:Y:S06]  /*bdae0*/  HMMA.1688.F32.TF32 R52, R132.reuse, R230, R52 ;  /* 0x000000e68434723c */ /* 0x040fec0000081034 */
[C---:B---3--:R-:W-:Y:S01]  /*bdaf0*/  HMMA.1688.F32.TF32 R120, R132.reuse, R126, R120 ;  /* 0x0000007e8478723c */ /* 0x048fe20000081078 */
[----:B------:R-:W3:Y:S04]  /*bdb00*/  LDL.LU.64 R126, [R1+0x9928] ;  /* 0x00992800017e7983 */ /* 0x000ee80000300a00 */
[----:B------:R-:W3:Y:S01]  /*bdb10*/  LDL.LU.64 R124, [R1+0x9920] ;  /* 0x00992000017c7983 */ /* 0x000ee20000300a00 */
[C---:B------:R-:W-:Y:S06]  /*bdb20*/  HMMA.1688.F32.TF32 R56, R132.reuse, R246, R56 ;  /* 0x000000f68438723c */ /* 0x040fec0000081038 */
[----:B------:R-:W-:Y:S01]  /*bdb30*/  HMMA.1688.F32.TF32 R60, R132, R250, R60 ;  /* 0x000000fa843c723c */ /* 0x000fe2000008103c */
[----:B------:R-:W-:-:S02]  /*bdb40*/  IMAD.MOV.U32 R214, RZ, RZ, R178 ;  /* 0x000000ffffd67224 */ /* 0x000fc400078e00b2 */
[----:B------:R-:W-:Y:S01]  /*bdb50*/  IMAD.MOV.U32 R215, RZ, RZ, R179 ;  /* 0x000000ffffd77224 */ /* 0x000fe200078e00b3 */
[----:B------:R-:W-:Y:S01]  /*bdb60*/  MOV R210, R182 ;  /* 0x000000b600d27202 */ /* 0x000fe20000000f00 */
[----:B------:R-:W-:Y:S02]  /*bdb70*/  IMAD.MOV.U32 R211, RZ, RZ, R183 ;  /* 0x000000ffffd37224 */ /* 0x000fe400078e00b7 */
[----:B------:R-:W-:Y:S02]  /*bdb80*/  IMAD.MOV.U32 R204, RZ, RZ, R186 ;  /* 0x000000ffffcc7224 */ /* 0x000fe400078e00ba */
[----:B------:R-:W-:Y:S02]  /*bdb90*/  IMAD.MOV.U32 R205, RZ, RZ, R187 ;  /* 0x000000ffffcd7224 */ /* 0x000fe400078e00bb */
[----:B------:R-:W-:Y:S02]  /*bdba0*/  IMAD.MOV.U32 R200, RZ, RZ, R242 ;  /* 0x000000ffffc87224 */ /* 0x000fe400078e00f2 */
[----:B------:R-:W-:Y:S01]  /*bdbb0*/  IMAD.MOV.U32 R201, RZ, RZ, R243 ;  /* 0x000000ffffc97224 */ /* 0x000fe200078e00f3 */
[C---:B---3--:R-:W-:Y:S01]  /*bdbc0*/  HMMA.1688.F32.TF32 R124, R132.reuse, R130, R124 ;  /* 0x00000082847c723c */ /* 0x048fe2000008107c */
[----:B------:R-:W2:Y:S04]  /*bdbd0*/  LDL.LU.64 R130, [R1+0x9918] ;  /* 0x0099180001827983 */ /* 0x000ea80000300a00 */
[----:B------:R-:W2:Y:S04]  /*bdbe0*/  LDL.LU.64 R128, [R1+0x9910] ;  /* 0x0099100001807983 */ /* 0x000ea80000300a00 */
        /* <DEDUP_REMOVED lines=17> */
[----:B------:R-:W4:Y:S04]  /*bdd00*/  LDL.LU R175, [R1+0x9908] ;  /* 0x0099080001af7983 */ /* 0x000f280000300800 */
[----:B------:R-:W2:Y:S04]  /*bdd10*/  LDL.LU R178, [R1+0x9904] ;  /* 0x0099040001b27983 */ /* 0x000ea80000300800 */
[----:B------:R-:W3:Y:S04]  /*bdd20*/  LDL.LU R179, [R1+0x9900] ;  /* 0x0099000001b37983 */ /* 0x000ee80000300800 */
[----:B------:R-:W4:Y:S04]  /*bdd30*/  LDL R208, [R1+0x1250] ;  /* 0x0012500001d07983 */ /* 0x000f280000100800 */
[----:B------:R-:W4:Y:S04]  /*bdd40*/  LDL R209, [R1+0x1254] ;  /* 0x0012540001d17983 */ /* 0x000f280000100800 */
[----:B------:R-:W2:Y:S04]  /*bdd50*/  LDL.LU R182, [R1+0x98fc] ;  /* 0x0098fc0001b67983 */ /* 0x000ea80000300800 */
[----:B------:R-:W2:Y:S04]  /*bdd60*/  LDL.LU R183, [R1+0x98f8] ;  /* 0x0098f80001b77983 */ /* 0x000ea80000300800 */
[----:B------:R-:W3:Y:S04]  /*bdd70*/  LDL.LU R186, [R1+0x98f4] ;  /* 0x0098f40001ba7983 */ /* 0x000ee80000300800 */
[----:B------:R-:W3:Y:S04]  /*bdd80*/  LDL.LU R187, [R1+0x98f0] ;  /* 0x0098f00001bb7983 */ /* 0x000ee80000300800 */
[----:B------:R-:W4:Y:S04]  /*bdd90*/  LDL.LU R242, [R1+0x98ec] ;  /* 0x0098ec0001f27983 */ /* 0x000f280000300800 */
[----:B------:R-:W4:Y:S01]  /*bdda0*/  LDL.LU R243, [R1+0x98e8] ;  /* 0x0098e80001f37983 */ /* 0x000f220000300800 */
        /* <DEDUP_REMOVED lines=10> */
[----:B------:R-:W2:Y:S01]  /*bde50*/  LDL.64 R250, [R1+0x11e8] ;  /* 0x0011e80001fa7983 */ /* 0x000ea20000100a00 */
[----:B----4-:R-:W-:-:S15]  /*bde60*/  HMMA.1688.F32.TF32 R64, R132, R242, R64 ;  /* 0x000000f28440723c */ /* 0x010fde0000081040 */
[----:B------:R-:W-:-:S08]  /*bde70*/  NOP ;  /* 0x0000000000007918 */ /* 0x000fd00000000000 */
[----:B------:R-:W-:Y:S04]  /*bde80*/  STL.64 [R1+0x9850], R66 ;  /* 0x0098504201007387 */ /* 0x000fe80000100a00 */
[----:B------:R-:W-:Y:S04]  /*bde90*/  STL.64 [R1+0x9848], R64 ;  /* 0x0098484001007387 */ /* 0x000fe80000100a00 */
[----:B------:R1:W-:Y:S04]  /*bdea0*/  STL.64 [R1+0x95e0], R242 ;  /* 0x0095e0f201007387 */ /* 0x0003e80000100a00 */
[----:B------:R4:W-:Y:S04]  /*bdeb0*/  STL.64 [R1+0x95d8], R240 ;  /* 0x0095d8f001007387 */ /* 0x0009e80000100a00 */
[----:B-1----:R-:W2:Y:S04]  /*bdec0*/  LDL.64 R242, [R1+0x12b8] ;  /* 0x0012b80001f27983 */ /* 0x002ea80000100a00 */
[----:B----4-:R-:W4:Y:S01]  /*bded0*/  LDL.64 R240, [R1+0x12b0] ;  /* 0x0012b00001f07983 */ /* 0x010f220000100a00 */
[C---:B---3--:R-:W-:Y:S06]  /*bdee0*/  HMMA.1688.F32.TF32 R68, R132.reuse, R186, R68 ;  /* 0x000000ba8444723c */ /* 0x048fec0000081044 */
[----:B--2---:R-:W-:Y:S06]  /*bdef0*/  HMMA.1688.F32.TF32 R72, R132, R182, R72 ;  /* 0x000000b68448723c */ /* 0x004fec0000081048 */
[----:B------:R-:W-:Y:S07]  /*bdf00*/  HMMA.1688.F32.TF32 R124, R232, R204, R124 ;  /* 0x000000cce87c723c */ /* 0x000fee000008107c */
[----:B------:R-:W-:-:S02]  /*bdf10*/  IMAD.MOV.U32 R204, RZ, RZ, R2 ;  /* 0x000000ffffcc7224 */ /* 0x000fc400078e0002 */
[----:B------:R-:W-:Y:S01]  /*bdf20*/  IMAD.MOV.U32 R205, RZ, RZ, R0 ;  /* 0x000000ffffcd7224 */ /* 0x000fe200078e0000 */
[----:B------:R-:W-:Y:S04]  /*bdf30*/  STL.64 [R1+0x9840], R242 ;  /* 0x009840f201007387 */ /* 0x000fe80000100a00 */
[----:B----4-:R-:W-:Y:S04]  /*bdf40*/  STL.64 [R1+0x9838], R240 ;  /* 0x009838f001007387 */ /* 0x010fe80000100a00 */
[----:B------:R1:W-:Y:S04]  /*bdf50*/  STL.64 [R1+0x95f0], R186 ;  /* 0x0095f0ba01007387 */ /* 0x0003e80000100a00 */
[----:B------:R2:W-:Y:S04]  /*bdf60*/  STL.64 [R1+0x95e8], R184 ;  /* 0x0095e8b801007387 */ /* 0x0005e80000100a00 */
[----:B-1----:R-:W3:Y:S04]  /*bdf70*/  LDL.64 R186, [R1+0x12a8] ;  /* 0x0012a80001ba7983 */ /* 0x002ee80000100a00 */
[----:B--2---:R-:W2:Y:S04]  /*bdf80*/  LDL.64 R184, [R1+0x12a0] ;  /* 0x0012a00001b87983 */ /* 0x004ea80000100a00 */
[----:B------:R1:W-:Y:S04]  /*bdf90*/  STL.64 [R1+0x9600], R182 ;  /* 0x009600b601007387 */ /* 0x0003e80000100a00 */
[----:B------:R4:W-:Y:S04]  /*bdfa0*/  STL.64 [R1+0x95f8], R180 ;  /* 0x0095f8b401007387 */ /* 0x0009e80000100a00 */
[----:B-1----:R-:W3:Y:S04]  /*bdfb0*/  LDL.64 R182, [R1+0x1298] ;  /* 0x0012980001b67983 */ /* 0x002ee80000100a00 */
[----:B----4-:R-:W4:Y:S04]  /*bdfc0*/  LDL.64 R180, [R1+0x1290] ;  /* 0x0012900001b47983 */ /* 0x010f280000100a00 */
[----:B------:R-:W-:Y:S04]  /*bdfd0*/  STL [R1+0x9594], R178 ;  /* 0x009594b201007387 */ /* 0x000fe80000100800 */
[----:B------:R-:W-:Y:S04]  /*bdfe0*/  STL [R1+0x9590], R179 ;  /* 0x009590b301007387 */ /* 0x000fe80000100800 */
[----:B------:R1:W-:Y:S04]  /*bdff0*/  STL.64 [R1+0x9830], R176 ;  /* 0x009830b001007387 */ /* 0x0003e80000100a00 */
        /* <DEDUP_REMOVED lines=19> */
[----:B------:R-:W3:Y:S04]  /*be130*/  LDL.LU R0, [R1+0x98e0] ;  /* 0x0098e00001007983 */ /* 0x000ee80000300800 */
[----:B------:R-:W4:Y:S04]  /*be140*/  LDL R28, [R1+0x11d0] ;  /* 0x0011d000011c7983 */ /* 0x000f280000100800 */
[----:B------:R-:W4:Y:S01]  /*be150*/  LDL R29, [R1+0x11d4] ;  /* 0x0011d400011d7983 */ /* 0x000f220000100800 */
[C---:B------:R-:W-:Y:S03]  /*be160*/  HMMA.1688.F32.TF32 R24, R132.reuse, R198, R24 ;  /* 0x000000c68418723c */ /* 0x040fe60000081018 */
[----:B------:R-:W4:Y:S03]  /*be170*/  LDL R188, [R1+0x12f0] ;  /* 0x0012f00001bc7983 */ /* 0x000f260000100800 */
[C---:B------:R-:W-:Y:S01]  /*be180*/  HMMA.1688.F32.TF32 R128, R132.reuse, R106, R128 ;  /* 0x0000006a8480723c */ /* 0x040fe20000081080 */
        /* <DEDUP_REMOVED lines=34> */
[----:B------:R-:W-:Y:S01]  /*be3b0*/  HMMA.1688.F32.TF32 R236, R132, R146, R236 ;  /* 0x0000009284ec723c */ /* 0x000fe200000810ec */
[----:B------:R-:W4:Y:S04]  /*be3c0*/  LDL R132, [R1+0x1190] ;  /* 0x0011900001847983 */ /* 0x000f280000100800 */
[----:B------:R-:W4:Y:S01]  /*be3d0*/  LDL R133, [R1+0x1194] ;  /* 0x0011940001857983 */ /* 0x000f220000100800 */
[----:B------:R-:W-:Y:S03]  /*be3e0*/  HMMA.1688.F32.TF32 R120, R232, R200, R120 ;  /* 0x000000c8e878723c */ /* 0x000fe60000081078 */
[----:B------:R-:W4:Y:S04]  /*be3f0*/  LDL R200, [R1+0x1340] ;  /* 0x0013400001c87983 */ /* 0x000f280000100800 */
[----:B------:R-:W4:Y:S04]  /*be400*/  LDL R201, [R1+0x1344] ;  /* 0x0013440001c97983 */ /* 0x000f280000100800 */
[----:B-1----:R-:W4:Y:S04]  /*be410*/  LDL R176, [R1+0x12c0] ;  /* 0x0012c00001b07983 */ /* 0x002f280000100800 */
[----:B------:R-:W4:Y:S04]  /*be420*/  LDL R177, [R1+0x12c4] ;  /* 0x0012c40001b17983 */ /* 0x000f280000100800 */
[----:B------:R-:W4:Y:S04]  /*be430*/  LDL R16, [R1+0x12e0] ;  /* 0x0012e00001107983 */ /* 0x000f280000100800 */
[----:B------:R-:W4:Y:S04]  /*be440*/  LDL R17, [R1+0x12e4] ;  /* 0x0012e40001117983 */ /* 0x000f280000100800 */
[----:B------:R-:W-:Y:S04]  /*be450*/  LDS R106, [R3+UR10+0x36080] ;  /* 0x0360800a036a7984 */ /* 0x000fe80008000800 */
[----:B------:R-:W1:Y:S01]  /*be460*/  LDS R107, [R252+UR10+0x36080] ;  /* 0x0360800afc6b7984 */ /* 0x000e620008000800 */
[----:B--2---:R-:W-:-:S02]  /*be470*/  IMAD.MOV.U32 R197, RZ, RZ, R2 ;  /* 0x000000ffffc57224 */ /* 0x004fc400078e0002 */
[----:B---3--:R-:W-:Y:S02]  /*be480*/  IMAD.MOV.U32 R196, RZ, RZ, R0 ;  /* 0x000000ffffc47224 */ /* 0x008fe400078e0000 */
[----:B------:R-:W2:Y:S04]  /*be490*/  LDL.LU R0, [R1+0x98dc] ;  /* 0x0098dc0001007983 */ /* 0x000ea80000300800 */
[----:B------:R-:W3:Y:S01]  /*be4a0*/  LDL.LU R2, [R1+0x98d8] ;  /* 0x0098d80001027983 */ /* 0x000ee20000300800 */
[C---:B----4-:R-:W-:Y:S03]  /*be4b0*/  HMMA.1688.F32.TF32 R24, R232.reuse, R28, R24 ;  /* 0x0000001ce818723c */ /* 0x050fe60000081018 */
[----:B------:R-:W4:Y:S04]  /*be4c0*/  LDL.64 R192, [R1+0x1310] ;  /* 0x0013100001c07983 */ /* 0x000f280000100a00 */
[----:B------:R-:W2:Y:S04]  /*be4d0*/  LDL.LU.64 R30, [R1+0x98d0] ;  /* 0x0098d000011e7983 */ /* 0x000ea80000300a00 */
[----:B------:R-:W2:Y:S04]  /*be4e0*/  LDL.LU.64 R28, [R1+0x98c8] ;  /* 0x0098c800011c7983 */ /* 0x000ea80000300a00 */
[----:B------:R-:W3:Y:S01]  /*be4f0*/  LDL.LU.64 R34, [R1+0x98c0] ;  /* 0x0098c00001227983 */ /* 0x000ee20000300a00 */
[C---:B--2---:R-:W-:Y:S03]  /*be500*/  HMMA.1688.F32.TF32 R28, R232.reuse, R32, R28 ;  /* 0x00000020e81c723c */ /* 0x044fe6000008101c */
[----:B------:R-:W3:Y:S04]  /*be510*/  LDL.LU.64 R32, [R1+0x98b8] ;  /* 0x0098b80001207983 */ /* 0x000ee80000300a00 */
[----:B------:R-:W2:Y:S01]  /*be520*/  LDL.LU.64 R38, [R1+0x98b0] ;  /* 0x0098b00001267983 */ /* 0x000ea20000300a00 */
[C---:B---3--:R-:W-:Y:S03]  /*be530*/  HMMA.1688.F32.TF32 R32, R232.reuse, R36, R32 ;  /* 0x00000024e820723c */ /* 0x048fe60000081020 */
[----:B------:R-:W2:Y:S04]  /*be540*/  LDL.LU.64 R36, [R1+0x98a8] ;  /* 0x0098a80001247983 */ /* 0x000ea80000300a00 */
[----:B------:R-:W3:Y:S01]  /*be550*/  LDL.LU.64 R42, [R1+0x98a0] ;  /* 0x0098a000012a7983 */ /* 0x000ee20000300a00 */
[C---:B------:R-:W-:Y:S06]  /*be560*/  HMMA.1688.F32.TF32 R44, R232.reuse, R48, R44 ;  /* 0x00000030e82c723c */ /* 0x040fec000008102c */
[C---:B--2---:R-:W-:Y:S01]  /*be570*/  HMMA.1688.F32.TF32 R36, R232.reuse, R40, R36 ;  /* 0x00000028e824723c */ /* 0x044fe20000081024 */
[----:B------:R-:W3:Y:S04]  /*be580*/  LDL.LU.64 R40, [R1+0x9898] ;  /* 0x0098980001287983 */ /* 0x000ee80000300a00 */
[----:B------:R-:W2:Y:S04]  /*be590*/  LDL.LU.64 R50, [R1+0x9890] ;  /* 0x0098900001327983 */ /* 0x000ea80000300a00 */
[----:B------:R-:W2:Y:S04]  /*be5a0*/  LDL.LU.64 R48, [R1+0x9888] ;  /* 0x0098880001307983 */ /* 0x000ea80000300a00 */
[----:B------:R-:W4:Y:S01]  /*be5b0*/  LDL.LU.64 R54, [R1+0x9880] ;  /* 0x0098800001367983 */ /* 0x000f220000300a00 */
[C---:B--2---:R-:W-:Y:S03]  /*be5c0*/  HMMA.1688.F32.TF32 R48, R232.reuse, R52, R48 ;  /* 0x00000034e830723c */ /* 0x044fe60000081030 */
[----:B------:R-:W4:Y:S04]  /*be5d0*/  LDL.LU.64 R52, [R1+0x9878] ;  /* 0x0098780001347983 */ /* 0x000f280000300a00 */
[----:B------:R-:W2:Y:S01]  /*be5e0*/  LDL.LU.64 R58, [R1+0x9870] ;  /* 0x00987000013a7983 */ /* 0x000ea20000300a00 */
[C---:B----4-:R-:W-:Y:S03]  /*be5f0*/  HMMA.1688.F32.TF32 R52, R232.reuse, R56, R52 ;  /* 0x00000038e834723c */ /* 0x050fe60000081034 */
        /* <DEDUP_REMOVED lines=8> */
[C---:B------:R-:W-:Y:S06]  /*be680*/  HMMA.1688.F32.TF32 R224, R232.reuse, R208, R224 ;  /* 0x000000d0e8e0723c */ /* 0x040fec00000810e0 */
[C---:B------:R-:W-:Y:S06]  /*be690*/  HMMA.1688.F32.TF32 R80, R232.reuse, R176, R80 ;  /* 0x000000b0e850723c */ /* 0x040fec0000081050 */
[----:B--2---:R-:W-:Y:S01]  /*be6a0*/  HMMA.1688.F32.TF32 R64, R232, R240, R64 ;  /* 0x000000f0e840723c */ /* 0x004fe20000081040 */
[----:B------:R-:W2:Y:S04]  /*be6b0*/  LDL.LU.64 R240, [R1+0x9838] ;  /* 0x0098380001f07983 */ /* 0x000ea80000300a00 */
[----:B------:R-:W4:Y:S07]  /*be6c0*/  LDL.LU.64 R176, [R1+0x9830] ;  /* 0x0098300001b07983 */ /* 0x000f2e0000300a00 */
[----:B-1----:R-:W-:Y:S01]  /*be6d0*/  HMMA.1688.F32.TF32 R224, R104, R210, R224 ;  /* 0x000000d268e0723c */ /* 0x002fe200000810e0 */
[----:B------:R-:W4:Y:S05]  /*be6e0*/  LDL.LU.64 R138, [R1+0x9828] ;  /* 0x00982800018a7983 */ /* 0x000f2a0000300a00 */
[C---:B------:R-:W-:Y:S01]  /*be6f0*/  HMMA.1688.F32.TF32 R84, R232.reuse, R136, R84 ;  /* 0x00000088e854723c */ /* 0x040fe20000081054 */
[----:B------:R-:W4:Y:S04]  /*be700*/  LDL.LU.64 R136, [R1+0x9820] ;  /* 0x0098200001887983 */ /* 0x000f280000300a00 */
[----:B------:R-:W4:Y:S01]  /*be710*/  LDL.LU.64 R18, [R1+0x9818] ;  /* 0x0098180001127983 */ /* 0x000f220000300a00 */
[C---:B---3--:R-:W-:Y:S06]  /*be720*/  HMMA.1688.F32.TF32 R132, R232.reuse, R132, R40 ;  /* 0x00000084e884723c */ /* 0x048fec0000081028 */
[----:B------:R-:W-:Y:S01]  /*be730*/  HMMA.1688.F32.TF32 R92, R232, R188, R92 ;  /* 0x000000bce85c723c */ /* 0x000fe2000008105c */
[----:B------:R-:W-:Y:S01]  /*be740*/  MOV R41, R0 ;  /* 0x0000000000297202 */ /* 0x000fe20000000f00 */
[----:B------:R-:W-:-:S04]  /*be750*/  IMAD.MOV.U32 R40, RZ, RZ, R2 ;  /* 0x000000ffff287224 */ /* 0x000fc800078e0002 */
[----:B------:R-:W-:Y:S01]  /*be760*/  HMMA.1688.F32.TF32 R116, R232, R212, R116 ;  /* 0x000000d4e874723c */ /* 0x000fe20000081074 */
[----:B------:R-:W-:-:S05]  /*be770*/  IMAD.MOV.U32 R0, RZ, RZ, R193 ;  /* 0x000000ffff007224 */ /* 0x000fca00078e00c1 */
[----:B------:R-:W-:Y:S01]  /*be780*/  HMMA.1688.F32.TF32 R128, R232, R216, R128 ;  /* 0x000000d8e880723c */ /* 0x000fe20000081080 */
[----:B------:R-:W-:-:S05]  /*be790*/  IMAD.MOV.U32 R2, RZ, RZ, R192 ;  /* 0x000000ffff027224 */ /* 0x000fca00078e00c0 */
[C---:B------:R-:W-:Y:S06]  /*be7a0*/  HMMA.1688.F32.TF32 R4, R232.reuse, R220, R4 ;  /* 0x000000dce804723c */ /* 0x040fec0000081004 */
[C---:B------:R-:W-:Y:S06]  /*be7b0*/  HMMA.1688.F32.TF32 R8, R232.reuse, R228, R8 ;  /* 0x000000e4e808723c */ /* 0x040fec0000081008 */
[C---:B------:R-:W-:Y:S06]  /*be7c0*/  HMMA.1688.F32.TF32 R12, R232.reuse, R244, R12 ;  /* 0x000000f4e80c723c */ /* 0x040fec000008100c */
[C---:B------:R-:W-:Y:S06]  /*be7d0*/  HMMA.1688.F32.TF32 R20, R232.reuse, R248, R20 ;  /* 0x000000f8e814723c */ /* 0x040fec0000081014 */
[C---:B------:R-:W-:Y:S06]  /*be7e0*/  HMMA.1688.F32.TF32 R68, R232.reuse, R180, R68 ;  /* 0x000000b4e844723c */ /* 0x040fec0000081044 */
[----:B------:R-:W-:Y:S01]  /*be7f0*/  HMMA.1688.F32.TF32 R72, R232, R184, R72 ;  /* 0x000000b8e848723c */ /* 0x000fe20000081048 */
[----:B------:R-:W-:-:S02]  /*be800*/  IMAD.MOV.U32 R155, RZ, RZ, R219 ;  /* 0x000000ffff9b7224 */ /* 0x000fc400078e00db */
[----:B------:R-:W-:Y:S02]  /*be810*/  IMAD.MOV.U32 R163, RZ, RZ, R218 ;  /* 0x000000ffffa37224 */ /* 0x000fe400078e00da */
[----:B------:R-:W-:Y:S01]  /*be820*/  IMAD.MOV.U32 R158, RZ, RZ, R222 ;  /* 0x000000ffff9e7224 */ /* 0x000fe200078e00de */
[C---:B------:R-:W-:Y:S01]  /*be830*/  HMMA.1688.F32.TF32 R88, R232.reuse, R16, R88 ;  /* 0x00000010e858723c */ /* 0x040fe20000081058 */
[----:B------:R-:W3:Y:S04]  /*be840*/  LDL.LU.64 R16, [R1+0x9810] ;  /* 0x0098100001107983 */ /* 0x000ee80000300a00 */
[----:B------:R-:W3:Y:S01]  /*be850*/  LDL.LU.64 R190, [R1+0x9808] ;  /* 0x0098080001be7983 */ /* 0x000ee20000300a00 */
[C---:B------:R-:W-:Y:S03]  /*be860*/  HMMA.1688.F32.TF32 R100, R232.reuse, R192, R100 ;  /* 0x000000c0e864723c */ /* 0x040fe60000081064 */
[----:B------:R-:W3:Y:S04]  /*be870*/  LDL.LU.64 R188, [R1+0x9800] ;  /* 0x0098000001bc7983 */ /* 0x000ee80000300a00 */
[----:B------:R-:W3:Y:S01]  /*be880*/  LDL.LU.64 R194, [R1+0x97f8] ;  /* 0x0097f80001c27983 */ /* 0x000ee20000300a00 */
[C---:B------:R-:W-:Y:S03]  /*be890*/  HMMA.1688.F32.TF32 R108, R232.reuse, R196, R108 ;  /* 0x000000c4e86c723c */ /* 0x040fe6000008106c */
[----:B------:R-:W3:Y:S04]  /*be8a0*/  LDL.LU.64 R192, [R1+0x97f0] ;  /* 0x0097f00001c07983 */ /* 0x000ee80000300a00 */
[----:B------:R-:W-:Y:S01]  /*be8b0*/  STL [R1+0x956c], R0 ;  /* 0x00956c0001007387 */ /* 0x000fe20000100800 */
[C---:B------:R-:W-:Y:S03]  /*be8c0*/  HMMA.1688.F32.TF32 R112, R232.reuse, R200, R112 ;  /* 0x000000c8e870723c */ /* 0x040fe60000081070 */
[----:B------:R-:W-:Y:S04]  /*be8d0*/  STL [R1+0x9568], R2 ;  /* 0x0095680201007387 */ /* 0x000fe80000100800 */
[----:B------:R-:W3:Y:S01]  /*be8e0*/  LDL.LU.64 R198, [R1+0x97e8] ;  /* 0x0097e80001c67983 */ /* 0x000ee20000300a00 */
[C---:B------:R-:W-:Y:S03]  /*be8f0*/  HMMA.1688.F32.TF32 R236, R232.reuse, R204, R236 ;  /* 0x000000cce8ec723c */ /* 0x040fe600000810ec */
[----:B------:R-:W3:Y:S04]  /*be900*/  LDL.LU.64 R196, [R1+0x97e0] ;  /* 0x0097e00001c47983 */ /* 0x000ee80000300a00 */
[----:B------:R-:W3:Y:S01]  /*be910*/  LDL.LU.64 R202, [R1+0x97d8] ;  /* 0x0097d80001ca7983 */ /* 0x000ee20000300a00 */
[C---:B------:R-:W-:Y:S03]  /*be920*/  HMMA.1688.F32.TF32 R96, R232.reuse, R40, R96 ;  /* 0x00000028e860723c */ /* 0x040fe60000081060 */
[----:B------:R-:W3:Y:S04]  /*be930*/  LDL.LU.64 R200, [R1+0x97d0] ;  /* 0x0097d00001c87983 */ /* 0x000ee80000300a00 */
[----:B------:R-:W3:Y:S04]  /*be940*/  LDL.LU.64 R206, [R1+0x97c8] ;  /* 0x0097c80001ce7983 */ /* 0x000ee80000300a00 */
[----:B------:R-:W3:Y:S01]  /*be950*/  LDL.LU.64 R204, [R1+0x97c0] ;  /* 0x0097c00001cc7983 */ /* 0x000ee20000300a00 */
[----:B--2---:R-:W-:Y:S03]  /*be960*/  HMMA.1688.F32.TF32 R76, R232, R240, R76 ;  /* 0x000000f0e84c723c */ /* 0x004fe6000008104c */
[----:B------:R-:W2:Y:S04]  /*be970*/  LDL R234, [R1+0x1228] ;  /* 0x0012280001ea7983 */ /* 0x000ea80000100800 */
[----:B------:R-:W2:Y:S04]  /*be980*/  LDL R235, [R1+0x122c] ;  /* 0x00122c0001eb7983 */ /* 0x000ea80000100800 */
[----:B------:R-:W3:Y:S04]  /*be990*/  LDL.LU.64 R210, [R1+0x97b8] ;  /* 0x0097b80001d27983 */ /* 0x000ee80000300a00 */
[----:B------:R-:W3:Y:S04]  /*be9a0*/  LDL.LU.64 R208, [R1+0x97b0] ;  /* 0x0097b00001d07983 */ /* 0x000ee80000300a00 */
[----:B------:R-:W-:Y:S04]  /*be9b0*/  STL.64 [R1+0x3240], R224 ;  /* 0x003240e001007387 */ /* 0x000fe80000100a00 */
[----:B------:R1:W-:Y:S01]  /*be9c0*/  STL.64 [R1+0x3248], R226 ;  /* 0x003248e201007387 */ /* 0x0003e20000100a00 */
[----:B------:R-:W-:Y:S01]  /*be9d0*/  HMMA.1688.F32.TF32 R116, R104, R214, R116 ;  /* 0x000000d66874723c */ /* 0x000fe20000081074 */
[----:B------:R-:W-:-:S02]  /*be9e0*/  IMAD.MOV.U32 R159, RZ, RZ, R223 ;  /* 0x000000ffff9f7224 */ /* 0x000fc400078e00df */
[----:B------:R-:W-:Y:S02]  /*be9f0*/  IMAD.MOV.U32 R154, RZ, RZ, R230 ;  /* 0x000000ffff9a7224 */ /* 0x000fe400078e00e6 */
[----:B------:R-:W-:Y:S01]  /*bea00*/  IMAD.MOV.U32 R162, RZ, RZ, R231 ;  /* 0x000000ffffa27224 */ /* 0x000fe200078e00e7 */
[C---:B------:R-:W-:Y:S01]  /*bea10*/  HMMA.1688.F32.TF32 R128, R104.reuse, R218, R128 ;  /* 0x000000da6880723c */ /* 0x040fe20000081080 */
[----:B------:R-:W-:Y:S02]  /*bea20*/  IMAD.MOV.U32 R150, RZ, RZ, R246 ;  /* 0x000000ffff967224 */ /* 0x000fe400078e00f6 */
[----:B------:R-:W-:Y:S01]  /*bea30*/  IMAD.MOV.U32 R151, RZ, RZ, R247 ;  /* 0x000000ffff977224 */ /* 0x000fe200078e00f7 */
[----:B------:R-:W-:Y:S01]  /*bea40*/  MOV R146, R250 ;  /* 0x000000fa00927202 */ /* 0x000fe20000000f00 */
[----:B-1----:R-:W4:Y:S04]  /*bea50*/  LDL R226, [R1+0x1238] ;  /* 0x0012380001e27983 */ /* 0x002f280000100800 */
[----:B------:R-:W4:Y:S04]  /*bea60*/  LDL R227, [R1+0x123c] ;  /* 0x00123c0001e37983 */ /* 0x000f280000100800 */
[----:B------:R-:W3:Y:S04]  /*bea70*/  LDL.LU.64 R214, [R1+0x97a8] ;  /* 0x0097a80001d67983 */ /* 0x000ee80000300a00 */
[----:B------:R-:W3:Y:S04]  /*bea80*/  LDL.LU.64 R212, [R1+0x97a0] ;  /* 0x0097a00001d47983 */ /* 0x000ee80000300a00 */
[----:B------:R-:W-:Y:S04]  /*bea90*/  STL.64 [R1+0x3230], R116 ;  /* 0x0032307401007387 */ /* 0x000fe80000100a00 */
[----:B------:R2:W-:Y:S01]  /*beaa0*/  STL.64 [R1+0x3238], R118 ;  /* 0x0032387601007387 */ /* 0x0005e20000100a00 */
[----:B------:R-:W-:Y:S01]  /*beab0*/  HMMA.1688.F32.TF32 R4, R104, R222, R4 ;  /* 0x000000de6804723c */ /* 0x000fe20000081004 */
[----:B------:R-:W-:-:S02]  /*beac0*/  IMAD.MOV.U32 R142, RZ, RZ, R251 ;  /* 0x000000ffff8e7224 */ /* 0x000fc400078e00fb */
[----:B------:R-:W-:Y:S01]  /*bead0*/  IMAD.MOV.U32 R147, RZ, RZ, R183 ;  /* 0x000000ffff937224 */ /* 0x000fe200078e00b7 */
[----:B------:R-:W-:Y:S02]  /*beae0*/  LDS R40, [R3+UR10+0x18100] ;  /* 0x0181000a03287984 */ /* 0x000fe40008000800 */
[C---:B------:R-:W-:Y:S01]  /*beaf0*/  HMMA.1688.F32.TF32 R8, R104.reuse, R230, R8 ;  /* 0x000000e66808723c */ /* 0x040fe20000081008 */
[----:B------:R-:W-:Y:S01]  /*beb00*/  IMAD.MOV.U32 R143, RZ, RZ, R182 ;  /* 0x000000ffff8f7224 */ /* 0x000fe200078e00b6 */
[----:B------:R-:W-:Y:S04]  /*beb10*/  LDS R42, [R3+UR10+0x1a100] ;  /* 0x01a1000a032a7984 */ /* 0x000fe80008000800 */
[C---:B------:R-:W-:Y:S01]  /*beb20*/  HMMA.1688.F32.TF32 R12, R104.reuse, R246, R12 ;  /* 0x000000f6680c723c */ /* 0x040fe2000008100c */
[----:B------:R-:W-:Y:S05]  /*beb30*/  LDS R43, [R252+UR10+0x1a100] ;  /* 0x01a1000afc2b7984 */ /* 0x000fea0008000800 */
[C---:B------:R-:W-:Y:S01]  /*beb40*/  HMMA.1688.F32.TF32 R20, R104.reuse, R250, R20 ;  /* 0x000000fa6814723c */ /* 0x040fe20000081014 */
[----:B------:R-:W-:Y:S01]  /*beb50*/  IMAD.MOV.U32 R0, RZ, RZ, R186 ;  /* 0x000000ffff007224 */ /* 0x000fe200078e00ba */
[----:B------:R-:W1:Y:S04]  /*beb60*/  LDS R41, [R252+UR10+0x18100] ;  /* 0x0181000afc297984 */ /* 0x000e680008000800 */
[C---:B--2---:R-:W-:Y:S01]  /*beb70*/  HMMA.1688.F32.TF32 R116, R104.reuse, R234, R124 ;  /* 0x000000ea6874723c */ /* 0x044fe2000008107c */
[----:B------:R-:W2:Y:S05]  /*beb80*/  LDL R234, [R1+0x1288] ;  /* 0x0012880001ea7983 */ /* 0x000eaa0000100800 */
[----:B----4-:R-:W-:-:S15]  /*beb90*/  HMMA.1688.F32.TF32 R120, R104, R226, R120 ;  /* 0x000000e26878723c */ /* 0x010fde0000081078 */
[----:B------:R-:W-:-:S08]  /*beba0*/  NOP ;  /* 0x0000000000007918 */ /* 0x000fd00000000000 */
[----:B------:R-:W-:Y:S04]  /*bebb0*/  STL.64 [R1+0x3220], R120 ;  /* 0x0032207801007387 */ /* 0x000fe80000100a00 */
[----:B------:R-:W-:Y:S04]  /*bebc0*/  STL.64 [R1+0x3228], R122 ;  /* 0x0032287a01007387 */ /* 0x000fe80000100a00 */
[----:B------:R-:W-:Y:S04]  /*bebd0*/  STL.64 [R1+0x3210], R116 ;  /* 0x0032107401007387 */ /* 0x000fe80000100a00 */
[----:B------:R4:W-:Y:S04]  /*bebe0*/  STL.64 [R1+0x3218], R118 ;  /* 0x0032187601007387 */ /* 0x0009e80000100a00 */
[----:B------:R-:W2:Y:S04]  /*bebf0*/  LDL R235, [R1+0x128c] ;  /* 0x00128c0001eb7983 */ /* 0x000ea80000100800 */
[----:B------:R-:W3:Y:S04]  /*bec00*/  LDL R126, [R1+0x1178] ;  /* 0x00117800017e7983 */ /* 0x000ee80000100800 */
[----:B----4-:R-:W4:Y:S04]  /*bec10*/  LDL R118, [R1+0x1158] ;  /* 0x0011580001767983 */ /* 0x010f280000100800 */
[----:B------:R-:W4:Y:S04]  /*bec20*/  LDL R119, [R1+0x115c] ;  /* 0x00115c0001777983 */ /* 0x000f280000100800 */
[----:B------:R-:W3:Y:S04]  /*bec30*/  LDL R127, [R1+0x117c] ;  /* 0x00117c00017f7983 */ /* 0x000ee80000100800 */
[----:B------:R-:W2:Y:S04]  /*bec40*/  LDL R122, [R1+0x1168] ;  /* 0x00116800017a7983 */ /* 0x000ea80000100800 */
[----:B------:R-:W2:Y:S04]  /*bec50*/  LDL R123, [R1+0x116c] ;  /* 0x00116c00017b7983 */ /* 0x000ea80000100800 */
[----:B------:R-:W4:Y:S04]  /*bec60*/  LDL R226, [R1+0x1268] ;  /* 0x0012680001e27983 */ /* 0x000f280000100800 */
[----:B------:R-:W4:Y:S04]  /*bec70*/  LDL R227, [R1+0x126c] ;  /* 0x00126c0001e37983 */ /* 0x000f280000100800 */
[----:B------:R-:W-:Y:S04]  /*bec80*/  STL.64 [R1+0x3200], R128 ;  /* 0x0032008001007387 */ /* 0x000fe80000100a00 */
[----:B------:R1:W-:Y:S04]  /*bec90*/  STL.64 [R1+0x3208], R130 ;  /* 0x0032088201007387 */ /* 0x0003e80000100a00 */
[----:B------:R-:W4:Y:S04]  /*beca0*/  LDL.LU.64 R218, [R1+0x9798] ;  /* 0x0097980001da7983 */ /* 0x000f280000300a00 */
[----:B------:R-:W4:Y:S04]  /*becb0*/  LDL.LU.64 R216, [R1+0x9790] ;  /* 0x0097900001d87983 */ /* 0x000f280000300a00 */
[----:B-1----:R-:W3:Y:S04]  /*becc0*/  LDL R130, [R1+0x1188] ;  /* 0x0011880001827983 */ /* 0x002ee80000100800 */
[----:B------:R-:W3:Y:S04]  /*becd0*/  LDL R131, [R1+0x118c] ;  /* 0x00118c0001837983 */ /* 0x000ee80000100800 */
[----:B------:R-:W-:Y:S04]  /*bece0*/  STL [R1+0x9574], R155 ;  /* 0x0095749b01007387 */ /* 0x000fe80000100800 */
[----:B------:R-:W-:Y:S04]  /*becf0*/  STL [R1+0x9570], R163 ;  /* 0x009570a301007387 */ /* 0x000fe80000100800 */
[----:B------:R-:W-:Y:S04]  /*bed00*/  STL.64 [R1+0x31f0], R4 ;  /* 0x0031f00401007387 */ /* 0x000fe80000100a00 */
[----:B------:R1:W-:Y:S04]  /*bed10*/  STL.64 [R1+0x31f8], R6 ;  /* 0x0031f80601007387 */ /* 0x0003e80000100a00 */
[----:B------:R-:W4:Y:S04]  /*bed20*/  LDL.LU.64 R222, [R1+0x9788] ;  /* 0x0097880001de7983 */ /* 0x000f280000300a00 */
[----:B------:R-:W4:Y:S04]  /*bed30*/  LDL.LU.64 R220, [R1+0x9780] ;  /* 0x0097800001dc7983 */ /* 0x000f280000300a00 */
[----:B-1----:R-:W2:Y:S04]  /*bed40*/  LDL R6, [R1+0x1198] ;  /* 0x0011980001067983 */ /* 0x002ea80000100800 */
[----:B------:R-:W2:Y:S04]  /*bed50*/  LDL R7, [R1+0x119c] ;  /* 0x00119c0001077983 */ /* 0x000ea80000100800 */
[----:B------:R1:W-:Y:S04]  /*bed60*/  STL.64 [R1+0x9610], R158 ;  /* 0x0096109e01007387 */ /* 0x0003e80000100a00 */
[----:B------:R-:W-:Y:S04]  /*bed70*/  STL.64 [R1+0x9608], R156 ;  /* 0x0096089c01007387 */ /* 0x000fe80000100a00 */
[----:B-1----:R-:W4:Y:S04]  /*bed80*/  LDL R158, [R1+0x11a8] ;  /* 0x0011a800019e7983 */ /* 0x002f280000100800 */
[----:B------:R-:W4:Y:S04]  /*bed90*/  LDL R159, [R1+0x11ac] ;  /* 0x0011ac00019f7983 */ /* 0x000f280000100800 */
[----:B------:R-:W-:Y:S04]  /*beda0*/  STL.64 [R1+0x31e0], R8 ;  /* 0x0031e00801007387 */ /* 0x000fe80000100a00 */
[----:B------:R1:W-:Y:S04]  /*bedb0*/  STL.64 [R1+0x31e8], R10 ;  /* 0x0031e80a01007387 */ /* 0x0003e80000100a00 */
[----:B------:R-:W4:Y:S04]  /*bedc0*/  LDL.LU.64 R230, [R1+0x9778] ;  /* 0x0097780001e67983 */ /* 0x000f280000300a00 */
[----:B------:R-:W4:Y:S04]  /*bedd0*/  LDL.LU.64 R228, [R1+0x9770] ;  /* 0x0097700001e47983 */ /* 0x000f280000300a00 */
[----:B-1----:R-:W3:Y:S04]  /*bede0*/  LDL R10, [R1+0x11b8] ;  /* 0x0011b800010a7983 */ /* 0x002ee80000100800 */
[----:B------:R-:W3:Y:S04]  /*bedf0*/  LDL R11, [R1+0x11bc] ;  /* 0x0011bc00010b7983 */ /* 0x000ee80000100800 */
[----:B------:R-:W-:Y:S04]  /*bee00*/  STL.64 [R1+0x31d0], R12 ;  /* 0x0031d00c01007387 */ /* 0x000fe80000100a00 */
[----:B------:R1:W-:Y:S04]  /*bee10*/  STL.64 [R1+0x31d8], R14 ;  /* 0x0031d80e01007387 */ /* 0x0003e80000100a00 */
[----:B------:R-:W4:Y:S04]  /*bee20*/  LDL.LU.64 R246, [R1+0x9768] ;  /* 0x0097680001f67983 */ /* 0x000f280000300a00 */
[----:B------:R-:W4:Y:S04]  /*bee30*/  LDL.LU.64 R244, [R1+0x9760] ;  /* 0x0097600001f47983 */ /* 0x000f280000300a00 */
[----:B-1----:R-:W4:Y:S04]  /*bee40*/  LDL R14, [R1+0x11c8] ;  /* 0x0011c800010e7983 */ /* 0x002f280000100800 */
[----:B------:R-:W4:Y:S04]  /*bee50*/  LDL R15, [R1+0x11cc] ;  /* 0x0011cc00010f7983 */ /* 0x000f280000100800 */
[----:B------:R1:W-:Y:S04]  /*bee60*/  STL.64 [R1+0x9620], R150 ;  /* 0x0096209601007387 */ /* 0x0003e80000100a00 */
[----:B------:R-:W-:Y:S04]  /*bee70*/  STL.64 [R1+0x9618], R148 ;  /* 0x0096189401007387 */ /* 0x000fe80000100a00 */
[----:B-1----:R-:W4:Y:S04]  /*bee80*/  LDL R150, [R1+0x11d8] ;  /* 0x0011d80001967983 */ /* 0x002f280000100800 */
[----:B------:R-:W4:Y:S04]  /*bee90*/  LDL R151, [R1+0x11dc] ;  /* 0x0011dc0001977983 */ /* 0x000f280000100800 */
[----:B------:R-:W-:Y:S04]  /*beea0*/  STL.64 [R1+0x31c0], R20 ;  /* 0x0031c01401007387 */ /* 0x000fe80000100a00 */
[----:B------:R3:W-:Y:S04]  /*beeb0*/  STL.64 [R1+0x31c8], R22 ;  /* 0x0031c81601007387 */ /* 0x0007e80000100a00 */
[----:B------:R-:W4:Y:S04]  /*beec0*/  LDL.LU.64 R250, [R1+0x9758] ;  /* 0x0097580001fa7983 */ /* 0x000f280000300a00 */
[----:B------:R-:W4:Y:S01]  /*beed0*/  LDL.LU.64 R248, [R1+0x9750] ;  /* 0x0097500001f87983 */ /* 0x000f220000300a00 */
[----:B------:R-:W-:Y:S01]  /*beee0*/  IMAD.MOV.U32 R2, RZ, RZ, R187 ;  /* 0x000000ffff027224 */ /* 0x000fe200078e00bb */
[C---:B---3--:R-:W-:Y:S06]  /*beef0*/  HMMA.1688.F32.TF32 R20, R104.reuse, R10, R32 ;  /* 0x0000000a6814723c */ /* 0x048fec0000081020 */
[C---:B--2---:R-:W-:Y:S06]  /*bef00*/  HMMA.1688.F32.TF32 R8, R104.reuse, R6, R132 ;  /* 0x000000066808723c */ /* 0x044fec0000081084 */
[C---:B------:R-:W-:Y:S06]  /*bef10*/  HMMA.1688.F32.TF32 R4, R104.reuse, R130, R44 ;  /* 0x000000826804723c */ /* 0x040fec000008102c */
[C---:B----4-:R-:W-:Y:S06]  /*bef20*/  HMMA.1688.F32.TF32 R148, R104.reuse, R150, R24 ;  /* 0x000000966894723c */ /* 0x050fec0000081018 */
        /* <DEDUP_REMOVED lines=39> */
[----:B-1----:R-:W-:Y:S01]  /*bf1a0*/  HMMA.1688.F32.TF32 R4, R104, R242, R76 ;  /* 0x000000f26804723c */ /* 0x002fe2000008104c */
[----:B------:R-:W-:-:S02]  /*bf1b0*/  IMAD.MOV.U32 R240, RZ, RZ, R248 ;  /* 0x000000fffff07224 */ /* 0x000fc400078e00f8 */
[----:B------:R-:W-:-:S15]  /*bf1c0*/  IMAD.MOV.U32 R241, RZ, RZ, R249 ;  /* 0x000000fffff17224 */ /* 0x000fde00078e00f9 */
[----:B------:R-:W-:-:S05]  /*bf1d0*/  NOP ;  /* 0x0000000000007918 */ /* 0x000fca0000000000 */
[----:B------:R-:W-:Y:S04]  /*bf1e0*/  STL.64 [R1+0x1c10], R4 ;  /* 0x001c100401007387 */ /* 0x000fe80000100a00 */
[----:B------:R1:W-:Y:S04]  /*bf1f0*/  STL.64 [R1+0x1c18], R6 ;  /* 0x001c180601007387 */ /* 0x0003e80000100a00 */
[----:B------:R-:W2:Y:S04]  /*bf200*/  LDL.64 R14, [R1+0x12c8] ;  /* 0x0012c800010e7983 */ /* 0x000ea80000100a00 */
[----:B------:R-:W3:Y:S04]  /*bf210*/  LDL.LU R248, [R1+0x974c] ;  /* 0x00974c0001f87983 */ /* 0x000ee80000300800 */
[----:B------:R-:W3:Y:S04]  /*bf220*/  LDL.LU R249, [R1+0x9748] ;  /* 0x0097480001f97983 */ /* 0x000ee80000300800 */
[----:B------:R-:W4:Y:S04]  /*bf230*/  LDL.64 R10, [R1+0x12d8] ;  /* 0x0012d800010a7983 */ /* 0x000f280000100a00 */
[----:B------:R-:W3:Y:S04]  /*bf240*/  LDL.LU R184, [R1+0xc00] ;  /* 0x000c000001b87983 */ /* 0x000ee80000300800 */
[----:B------:R-:W3:Y:S04]  /*bf250*/  LDL.LU R185, [R1+0xc04] ;  /* 0x000c040001b97983 */ /* 0x000ee80000300800 */
[----:B------:R-:W3:Y:S04]  /*bf260*/  LDL.LU R186, [R1+0xc08] ;  /* 0x000c080001ba7983 */ /* 0x000ee80000300800 */
[----:B------:R-:W3:Y:S04]  /*bf270*/  LDL.LU R187, [R1+0xc0c] ;  /* 0x000c0c0001bb7983 */ /* 0x000ee80000300800 */
[----:B------:R-:W3:Y:S04]  /*bf280*/  LDL.64 R158, [R1+0x12e8] ;  /* 0x0012e800019e7983 */ /* 0x000ee80000100a00 */
[----:B------:R-:W3:Y:S04]  /*bf290*/  LDL.LU R232, [R1+0xd80] ;  /* 0x000d800001e87983 */ /* 0x000ee80000300800 */
[----:B------:R-:W3:Y:S04]  /*bf2a0*/  LDL.LU R233, [R1+0xd84] ;  /* 0x000d840001e97983 */ /* 0x000ee80000300800 */
[----:B------:R-:W3:Y:S04]  /*bf2b0*/  LDL.LU R234, [R1+0xd88] ;  /* 0x000d880001ea7983 */ /* 0x000ee80000300800 */
[----:B------:R-:W3:Y:S04]  /*bf2c0*/  LDL.LU R235, [R1+0xd8c] ;  /* 0x000d8c0001eb7983 */ /* 0x000ee80000300800 */
[----:B-1----:R-:W3:Y:S04]  /*bf2d0*/  LDL.64 R6, [R1+0x12f8] ;  /* 0x0012f80001067983 */ /* 0x002ee80000100a00 */
[----:B------:R-:W3:Y:S04]  /*bf2e0*/  LDL R130, [R1+0x1308] ;  /* 0x0013080001827983 */ /* 0x000ee80000100800 */
        /* <DEDUP_REMOVED lines=8> */
[----:B------:R-:W3:Y:S01]  /*bf370*/  LDL R227, [R1+0x133c] ;  /* 0x00133c0001e37983 */ /* 0x000ee20000100800 */
[----:B------:R-:W-:-:S02]  /*bf380*/  IMAD.MOV.U32 R163, RZ, RZ, R243 ;  /* 0x000000ffffa37224 */ /* 0x000fc400078e00f3 */
[----:B------:R-:W-:Y:S01]  /*bf390*/  IMAD.MOV.U32 R155, RZ, RZ, R242 ;  /* 0x000000ffff9b7224 */ /* 0x000fe200078e00f2 */
[----:B------:R-:W3:Y:S04]  /*bf3a0*/  LDL.LU R180, [R1+0xd70] ;  /* 0x000d700001b47983 */ /* 0x000ee80000300800 */
[----:B------:R-:W3:Y:S04]  /*bf3b0*/  LDL.LU R181, [R1+0xd74] ;  /* 0x000d740001b57983 */ /* 0x000ee80000300800 */
[----:B------:R-:W3:Y:S04]  /*bf3c0*/  LDL.LU R182, [R1+0xd78] ;  /* 0x000d780001b67983 */ /* 0x000ee80000300800 */
[----:B------:R-:W3:Y:S04]  /*bf3d0*/  LDL.LU R183, [R1+0xd7c] ;  /* 0x000d7c0001b77983 */ /* 0x000ee80000300800 */
[----:B------:R1:W-:Y:S04]  /*bf3e0*/  STL.64 [R1+0x9660], R162 ;  /* 0x009660a201007387 */ /* 0x0003e80000100a00 */
[----:B------:R-:W-:Y:S04]  /*bf3f0*/  STL.64 [R1+0x9658], R160 ;  /* 0x009658a001007387 */ /* 0x000fe80000100a00 */
[----:B------:R1:W-:Y:S04]  /*bf400*/  STL.64 [R1+0x9650], R154 ;  /* 0x0096509a01007387 */ /* 0x0003e80000100a00 */
[----:B------:R-:W-:Y:S01]  /*bf410*/  STL.64 [R1+0x9648], R152 ;  /* 0x0096489801007387 */ /* 0x000fe20000100a00 */
[----:B------:R-:W-:-:S02]  /*bf420*/  IMAD.MOV.U32 R146, RZ, RZ, R212 ;  /* 0x000000ffff927224 */ /* 0x000fc400078e00d4 */
[----:B------:R-:W-:Y:S02]  /*bf430*/  IMAD.MOV.U32 R147, RZ, RZ, R213 ;  /* 0x000000ffff937224 */ /* 0x000fe400078e00d5 */
[----:B-1----:R-:W-:Y:S02]  /*bf440*/  IMAD.MOV.U32 R162, RZ, RZ, R216 ;  /* 0x000000ffffa27224 */ /* 0x002fe400078e00d8 */
[----:B------:R-:W-:Y:S01]  /*bf450*/  IMAD.MOV.U32 R163, RZ, RZ, R217 ;  /* 0x000000ffffa37224 */ /* 0x000fe200078e00d9 */
[----:B------:R-:W-:Y:S01]  /*bf460*/  MOV R154, R220 ;  /* 0x000000dc009a7202 */ /* 0x000fe20000000f00 */
[----:B------:R-:W-:Y:S01]  /*bf470*/  IMAD.MOV.U32 R155, RZ, RZ, R221 ;  /* 0x000000ffff9b7224 */ /* 0x000fe200078e00dd */
[----:B--2---:R-:W-:Y:S06]  /*bf480*/  HMMA.1688.F32.TF32 R20, R104, R14, R80 ;  /* 0x0000000e6814723c */ /* 0x004fec0000081050 */
[----:B------:R-:W-:Y:S01]  /*bf490*/  IMAD.MOV.U32 R166, RZ, RZ, R14 ;  /* 0x000000ffffa67224 */ /* 0x000fe200078e000e */
[----:B------:R-:W-:-:S02]  /*bf4a0*/  MOV R167, R15 ;  /* 0x0000000f00a77202 */ /* 0x000fc40000000f00 */
[C---:B----4-:R-:W-:Y:S06]  /*bf4b0*/  HMMA.1688.F32.TF32 R12, R104.reuse, R10, R84 ;  /* 0x0000000a680c723c */ /* 0x050fec0000081054 */
[----:B------:R-:W-:Y:S02]  /*bf4c0*/  IMAD.MOV.U32 R170, RZ, RZ, R10 ;  /* 0x000000ffffaa7224 */ /* 0x000fe400078e000a */
[----:B------:R-:W-:Y:S02]  /*bf4d0*/  IMAD.MOV.U32 R171, RZ, RZ, R11 ;  /* 0x000000ffffab7224 */ /* 0x000fe400078e000b */
[C---:B---3--:R-:W-:Y:S04]  /*bf4e0*/  HMMA.1688.F32.TF32 R8, R104.reuse, R158, R88 ;  /* 0x0000009e6808723c */ /* 0x048fe80000081058 */
        /* <DEDUP_REMOVED lines=10> */
[----:B-1----:R-:W-:Y:S01]  /*bf590*/  HMMA.1688.F32.TF32 R8, R104, R6, R92 ;  /* 0x000000066808723c */ /* 0x002fe2000008105c */
[----:B------:R-:W-:-:S02]  /*bf5a0*/  IMAD.MOV.U32 R174, RZ, RZ, R158 ;  /* 0x000000ffffae7224 */ /* 0x000fc400078e009e */
[----:B------:R-:W-:-:S05]  /*bf5b0*/  IMAD.MOV.U32 R175, RZ, RZ, R159 ;  /* 0x000000ffffaf7224 */ /* 0x000fca00078e009f */
[----:B------:R-:W-:Y:S04]  /*bf5c0*/  STL.64 [R1+0x9690], R174 ;  /* 0x009690ae01007387 */ /* 0x000fe80000100a00 */
[----:B------:R-:W-:Y:S01]  /*bf5d0*/  STL.64 [R1+0x9688], R172 ;  /* 0x009688ac01007387 */ /* 0x000fe20000100a00 */
[----:B------:R-:W-:Y:S02]  /*bf5e0*/  IMAD.MOV.U32 R178, RZ, RZ, R6 ;  /* 0x000000ffffb27224 */ /* 0x000fe400078e0006 */
[----:B------:R-:W-:Y:S02]  /*bf5f0*/  IMAD.MOV.U32 R179, RZ, RZ, R7 ;  /* 0x000000ffffb37224 */ /* 0x000fe400078e0007 */
[C---:B------:R-:W-:Y:S06]  /*bf600*/  HMMA.1688.F32.TF32 R4, R104.reuse, R126, R100 ;  /* 0x0000007e6804723c */ /* 0x040fec0000081064 */
        /* <DEDUP_REMOVED lines=10> */
[----:B------:R2:W-:Y:S01]  /*bf6b0*/  STL.64 [R1+0x1bb8], R6 ;  /* 0x001bb80601007387 */ /* 0x0005e20000100a00 */
[C---:B-1----:R-:W-:Y:S06]  /*bf6c0*/  HMMA.1688.F32.TF32 R8, R104.reuse, R118, R112 ;  /* 0x000000766808723c */ /* 0x042fec0000081070 */
[----:B--2---:R-:W-:Y:S01]  /*bf6d0*/  HMMA.1688.F32.TF32 R4, R104, R226, R236 ;  /* 0x000000e26804723c */ /* 0x004fe200000810ec */
[----:B------:R-:W-:Y:S04]  /*bf6e0*/  STL.64 [R1+0x1ba0], R12 ;  /* 0x001ba00c01007387 */ /* 0x000fe80000100a00 */
[----:B------:R-:W-:Y:S01]  /*bf6f0*/  STL.64 [R1+0x1ba8], R14 ;  /* 0x001ba80e01007387 */ /* 0x000fe20000100a00 */
[----:B------:R-:W-:Y:S01]  /*bf700*/  HMMA.1688.F32.TF32 R224, R40, R248, R232 ;  /* 0x000000f828e0723c */ /* 0x000fe200000810e8 */
[----:B------:R-:W-:-:S02]  /*bf710*/  IMAD.MOV.U32 R178, RZ, RZ, R228 ;  /* 0x000000ffffb27224 */ /* 0x000fc400078e00e4 */
[----:B------:R-:W-:Y:S01]  /*bf720*/  IMAD.MOV.U32 R179, RZ, RZ, R229 ;  /* 0x000000ffffb37224 */ /* 0x000fe200078e00e5 */
[----:B------:R-:W-:Y:S02]  /*bf730*/  LDS R236, [R3+UR10+0x1c100] ;  /* 0x01c1000a03ec7984 */ /* 0x000fe40008000800 */
[C---:B------:R-:W-:Y:S02]  /*bf740*/  HMMA.1688.F32.TF32 R116, R40.reuse, R244, R180 ;  /* 0x000000f42874723c */ /* 0x040fe400000810b4 */
[----:B------:R-:W-:Y:S04]  /*bf750*/  LDS R238, [R3+UR10+0x1e100] ;  /* 0x01e1000a03ee7984 */ /* 0x000fe80008000800 */
[----:B------:R-:W-:Y:S04]  /*bf760*/  STL.64 [R1+0x1b90], R8 ;  /* 0x001b900801007387 */ /* 0x000fe80000100a00 */
[----:B------:R-:W-:Y:S04]  /*bf770*/  STL.64 [R1+0x1b98], R10 ;  /* 0x001b980a01007387 */ /* 0x000fe80000100a00 */
[----:B------:R-:W-:Y:S04]  /*bf780*/  STL [R1+0x938c], R248 ;  /* 0x00938cf801007387 */ /* 0x000fe80000100800 */
[----:B------:R1:W-:Y:S04]  /*bf790*/  STL.64 [R1+0x1b80], R4 ;  /* 0x001b800401007387 */ /* 0x0003e80000100a00 */
[----:B------:R-:W-:Y:S04]  /*bf7a0*/  STL.64 [R1+0x1b88], R6 ;  /* 0x001b880601007387 */ /* 0x000fe80000100a00 */
[----:B------:R-:W-:Y:S04]  /*bf7b0*/  STL [R1+0x9388], R249 ;  /* 0x009388f901007387 */ /* 0x000fe80000100800 */
[----:B------:R2:W-:Y:S04]  /*bf7c0*/  STL [R1+0x9394], R244 ;  /* 0x009394f401007387 */ /* 0x0005e80000100800 */
[----:B------:R3:W-:Y:S04]  /*bf7d0*/  STL [R1+0x9390], R245 ;  /* 0x009390f501007387 */ /* 0x0007e80000100800 */
[----:B------:R-:W4:Y:S04]  /*bf7e0*/  LDL R144, [R1+0xc0] ;  /* 0x0000c00001907983 */ /* 0x000f280000100800 */
[----:B------:R-:W4:Y:S04]  /*bf7f0*/  LDL R145, [R1+0xc4] ;  /* 0x0000c40001917983 */ /* 0x000f280000100800 */
[----:B------:R-:W4:Y:S04]  /*bf800*/  LDL.LU R212, [R1+0x9744] ;  /* 0x0097440001d47983 */ /* 0x000f280000300800 */
[----:B------:R-:W4:Y:S04]  /*bf810*/  LDL.LU R213, [R1+0x9740] ;  /* 0x0097400001d57983 */ /* 0x000f280000300800 */
[----:B------:R-:W4:Y:S04]  /*bf820*/  LDL R160, [R1+0xa0] ;  /* 0x0000a00001a07983 */ /* 0x000f280000100800 */
[----:B------:R-:W4:Y:S04]  /*bf830*/  LDL R161, [R1+0xa4] ;  /* 0x0000a40001a17983 */ /* 0x000f280000100800 */
[----:B------:R-:W4:Y:S04]  /*bf840*/  LDL.LU R216, [R1+0x973c] ;  /* 0x00973c0001d87983 */ /* 0x000f280000300800 */
[----:B------:R-:W4:Y:S04]  /*bf850*/  LDL.LU R217, [R1+0x9738] ;  /* 0x0097380001d97983 */ /* 0x000f280000300800 */
[----:B------:R-:W2:Y:S04]  /*bf860*/  LDL.LU R124, [R1+0xbf0] ;  /* 0x000bf000017c7983 */ /* 0x000ea80000300800 */
[----:B------:R-:W2:Y:S04]  /*bf870*/  LDL.LU R125, [R1+0xbf4] ;  /* 0x000bf400017d7983 */ /* 0x000ea80000300800 */
[----:B------:R-:W2:Y:S04]  /*bf880*/  LDL.LU R126, [R1+0xbf8] ;  /* 0x000bf800017e7983 */ /* 0x000ea80000300800 */
[----:B------:R-:W2:Y:S04]  /*bf890*/  LDL.LU R127, [R1+0xbfc] ;  /* 0x000bfc00017f7983 */ /* 0x000ea80000300800 */
[----:B-1----:R-:W2:Y:S04]  /*bf8a0*/  LDL.64 R4, [R1+0x10] ;  /* 0x0000100001047983 */ /* 0x002ea80000100a00 */
[----:B------:R-:W4:Y:S04]  /*bf8b0*/  LDL R152, [R1+0x90] ;  /* 0x0000900001987983 */ /* 0x000f280000100800 */
[----:B------:R-:W4:Y:S04]  /*bf8c0*/  LDL R153, [R1+0x94] ;  /* 0x0000940001997983 */ /* 0x000f280000100800 */
[----:B------:R-:W4:Y:S04]  /*bf8d0*/  LDL.LU R220, [R1+0x9734] ;  /* 0x0097340001dc7983 */ /* 0x000f280000300800 */
[----:B------:R-:W4:Y:S04]  /*bf8e0*/  LDL.LU R221, [R1+0x9730] ;  /* 0x0097300001dd7983 */ /* 0x000f280000300800 */
[----:B------:R-:W4:Y:S04]  /*bf8f0*/  LDL.LU R128, [R1+0xbb0] ;  /* 0x000bb00001807983 */ /* 0x000f280000300800 */
[----:B------:R-:W4:Y:S04]  /*bf900*/  LDL.LU R129, [R1+0xbb4] ;  /* 0x000bb40001817983 */ /* 0x000f280000300800 */
[----:B------:R-:W4:Y:S04]  /*bf910*/  LDL.LU R130, [R1+0xbb8] ;  /* 0x000bb80001827983 */ /* 0x000f280000300800 */
[----:B------:R-:W4:Y:S04]  /*bf920*/  LDL.LU R131, [R1+0xbbc] ;  /* 0x000bbc0001837983 */ /* 0x000f280000300800 */
[----:B------:R-:W4:Y:S01]  /*bf930*/  LDL.64 R232, [R1+0x20] ;  /* 0x0000200001e87983 */ /* 0x000f220000100a00 */
[C---:B------:R-:W-:Y:S03]  /*bf940*/  HMMA.1688.F32.TF32 R120, R40.reuse, R240, R184 ;  /* 0x000000f02878723c */ /* 0x040fe600000810b8 */
[----:B------:R-:W4:Y:S04]  /*bf950*/  LDL R176, [R1+0x50] ;  /* 0x0000500001b07983 */ /* 0x000f280000100800 */
[----:B------:R-:W4:Y:S04]  /*bf960*/  LDL R177, [R1+0x54] ;  /* 0x0000540001b17983 */ /* 0x000f280000100800 */
[----:B------:R-:W4:Y:S04]  /*bf970*/  LDL.LU R228, [R1+0x972c] ;  /* 0x00972c0001e47983 */ /* 0x000f280000300800 */
[----:B------:R-:W4:Y:S04]  /*bf980*/  LDL.LU R229, [R1+0x9728] ;  /* 0x0097280001e57983 */ /* 0x000f280000300800 */
        /* <DEDUP_REMOVED lines=18> */
[----:B------:R-:W-:Y:S04]  /*bfab0*/  LDS R237, [R252+UR10+0x1c100] ;  /* 0x01c1000afced7984 */ /* 0x000fe80008000800 */
[----:B------:R-:W1:Y:S01]  /*bfac0*/  LDS R239, [R252+UR10+0x1e100] ;  /* 0x01e1000afcef7984 */ /* 0x000e620008000800 */
[----:B--2---:R-:W-:Y:S06]  /*bfad0*/  HMMA.1688.F32.TF32 R124, R40, R4, R124 ;  /* 0x00000004287c723c */ /* 0x004fec000008107c */
[----:B------:R-:W-:-:S02]  /*bfae0*/  IMAD.MOV.U32 R244, RZ, RZ, R4 ;  /* 0x000000fffff47224 */ /* 0x000fc400078e0004 */
[----:B---3--:R-:W-:-:S15]  /*bfaf0*/  IMAD.MOV.U32 R245, RZ, RZ, R5 ;  /* 0x000000fffff57224 */ /* 0x008fde00078e0005 */
[----:B------:R-:W-:Y:S04]  /*bfb00*/  STL.64 [R1+0x9718], R126 ;  /* 0x0097187e01007387 */ /* 0x000fe80000100a00 */
[----:B------:R-:W-:Y:S04]  /*bfb10*/  STL.64 [R1+0x9710], R124 ;  /* 0x0097107c01007387 */ /* 0x000fe80000100a00 */
[----:B------:R-:W-:Y:S04]  /*bfb20*/  STL [R1+0x939c], R244 ;  /* 0x00939cf401007387 */ /* 0x000fe80000100800 */
[----:B------:R-:W-:Y:S01]  /*bfb30*/  STL [R1+0x9398], R245 ;  /* 0x009398f501007387 */ /* 0x000fe20000100800 */
[----:B----4-:R-:W-:Y:S06]  /*bfb40*/  HMMA.1688.F32.TF32 R128, R40, R232, R128 ;  /* 0x000000e82880723c */ /* 0x010fec0000081080 */
[----:B------:R-:W-:-:S02]  /*bfb50*/  IMAD.MOV.U32 R248, RZ, RZ, R232 ;  /* 0x000000fffff87224 */ /* 0x000fc400078e00e8 */
[----:B------:R-:W-:Y:S01]  /*bfb60*/  IMAD.MOV.U32 R249, RZ, RZ, R233 ;  /* 0x000000fffff97224 */ /* 0x000fe200078e00e9 */
        /* <DEDUP_REMOVED lines=44> */
[----:B------:R-:W4:Y:S04]  /*bfe30*/  LDL.64 R76, [R1+0x30] ;  /* 0x00003000014c7983 */ /* 0x000f280000100a00 */
[----:B------:R-:W3:Y:S04]  /*bfe40*/  LDL.LU R8, [R1+0xb90] ;  /* 0x000b900001087983 */ /* 0x000ee80000300800 */
[----:B------:R-:W3:Y:S04]  /*bfe50*/  LDL.LU R9, [R1+0xb94] ;  /* 0x000b940001097983 */ /* 0x000ee80000300800 */
[----:B------:R-:W3:Y:S04]  /*bfe60*/  LDL.LU R10, [R1+0xb98] ;  /* 0x000b9800010a7983 */ /* 0x000ee80000300800 */
[----:B------:R-:W3:Y:S04]  /*bfe70*/  LDL.LU R11, [R1+0xb9c] ;  /* 0x000b9c00010b7983 */ /* 0x000ee80000300800 */
[----:B------:R-:W2:Y:S04]  /*bfe80*/  LDL.64 R72, [R1+0x40] ;  /* 0x0000400001487983 */ /* 0x000ea80000100a00 */
        /* <DEDUP_REMOVED lines=20> */
[----:B------:R1:W-:Y:S04]  /*bffd0*/  STL.64 [R1+0x9708], R130 ;  /* 0x0097088201007387 */ /* 0x0003e80000100a00 */
[----:B------:R-:W-:Y:S04]  /*bffe0*/  STL.64 [R1+0x9700], R128 ;  /* 0x0097008001007387 */ /* 0x000fe80000100a00 */
[----:B------:R-:W-:Y:S04]  /*bfff0*/  STL [R1+0x93a4], R249 ;  /* 0x0093a4f901007387 */ /* 0x000fe80000100800 */
[----:B------:R2:W-:Y:S01]  /*c0000*/  STL [R1+0x93a0], R248 ;  /* 0x0093a0f801007387 */ /* 0x0005e20000100800 */
[----:B-1----:R-:W-:-:S02]  /*c0010*/  IMAD.MOV.U32 R130, RZ, RZ, R193 ;  /* 0x000000ffff827224 */ /* 0x002fc400078e00c1 */
[----:B------:R-:W-:Y:S02]  /*c0020*/  IMAD.MOV.U32 R131, RZ, RZ, R189 ;  /* 0x000000ffff837224 */ /* 0x000fe400078e00bd */
[----:B----4-:R-:W-:Y:S02]  /*c0030*/  IMAD.MOV.U32 R245, RZ, RZ, R77 ;  /* 0x000000fffff57224 */ /* 0x010fe400078e004d */
[----:B------:R-:W-:-:S03]  /*c0040*/  IMAD.MOV.U32 R244, RZ, RZ, R76 ;  /* 0x000000fffff47224 */ /* 0x000fc600078e004c */
[----:B------:R-:W-:Y:S04]  /*c0050*/  STL [R1+0x93ac], R245 ;  /* 0x0093acf501007387 */ /* 0x000fe80000100800 */
[----:B------:R-:W-:Y:S01]  /*c0060*/  STL [R1+0x93a8], R244 ;  /* 0x0093a8f401007387 */ /* 0x000fe20000100800 */
[----:B--2---:R-:W-:Y:S01]  /*c0070*/  MOV R248, R73 ;  /* 0x0000004900f87202 */ /* 0x004fe20000000f00 */
[----:B------:R-:W-:-:S04]  /*c0080*/  IMAD.MOV.U32 R249, RZ, RZ, R72 ;  /* 0x000000fffff97224 */ /* 0x000fc800078e0048 */
[----:B------:R1:W-:Y:S04]  /*c0090*/  STL [R1+0x93b4], R248 ;  /* 0x0093b4f801007387 */ /* 0x0003e80000100800 */
[----:B------:R2:W-:Y:S01]  /*c00a0*/  STL [R1+0x93b0], R249 ;  /* 0x0093b0f901007387 */ /* 0x0005e20000100800 */
[----:B-1----:R-:W-:Y:S02]  /*c00b0*/  IMAD.MOV.U32 R248, RZ, RZ, R184 ;  /* 0x000000fffff87224 */ /* 0x002fe400078e00b8 */
[----:B--2---:R-:W-:-:S03]  /*c00c0*/  IMAD.MOV.U32 R249, RZ, RZ, R185 ;  /* 0x000000fffff97224 */ /* 0x004fc600078e00b9 */
[----:B------:R-:W-:Y:S04]  /*c00d0*/  STL [R1+0x93c0], R248 ;  /* 0x0093c0f801007387 */ /* 0x000fe80000100800 */
[----:B------:R-:W-:Y:S04]  /*c00e0*/  STL [R1+0x93bc], R249 ;  /* 0x0093bcf901007387 */ /* 0x000fe80000100800 */
[----:B------:R-:W-:Y:S04]  /*c00f0*/  STL [R1+0x93c4], R228 ;  /* 0x0093c4e401007387 */ /* 0x000fe80000100800 */
[----:B------:R-:W-:Y:S04]  /*c0100*/  STL [R1+0x93b8], R229 ;  /* 0x0093b8e501007387 */ /* 0x000fe80000100800 */
[----:B------:R-:W2:Y:S04]  /*c0110*/  LDL.LU R112, [R1+0xd90] ;  /* 0x000d900001707983 */ /* 0x000ea80000300800 */
[----:B------:R-:W2:Y:S04]  /*c0120*/  LDL.LU R113, [R1+0xd94] ;  /* 0x000d940001717983 */ /* 0x000ea80000300800 */
[----:B------:R-:W2:Y:S04]  /*c0130*/  LDL.LU R114, [R1+0xd98] ;  /* 0x000d980001727983 */ /* 0x000ea80000300800 */
[----:B------:R-:W2:Y:S01]  /*c0140*/  LDL.LU R115, [R1+0xd9c] ;  /* 0x000d9c0001737983 */ /* 0x000ea20000300800 */
        /* <DEDUP_REMOVED lines=17> */
[----:B------:R-:W3:Y:S04]  /*c0260*/  LDL.LU R91, [R1+0xa6c] ;  /* 0x000a6c00015b7983 */ /* 0x000ee80000300800 */
[----:B------:R-:W3:Y:S01]  /*c0270*/  LDL.LU R92, [R1+0xa50] ;  /* 0x000a5000015c7983 */ /* 0x000ee20000300800 */
[----:B------:R-:W-:Y:S03]  /*c0280*/  HMMA.1688.F32.TF32 R72, R40, R220, R232 ;  /* 0x000000dc2848723c */ /* 0x000fe600000810e8 */
        /* <DEDUP_REMOVED lines=23> */
[----:B------:R-:W3:Y:S04]  /*c0400*/  LDL.64 R126, [R1+0x8] ;  /* 0x00000800017e7983 */ /* 0x000ee80000100a00 */
[----:B------:R-:W-:Y:S04]  /*c0410*/  STL [R1+0x93dc], R212 ;  /* 0x0093dcd401007387 */ /* 0x000fe80000100800 */
[----:B------:R-:W-:Y:S04]  /*c0420*/  STL [R1+0x93d8], R213 ;  /* 0x0093d8d501007387 */ /* 0x000fe80000100800 */
[----:B------:R-:W-:Y:S04]  /*c0430*/  STL [R1+0x93e4], R208 ;  /* 0x0093e4d001007387 */ /* 0x000fe80000100800 */
[----:B------:R-:W-:Y:S04]  /*c0440*/  STL [R1+0x93e0], R209 ;  /* 0x0093e0d101007387 */ /* 0x000fe80000100800 */
[----:B------:R-:W3:Y:S04]  /*c0450*/  LDL.LU R193, [R1+0x9724] ;  /* 0x0097240001c17983 */ /* 0x000ee80000300800 */
[----:B------:R-:W3:Y:S01]  /*c0460*/  LDL.LU R189, [R1+0x9720] ;  /* 0x0097200001bd7983 */ /* 0x000ee20000300800 */
[----:B------:R-:W-:Y:S03]  /*c0470*/  HMMA.1688.F32.TF32 R116, R236, R246, R116 ;  /* 0x000000f6ec74723c */ /* 0x000fe60000081074 */
[----:B------:R-:W-:Y:S04]  /*c0480*/  STL [R1+0x93ec], R204 ;  /* 0x0093eccc01007387 */ /* 0x000fe80000100800 */
[----:B------:R-:W-:Y:S01]  /*c0490*/  STL [R1+0x93e8], R205 ;  /* 0x0093e8cd01007387 */ /* 0x000fe20000100800 */
[C---:B------:R-:W-:Y:S03]  /*c04a0*/  HMMA.1688.F32.TF32 R12, R40.reuse, R176, R12 ;  /* 0x000000b0280c723c */ /* 0x040fe6000008100c */
[----:B------:R-:W-:Y:S04]  /*c04b0*/  STL [R1+0x93f4], R200 ;  /* 0x0093f4c801007387 */ /* 0x000fe80000100800 */
[----:B------:R-:W-:Y:S01]  /*c04c0*/  STL [R1+0x93f0], R201 ;  /* 0x0093f0c901007387 */ /* 0x000fe20000100800 */
        /* <DEDUP_REMOVED lines=14> */
[C---:B----4-:R-:W-:Y:S06]  /*c05b0*/  HMMA.1688.F32.TF32 R80, R40.reuse, R212, R80 ;  /* 0x000000d42850723c */ /* 0x050fec0000081050 */
[C---:B------:R-:W-:Y:S06]  /*c05c0*/  HMMA.1688.F32.TF32 R76, R40.reuse, R216, R76 ;  /* 0x000000d8284c723c */ /* 0x040fec000008104c */
[C---:B------:R-:W-:Y:S06]  /*c05d0*/  HMMA.1688.F32.TF32 R84, R40.reuse, R208, R84 ;  /* 0x000000d02854723c */ /* 0x040fec0000081054 */
[C---:B---3--:R-:W-:Y:S06]  /*c05e0*/  HMMA.1688.F32.TF32 R88, R40.reuse, R204, R88 ;  /* 0x000000cc2858723c */ /* 0x048fec0000081058 */
[C---:B------:R-:W-:Y:S06]  /*c05f0*/  HMMA.1688.F32.TF32 R92, R40.reuse, R200, R92 ;  /* 0x000000c8285c723c */ /* 0x040fec000008105c */
[C---:B------:R-:W-:Y:S06]  /*c0600*/  HMMA.1688.F32.TF32 R96, R40.reuse, R196, R232 ;  /* 0x000000c42860723c */ /* 0x040fec00000810e8 */
[----:B------:R-:W-:Y:S06]  /*c0610*/  HMMA.1688.F32.TF32 R104, R40, R136, R104 ;  /* 0x000000882868723c */ /* 0x000fec0000081068 */
[----:B------:R-:W-:Y:S01]  /*c0620*/  HMMA.1688.F32.TF32 R120, R236, R126, R120 ;  /* 0x0000007eec78723c */ /* 0x000fe20000081078 */
[----:B------:R1:W-:Y:S05]  /*c0630*/  STL [R1+0x9384], R193 ;  /* 0x009384c101007387 */ /* 0x0003ea0000100800 */
[C---:B------:R-:W-:Y:S01]  /*c0640*/  HMMA.1688.F32.TF32 R100, R40.reuse, R192, R100 ;  /* 0x000000c02864723c */ /* 0x040fe20000081064 */
[----:B------:R2:W-:Y:S05]  /*c0650*/  STL [R1+0x9380], R189 ;  /* 0x009380bd01007387 */ /* 0x0005ea0000100800 */
[----:B------:R-:W-:Y:S01]  /*c0660*/  HMMA.1688.F32.TF32 R108, R40, R188, R108 ;  /* 0x000000bc286c723c */ /* 0x000fe2000008106c */
[----:B------:R-:W3:Y:S04]  /*c0670*/  LDL R42, [R1+0x48] ;  /* 0x00004800012a7983 */ /* 0x000ee80000100800 */
[----:B------:R-:W3:Y:S01]  /*c0680*/  LDL R43, [R1+0x4c] ;  /* 0x00004c00012b7983 */ /* 0x000ee20000100800 */
[----:B-1----:R-:W-:-:S03]  /*c0690*/  IMAD.MOV.U32 R193, RZ, RZ, R126 ;  /* 0x000000ffffc17224 */ /* 0x002fc600078e007e */
[----:B------:R1:W-:Y:S01]  /*c06a0*/  STL.64 [R1+0x96f8], R118 ;  /* 0x0096f87601007387 */ /* 0x0003e20000100a00 */
[----:B--2---:R-:W-:-:S03]  /*c06b0*/  IMAD.MOV.U32 R189, RZ, RZ, R127 ;  /* 0x000000ffffbd7224 */ /* 0x004fc600078e007f */
[----:B------:R-:W-:Y:S01]  /*c06c0*/  STL.64 [R1+0x96f0], R116 ;  /* 0x0096f07401007387 */ /* 0x000fe20000100a00 */
[----:B------:R-:W-:Y:S02]  /*c06d0*/  IMAD.MOV.U32 R249, RZ, RZ, R174 ;  /* 0x000000fffff97224 */ /* 0x000fe400078e00ae */
[----:B------:R-:W-:Y:S01]  /*c06e0*/  IMAD.MOV.U32 R248, RZ, RZ, R171 ;  /* 0x000000fffff87224 */ /* 0x000fe200078e00ab */
[----:B------:R-:W-:Y:S01]  /*c06f0*/  MOV R244, R187 ;  /* 0x000000bb00f47202 */ /* 0x000fe20000000f00 */
[----:B------:R-:W-:Y:S02]  /*c0700*/  IMAD.MOV.U32 R245, RZ, RZ, R186 ;  /* 0x000000fffff57224 */ /* 0x000fe400078e00ba */
[----:B------:R-:W-:Y:S01]  /*c0710*/  IMAD.MOV.U32 R229, RZ, RZ, R175 ;  /* 0x000000ffffe57224 */ /* 0x000fe200078e00af */
[----:B-1----:R-:W2:Y:S04]  /*c0720*/  LDL R118, [R1+0x38] ;  /* 0x0000380001767983 */ /* 0x002ea80000100800 */
[----:B------:R-:W2:Y:S04]  /*c0730*/  LDL R119, [R1+0x3c] ;  /* 0x00003c0001777983 */ /* 0x000ea80000100800 */
[----:B------:R-:W4:Y:S04]  /*c0740*/  LDL.LU.64 R126, [R1+0x9718] ;  /* 0x00971800017e7983 */ /* 0x000f280000300a00 */
[----:B------:R-:W4:Y:S04]  /*c0750*/  LDL.LU.64 R124, [R1+0x9710] ;  /* 0x00971000017c7983 */ /* 0x000f280000300a00 */
[----:B------:R1:W-:Y:S04]  /*c0760*/  STL.64 [R1+0x96e8], R122 ;  /* 0x0096e87a01007387 */ /* 0x0003e80000100a00 */
[----:B------:R-:W-:Y:S01]  /*c0770*/  STL.64 [R1+0x96e0], R120 ;  /* 0x0096e07801007387 */ /* 0x000fe20000100a00 */
[----:B------:R-:W-:Y:S01]  /*c0780*/  IMAD.MOV.U32 R228, RZ, RZ, R170 ;  /* 0x000000ffffe47224 */ /* 0x000fe200078e00aa */
[C---:B------:R-:W-:Y:S01]  /*c0790*/  HMMA.1688.F32.TF32 R224, R236.reuse, R250, R224 ;  /* 0x000000faece0723c */ /* 0x040fe200000810e0 */
[----:B------:R-:W-:Y:S01]  /*c07a0*/  MOV R220, R166 ;  /* 0x000000a600dc7202 */ /* 0x000fe20000000f00 */
[----:B------:R-:W-:Y:S01]  /*c07b0*/  IMAD.MOV.U32 R221, RZ, RZ, R167 ;  /* 0x000000ffffdd7224 */ /* 0x000fe200078e00a7 */
[----:B------:R-:W-:Y:S04]  /*c07c0*/  LDS R232, [R3+UR10+0x20100] ;  /* 0x0201000a03e87984 */ /* 0x000fe80008000800 */
[----:B-1----:R-:W2:Y:S04]  /*c07d0*/  LDL R122, [R1+0x28] ;  /* 0x00002800017a7983 */ /* 0x002ea80000100800 */
[----:B------:R-:W2:Y:S01]  /*c07e0*/  LDL R123, [R1+0x2c] ;  /* 0x00002c00017b7983 */ /* 0x000ea20000100800 */
[----:B------:R-:W-:Y:S01]  /*c07f0*/  HMMA.1688.F32.TF32 R28, R236, R166, R28 ;  /* 0x000000a6ec1c723c */ /* 0x000fe2000008101c */
[----:B------:R-:W-:-:S02]  /*c0800*/  IMAD.MOV.U32 R216, RZ, RZ, R142 ;  /* 0x000000ffffd87224 */ /* 0x000fc400078e008e */
[----:B------:R-:W-:Y:S01]  /*c0810*/  IMAD.MOV.U32 R217, RZ, RZ, R143 ;  /* 0x000000ffffd97224 */ /* 0x000fe200078e008f */
[----:B------:R-:W-:Y:S01]  /*c0820*/  LDS R234, [R3+UR10+0x22100] ;  /* 0x0221000a03ea7984 */ /* 0x000fe20008000800 */
[----:B------:R-:W-:Y:S01]  /*c0830*/  IMAD.MOV.U32 R212, RZ, RZ, R150 ;  /* 0x000000ffffd47224 */ /* 0x000fe200078e0096 */
[C---:B------:R-:W-:Y:S01]  /*c0840*/  HMMA.1688.F32.TF32 R32, R236.reuse, R154, R32 ;  /* 0x0000009aec20723c */ /* 0x040fe20000081020 */
[----:B------:R-:W-:Y:S01]  /*c0850*/  IMAD.MOV.U32 R213, RZ, RZ, R151 ;  /* 0x000000ffffd57224 */ /* 0x000fe200078e0097 */
[----:B------:R-:W-:Y:S01]  /*c0860*/  LDS R233, [R252+UR10+0x20100] ;  /* 0x0201000afce97984 */ /* 0x000fe20008000800 */
[----:B------:R-:W-:Y:S02]  /*c0870*/  IMAD.MOV.U32 R208, RZ, RZ, R158 ;  /* 0x000000ffffd07224 */ /* 0x000fe400078e009e */
[----:B------:R-:W-:Y:S01]  /*c0880*/  IMAD.MOV.U32 R209, RZ, RZ, R159 ;  /* 0x000000ffffd17224 */ /* 0x000fe200078e009f */
[----:B------:R-:W-:Y:S01]  /*c0890*/  HMMA.1688.F32.TF32 R36, R236, R162, R36 ;  /* 0x000000a2ec24723c */ /* 0x000fe20000081024 */
[----:B------:R-:W-:Y:S01]  /*c08a0*/  IMAD.MOV.U32 R204, RZ, RZ, R182 ;  /* 0x000000ffffcc7224 */ /* 0x000fe200078e00b6 */
[----:B------:R-:W1:Y:S01]  /*c08b0*/  LDS R235, [R252+UR10+0x22100] ;  /* 0x0221000afceb7984 */ /* 0x000e620008000800 */
[----:B------:R-:W-:-:S02]  /*c08c0*/  IMAD.MOV.U32 R205, RZ, RZ, R183 ;  /* 0x000000ffffcd7224 */ /* 0x000fc400078e00b7 */
[----:B------:R-:W-:Y:S01]  /*c08d0*/  IMAD.MOV.U32 R200, RZ, RZ, R242 ;  /* 0x000000ffffc87224 */ /* 0x000fe200078e00f2 */
[----:B------:R-:W-:Y:S01]  /*c08e0*/  HMMA.1688.F32.TF32 R44, R236, R146, R44 ;  /* 0x00000092ec2c723c */ /* 0x000fe2000008102c */
[----:B------:R-:W-:-:S05]  /*c08f0*/  IMAD.MOV.U32 R201, RZ, RZ, R243 ;  /* 0x000000ffffc97224 */ /* 0x000fca00078e00f3 */
        /* <DEDUP_REMOVED lines=13> */
[C---:B---3--:R-:W-:Y:S06]  /*c09d0*/  HMMA.1688.F32.TF32 R8, R236.reuse, R42, R8 ;  /* 0x0000002aec08723c */ /* 0x048fec0000081008 */
[C---:B------:R-:W-:Y:S01]  /*c09e0*/  HMMA.1688.F32.TF32 R40, R236.reuse, R142, R132 ;  /* 0x0000008eec28723c */ /* 0x040fe20000081084 */
[----:B------:R-:W-:Y:S04]  /*c09f0*/  LDS R134, [R3+UR10+0x26100] ;  /* 0x0261000a03867984 */ /* 0x000fe80008000800 */
[----:B------:R-:W-:Y:S01]  /*c0a00*/  LDS R135, [R252+UR10+0x26100] ;  /* 0x0261000afc877984 */ /* 0x000fe20008000800 */
[C---:B----4-:R-:W-:Y:S03]  /*c0a10*/  HMMA.1688.F32.TF32 R124, R236.reuse, R130, R124 ;  /* 0x00000082ec7c723c */ /* 0x050fe6000008107c */
[----:B------:R-:W2:Y:S04]  /*c0a20*/  LDL.LU.64 R130, [R1+0x9708] ;  /* 0x0097080001827983 */ /* 0x000ea80000300a00 */
[----:B------:R-:W2:Y:S04]  /*c0a30*/  LDL.LU.64 R128, [R1+0x9700] ;  /* 0x0097000001807983 */ /* 0x000ea80000300a00 */
[----:B------:R-:W-:Y:S04]  /*c0a40*/  STL.64 [R1+0x9400], R250 ;  /* 0x009400fa01007387 */ /* 0x000fe80000100a00 */
[----:B------:R3:W-:Y:S04]  /*c0a50*/  STL.64 [R1+0x93f8], R248 ;  /* 0x0093f8f801007387 */ /* 0x0007e80000100a00 */
[----:B------:R-:W-:Y:S04]  /*c0a60*/  STL.64 [R1+0x9410], R246 ;  /* 0x009410f601007387 */ /* 0x000fe80000100a00 */
[----:B------:R4:W-:Y:S04]  /*c0a70*/  STL.64 [R1+0x9408], R244 ;  /* 0x009408f401007387 */ /* 0x0009e80000100a00 */
        /* <DEDUP_REMOVED lines=40> */
[----:B---3--:R-:W3:Y:S04]  /*c0d00*/  LDL R248, [R1+0x330] ;  /* 0x0003300001f87983 */ /* 0x008ee80000100800 */
[----:B------:R-:W3:Y:S04]  /*c0d10*/  LDL R249, [R1+0x334] ;  /* 0x0003340001f97983 */ /* 0x000ee80000100800 */
[----:B------:R-:W3:Y:S04]  /*c0d20*/  LDL R250, [R1+0x338] ;  /* 0x0003380001fa7983 */ /* 0x000ee80000100800 */
[----:B------:R-:W3:Y:S04]  /*c0d30*/  LDL R251, [R1+0x33c] ;  /* 0x00033c0001fb7983 */ /* 0x000ee80000100800 */
[----:B----4-:R-:W4:Y:S04]  /*c0d40*/  LDL R244, [R1+0x320] ;  /* 0x0003200001f47983 */ /* 0x010f280000100800 */
[----:B------:R-:W4:Y:S04]  /*c0d50*/  LDL R245, [R1+0x324] ;  /* 0x0003240001f57983 */ /* 0x000f280000100800 */
[----:B------:R-:W3:Y:S04]  /*c0d60*/  LDL R246, [R1+0x328] ;  /* 0x0003280001f67983 */ /* 0x000ee80000100800 */
[----:B------:R-:W3:Y:S04]  /*c0d70*/  LDL R247, [R1+0x32c] ;  /* 0x00032c0001f77983 */ /* 0x000ee80000100800 */
[----:B------:R1:W-:Y:S04]  /*c0d80*/  STL.64 [R1+0x9420], R230 ;  /* 0x009420e601007387 */ /* 0x0003e80000100a00 */
[----:B------:R1:W-:Y:S04]  /*c0d90*/  STL.64 [R1+0x9418], R228 ;  /* 0x009418e401007387 */ /* 0x0003e80000100a00 */
[----:B-1----:R-:W3:Y:S04]  /*c0da0*/  LDL R230, [R1+0x318] ;  /* 0x0003180001e67983 */ /* 0x002ee80000100800 */
[----:B------:R-:W4:Y:S04]  /*c0db0*/  LDL R228, [R1+0x310] ;  /* 0x0003100001e47983 */ /* 0x000f280000100800 */
[----:B------:R-:W4:Y:S04]  /*c0dc0*/  LDL R229, [R1+0x314] ;  /* 0x0003140001e57983 */ /* 0x000f280000100800 */
        /* <DEDUP_REMOVED lines=43> */
[----:B------:R-:W-:Y:S04]  /*c1080*/  STL.64 [R1+0x94a0], R194 ;  /* 0x0094a0c201007387 */ /* 0x000fe80000100a00 */
[----:B------:R1:W-:Y:S04]  /*c1090*/  STL.64 [R1+0x9498], R192 ;  /* 0x009498c001007387 */ /* 0x0003e80000100a00 */
[----:B------:R-:W4:Y:S04]  /*c10a0*/  LDL R116, [R1+0x1e0] ;  /* 0x0001e00001747983 */ /* 0x000f280000100800 */
[----:B------:R-:W4:Y:S01]  /*c10b0*/  LDL R117, [R1+0x1e4] ;  /* 0x0001e40001757983 */ /* 0x000f220000100800 */
[C---:B------:R-:W-:Y:S03]  /*c10c0*/  HMMA.1688.F32.TF32 R12, R236.reuse, R178, R12 ;  /* 0x000000b2ec0c723c */ /* 0x040fe6000008100c */
[----:B-1----:R-:W3:Y:S03]  /*c10d0*/  LDL R192, [R1+0x290] ;  /* 0x0002900001c07983 */ /* 0x002ee60000100800 */
        /* <DEDUP_REMOVED lines=23> */
[C---:B--2---:R-:W-:Y:S03]  /*c1250*/  HMMA.1688.F32.TF32 R128, R236.reuse, R122, R128 ;  /* 0x0000007aec80723c */ /* 0x044fe60000081080 */
[----:B------:R1:W-:Y:S04]  /*c1260*/  STL.64 [R1+0x94b0], R190 ;  /* 0x0094b0be01007387 */ /* 0x0003e80000100a00 */
[----:B------:R2:W-:Y:S01]  /*c1270*/  STL.64 [R1+0x94a8], R188 ;  /* 0x0094a8bc01007387 */ /* 0x0005e20000100a00 */
[C---:B------:R-:W-:Y:S06]  /*c1280*/  HMMA.1688.F32.TF32 R4, R236.reuse, R118, R4 ;  /* 0x00000076ec04723c */ /* 0x040fec0000081004 */
[C---:B------:R-:W-:Y:S01]  /*c1290*/  HMMA.1688.F32.TF32 R112, R236.reuse, R18, R112 ;  /* 0x00000012ec70723c */ /* 0x040fe20000081070 */
[----:B-1----:R-:W3:Y:S04]  /*c12a0*/  LDL R190, [R1+0x288] ;  /* 0x0002880001be7983 */ /* 0x002ee80000100800 */
[----:B--2---:R-:W2:Y:S01]  /*c12b0*/  LDL R188, [R1+0x280] ;  /* 0x0002800001bc7983 */ /* 0x004ea20000100800 */
[----:B------:R-:W-:Y:S03]  /*c12c0*/  HMMA.1688.F32.TF32 R236, R236, R138, R104 ;  /* 0x0000008aecec723c */ /* 0x000fe60000081068 */
[----:B------:R-:W2:Y:S04]  /*c12d0*/  LDL R189, [R1+0x284] ;  /* 0x0002840001bd7983 */ /* 0x000ea80000100800 */
[----:B------:R-:W2:Y:S04]  /*c12e0*/  LDL R191, [R1+0x28c] ;  /* 0x00028c0001bf7983 */ /* 0x000ea80000100800 */
[----:B------:R1:W-:Y:S04]  /*c12f0*/  STL.64 [R1+0x94c0], R18 ;  /* 0x0094c01201007387 */ /* 0x0003e80000100a00 */
[----:B------:R1:W-:Y:S04]  /*c1300*/  STL.64 [R1+0x94b8], R16 ;  /* 0x0094b81001007387 */ /* 0x0003e80000100a00 */
[----:B------:R-:W2:Y:S04]  /*c1310*/  LDL R104, [R1+0x250] ;  /* 0x0002500001687983 */ /* 0x000ea80000100800 */
[----:B-1----:R-:W2:Y:S04]  /*c1320*/  LDL R18, [R1+0x278] ;  /* 0x0002780001127983 */ /* 0x002ea80000100800 */
[----:B------:R-:W2:Y:S04]  /*c1330*/  LDL R16, [R1+0x270] ;  /* 0x0002700001107983 */ /* 0x000ea80000100800 */
[----:B------:R-:W2:Y:S04]  /*c1340*/  LDL R17, [R1+0x274] ;  /* 0x0002740001117983 */ /* 0x000ea80000100800 */
[----:B------:R-:W2:Y:S04]  /*c1350*/  LDL R19, [R1+0x27c] ;  /* 0x00027c0001137983 */ /* 0x000ea80000100800 */
[----:B------:R-:W2:Y:S04]  /*c1360*/  LDL R105, [R1+0x254] ;  /* 0x0002540001697983 */ /* 0x000ea80000100800 */
[----:B------:R-:W-:Y:S04]  /*c1370*/  STL.64 [R1+0x94d0], R138 ;  /* 0x0094d08a01007387 */ /* 0x000fe80000100a00 */
[----:B------:R1:W-:Y:S01]  /*c1380*/  STL.64 [R1+0x94c8], R136 ;  /* 0x0094c88801007387 */ /* 0x0003e20000100a00 */
[C---:B----4-:R-:W-:Y:S03]  /*c1390*/  HMMA.1688.F32.TF32 R224, R232.reuse, R116, R224 ;  /* 0x00000074e8e0723c */ /* 0x050fe600000810e0 */
[----:B-1----:R-:W4:Y:S04]  /*c13a0*/  LDL R136, [R1+0x260] ;  /* 0x0002600001887983 */ /* 0x002f280000100800 */
[----:B------:R-:W4:Y:S04]  /*c13b0*/  LDL R137, [R1+0x264] ;  /* 0x0002640001897983 */ /* 0x000f280000100800 */
[----:B------:R-:W4:Y:S04]  /*c13c0*/  LDL R138, [R1+0x268] ;  /* 0x00026800018a7983 */ /* 0x000f280000100800 */
[----:B------:R-:W4:Y:S04]  /*c13d0*/  LDL R139, [R1+0x26c] ;  /* 0x00026c00018b7983 */ /* 0x000f280000100800 */
[----:B------:R-:W2:Y:S04]  /*c13e0*/  LDL.LU.64 R118, [R1+0x96f8] ;  /* 0x0096f80001767983 */ /* 0x000ea80000300a00 */
[----:B------:R-:W2:Y:S04]  /*c13f0*/  LDL.LU.64 R116, [R1+0x96f0] ;  /* 0x0096f00001747983 */ /* 0x000ea80000300a00 */
[----:B------:R-:W4:Y:S01]  /*c1400*/  LDL.LU.64 R122, [R1+0x96e8] ;  /* 0x0096e800017a7983 */ /* 0x000f220000300a00 */
[C---:B---3--:R-:W-:Y:S03]  /*c1410*/  HMMA.1688.F32.TF32 R124, R232.reuse, R132, R124 ;  /* 0x00000084e87c723c */ /* 0x048fe6000008107c */
[----:B------:R-:W-:Y:S04]  /*c1420*/  LDS R132, [R3+UR10+0x24100] ;  /* 0x0241000a03847984 */ /* 0x000fe80008000800 */
[----:B------:R-:W1:Y:S01]  /*c1430*/  LDS R133, [R252+UR10+0x24100] ;  /* 0x0241000afc857984 */ /* 0x000e620008000800 */
[C---:B------:R-:W-:Y:S03]  /*c1440*/  HMMA.1688.F32.TF32 R128, R232.reuse, R176, R128 ;  /* 0x000000b0e880723c */ /* 0x040fe60000081080 */
[----:B------:R-:W-:Y:S03]  /*c1450*/  LDS R106, [R3+UR10+0x2a100] ;  /* 0x02a1000a036a7984 */ /* 0x000fe60008000800 */
[C---:B------:R-:W-:Y:S01]  /*c1460*/  HMMA.1688.F32.TF32 R4, R232.reuse, R172, R4 ;  /* 0x000000ace804723c */ /* 0x040fe20000081004 */
[----:B------:R-:W-:Y:S05]  /*c1470*/  LDS R107, [R252+UR10+0x2a100] ;  /* 0x02a1000afc6b7984 */ /* 0x000fea0008000800 */
[----:B--2---:R-:W-:Y:S01]  /*c1480*/  HMMA.1688.F32.TF32 R116, R232, R120, R116 ;  /* 0x00000078e874723c */ /* 0x004fe20000081074 */
[----:B------:R-:W4:-:S15]  /*c1490*/  LDL.LU.64 R120, [R1+0x96e0] ;  /* 0x0096e00001787983 */ /* 0x000f1e0000300a00 */
[----:B------:R-:W-:-:S07]  /*c14a0*/  NOP ;  /* 0x0000000000007918 */ /* 0x000fce0000000000 */
[----:B------:R-:W-:Y:S04]  /*c14b0*/  STL.64 [R1+0x96d8], R118 ;  /* 0x0096d87601007387 */ /* 0x000fe80000100a00 */
[----:B------:R2:W-:Y:S04]  /*c14c0*/  STL.64 [R1+0x96d0], R116 ;  /* 0x0096d07401007387 */ /* 0x0005e80000100a00 */
[----:B--2---:R-:W4:Y:S04]  /*c14d0*/  LDL R116, [R1+0x200] ;  /* 0x0002000001747983 */ /* 0x004f280000100800 */
[----:B------:R-:W4:Y:S02]  /*c14e0*/  LDL R117, [R1+0x204] ;  /* 0x0002040001757983 */ /* 0x000f240000100800 */
[----:B----4-:R-:W-:-:S15]  /*c14f0*/  HMMA.1688.F32.TF32 R120, R232, R116, R120 ;  /* 0x00000074e878723c */ /* 0x010fde0000081078 */
        /* <DEDUP_REMOVED lines=12> */
[----:B------:R-:W3:Y:S01]  /*c15c0*/  LDL R126, [R1+0x208] ;  /* 0x00020800017e7983 */ /* 0x000ee20000100800 */
[C---:B------:R-:W-:Y:S03]  /*c15d0*/  HMMA.1688.F32.TF32 R20, R232.reuse, R136, R20 ;  /* 0x00000088e814723c */ /* 0x040fe60000081014 */
[----:B------:R-:W3:Y:S03]  /*c15e0*/  LDL R127, [R1+0x20c] ;  /* 0x00020c00017f7983 */ /* 0x000ee60000100800 */
[C---:B------:R-:W-:Y:S01]  /*c15f0*/  HMMA.1688.F32.TF32 R24, R232.reuse, R16, R24 ;  /* 0x00000010e818723c */ /* 0x040fe20000081018 */
[----:B------:R-:W4:Y:S04]  /*c1600*/  LDL R122, [R1+0x1f8] ;  /* 0x0001f800017a7983 */ /* 0x000f280000100800 */
[----:B------:R-:W4:Y:S01]  /*c1610*/  LDL R123, [R1+0x1fc] ;  /* 0x0001fc00017b7983 */ /* 0x000f220000100800 */
[C---:B------:R-:W-:Y:S03]  /*c1620*/  HMMA.1688.F32.TF32 R28, R232.reuse, R188, R28 ;  /* 0x000000bce81c723c */ /* 0x040fe6000008101c */
[----:B------:R-:W-:Y:S03]  /*c1630*/  LDS R104, [R3+UR10+0x28100] ;  /* 0x0281000a03687984 */ /* 0x000fe60008000800 */
[C---:B------:R-:W-:Y:S01]  /*c1640*/  HMMA.1688.F32.TF32 R32, R232.reuse, R192, R32 ;  /* 0x000000c0e820723c */ /* 0x040fe20000081020 */
[----:B------:R-:W2:Y:S05]  /*c1650*/  LDS R105, [R252+UR10+0x28100] ;  /* 0x0281000afc697984 */ /* 0x000eaa0008000800 */
        /* <DEDUP_REMOVED lines=20> */
[----:B------:R-:W2:Y:S04]  /*c17a0*/  LDL R234, [R1+0x258] ;  /* 0x0002580001ea7983 */ /* 0x000ea80000100800 */
[----:B------:R-:W2:Y:S01]  /*c17b0*/  LDL R235, [R1+0x25c] ;  /* 0x00025c0001eb7983 */ /* 0x000ea20000100800 */
[C---:B-1----:R-:W-:Y:S03]  /*c17c0*/  HMMA.1688.F32.TF32 R224, R132.reuse, R118, R224 ;  /* 0x0000007684e0723c */ /* 0x042fe600000810e0 */
[----:B------:R-:W4:Y:S04]  /*c17d0*/  LDL.LU.64 R118, [R1+0x96d8] ;  /* 0x0096d80001767983 */ /* 0x000f280000300a00 */
[----:B------:R-:W4:Y:S02]  /*c17e0*/  LDL.LU.64 R116, [R1+0x96d0] ;  /* 0x0096d00001747983 */ /* 0x000f240000300a00 */
[C---:B----4-:R-:W-:Y:S02]  /*c17f0*/  HMMA.1688.F32.TF32 R116, R132.reuse, R122, R116 ;  /* 0x0000007a8474723c */ /* 0x050fe40000081074 */
[----:B------:R-:W3:Y:S04]  /*c1800*/  LDL.LU.64 R122, [R1+0x96c8] ;  /* 0x0096c800017a7983 */ /* 0x000ee80000300a00 */
[----:B------:R-:W3:Y:S02]  /*c1810*/  LDL.LU.64 R120, [R1+0x96c0] ;  /* 0x0096c00001787983 */ /* 0x000ee40000300a00 */
[C---:B---3--:R-:W-:Y:S02]  /*c1820*/  HMMA.1688.F32.TF32 R120, R132.reuse, R126, R120 ;  /* 0x0000007e8478723c */ /* 0x048fe40000081078 */
[----:B------:R-:W2:Y:S04]  /*c1830*/  LDL.LU.64 R126, [R1+0x96b8] ;  /* 0x0096b800017e7983 */ /* 0x000ea80000300a00 */
[----:B------:R-:W2:Y:S02]  /*c1840*/  LDL.LU.64 R124, [R1+0x96b0] ;  /* 0x0096b000017c7983 */ /* 0x000ea40000300a00 */
[C---:B--2---:R-:W-:Y:S02]  /*c1850*/  HMMA.1688.F32.TF32 R124, R132.reuse, R178, R124 ;  /* 0x000000b2847c723c */ /* 0x044fe4000008107c */
[----:B------:R-:W2:Y:S04]  /*c1860*/  LDL.LU.64 R178, [R1+0x96a8] ;  /* 0x0096a80001b27983 */ /* 0x000ea80000300a00 */
[C---:B------:R-:W-:Y:S06]  /*c1870*/  HMMA.1688.F32.TF32 R4, R132.reuse, R174, R4 ;  /* 0x000000ae8404723c */ /* 0x040fec0000081004 */
[C---:B------:R-:W-:Y:S06]  /*c1880*/  HMMA.1688.F32.TF32 R8, R132.reuse, R170, R8 ;  /* 0x000000aa8408723c */ /* 0x040fec0000081008 */
[C---:B--2---:R-:W-:Y:S01]  /*c1890*/  HMMA.1688.F32.TF32 R128, R132.reuse, R178, R128 ;  /* 0x000000b28480723c */ /* 0x044fe20000081080 */
[----:B------:R-:W2:Y:S04]  /*c18a0*/  LDL.LU.64 R178, [R1+0x96a0] ;  /* 0x0096a00001b27983 */ /* 0x000ea80000300a00 */
[----:B------:R-:W3:Y:S04]  /*c18b0*/  LDL.LU.64 R176, [R1+0x9698] ;  /* 0x0096980001b07983 */ /* 0x000ee80000300a00 */
[----:B------:R-:W4:Y:S04]  /*c18c0*/  LDL.LU.64 R174, [R1+0x9690] ;  /* 0x0096900001ae7983 */ /* 0x000f280000300a00 */
[----:B------:R-:W2:Y:S04]  /*c18d0*/  LDL.LU.64 R172, [R1+0x9688] ;  /* 0x0096880001ac7983 */ /* 0x000ea80000300a00 */
[----:B------:R-:W4:Y:S04]  /*c18e0*/  LDL.LU.64 R170, [R1+0x9680] ;  /* 0x0096800001aa7983 */ /* 0x000f280000300a00 */
[----:B------:R-:W4:Y:S04]  /*c18f0*/  LDL.LU.64 R168, [R1+0x9678] ;  /* 0x0096780001a87983 */ /* 0x000f280000300a00 */
[----:B------:R-:W3:Y:S04]  /*c1900*/  LDL R240, [R1+0x3f0] ;  /* 0x0003f00001f07983 */ /* 0x000ee80000100800 */
[----:B------:R-:W3:Y:S04]  /*c1910*/  LDL R241, [R1+0x3f4] ;  /* 0x0003f40001f17983 */ /* 0x000ee80000100800 */
[----:B------:R-:W2:Y:S04]  /*c1920*/  LDL R184, [R1+0x3e0] ;  /* 0x0003e00001b87983 */ /* 0x000ea80000100800 */
[----:B------:R-:W2:Y:S01]  /*c1930*/  LDL R185, [R1+0x3e4] ;  /* 0x0003e40001b97983 */ /* 0x000ea20000100800 */
        /* <DEDUP_REMOVED lines=36> */
[----:B------:R-:W4:Y:S04]  /*c1b80*/  LDL R205, [R1+0x194] ;  /* 0x0001940001cd7983 */ /* 0x000f280000100800 */
[----:B------:R-:W4:Y:S01]  /*c1b90*/  LDL R206, [R1+0x198] ;  /* 0x0001980001ce7983 */ /* 0x000f220000100800 */
[C---:B------:R-:W-:Y:S03]  /*c1ba0*/  HMMA.1688.F32.TF32 R88, R132.reuse, R162, R88 ;  /* 0x000000a28458723c */ /* 0x040fe60000081058 */
        /* <DEDUP_REMOVED lines=35> */
[C---:B------:R-:W-:Y:S03]  /*c1de0*/  HMMA.1688.F32.TF32 R92, R132.reuse, R154, R92 ;  /* 0x0000009a845c723c */ /* 0x040fe6000008105c */
[----:B------:R-:W4:Y:S04]  /*c1df0*/  LDL.LU.64 R166, [R1+0x9670] ;  /* 0x0096700001a67983 */ /* 0x000f280000300a00 */
[----:B------:R-:W4:Y:S01]  /*c1e00*/  LDL.LU.64 R164, [R1+0x9668] ;  /* 0x0096680001a47983 */ /* 0x000f220000300a00 */
        /* <DEDUP_REMOVED lines=18> */
[----:B---3--:R-:W-:Y:S03]  /*c1f30*/  HMMA.1688.F32.TF32 R116, R104, R240, R116 ;  /* 0x000000f06874723c */ /* 0x008fe60000081074 */
[----:B------:R-:W3:Y:S04]  /*c1f40*/  LDL.LU.64 R182, [R1+0x9600] ;  /* 0x0096000001b67983 */ /* 0x000ee80000300a00 */
[----:B------:R-:W3:Y:S01]  /*c1f50*/  LDL.LU.64 R180, [R1+0x95f8] ;  /* 0x0095f80001b47983 */ /* 0x000ee20000300a00 */
[C---:B------:R-:W-:Y:S03]  /*c1f60*/  HMMA.1688.F32.TF32 R76, R132.reuse, R186, R76 ;  /* 0x000000ba844c723c */ /* 0x040fe6000008104c */
[----:B------:R-:W-:Y:S03]  /*c1f70*/  LDS R234, [R3+UR10+0x32100] ;  /* 0x0321000a03ea7984 */ /* 0x000fe60008000800 */
[----:B------:R-:W-:Y:S01]  /*c1f80*/  HMMA.1688.F32.TF32 R80, R132, R242, R80 ;  /* 0x000000f28450723c */ /* 0x000fe20000081050 */
[----:B------:R-:W3:Y:S04]  /*c1f90*/  LDL R132, [R1+0x400] ;  /* 0x0004000001847983 */ /* 0x000ee80000100800 */
[----:B------:R-:W3:Y:S01]  /*c1fa0*/  LDL R133, [R1+0x404] ;  /* 0x0004040001857983 */ /* 0x000ee20000100800 */
[C---:B--2---:R-:W-:Y:S03]  /*c1fb0*/  HMMA.1688.F32.TF32 R224, R104.reuse, R184, R224 ;  /* 0x000000b868e0723c */ /* 0x044fe600000810e0 */
[----:B------:R-:W2:Y:S04]  /*c1fc0*/  LDL.LU.64 R186, [R1+0x95f0] ;  /* 0x0095f00001ba7983 */ /* 0x000ea80000300a00 */
[----:B------:R-:W2:Y:S04]  /*c1fd0*/  LDL.LU.64 R184, [R1+0x95e8] ;  /* 0x0095e80001b87983 */ /* 0x000ea80000300a00 */
[----:B------:R-:W2:Y:S04]  /*c1fe0*/  LDL.LU.64 R242, [R1+0x95e0] ;  /* 0x0095e00001f27983 */ /* 0x000ea80000300a00 */
[----:B------:R-:W2:Y:S04]  /*c1ff0*/  LDL.LU.64 R240, [R1+0x95d8] ;  /* 0x0095d80001f07983 */ /* 0x000ea80000300a00 */
[----:B------:R-:W-:Y:S04]  /*c2000*/  STL.64 [R1+0x95d0], R118 ;  /* 0x0095d07601007387 */ /* 0x000fe80000100a00 */
[----:B------:R1:W-:Y:S04]  /*c2010*/  STL.64 [R1+0x95c8], R116 ;  /* 0x0095c87401007387 */ /* 0x0003e80000100a00 */
[----:B------:R-:W-:Y:S04]  /*c2020*/  LDS R134, [R3+UR10+0x2e100] ;  /* 0x02e1000a03867984 */ /* 0x000fe80008000800 */
[----:B------:R-:W-:Y:S04]  /*c2030*/  LDS R135, [R252+UR10+0x2e100] ;  /* 0x02e1000afc877984 */ /* 0x000fe80008000800 */
[----:B-1----:R-:W2:Y:S04]  /*c2040*/  LDL R116, [R1+0x3d0] ;  /* 0x0003d00001747983 */ /* 0x002ea80000100800 */
[----:B------:R-:W2:Y:S01]  /*c2050*/  LDL R117, [R1+0x3d4] ;  /* 0x0003d40001757983 */ /* 0x000ea20000100800 */
[C---:B----4-:R-:W-:Y:S03]  /*c2060*/  HMMA.1688.F32.TF32 R36, R104.reuse, R208, R36 ;  /* 0x000000d06824723c */ /* 0x050fe60000081024 */
[----:B------:R-:W-:Y:S03]  /*c2070*/  LDS R235, [R252+UR10+0x32100] ;  /* 0x0321000afceb7984 */ /* 0x000fe60008000800 */
[C---:B------:R-:W-:Y:S01]  /*c2080*/  HMMA.1688.F32.TF32 R128, R104.reuse, R232, R128 ;  /* 0x000000e86880723c */ /* 0x040fe20000081080 */
[----:B------:R-:W-:Y:S04]  /*c2090*/  LDS R232, [R3+UR10+0x30100] ;  /* 0x0301000a03e87984 */ /* 0x000fe80008000800 */
[----:B------:R-:W-:Y:S01]  /*c20a0*/  LDS R233, [R252+UR10+0x30100] ;  /* 0x0301000afce97984 */ /* 0x000fe20008000800 */
[C---:B---3--:R-:W-:Y:S03]  /*c20b0*/  HMMA.1688.F32.TF32 R124, R104.reuse, R132, R124 ;  /* 0x00000084687c723c */ /* 0x048fe6000008107c */
[----:B------:R-:W-:Y:S04]  /*c20c0*/  LDS R132, [R3+UR10+0x2c100] ;  /* 0x02c1000a03847984 */ /* 0x000fe80008000800 */
[----:B------:R-:W1:Y:S01]  /*c20d0*/  LDS R133, [R252+UR10+0x2c100] ;  /* 0x02c1000afc857984 */ /* 0x000e620008000800 */
[----:B--2---:R-:W-:-:S15]  /*c20e0*/  HMMA.1688.F32.TF32 R120, R104, R116, R120 ;  /* 0x000000746878723c */ /* 0x004fde0000081078 */
[----:B------:R-:W-:-:S08]  /*c20f0*/  NOP ;  /* 0x0000000000007918 */ /* 0x000fd00000000000 */
[----:B------:R-:W-:Y:S04]  /*c2100*/  STL.64 [R1+0x95c0], R122 ;  /* 0x0095c07a01007387 */ /* 0x000fe80000100a00 */
[----:B------:R-:W-:Y:S04]  /*c2110*/  STL.64 [R1+0x95b8], R120 ;  /* 0x0095b87801007387 */ /* 0x000fe80000100a00 */
[----:B------:R-:W-:Y:S04]  /*c2120*/  STL.64 [R1+0x95b0], R126 ;  /* 0x0095b07e01007387 */ /* 0x000fe80000100a00 */
[----:B------:R-:W-:Y:S04]  /*c2130*/  STL.64 [R1+0x95a8], R124 ;  /* 0x0095a87c01007387 */ /* 0x000fe80000100a00 */
[----:B------:R2:W-:Y:S04]  /*c2140*/  STL.64 [R1+0x95a0], R130 ;  /* 0x0095a08201007387 */ /* 0x0005e80000100a00 */
        /* <DEDUP_REMOVED lines=11> */
[----:B------:R-:W3:Y:S04]  /*c2200*/  LDL R122, [R1+0x3f8] ;  /* 0x0003f800017a7983 */ /* 0x000ee80000100800 */
[----:B------:R-:W3:Y:S01]  /*c2210*/  LDL R123, [R1+0x3fc] ;  /* 0x0003fc00017b7983 */ /* 0x000ee20000100800 */
        /* <DEDUP_REMOVED lines=25> */
[----:B------:R-:W3:Y:S04]  /*c23b0*/  LDL.LU.64 R118, [R1+0x95d0] ;  /* 0x0095d00001767983 */ /* 0x000ee80000300a00 */
[----:B------:R-:W3:Y:S01]  /*c23c0*/  LDL.LU.64 R116, [R1+0x95c8] ;  /* 0x0095c80001747983 */ /* 0x000ee20000300a00 */
[C---:B------:R-:W-:Y:S03]  /*c23d0*/  HMMA.1688.F32.TF32 R28, R132.reuse, R202, R28 ;  /* 0x000000ca841c723c */ /* 0x040fe6000008101c */
[----:B------:R-:W-:Y:S03]  /*c23e0*/  LDS R104, [R3+UR10+0x34100] ;  /* 0x0341000a03687984 */ /* 0x000fe60008000800 */
[C---:B------:R-:W-:Y:S01]  /*c23f0*/  HMMA.1688.F32.TF32 R32, R132.reuse, R206, R32 ;  /* 0x000000ce8420723c */ /* 0x040fe20000081020 */
[----:B------:R-:W-:Y:S05]  /*c2400*/  LDS R105, [R252+UR10+0x34100] ;  /* 0x0341000afc697984 */ /* 0x000fea0008000800 */
[C---:B---3--:R-:W-:Y:S01]  /*c2410*/  HMMA.1688.F32.TF32 R116, R132.reuse, R122, R116 ;  /* 0x0000007a8474723c */ /* 0x048fe20000081074 */
[----:B------:R-:W4:Y:S04]  /*c2420*/  LDL.LU.64 R122, [R1+0x95c0] ;  /* 0x0095c000017a7983 */ /* 0x000f280000300a00 */
[----:B------:R-:W4:Y:S01]  /*c2430*/  LDL.LU.64 R120, [R1+0x95b8] ;  /* 0x0095b80001787983 */ /* 0x000f220000300a00 */
[C---:B------:R-:W-:Y:S06]  /*c2440*/  HMMA.1688.F32.TF32 R36, R132.reuse, R210, R36 ;  /* 0x000000d28424723c */ /* 0x040fec0000081024 */
[C---:B------:R-:W-:Y:S06]  /*c2450*/  HMMA.1688.F32.TF32 R44, R132.reuse, R218, R44 ;  /* 0x000000da842c723c */ /* 0x040fec000008102c */
[C---:B----4-:R-:W-:Y:S01]  /*c2460*/  HMMA.1688.F32.TF32 R120, R132.reuse, R126, R120 ;  /* 0x0000007e8478723c */ /* 0x050fe20000081078 */
[----:B------:R-:W2:Y:S04]  /*c2470*/  LDL.LU.64 R126, [R1+0x95b0] ;  /* 0x0095b000017e7983 */ /* 0x000ea80000300a00 */
[----:B------:R-:W2:Y:S01]  /*c2480*/  LDL.LU.64 R124, [R1+0x95a8] ;  /* 0x0095a800017c7983 */ /* 0x000ea20000300a00 */
[C---:B------:R-:W-:Y:S06]  /*c2490*/  HMMA.1688.F32.TF32 R48, R132.reuse, R222, R48 ;  /* 0x000000de8430723c */ /* 0x040fec0000081030 */
[C---:B------:R-:W-:Y:S06]  /*c24a0*/  HMMA.1688.F32.TF32 R52, R132.reuse, R230, R52 ;  /* 0x000000e68434723c */ /* 0x040fec0000081034 */
[C---:B------:R-:W-:Y:S06]  /*c24b0*/  HMMA.1688.F32.TF32 R64, R132.reuse, R242, R64 ;  /* 0x000000f28440723c */ /* 0x040fec0000081040 */
[C---:B------:R-:W-:Y:S06]  /*c24c0*/  HMMA.1688.F32.TF32 R68, R132.reuse, R186, R68 ;  /* 0x000000ba8444723c */ /* 0x040fec0000081044 */
[----:B--2---:R-:W-:Y:S01]  /*c24d0*/  HMMA.1688.F32.TF32 R124, R132, R130, R124 ;  /* 0x00000082847c723c */ /* 0x004fe2000008107c */
        /* <DEDUP_REMOVED lines=16> */
[----:B-1----:R-:W4:Y:S04]  /*c25e0*/  LDL.64 R242, [R1+0x1308] ;  /* 0x0013080001f27983 */ /* 0x002f280000100a00 */
[----:B---3--:R-:W3:Y:S04]  /*c25f0*/  LDL.64 R240, [R1+0x1300] ;  /* 0x0013000001f07983 */ /* 0x008ee80000100a00 */
[----:B------:R1:W-:Y:S04]  /*c2600*/  STL.64 [R1+0x9260], R186 ;  /* 0x009260ba01007387 */ /* 0x0003e80000100a00 */
[----:B------:R1:W-:Y:S02]  /*c2610*/  STL.64 [R1+0x9258], R184 ;  /* 0x009258b801007387 */ /* 0x0003e40000100a00 */
[----:B-1----:R-:W-:-:S02]  /*c2620*/  IMAD.MOV.U32 R186, RZ, RZ, R178 ;  /* 0x000000ffffba7224 */ /* 0x002fc400078e00b2 */
[----:B------:R-:W-:Y:S01]  /*c2630*/  IMAD.MOV.U32 R187, RZ, RZ, R179 ;  /* 0x000000ffffbb7224 */ /* 0x000fe200078e00b3 */
[----:B------:R-:W4:Y:S04]  /*c2640*/  LDL R184, [R1+0x12f0] ;  /* 0x0012f00001b87983 */ /* 0x000f280000100800 */
[----:B------:R-:W4:Y:S04]  /*c2650*/  LDL R185, [R1+0x12f4] ;  /* 0x0012f40001b97983 */ /* 0x000f280000100800 */
[----:B------:R-:W2:Y:S04]  /*c2660*/  LDL.LU R178, [R1+0x9594] ;  /* 0x0095940001b27983 */ /* 0x000ea80000300800 */
[----:B------:R-:W2:Y:S01]  /*c2670*/  LDL.LU R179, [R1+0x9590] ;  /* 0x0095900001b37983 */ /* 0x000ea20000300800 */
[----:B------:R-:W-:Y:S06]  /*c2680*/  HMMA.1688.F32.TF32 R72, R132, R182, R72 ;  /* 0x000000b68448723c */ /* 0x000fec0000081048 */
[----:B------:R1:W-:Y:S04]  /*c2690*/  STL.64 [R1+0x9270], R182 ;  /* 0x009270b601007387 */ /* 0x0003e80000100a00 */
[----:B------:R1:W-:Y:S02]  /*c26a0*/  STL.64 [R1+0x9268], R180 ;  /* 0x009268b401007387 */ /* 0x0003e40000100a00 */
[----:B-1----:R-:W-:-:S02]  /*c26b0*/  IMAD.MOV.U32 R182, RZ, RZ, R174 ;  /* 0x000000ffffb67224 */ /* 0x002fc400078e00ae */
[----:B------:R-:W-:Y:S01]  /*c26c0*/  IMAD.MOV.U32 R183, RZ, RZ, R175 ;  /* 0x000000ffffb77224 */ /* 0x000fe200078e00af */
[----:B------:R-:W3:Y:S04]  /*c26d0*/  LDL R180, [R1+0x12e0] ;  /* 0x0012e00001b47983 */ /* 0x000ee80000100800 */
        /* <DEDUP_REMOVED lines=20> */
[----:B------:R-:W2:Y:S04]  /*c2820*/  LDL.LU R167, [R1+0x9578] ;  /* 0x0095780001a77983 */ /* 0x000ea80000300800 */
[----:B---3--:R1:W-:Y:S01]  /*c2830*/  STL.64 [R1+0x92a0], R170 ;  /* 0x0092a0aa01007387 */ /* 0x0083e20000100a00 */
[C---:B------:R-:W-:Y:S03]  /*c2840*/  HMMA.1688.F32.TF32 R84, R132.reuse, R170, R84 ;  /* 0x000000aa8454723c */ /* 0x040fe60000081054 */
[----:B------:R3:W-:Y:S04]  /*c2850*/  STL.64 [R1+0x9298], R168 ;  /* 0x009298a801007387 */ /* 0x0007e80000100a00 */
[----:B-1----:R-:W-:Y:S01]  /*c2860*/  MOV R170, R155 ;  /* 0x0000009b00aa7202 */ /* 0x002fe20000000f00 */
[----:B------:R-:W-:Y:S01]  /*c2870*/  IMAD.MOV.U32 R171, RZ, RZ, R163 ;  /* 0x000000ffffab7224 */ /* 0x000fe200078e00a3 */
[----:B---3--:R-:W3:Y:S04]  /*c2880*/  LDL R168, [R1+0x12b0] ;  /* 0x0012b00001a87983 */ /* 0x008ee80000100800 */
[----:B------:R-:W3:Y:S04]  /*c2890*/  LDL R169, [R1+0x12b4] ;  /* 0x0012b40001a97983 */ /* 0x000ee80000100800 */
[----:B------:R-:W4:Y:S04]  /*c28a0*/  LDL.LU R155, [R1+0x9574] ;  /* 0x00957400019b7983 */ /* 0x000f280000300800 */
[----:B------:R-:W3:Y:S04]  /*c28b0*/  LDL.LU R163, [R1+0x9570] ;  /* 0x0095700001a37983 */ /* 0x000ee80000300800 */
[----:B--2---:R1:W-:Y:S01]  /*c28c0*/  STL.64 [R1+0x92b0], R166 ;  /* 0x0092b0a601007387 */ /* 0x0043e20000100a00 */
[C---:B------:R-:W-:Y:S03]  /*c28d0*/  HMMA.1688.F32.TF32 R88, R132.reuse, R166, R88 ;  /* 0x000000a68458723c */ /* 0x040fe60000081058 */
[----:B------:R2:W-:Y:S03]  /*c28e0*/  STL.64 [R1+0x92a8], R164 ;  /* 0x0092a8a401007387 */ /* 0x0005e60000100a00 */
[----:B------:R-:W-:Y:S01]  /*c28f0*/  HMMA.1688.F32.TF32 R60, R132, R250, R60 ;  /* 0x000000fa843c723c */ /* 0x000fe2000008103c */
[----:B-1----:R-:W-:-:S02]  /*c2900*/  IMAD.MOV.U32 R166, RZ, RZ, R0 ;  /* 0x000000ffffa67224 */ /* 0x002fc400078e0000 */
[----:B------:R-:W-:Y:S01]  /*c2910*/  IMAD.MOV.U32 R167, RZ, RZ, R2 ;  /* 0x000000ffffa77224 */ /* 0x000fe200078e0002 */
[----:B--2---:R-:W2:Y:S03]  /*c2920*/  LDL R164, [R1+0x12a0] ;  /* 0x0012a00001a47983 */ /* 0x004ea60000100800 */
[----:B------:R-:W-:Y:S01]  /*c2930*/  IMAD.MOV.U32 R250, RZ, RZ, R146 ;  /* 0x000000fffffa7224 */ /* 0x000fe200078e0092 */
[----:B------:R-:W2:Y:S01]  /*c2940*/  LDL R165, [R1+0x12a4] ;  /* 0x0012a40001a57983 */ /* 0x000ea20000100800 */
[----:B------:R-:W-:-:S03]  /*c2950*/  IMAD.MOV.U32 R251, RZ, RZ, R142 ;  /* 0x000000fffffb7224 */ /* 0x000fc600078e008e */
[----:B------:R-:W2:Y:S01]  /*c2960*/  LDL.LU R0, [R1+0x956c] ;  /* 0x00956c0001007983 */ /* 0x000ea20000300800 */
[----:B------:R-:W-:Y:S03]  /*c2970*/  HMMA.1688.F32.TF32 R56, R132, R246, R56 ;  /* 0x000000f68438723c */ /* 0x000fe60000081038 */
[----:B------:R-:W2:Y:S04]  /*c2980*/  LDL.LU R2, [R1+0x9568] ;  /* 0x0095680001027983 */ /* 0x000ea80000300800 */
[----:B------:R-:W2:Y:S01]  /*c2990*/  LDL R248, [R1+0x11e0] ;  /* 0x0011e00001f87983 */ /* 0x000ea20000100800 */
[----:B------:R-:W-:-:S03]  /*c29a0*/  IMAD.MOV.U32 R246, RZ, RZ, R150 ;  /* 0x000000fffff67224 */ /* 0x000fc600078e0096 */
[----:B------:R-:W2:Y:S01]  /*c29b0*/  LDL R249, [R1+0x11e4] ;  /* 0x0011e40001f97983 */ /* 0x000ea20000100800 */
[----:B------:R-:W-:-:S03]  /*c29c0*/  IMAD.MOV.U32 R247, RZ, RZ, R151 ;  /* 0x000000fffff77224 */ /* 0x000fc600078e0097 */
[----:B------:R-:W2:Y:S04]  /*c29d0*/  LDL.LU R146, [R1+0x9564] ;  /* 0x0095640001927983 */ /* 0x000ea80000300800 */
[----:B------:R-:W2:Y:S01]  /*c29e0*/  LDL.LU R142, [R1+0x9560] ;  /* 0x00956000018e7983 */ /* 0x000ea20000300800 */
[----:B------:R-:W-:-:S03]  /*c29f0*/  IMAD.MOV.U32 R230, RZ, RZ, R154 ;  /* 0x000000ffffe67224 */ /* 0x000fc600078e009a */
[----:B------:R-:W2:Y:S04]  /*c2a00*/  LDL R244, [R1+0x11f0] ;  /* 0x0011f00001f47983 */ /* 0x000ea80000100800 */
[----:B------:R-:W2:Y:S01]  /*c2a10*/  LDL R245, [R1+0x11f4] ;  /* 0x0011f40001f57983 */ /* 0x000ea20000100800 */
[----:B------:R-:W-:-:S03]  /*c2a20*/  IMAD.MOV.U32 R231, RZ, RZ, R162 ;  /* 0x000000ffffe77224 */ /* 0x000fc600078e00a2 */
[----:B------:R-:W2:Y:S01]  /*c2a30*/  LDL.LU R150, [R1+0x955c] ;  /* 0x00955c0001967983 */ /* 0x000ea20000300800 */
[----:B------:R-:W-:Y:S03]  /*c2a40*/  HMMA.1688.F32.TF32 R40, R132, R214, R40 ;  /* 0x000000d68428723c */ /* 0x000fe60000081028 */
[----:B------:R-:W2:Y:S04]  /*c2a50*/  LDL.LU R151, [R1+0x9558] ;  /* 0x0095580001977983 */ /* 0x000ea80000300800 */
[----:B------:R-:W2:Y:S04]  /*c2a60*/  LDL R228, [R1+0x1200] ;  /* 0x0012000001e47983 */ /* 0x000ea80000100800 */
[----:B------:R-:W2:Y:S04]  /*c2a70*/  LDL R229, [R1+0x1204] ;  /* 0x0012040001e57983 */ /* 0x000ea80000100800 */
[----:B------:R-:W2:Y:S04]  /*c2a80*/  LDL.LU R154, [R1+0x9554] ;  /* 0x00955400019a7983 */ /* 0x000ea80000300800 */
[----:B------:R-:W2:Y:S04]  /*c2a90*/  LDL.LU R162, [R1+0x9550] ;  /* 0x0095500001a27983 */ /* 0x000ea80000300800 */
        /* <DEDUP_REMOVED lines=10> */
[----:B------:R-:W2:Y:S04]  /*c2b40*/  LDL R216, [R1+0x1270] ;  /* 0x0012700001d87983 */ /* 0x000ea80000100800 */
[----:B------:R-:W2:Y:S01]  /*c2b50*/  LDL R217, [R1+0x1274] ;  /* 0x0012740001d97983 */ /* 0x000ea20000100800 */
[----:B---3--:R-:W-:-:S03]  /*c2b60*/  IMAD.MOV.U32 R218, RZ, RZ, R163 ;  /* 0x000000ffffda7224 */ /* 0x008fc600078e00a3 */
[----:B------:R-:W2:Y:S01]  /*c2b70*/  LDL.LU R163, [R1+0x954c] ;  /* 0x00954c0001a37983 */ /* 0x000ea20000300800 */
[----:B----4-:R-:W-:Y:S01]  /*c2b80*/  MOV R219, R155 ;  /* 0x0000009b00db7202 */ /* 0x010fe20000000f00 */
[----:B------:R-:W-:Y:S02]  /*c2b90*/  IMAD.MOV.U32 R222, RZ, RZ, R158 ;  /* 0x000000ffffde7224 */ /* 0x000fe400078e009e */
[----:B------:R-:W3:Y:S01]  /*c2ba0*/  LDL.LU R155, [R1+0x9548] ;  /* 0x00954800019b7983 */ /* 0x000ee20000300800 */
[----:B------:R-:W-:-:S03]  /*c2bb0*/  IMAD.MOV.U32 R223, RZ, RZ, R159 ;  /* 0x000000ffffdf7224 */ /* 0x000fc600078e009f */
[----:B------:R-:W4:Y:S04]  /*c2bc0*/  LDL R220, [R1+0x1210] ;  /* 0x0012100001dc7983 */ /* 0x000f280000100800 */
[----:B------:R-:W4:Y:S04]  /*c2bd0*/  LDL R221, [R1+0x1214] ;  /* 0x0012140001dd7983 */ /* 0x000f280000100800 */
[----:B------:R-:W3:Y:S04]  /*c2be0*/  LDL.LU R158, [R1+0x9544] ;  /* 0x00954400019e7983 */ /* 0x000ee80000300800 */
        /* <DEDUP_REMOVED lines=8> */
[----:B------:R-:W2:Y:S04]  /*c2c70*/  LDL.LU R143, [R1+0x953c] ;  /* 0x00953c00018f7983 */ /* 0x000ea80000300800 */
[----:B------:R-:W2:Y:S04]  /*c2c80*/  LDL.LU R147, [R1+0x9538] ;  /* 0x0095380001937983 */ /* 0x000ea80000300800 */
[----:B---3--:R-:W-:Y:S04]  /*c2c90*/  STL [R1+0x91f4], R158 ;  /* 0x0091f49e01007387 */ /* 0x008fe80000100800 */
[----:B----4-:R-:W-:Y:S04]  /*c2ca0*/  STL [R1+0x91f0], R159 ;  /* 0x0091f09f01007387 */ /* 0x010fe80000100800 */
[----:B------:R-:W-:Y:S04]  /*c2cb0*/  STL [R1+0x91dc], R154 ;  /* 0x0091dc9a01007387 */ /* 0x000fe80000100800 */
[----:B------:R-:W-:Y:S04]  /*c2cc0*/  STL [R1+0x91d8], R155 ;  /* 0x0091d89b01007387 */ /* 0x000fe80000100800 */
[----:B------:R-:W-:Y:S04]  /*c2cd0*/  STL [R1+0x91e4], R150 ;  /* 0x0091e49601007387 */ /* 0x000fe80000100800 */
[----:B------:R-:W-:Y:S04]  /*c2ce0*/  STL [R1+0x91e0], R151 ;  /* 0x0091e09701007387 */ /* 0x000fe80000100800 */
[----:B------:R-:W-:Y:S04]  /*c2cf0*/  STL [R1+0x91ec], R142 ;  /* 0x0091ec8e01007387 */ /* 0x000fe80000100800 */
[----:B--2---:R-:W-:Y:S04]  /*c2d00*/  STL [R1+0x91e8], R143 ;  /* 0x0091e88f01007387 */ /* 0x004fe80000100800 */
[----:B------:R1:W-:Y:S04]  /*c2d10*/  STL [R1+0x91fc], R146 ;  /* 0x0091fc9201007387 */ /* 0x0003e80000100800 */
[----:B------:R2:W-:Y:S04]  /*c2d20*/  STL [R1+0x91f8], R147 ;  /* 0x0091f89301007387 */ /* 0x0005e80000100800 */
[----:B------:R-:W3:Y:S04]  /*c2d30*/  LDL R28, [R1+0x11d0] ;  /* 0x0011d000011c7983 */ /* 0x000ee80000100800 */
[----:B------:R-:W3:Y:S01]  /*c2d40*/  LDL R29, [R1+0x11d4] ;  /* 0x0011d400011d7983 */ /* 0x000ee20000100800 */
[C---:B------:R-:W-:Y:S03]  /*c2d50*/  HMMA.1688.F32.TF32 R24, R132.reuse, R198, R24 ;  /* 0x000000c68418723c */ /* 0x040fe60000081018 */
[----:B------:R-:W4:Y:S03]  /*c2d60*/  LDL R36, [R1+0x11b0] ;  /* 0x0011b00001247983 */ /* 0x000f260000100800 */
[C---:B------:R-:W-:Y:S01]  /*c2d70*/  HMMA.1688.F32.TF32 R128, R132.reuse, R106, R128 ;  /* 0x0000006a8480723c */ /* 0x040fe20000081080 */
[----:B------:R-:W4:Y:S04]  /*c2d80*/  LDL R37, [R1+0x11b4] ;  /* 0x0011b40001257983 */ /* 0x000f280000100800 */
[----:B------:R-:W2:Y:S01]  /*c2d90*/  LDL R32, [R1+0x11c0] ;  /* 0x0011c00001207983 */ /* 0x000ea20000100800 */
[C---:B------:R-:W-:Y:S03]  /*c2da0*/  HMMA.1688.F32.TF32 R4, R132.reuse, R138, R4 ;  /* 0x0000008a8404723c */ /* 0x040fe60000081004 */
[----:B------:R-:W2:Y:S03]  /*c2db0*/  LDL R33, [R1+0x11c4] ;  /* 0x0011c40001217983 */ /* 0x000ea60000100800 */
[C---:B------:R-:W-:Y:S01]  /*c2dc0*/  HMMA.1688.F32.TF32 R8, R132.reuse, R18, R8 ;  /* 0x000000128408723c */ /* 0x040fe20000081008 */
[----:B------:R-:W4:Y:S04]  /*c2dd0*/  LDL.64 R44, [R1+0x1190] ;  /* 0x00119000012c7983 */ /* 0x000f280000100a00 */
        /* <DEDUP_REMOVED lines=16> */
[----:B------:R-:W-:Y:S03]  /*c2ee0*/  HMMA.1688.F32.TF32 R236, R132, R146, R236 ;  /* 0x0000009284ec723c */ /* 0x000fe600000810ec */
[----:B------:R-:W4:Y:S03]  /*c2ef0*/  LDL R132, [R1+0x11a0] ;  /* 0x0011a00001847983 */ /* 0x000f260000100800 */
[C---:B------:R-:W-:Y:S01]  /*c2f00*/  HMMA.1688.F32.TF32 R116, R232.reuse, R200, R116 ;  /* 0x000000c8e874723c */ /* 0x040fe20000081074 */
[----:B------:R-:W4:Y:S04]  /*c2f10*/  LDL R133, [R1+0x11a4] ;  /* 0x0011a40001857983 */ /* 0x000f280000100800 */
[----:B------:R-:W4:Y:S01]  /*c2f20*/  LDL R200, [R1+0x1340] ;  /* 0x0013400001c87983 */ /* 0x000f220000100800 */
[----:B------:R-:W-:Y:S03]  /*c2f30*/  HMMA.1688.F32.TF32 R120, R232, R204, R120 ;  /* 0x000000cce878723c */ /* 0x000fe60000081078 */
[----:B------:R-:W4:Y:S04]  /*c2f40*/  LDL R204, [R1+0x1330] ;  /* 0x0013300001cc7983 */ /* 0x000f280000100800 */
[----:B------:R-:W4:Y:S04]  /*c2f50*/  LDL R205, [R1+0x1334] ;  /* 0x0013340001cd7983 */ /* 0x000f280000100800 */
[----:B------:R-:W4:Y:S04]  /*c2f60*/  LDL R201, [R1+0x1344] ;  /* 0x0013440001c97983 */ /* 0x000f280000100800 */
[----:B------:R-:W4:Y:S04]  /*c2f70*/  LDL R196, [R1+0x1320] ;  /* 0x0013200001c47983 */ /* 0x000f280000100800 */
[----:B------:R-:W4:Y:S04]  /*c2f80*/  LDL R197, [R1+0x1324] ;  /* 0x0013240001c57983 */ /* 0x000f280000100800 */
[----:B------:R-:W2:Y:S01]  /*c2f90*/  LDL.LU.64 R30, [R1+0x9530] ;  /* 0x00953000011e7983 */ /* 0x000ea20000300a00 */
[----:B------:R-:W-:-:S02]  /*c2fa0*/  IMAD.MOV.U32 R192, RZ, RZ, R2 ;  /* 0x000000ffffc07224 */ /* 0x000fc400078e0002 */
[----:B------:R-:W-:Y:S01]  /*c2fb0*/  IMAD.MOV.U32 R193, RZ, RZ, R0 ;  /* 0x000000ffffc17224 */ /* 0x000fe200078e0000 */
[----:B------:R-:W-:Y:S04]  /*c2fc0*/  LDS R106, [R3+UR10+0x36100] ;  /* 0x0361000a036a7984 */ /* 0x000fe80008000800 */
[----:B------:R-:W1:Y:S01]  /*c2fd0*/  LDS R107, [R252+UR10+0x36100] ;  /* 0x0361000afc6b7984 */ /* 0x000e620008000800 */
[C---:B---3--:R-:W-:Y:S03]  /*c2fe0*/  HMMA.1688.F32.TF32 R24, R232.reuse, R28, R24 ;  /* 0x0000001ce818723c */ /* 0x048fe60000081018 */
[----:B------:R-:W2:Y:S04]  /*c2ff0*/  LDL.LU.64 R28, [R1+0x9528] ;  /* 0x00952800011c7983 */ /* 0x000ea80000300a00 */
[----:B------:R-:W4:Y:S01]  /*c3000*/  LDL.LU.64 R34, [R1+0x9520] ;  /* 0x0095200001227983 */ /* 0x000f220000300a00 */
[C---:B--2---:R-:W-:Y:S03]  /*c3010*/  HMMA.1688.F32.TF32 R28, R232.reuse, R32, R28 ;  /* 0x00000020e81c723c */ /* 0x044fe6000008101c */
[----:B------:R-:W4:Y:S04]  /*c3020*/  LDL.LU.64 R32, [R1+0x9518] ;  /* 0x0095180001207983 */ /* 0x000f280000300a00 */
[----:B------:R-:W2:Y:S01]  /*c3030*/  LDL.LU.64 R38, [R1+0x9510] ;  /* 0x0095100001267983 */ /* 0x000ea20000300a00 */
[----:B----4-:R-:W-:Y:S03]  /*c3040*/  HMMA.1688.F32.TF32 R32, R232, R36, R32 ;  /* 0x00000024e820723c */ /* 0x010fe60000081020 */
[----:B------:R-:W2:Y:S01]  /*c3050*/  LDL.LU.64 R36, [R1+0x9508] ;  /* 0x0095080001247983 */ /* 0x000ea20000300a00 */
[----:B------:R-:W-:-:S02]  /*c3060*/  IMAD.MOV.U32 R2, RZ, RZ, R44 ;  /* 0x000000ffff027224 */ /* 0x000fc400078e002c */
[----:B------:R-:W-:Y:S01]  /*c3070*/  IMAD.MOV.U32 R0, RZ, RZ, R45 ;  /* 0x000000ffff007224 */ /* 0x000fe200078e002d */
[----:B------:R-:W3:Y:S01]  /*c3080*/  LDL.LU.64 R46, [R1+0x9500] ;  /* 0x00950000012e7983 */ /* 0x000ee20000300a00 */
[C---:B--2---:R-:W-:Y:S06]  /*c3090*/  HMMA.1688.F32.TF32 R36, R232.reuse, R132, R36 ;  /* 0x00000084e824723c */ /* 0x044fec0000081024 */
[C---:B------:R-:W-:Y:S01]  /*c30a0*/  HMMA.1688.F32.TF32 R132, R232.reuse, R44, R40 ;  /* 0x0000002ce884723c */ /* 0x040fe20000081028 */
[----:B------:R-:W3:Y:S04]  /*c30b0*/  LDL.LU.64 R44, [R1+0x94f8] ;  /* 0x0094f800012c7983 */ /* 0x000ee80000300a00 */
[----:B------:R-:W2:Y:S04]  /*c30c0*/  LDL R40, [R1+0x1280] ;  /* 0x0012800001287983 */ /* 0x000ea80000100800 */
[----:B------:R-:W2:Y:S04]  /*c30d0*/  LDL R41, [R1+0x1284] ;  /* 0x0012840001297983 */ /* 0x000ea80000100800 */
[----:B------:R-:W-:Y:S04]  /*c30e0*/  STL [R1+0x9204], R0 ;  /* 0x0092040001007387 */ /* 0x000fe80000100800 */
[----:B------:R-:W-:Y:S04]  /*c30f0*/  STL [R1+0x9200], R2 ;  /* 0x0092000201007387 */ /* 0x000fe80000100800 */
[----:B------:R-:W4:Y:S01]  /*c3100*/  LDL.LU.64 R50, [R1+0x94f0] ;  /* 0x0094f00001327983 */ /* 0x000f220000300a00 */
        /* <DEDUP_REMOVED lines=17> */
[----:B-1----:R-:W-:Y:S01]  /*c3220*/  MOV R146, R214 ;  /* 0x000000d600927202 */ /* 0x002fe20000000f00 */
[----:B------:R-:W-:Y:S01]  /*c3230*/  IMAD.MOV.U32 R147, RZ, RZ, R215 ;  /* 0x000000ffff937224 */ /* 0x000fe200078e00d7 */
[----:B------:R-:W-:Y:S03]  /*c3240*/  LDS R42, [R3+UR10+0x1a180] ;  /* 0x01a1800a032a7984 */ /* 0x000fe60008000800 */
[C---:B------:R-:W-:Y:S01]  /*c3250*/  HMMA.1688.F32.TF32 R100, R232.reuse, R192, R100 ;  /* 0x000000c0e864723c */ /* 0x040fe20000081064 */
[----:B------:R-:W-:Y:S01]  /*c3260*/  IMAD.MOV.U32 R142, RZ, RZ, R242 ;  /* 0x000000ffff8e7224 */ /* 0x000fe200078e00f2 */
[----:B------:R-:W-:Y:S04]  /*c3270*/  LDS R43, [R252+UR10+0x1a180] ;  /* 0x01a1800afc2b7984 */ /* 0x000fe80008000800 */
[----:B---3--:R-:W-:Y:S01]  /*c3280*/  HMMA.1688.F32.TF32 R44, R232, R48, R44 ;  /* 0x00000030e82c723c */ /* 0x008fe2000008102c */
[----:B------:R-:W4:Y:S04]  /*c3290*/  LDL.LU.64 R48, [R1+0x94e8] ;  /* 0x0094e80001307983 */ /* 0x000f280000300a00 */
[----:B------:R-:W3:Y:S01]  /*c32a0*/  LDL.LU.64 R54, [R1+0x94e0] ;  /* 0x0094e00001367983 */ /* 0x000ee20000300a00 */
[----:B------:R-:W-:Y:S06]  /*c32b0*/  HMMA.1688.F32.TF32 R224, R104, R210, R224 ;  /* 0x000000d268e0723c */ /* 0x000fec00000810e0 */
[C---:B----4-:R-:W-:Y:S01]  /*c32c0*/  HMMA.1688.F32.TF32 R48, R232.reuse, R52, R48 ;  /* 0x00000034e830723c */ /* 0x050fe20000081030 */
[----:B------:R-:W3:Y:S04]  /*c32d0*/  LDL.LU.64 R52, [R1+0x94d8] ;  /* 0x0094d80001347983 */ /* 0x000ee80000300a00 */
[----:B------:R-:W4:Y:S01]  /*c32e0*/  LDL.LU.64 R138, [R1+0x94d0] ;  /* 0x0094d000018a7983 */ /* 0x000f220000300a00 */
[C---:B------:R-:W-:Y:S06]  /*c32f0*/  HMMA.1688.F32.TF32 R108, R232.reuse, R196, R108 ;  /* 0x000000c4e86c723c */ /* 0x040fec000008106c */
[C---:B------:R-:W-:Y:S06]  /*c3300*/  HMMA.1688.F32.TF32 R112, R232.reuse, R200, R112 ;  /* 0x000000c8e870723c */ /* 0x040fec0000081070 */
[C---:B------:R-:W-:Y:S06]  /*c3310*/  HMMA.1688.F32.TF32 R236, R232.reuse, R204, R236 ;  /* 0x000000cce8ec723c */ /* 0x040fec00000810ec */
[----:B--2---:R-:W-:Y:S01]  /*c3320*/  HMMA.1688.F32.TF32 R64, R232, R40, R64 ;  /* 0x00000028e840723c */ /* 0x004fe20000081040 */
[----:B------:R-:W-:Y:S01]  /*c3330*/  IMAD.MOV.U32 R143, RZ, RZ, R243 ;  /* 0x000000ffff8f7224 */ /* 0x000fe200078e00f3 */
[----:B------:R-:W-:Y:S04]  /*c3340*/  LDS R40, [R3+UR10+0x18180] ;  /* 0x0181800a03287984 */ /* 0x000fe80008000800 */
[----:B------:R-:W-:Y:S01]  /*c3350*/  HMMA.1688.F32.TF32 R124, R104, R214, R124 ;  /* 0x000000d6687c723c */ /* 0x000fe2000008107c */
[----:B------:R-:W1:Y:S05]  /*c3360*/  LDS R41, [R252+UR10+0x18180] ;  /* 0x0181800afc297984 */ /* 0x000e6a0008000800 */
[----:B---3--:R-:W-:Y:S01]  /*c3370*/  HMMA.1688.F32.TF32 R52, R232, R136, R52 ;  /* 0x00000088e834723c */ /* 0x008fe20000081034 */
[----:B------:R-:W2:Y:S04]  /*c3380*/  LDL.LU.64 R136, [R1+0x94c8] ;  /* 0x0094c80001887983 */ /* 0x000ea80000300a00 */
[----:B------:R-:W3:Y:S04]  /*c3390*/  LDL.LU.64 R18, [R1+0x94c0] ;  /* 0x0094c00001127983 */ /* 0x000ee80000300a00 */
[----:B------:R-:W4:Y:S04]  /*c33a0*/  LDL.LU.64 R16, [R1+0x94b8] ;  /* 0x0094b80001107983 */ /* 0x000f280000300a00 */
[----:B------:R-:W3:Y:S04]  /*c33b0*/  LDL.LU.64 R190, [R1+0x94b0] ;  /* 0x0094b00001be7983 */ /* 0x000ee80000300a00 */
[----:B------:R-:W2:Y:S04]  /*c33c0*/  LDL.LU.64 R188, [R1+0x94a8] ;  /* 0x0094a80001bc7983 */ /* 0x000ea80000300a00 */
[----:B------:R-:W3:Y:S04]  /*c33d0*/  LDL.LU.64 R194, [R1+0x94a0] ;  /* 0x0094a00001c27983 */ /* 0x000ee80000300a00 */
[----:B------:R-:W4:Y:S04]  /*c33e0*/  LDL.LU.64 R192, [R1+0x9498] ;  /* 0x0094980001c07983 */ /* 0x000f280000300a00 */
[----:B------:R-:W3:Y:S04]  /*c33f0*/  LDL.LU.64 R198, [R1+0x9490] ;  /* 0x0094900001c67983 */ /* 0x000ee80000300a00 */
[----:B------:R-:W3:Y:S04]  /*c3400*/  LDL.LU.64 R196, [R1+0x9488] ;  /* 0x0094880001c47983 */ /* 0x000ee80000300a00 */
[----:B------:R-:W3:Y:S04]  /*c3410*/  LDL.LU.64 R202, [R1+0x9480] ;  /* 0x0094800001ca7983 */ /* 0x000ee80000300a00 */
[----:B------:R-:W2:Y:S04]  /*c3420*/  LDL.LU.64 R200, [R1+0x9478] ;  /* 0x0094780001c87983 */ /* 0x000ea80000300a00 */
[----:B------:R-:W3:Y:S04]  /*c3430*/  LDL.LU.64 R206, [R1+0x9470] ;  /* 0x0094700001ce7983 */ /* 0x000ee80000300a00 */
[----:B------:R-:W4:Y:S04]  /*c3440*/  LDL.LU.64 R204, [R1+0x9468] ;  /* 0x0094680001cc7983 */ /* 0x000f280000300a00 */
[----:B------:R-:W2:Y:S04]  /*c3450*/  LDL.64 R234, [R1+0x1238] ;  /* 0x0012380001ea7983 */ /* 0x000ea80000100a00 */
[----:B------:R-:W3:Y:S04]  /*c3460*/  LDL.LU.64 R210, [R1+0x9460] ;  /* 0x0094600001d27983 */ /* 0x000ee80000300a00 */
[----:B------:R-:W3:Y:S04]  /*c3470*/  LDL.LU.64 R208, [R1+0x9458] ;  /* 0x0094580001d07983 */ /* 0x000ee80000300a00 */
[----:B------:R-:W-:Y:S04]  /*c3480*/  STL.64 [R1+0x1aa0], R224 ;  /* 0x001aa0e001007387 */ /* 0x000fe80000100a00 */
[----:B------:R1:W-:Y:S04]  /*c3490*/  STL.64 [R1+0x1aa8], R226 ;  /* 0x001aa8e201007387 */ /* 0x0003e80000100a00 */
[----:B-1----:R-:W4:Y:S04]  /*c34a0*/  LDL R226, [R1+0x1248] ;  /* 0x0012480001e27983 */ /* 0x002f280000100800 */
[----:B------:R-:W4:Y:S01]  /*c34b0*/  LDL R227, [R1+0x124c] ;  /* 0x00124c0001e37983 */ /* 0x000f220000100800 */
[C---:B------:R-:W-:Y:S06]  /*c34c0*/  HMMA.1688.F32.TF32 R128, R104.reuse, R218, R128 ;  /* 0x000000da6880723c */ /* 0x040fec0000081080 */
[C---:B------:R-:W-:Y:S06]  /*c34d0*/  HMMA.1688.F32.TF32 R4, R104.reuse, R222, R4 ;  /* 0x000000de6804723c */ /* 0x040fec0000081004 */
[C---:B------:R-:W-:Y:S06]  /*c34e0*/  HMMA.1688.F32.TF32 R8, R104.reuse, R230, R8 ;  /* 0x000000e66808723c */ /* 0x040fec0000081008 */
[C---:B------:R-:W-:Y:S06]  /*c34f0*/  HMMA.1688.F32.TF32 R12, R104.reuse, R246, R12 ;  /* 0x000000f6680c723c */ /* 0x040fec000008100c */
[----:B--2---:R-:W-:Y:S06]  /*c3500*/  HMMA.1688.F32.TF32 R120, R104, R234, R120 ;  /* 0x000000ea6878723c */ /* 0x004fec0000081078 */
[----:B------:R-:W-:-:S02]  /*c3510*/  IMAD.MOV.U32 R158, RZ, RZ, R234 ;  /* 0x000000ffff9e7224 */ /* 0x000fc400078e00ea */
[----:B------:R-:W-:Y:S01]  /*c3520*/  IMAD.MOV.U32 R159, RZ, RZ, R235 ;  /* 0x000000ffff9f7224 */ /* 0x000fe200078e00eb */
[----:B----4-:R-:W-:Y:S01]  /*c3530*/  HMMA.1688.F32.TF32 R224, R104, R226, R116 ;  /* 0x000000e268e0723c */ /* 0x010fe20000081074 */
[----:B------:R-:W2:-:S15]  /*c3540*/  LDL.64 R118, [R1+0x1158] ;  /* 0x0011580001767983 */ /* 0x000e9e0000100a00 */
[----:B------:R-:W-:-:S07]  /*c3550*/  NOP ;  /* 0x0000000000007918 */ /* 0x000fce0000000000 */
[----:B------:R-:W-:Y:S04]  /*c3560*/  STL.64 [R1+0x1a90], R224 ;  /* 0x001a90e001007387 */ /* 0x000fe80000100a00 */
[----:B------:R1:W-:Y:S04]  /*c3570*/  STL.64 [R1+0x1a98], R226 ;  /* 0x001a98e201007387 */ /* 0x0003e80000100a00 */
[----:B-1----:R-:W4:Y:S04]  /*c3580*/  LDL.64 R226, [R1+0x1268] ;  /* 0x0012680001e27983 */ /* 0x002f280000100a00 */
[----:B------:R-:W-:Y:S04]  /*c3590*/  STL.64 [R1+0x1a80], R120 ;  /* 0x001a807801007387 */ /* 0x000fe80000100a00 */
[----:B------:R1:W-:Y:S04]  /*c35a0*/  STL.64 [R1+0x1a88], R122 ;  /* 0x001a887a01007387 */ /* 0x0003e80000100a00 */
[----:B------:R-:W3:Y:S04]  /*c35b0*/  LDL R234, [R1+0x1288] ;  /* 0x0012880001ea7983 */ /* 0x000ee80000100800 */
[----:B------:R-:W3:Y:S04]  /*c35c0*/  LDL R235, [R1+0x128c] ;  /* 0x00128c0001eb7983 */ /* 0x000ee80000100800 */
[----:B-1----:R-:W3:Y:S04]  /*c35d0*/  LDL R122, [R1+0x1168] ;  /* 0x00116800017a7983 */ /* 0x002ee80000100800 */
[----:B------:R-:W3:Y:S04]  /*c35e0*/  LDL R123, [R1+0x116c] ;  /* 0x00116c00017b7983 */ /* 0x000ee80000100800 */
[----:B------:R1:W-:Y:S04]  /*c35f0*/  STL.64 [R1+0x92d0], R158 ;  /* 0x0092d09e01007387 */ /* 0x0003e80000100a00 */
[----:B------:R-:W-:Y:S04]  /*c3600*/  STL.64 [R1+0x92c8], R156 ;  /* 0x0092c89c01007387 */ /* 0x000fe80000100a00 */
[----:B-1----:R-:W3:Y:S04]  /*c3610*/  LDL R158, [R1+0x1178] ;  /* 0x00117800019e7983 */ /* 0x002ee80000100800 */
[----:B------:R-:W3:Y:S04]  /*c3620*/  LDL R159, [R1+0x117c] ;  /* 0x00117c00019f7983 */ /* 0x000ee80000100800 */
[----:B------:R-:W-:Y:S04]  /*c3630*/  STL.64 [R1+0x1a70], R124 ;  /* 0x001a707c01007387 */ /* 0x000fe80000100a00 */
[----:B------:R1:W-:Y:S04]  /*c3640*/  STL.64 [R1+0x1a78], R126 ;  /* 0x001a787e01007387 */ /* 0x0003e80000100a00 */
[----:B------:R-:W3:Y:S04]  /*c3650*/  LDL.LU.64 R214, [R1+0x9450] ;  /* 0x0094500001d67983 */ /* 0x000ee80000300a00 */
[----:B------:R-:W3:Y:S04]  /*c3660*/  LDL.LU.64 R212, [R1+0x9448] ;  /* 0x0094480001d47983 */ /* 0x000ee80000300a00 */
[----:B-1----:R-:W3:Y:S04]  /*c3670*/  LDL R126, [R1+0x1188] ;  /* 0x00118800017e7983 */ /* 0x002ee80000100800 */
[----:B------:R-:W3:Y:S04]  /*c3680*/  LDL R127, [R1+0x118c] ;  /* 0x00118c00017f7983 */ /* 0x000ee80000100800 */
        /* <DEDUP_REMOVED lines=33> */
[----:B------:R-:W-:Y:S01]  /*c38a0*/  STL.64 [R1+0x1b38], R22 ;  /* 0x001b381601007387 */ /* 0x000fe20000100a00 */
[----:B--2---:R-:W-:Y:S02]  /*c38b0*/  IMAD.MOV.U32 R154, RZ, RZ, R118 ;  /* 0x000000ffff9a7224 */ /* 0x004fe400078e0076 */
[----:B------:R-:W-:Y:S02]  /*c38c0*/  IMAD.MOV.U32 R155, RZ, RZ, R119 ;  /* 0x000000ffff9b7224 */ /* 0x000fe400078e0077 */
[----:B----4-:R-:W-:Y:S02]  /*c38d0*/  IMAD.MOV.U32 R150, RZ, RZ, R226 ;  /* 0x000000ffff967224 */ /* 0x010fe400078e00e2 */
[----:B------:R-:W-:Y:S01]  /*c38e0*/  IMAD.MOV.U32 R151, RZ, RZ, R227 ;  /* 0x000000ffff977224 */ /* 0x000fe200078e00e3 */
[C---:B---3--:R-:W-:Y:S06]  /*c38f0*/  HMMA.1688.F32.TF32 R4, R104.reuse, R6, R32 ;  /* 0x000000066804723c */ /* 0x048fec0000081020 */
[C---:B------:R-:W-:Y:S06]  /*c3900*/  HMMA.1688.F32.TF32 R8, R104.reuse, R10, R28 ;  /* 0x0000000a6808723c */ /* 0x040fec000008101c */
        /* <DEDUP_REMOVED lines=54> */
[----:B------:R1:W-:Y:S04]  /*c3c70*/  STL.64 [R1+0x2ec0], R12 ;  /* 0x002ec00c01007387 */ /* 0x0003e80000100a00 */
[----:B------:R2:W-:Y:S04]  /*c3c80*/  STL.64 [R1+0x2ec8], R14 ;  /* 0x002ec80e01007387 */ /* 0x0005e80000100a00 */
[----:B------:R3:W-:Y:S01]  /*c3c90*/  STL.64 [R1+0x2eb0], R8 ;  /* 0x002eb00801007387 */ /* 0x0007e20000100a00 */
[----:B------:R-:W-:-:S03]  /*c3ca0*/  IMAD.MOV.U32 R242, RZ, RZ, R200 ;  /* 0x000000fffff27224 */ /* 0x000fc600078e00c8 */
[----:B------:R-:W-:Y:S01]  /*c3cb0*/  STL.64 [R1+0x2eb8], R10 ;  /* 0x002eb80a01007387 */ /* 0x000fe20000100a00 */
[----:B------:R-:W-:-:S03]  /*c3cc0*/  IMAD.MOV.U32 R243, RZ, RZ, R201 ;  /* 0x000000fffff37224 */ /* 0x000fc600078e00c9 */
[----:B------:R4:W-:Y:S04]  /*c3cd0*/  STL.64 [R1+0x2ea0], R4 ;  /* 0x002ea00401007387 */ /* 0x0009e80000100a00 */
[----:B------:R-:W-:Y:S01]  /*c3ce0*/  STL.64 [R1+0x2ea8], R6 ;  /* 0x002ea80601007387 */ /* 0x000fe20000100a00 */
[----:B------:R-:W-:-:S03]  /*c3cf0*/  IMAD.MOV.U32 R182, RZ, RZ, R204 ;  /* 0x000000ffffb67224 */ /* 0x000fc600078e00cc */
[----:B------:R-:W4:Y:S04]  /*c3d00*/  LDL R240, [R1+0x110] ;  /* 0x0001100001f07983 */ /* 0x000f280000100800 */
[----:B------:R-:W4:Y:S01]  /*c3d10*/  LDL R241, [R1+0x114] ;  /* 0x0001140001f17983 */ /* 0x000f220000100800 */
[----:B------:R-:W-:-:S03]  /*c3d20*/  MOV R183, R205 ;  /* 0x000000cd00b77202 */ /* 0x000fc60000000f00 */
[----:B------:R-:W4:Y:S04]  /*c3d30*/  LDL.LU R200, [R1+0x93f4] ;  /* 0x0093f40001c87983 */ /* 0x000f280000300800 */
[----:B------:R-:W4:Y:S01]  /*c3d40*/  LDL.LU R201, [R1+0x93f0] ;  /* 0x0093f00001c97983 */ /* 0x000f220000300800 */
[----:B------:R-:W-:-:S03]  /*c3d50*/  IMAD.MOV.U32 R178, RZ, RZ, R208 ;  /* 0x000000ffffb27224 */ /* 0x000fc600078e00d0 */
[----:B------:R-:W4:Y:S04]  /*c3d60*/  LDL R180, [R1+0xf0] ;  /* 0x0000f00001b47983 */ /* 0x000f280000100800 */
[----:B------:R-:W4:Y:S01]  /*c3d70*/  LDL R181, [R1+0xf4] ;  /* 0x0000f40001b57983 */ /* 0x000f220000100800 */
[----:B------:R-:W-:-:S03]  /*c3d80*/  IMAD.MOV.U32 R179, RZ, RZ, R209 ;  /* 0x000000ffffb37224 */ /* 0x000fc600078e00d1 */
        /* <DEDUP_REMOVED lines=26> */
[----:B------:R-:W-:-:S03]  /*c3f30*/  MOV R150, R249 ;  /* 0x000000f900967202 */ /* 0x000fc60000000f00 */
[----:B------:R-:W4:Y:S04]  /*c3f40*/  LDL R152, [R1+0x70] ;  /* 0x0000700001987983 */ /* 0x000f280000100800 */
[----:B------:R-:W4:Y:S04]  /*c3f50*/  LDL R153, [R1+0x74] ;  /* 0x0000740001997983 */ /* 0x000f280000100800 */
[----:B------:R-:W4:Y:S04]  /*c3f60*/  LDL.LU R228, [R1+0x93c4] ;  /* 0x0093c40001e47983 */ /* 0x000f280000300800 */
[----:B------:R-:W2:Y:S04]  /*c3f70*/  LDL.LU R248, [R1+0x93c0] ;  /* 0x0093c00001f87983 */ /* 0x000ea80000300800 */
[----:B------:R-:W4:Y:S04]  /*c3f80*/  LDL R148, [R1+0x60] ;  /* 0x0000600001947983 */ /* 0x000f280000100800 */
[----:B------:R-:W4:Y:S04]  /*c3f90*/  LDL R149, [R1+0x64] ;  /* 0x0000640001957983 */ /* 0x000f280000100800 */
[----:B------:R-:W3:Y:S01]  /*c3fa0*/  LDL.LU R249, [R1+0x93bc] ;  /* 0x0093bc0001f97983 */ /* 0x000ee20000300800 */
[----:B------:R-:W-:-:S03]  /*c3fb0*/  IMAD.MOV.U32 R151, RZ, RZ, R229 ;  /* 0x000000ffff977224 */ /* 0x000fc600078e00e5 */
[----:B------:R-:W4:Y:S01]  /*c3fc0*/  LDL.LU R229, [R1+0x93b8] ;  /* 0x0093b80001e57983 */ /* 0x000f220000300800 */
[----:B------:R-:W-:-:S03]  /*c3fd0*/  IMAD.MOV.U32 R186, RZ, RZ, R245 ;  /* 0x000000ffffba7224 */ /* 0x000fc600078e00f5 */
[----:B------:R-:W4:Y:S01]  /*c3fe0*/  LDL.64 R156, [R1+0x90] ;  /* 0x00009000019c7983 */ /* 0x000f220000100a00 */
[----:B------:R-:W-:-:S03]  /*c3ff0*/  IMAD.MOV.U32 R187, RZ, RZ, R244 ;  /* 0x000000ffffbb7224 */ /* 0x000fc600078e00f4 */
[----:B------:R-:W4:Y:S04]  /*c4000*/  LDL.64 R158, [R1+0x98] ;  /* 0x00009800019e7983 */ /* 0x000f280000100a00 */
[----:B------:R-:W4:Y:S04]  /*c4010*/  LDL.64 R160, [R1+0xa0] ;  /* 0x0000a00001a07983 */ /* 0x000f280000100a00 */
[----:B------:R-:W4:Y:S04]  /*c4020*/  LDL.64 R162, [R1+0xa8] ;  /* 0x0000a80001a27983 */ /* 0x000f280000100a00 */
[----:B------:R-:W4:Y:S04]  /*c4030*/  LDL.64 R168, [R1+0xc0] ;  /* 0x0000c00001a87983 */ /* 0x000f280000100a00 */
[----:B------:R-:W4:Y:S01]  /*c4040*/  LDL.64 R170, [R1+0xc8] ;  /* 0x0000c80001aa7983 */ /* 0x000f220000100a00 */
[----:B--2---:R-:W-:-:S03]  /*c4050*/  IMAD.MOV.U32 R184, RZ, RZ, R248 ;  /* 0x000000ffffb87224 */ /* 0x004fc600078e00f8 */
[----:B------:R-:W2:Y:S01]  /*c4060*/  LDL.LU R248, [R1+0x93b4] ;  /* 0x0093b40001f87983 */ /* 0x000ea20000300800 */
[----:B---3--:R-:W-:-:S03]  /*c4070*/  IMAD.MOV.U32 R185, RZ, RZ, R249 ;  /* 0x000000ffffb97224 */ /* 0x008fc600078e00f9 */
        /* <DEDUP_REMOVED lines=27> */
[----:B--2---:R-:W-:-:S02]  /*c4230*/  IMAD.MOV.U32 R9, RZ, RZ, R248 ;  /* 0x000000ffff097224 */ /* 0x004fc400078e00f8 */
[----:B---3--:R-:W-:Y:S02]  /*c4240*/  IMAD.MOV.U32 R8, RZ, RZ, R249 ;  /* 0x000000ffff087224 */ /* 0x008fe400078e00f9 */
[----:B------:R-:W2:Y:S01]  /*c4250*/  LDL.LU R249, [R1+0x93a4] ;  /* 0x0093a40001f97983 */ /* 0x000ea20000300800 */
[----:B----4-:R-:W-:-:S03]  /*c4260*/  IMAD.MOV.U32 R5, RZ, RZ, R245 ;  /* 0x000000ffff057224 */ /* 0x010fc600078e00f5 */
[----:B------:R-:W3:Y:S01]  /*c4270*/  LDL.LU R248, [R1+0x93a0] ;  /* 0x0093a00001f87983 */ /* 0x000ee20000300800 */
[----:B------:R-:W-:-:S03]  /*c4280*/  IMAD.MOV.U32 R4, RZ, RZ, R244 ;  /* 0x000000ffff047224 */ /* 0x000fc600078e00f4 */
[----:B------:R-:W4:Y:S04]  /*c4290*/  LDL.LU R244, [R1+0x939c] ;  /* 0x00939c0001f47983 */ /* 0x000f280000300800 */
[----:B------:R-:W2:Y:S04]  /*c42a0*/  LDL.LU R245, [R1+0x9398] ;  /* 0x0093980001f57983 */ /* 0x000ea80000300800 */
[----:B------:R-:W3:Y:S04]  /*c42b0*/  LDL.LU R48, [R1+0x9d0] ;  /* 0x0009d00001307983 */ /* 0x000ee80000300800 */
[----:B------:R-:W3:Y:S04]  /*c42c0*/  LDL.LU R49, [R1+0x9d4] ;  /* 0x0009d40001317983 */ /* 0x000ee80000300800 */
[----:B------:R-:W3:Y:S04]  /*c42d0*/  LDL.LU R50, [R1+0x9d8] ;  /* 0x0009d80001327983 */ /* 0x000ee80000300800 */
[----:B------:R-:W3:Y:S01]  /*c42e0*/  LDL.LU R51, [R1+0x9dc] ;  /* 0x0009dc0001337983 */ /* 0x000ee20000300800 */
[----:B----4-:R-:W-:-:S03]  /*c42f0*/  IMAD.MOV.U32 R124, RZ, RZ, R244 ;  /* 0x000000ffff7c7224 */ /* 0x010fc600078e00f4 */
[----:B------:R-:W4:Y:S01]  /*c4300*/  LDL.LU R244, [R1+0x9394] ;  /* 0x0093940001f47983 */ /* 0x000f220000300800 */
[----:B--2---:R-:W-:-:S03]  /*c4310*/  MOV R125, R245 ;  /* 0x000000f5007d7202 */ /* 0x004fc60000000f00 */
[----:B------:R-:W4:Y:S04]  /*c4320*/  LDL.LU R245, [R1+0x9390] ;  /* 0x0093900001f57983 */ /* 0x000f280000300800 */
[----:B------:R-:W2:Y:S04]  /*c4330*/  LDL.LU R56, [R1+0x9f0] ;  /* 0x0009f00001387983 */ /* 0x000ea80000300800 */
[----:B------:R-:W2:Y:S04]  /*c4340*/  LDL.LU R57, [R1+0x9f4] ;  /* 0x0009f40001397983 */ /* 0x000ea80000300800 */
[----:B------:R-:W2:Y:S04]  /*c4350*/  LDL.LU R58, [R1+0x9f8] ;  /* 0x0009f800013a7983 */ /* 0x000ea80000300800 */
[----:B------:R-:W2:Y:S04]  /*c4360*/  LDL.LU R59, [R1+0x9fc] ;  /* 0x0009fc00013b7983 */ /* 0x000ea80000300800 */
[----:B------:R-:W4:Y:S04]  /*c4370*/  LDL R120, [R1] ;  /* 0x0000000001787983 */ /* 0x000f280000100800 */
[----:B------:R-:W4:Y:S04]  /*c4380*/  LDL R121, [R1+0x4] ;  /* 0x0000040001797983 */ /* 0x000f280000100800 */
        /* <DEDUP_REMOVED lines=8> */
[----:B------:R-:W4:Y:S04]  /*c4410*/  LDL.64 R78, [R1+0x1318] ;  /* 0x00131800014e7983 */ /* 0x000f280000100a00 */
[----:B------:R-:W4:Y:S04]  /*c4420*/  LDL R74, [R1+0x1328] ;  /* 0x00132800014a7983 */ /* 0x000f280000100800 */
[----:B------:R-:W4:Y:S04]  /*c4430*/  LDL R75, [R1+0x132c] ;  /* 0x00132c00014b7983 */ /* 0x000f280000100800 */
[----:B------:R-:W4:Y:S04]  /*c4440*/  LDL R70, [R1+0x1348] ;  /* 0x0013480001467983 */ /* 0x000f280000100800 */
[----:B------:R-:W4:Y:S04]  /*c4450*/  LDL R71, [R1+0x134c] ;  /* 0x00134c0001477983 */ /* 0x000f280000100800 */
[----:B------:R-:W4:Y:S04]  /*c4460*/  LDL R66, [R1+0x1338] ;  /* 0x0013380001427983 */ /* 0x000f280000100800 */
[----:B------:R-:W4:Y:S01]  /*c4470*/  LDL R67, [R1+0x133c] ;  /* 0x00133c0001437983 */ /* 0x000f220000100800 */
[----:B---3--:R-:W-:-:S03]  /*c4480*/  IMAD.MOV.U32 R128, RZ, RZ, R248 ;  /* 0x000000ffff807224 */ /* 0x008fc600078e00f8 */
        /* <DEDUP_REMOVED lines=24> */
[----:B------:R1:W-:Y:S04]  /*c4610*/  STL.64 [R1+0x9308], R140 ;  /* 0x0093088c01007387 */ /* 0x0003e80000100a00 */
[----:B-1----:R-:W3:Y:S04]  /*c4620*/  LDL.64 R142, [R1+0x58] ;  /* 0x00005800018e7983 */ /* 0x002ee80000100a00 */
[----:B------:R-:W3:Y:S01]  /*c4630*/  LDL.64 R140, [R1+0x50] ;  /* 0x00005000018c7983 */ /* 0x000ee20000100a00 */
[C---:B------:R-:W-:Y:S06]  /*c4640*/  HMMA.1688.F32.TF32 R4, R40.reuse, R4, R48 ;  /* 0x000000042804723c */ /* 0x040fec0000081030 */
[----:B--2---:R-:W-:Y:S06]  /*c4650*/  HMMA.1688.F32.TF32 R124, R40, R124, R56 ;  /* 0x0000007c287c723c */ /* 0x004fec0000081038 */
[C---:B----4-:R-:W-:Y:S06]  /*c4660*/  HMMA.1688.F32.TF32 R80, R104.reuse, R78, R100 ;  /* 0x0000004e6850723c */ /* 0x050fec0000081064 */
[C---:B------:R-:W-:Y:S06]  /*c4670*/  HMMA.1688.F32.TF32 R72, R104.reuse, R74, R108 ;  /* 0x0000004a6848723c */ /* 0x040fec000008106c */
[C---:B------:R-:W-:Y:S06]  /*c4680*/  HMMA.1688.F32.TF32 R68, R104.reuse, R70, R112 ;  /* 0x000000466844723c */ /* 0x040fec0000081070 */
[----:B------:R-:W-:Y:S05]  /*c4690*/  HMMA.1688.F32.TF32 R64, R104, R66, R236 ;  /* 0x000000426840723c */ /* 0x000fea00000810ec */
        /* <DEDUP_REMOVED lines=29> */
[----:B------:R-:W2:Y:S01]  /*c4870*/  LDL.LU R71, [R1+0x8ec] ;  /* 0x0008ec0001477983 */ /* 0x000ea20000300800 */
[C---:B---3--:R-:W-:Y:S03]  /*c4880*/  HMMA.1688.F32.TF32 R120, R40.reuse, R120, R60 ;  /* 0x000000782878723c */ /* 0x048fe6000008103c */
[----:B----4-:R-:W3:Y:S04]  /*c4890*/  LDL.LU R64, [R1+0x8f0] ;  /* 0x0008f00001407983 */ /* 0x010ee80000300800 */
[----:B------:R-:W3:Y:S04]  /*c48a0*/  LDL.LU R65, [R1+0x8f4] ;  /* 0x0008f40001417983 */ /* 0x000ee80000300800 */
[----:B------:R-:W3:Y:S04]  /*c48b0*/  LDL.LU R66, [R1+0x8f8] ;  /* 0x0008f80001427983 */ /* 0x000ee80000300800 */
[----:B------:R-:W3:Y:S01]  /*c48c0*/  LDL.LU R67, [R1+0x8fc] ;  /* 0x0008fc0001437983 */ /* 0x000ee20000300800 */
[----:B------:R-:W-:Y:S03]  /*c48d0*/  HMMA.1688.F32.TF32 R128, R40, R128, R52 ;  /* 0x000000802880723c */ /* 0x000fe60000081034 */
        /* <DEDUP_REMOVED lines=48> */
[----:B------:R-:W-:Y:S04]  /*c4be0*/  STL [R1+0x905c], R228 ;  /* 0x00905ce401007387 */ /* 0x000fe80000100800 */
[----:B------:R-:W-:Y:S01]  /*c4bf0*/  STL [R1+0x9058], R229 ;  /* 0x009058e501007387 */ /* 0x000fe20000100800 */
[----:B------:R-:W-:-:S03]  /*c4c00*/  IMAD.MOV.U32 R126, RZ, RZ, R193 ;  /* 0x000000ffff7e7224 */ /* 0x000fc600078e00c1 */
[----:B------:R-:W-:Y:S01]  /*c4c10*/  STL [R1+0x9064], R220 ;  /* 0x009064dc01007387 */ /* 0x000fe20000100800 */
[----:B------:R-:W-:-:S03]  /*c4c20*/  IMAD.MOV.U32 R127, RZ, RZ, R189 ;  /* 0x000000ffff7f7224 */ /* 0x000fc600078e00bd */
[----:B------:R-:W-:Y:S04]  /*c4c30*/  STL [R1+0x9060], R221 ;  /* 0x009060dd01007387 */ /* 0x000fe80000100800 */
[----:B------:R-:W-:Y:S04]  /*c4c40*/  STL [R1+0x906c], R216 ;  /* 0x00906cd801007387 */ /* 0x000fe80000100800 */
[----:B------:R-:W-:Y:S04]  /*c4c50*/  STL [R1+0x9068], R217 ;  /* 0x009068d901007387 */ /* 0x000fe80000100800 */
[----:B------:R-:W4:Y:S04]  /*c4c60*/  LDL.LU R193, [R1+0x9384] ;  /* 0x0093840001c17983 */ /* 0x000f280000300800 */
[----:B------:R-:W4:Y:S04]  /*c4c70*/  LDL.LU R189, [R1+0x9380] ;  /* 0x0093800001bd7983 */ /* 0x000f280000300800 */
[----:B------:R-:W-:Y:S04]  /*c4c80*/  LDS R236, [R3+UR10+0x1c180] ;  /* 0x01c1800a03ec7984 */ /* 0x000fe80008000800 */
[----:B------:R-:W-:Y:S04]  /*c4c90*/  LDS R238, [R3+UR10+0x1e180] ;  /* 0x01e1800a03ee7984 */ /* 0x000fe80008000800 */
[----:B------:R-:W-:Y:S04]  /*c4ca0*/  LDS R237, [R252+UR10+0x1c180] ;  /* 0x01c1800afced7984 */ /* 0x000fe80008000800 */
[----:B------:R-:W1:Y:S01]  /*c4cb0*/  LDS R239, [R252+UR10+0x1e180] ;  /* 0x01e1800afcef7984 */ /* 0x000e620008000800 */
[C---:B------:R-:W-:Y:S06]  /*c4cc0*/  HMMA.1688.F32.TF32 R116, R40.reuse, R244, R116 ;  /* 0x000000f42874723c */ /* 0x040fec0000081074 */
[C---:B------:R-:W-:Y:S01]  /*c4cd0*/  HMMA.1688.F32.TF32 R224, R40.reuse, R248, R224 ;  /* 0x000000f828e0723c */ /* 0x040fe200000810e0 */
[----:B------:R-:W-:Y:S04]  /*c4ce0*/  STL [R1+0x9074], R212 ;  /* 0x009074d401007387 */ /* 0x000fe80000100800 */
[----:B------:R-:W-:Y:S01]  /*c4cf0*/  STL [R1+0x9070], R213 ;  /* 0x009070d501007387 */ /* 0x000fe20000100800 */
[C---:B------:R-:W-:Y:S06]  /*c4d00*/  HMMA.1688.F32.TF32 R12, R40.reuse, R140, R12 ;  /* 0x0000008c280c723c */ /* 0x040fec000008100c */
[----:B------:R-:W-:Y:S06]  /*c4d10*/  HMMA.1688.F32.TF32 R20, R40, R148, R20 ;  /* 0x000000942814723c */ /* 0x000fec0000081014 */
[----:B-1----:R-:W-:Y:S06]  /*c4d20*/  HMMA.1688.F32.TF32 R116, R236, R246, R116 ;  /* 0x000000f6ec74723c */ /* 0x002fec0000081074 */
[C---:B------:R-:W-:Y:S06]  /*c4d30*/  HMMA.1688.F32.TF32 R24, R40.reuse, R152, R24 ;  /* 0x000000982818723c */ /* 0x040fec0000081018 */
[C---:B------:R-:W-:Y:S06]  /*c4d40*/  HMMA.1688.F32.TF32 R28, R40.reuse, R144, R28 ;  /* 0x00000090281c723c */ /* 0x040fec000008101c */
[C---:B------:R-:W-:Y:S06]  /*c4d50*/  HMMA.1688.F32.TF32 R32, R40.reuse, R156, R32 ;  /* 0x0000009c2820723c */ /* 0x040fec0000081020 */
[C---:B------:R-:W-:Y:S06]  /*c4d60*/  HMMA.1688.F32.TF32 R36, R40.reuse, R160, R36 ;  /* 0x000000a02824723c */ /* 0x040fec0000081024 */
[C---:B------:R-:W-:Y:S06]  /*c4d70*/  HMMA.1688.F32.TF32 R132, R40.reuse, R164, R132 ;  /* 0x000000a42884723c */ /* 0x040fec0000081084 */
[C---:B---3--:R-:W-:Y:S06]  /*c4d80*/  HMMA.1688.F32.TF32 R64, R40.reuse, R240, R64 ;  /* 0x000000f02840723c */ /* 0x048fec0000081040 */
[C---:B--2---:R-:W-:Y:S06]  /*c4d90*/  HMMA.1688.F32.TF32 R68, R40.reuse, R228, R68 ;  /* 0x000000e42844723c */ /* 0x044fec0000081044 */
[C---:B------:R-:W-:Y:S06]  /*c4da0*/  HMMA.1688.F32.TF32 R88, R40.reuse, R204, R88 ;  /* 0x000000cc2858723c */ /* 0x040fec0000081058 */
[C---:B----4-:R-:W-:Y:S06]  /*c4db0*/  HMMA.1688.F32.TF32 R60, R40.reuse, R184, R60 ;  /* 0x000000b8283c723c */ /* 0x050fec000008103c */
[C---:B------:R-:W-:Y:S06]  /*c4dc0*/  HMMA.1688.F32.TF32 R92, R40.reuse, R200, R92 ;  /* 0x000000c8285c723c */ /* 0x040fec000008105c */
[C---:B------:R-:W-:Y:S06]  /*c4dd0*/  HMMA.1688.F32.TF32 R112, R40.reuse, R16, R112 ;  /* 0x000000102870723c */ /* 0x040fec0000081070 */
[----:B------:R-:W-:Y:S06]  /*c4de0*/  HMMA.1688.F32.TF32 R52, R40, R176, R52 ;  /* 0x000000b02834723c */ /* 0x000fec0000081034 */
[----:B------:R-:W-:Y:S06]  /*c4df0*/  HMMA.1688.F32.TF32 R224, R236, R250, R224 ;  /* 0x000000faece0723c */ /* 0x000fec00000810e0 */
[----:B------:R-:W-:Y:S06]  /*c4e00*/  HMMA.1688.F32.TF32 R48, R40, R172, R48 ;  /* 0x000000ac2830723c */ /* 0x000fec0000081030 */
[----:B------:R-:W-:Y:S06]  /*c4e10*/  HMMA.1688.F32.TF32 R120, R236, R126, R120 ;  /* 0x0000007eec78723c */ /* 0x000fec0000081078 */
        /* <DEDUP_REMOVED lines=10> */
[----:B------:R-:W2:Y:S04]  /*c4ec0*/  LDL R43, [R1+0x4c] ;  /* 0x00004c00012b7983 */ /* 0x000ea80000100800 */
[----:B------:R1:W-:Y:S04]  /*c4ed0*/  STL.64 [R1+0x9080], R250 ;  /* 0x009080fa01007387 */ /* 0x0003e80000100a00 */
[----:B------:R-:W-:Y:S01]  /*c4ee0*/  STL.64 [R1+0x9078], R248 ;  /* 0x009078f801007387 */ /* 0x000fe20000100a00 */
[----:B------:R-:W-:-:S02]  /*c4ef0*/  IMAD.MOV.U32 R228, RZ, RZ, R142 ;  /* 0x000000ffffe47224 */ /* 0x000fc400078e008e */
[----:B------:R-:W-:Y:S01]  /*c4f00*/  IMAD.MOV.U32 R229, RZ, RZ, R143 ;  /* 0x000000ffffe57224 */ /* 0x000fe200078e008f */
[C---:B------:R-:W-:Y:S01]  /*c4f10*/  HMMA.1688.F32.TF32 R28, R236.reuse, R146, R28 ;  /* 0x00000092ec1c723c */ /* 0x040fe2000008101c */
[----:B------:R-:W-:Y:S01]  /*c4f20*/  IMAD.MOV.U32 R220, RZ, RZ, R158 ;  /* 0x000000ffffdc7224 */ /* 0x000fe200078e009e */
[----:B------:R-:W-:Y:S01]  /*c4f30*/  MOV R216, R162 ;  /* 0x000000a200d87202 */ /* 0x000fe20000000f00 */
[----:B------:R-:W-:Y:S01]  /*c4f40*/  IMAD.MOV.U32 R221, RZ, RZ, R159 ;  /* 0x000000ffffdd7224 */ /* 0x000fe200078e009f */
[----:B-1----:R-:W3:Y:S04]  /*c4f50*/  LDL R250, [R1+0x38] ;  /* 0x0000380001fa7983 */ /* 0x002ee80000100800 */
[----:B------:R-:W3:Y:S04]  /*c4f60*/  LDL R251, [R1+0x3c] ;  /* 0x00003c0001fb7983 */ /* 0x000ee80000100800 */
[----:B------:R1:W-:Y:S04]  /*c4f70*/  STL.64 [R1+0x9368], R118 ;  /* 0x0093687601007387 */ /* 0x0003e80000100a00 */
[----:B------:R-:W-:Y:S01]  /*c4f80*/  STL.64 [R1+0x9360], R116 ;  /* 0x0093607401007387 */ /* 0x000fe20000100a00 */
[----:B------:R-:W-:Y:S01]  /*c4f90*/  HMMA.1688.F32.TF32 R32, R236, R158, R32 ;  /* 0x0000009eec20723c */ /* 0x000fe20000081020 */
[----:B------:R-:W-:-:S02]  /*c4fa0*/  IMAD.MOV.U32 R217, RZ, RZ, R163 ;  /* 0x000000ffffd97224 */ /* 0x000fc400078e00a3 */
[----:B------:R-:W-:Y:S01]  /*c4fb0*/  IMAD.MOV.U32 R212, RZ, RZ, R170 ;  /* 0x000000ffffd47224 */ /* 0x000fe200078e00aa */
[----:B------:R-:W-:Y:S04]  /*c4fc0*/  LDS R232, [R3+UR10+0x20180] ;  /* 0x0201800a03e87984 */ /* 0x000fe80008000800 */
[----:B-1----:R-:W4:Y:S04]  /*c4fd0*/  LDL R118, [R1+0x28] ;  /* 0x0000280001767983 */ /* 0x002f280000100800 */
[----:B------:R-:W4:Y:S04]  /*c4fe0*/  LDL R119, [R1+0x2c] ;  /* 0x00002c0001777983 */ /* 0x000f280000100800 */
[----:B------:R1:W-:Y:S04]  /*c4ff0*/  STL.64 [R1+0x9090], R246 ;  /* 0x009090f601007387 */ /* 0x0003e80000100a00 */
[----:B------:R1:W-:Y:S01]  /*c5000*/  STL.64 [R1+0x9088], R244 ;  /* 0x009088f401007387 */ /* 0x0003e20000100a00 */
[----:B------:R-:W-:Y:S01]  /*c5010*/  HMMA.1688.F32.TF32 R36, R236, R162, R36 ;  /* 0x000000a2ec24723c */ /* 0x000fe20000081024 */
[----:B------:R-:W-:-:S02]  /*c5020*/  IMAD.MOV.U32 R213, RZ, RZ, R171 ;  /* 0x000000ffffd57224 */ /* 0x000fc400078e00ab */
[----:B------:R-:W-:Y:S04]  /*c5030*/  LDS R234, [R3+UR10+0x22180] ;  /* 0x0221800a03ea7984 */ /* 0x000fe80008000800 */
[----:B-1----:R-:W4:Y:S04]  /*c5040*/  LDL R246, [R1+0x18] ;  /* 0x0000180001f67983 */ /* 0x002f280000100800 */
[----:B------:R-:W4:Y:S04]  /*c5050*/  LDL R247, [R1+0x1c] ;  /* 0x00001c0001f77983 */ /* 0x000f280000100800 */
[----:B------:R-:W4:Y:S04]  /*c5060*/  LDL.LU.64 R126, [R1+0x9378] ;  /* 0x00937800017e7983 */ /* 0x000f280000300a00 */
[----:B------:R-:W4:Y:S01]  /*c5070*/  LDL.LU.64 R124, [R1+0x9370] ;  /* 0x00937000017c7983 */ /* 0x000f220000300a00 */
[C---:B------:R-:W-:Y:S03]  /*c5080*/  HMMA.1688.F32.TF32 R44, R236.reuse, R170, R44 ;  /* 0x000000aaec2c723c */ /* 0x040fe6000008102c */
[----:B------:R-:W-:Y:S03]  /*c5090*/  STL.64 [R1+0x9358], R122 ;  /* 0x0093587a01007387 */ /* 0x000fe60000100a00 */
[C---:B------:R-:W-:Y:S01]  /*c50a0*/  HMMA.1688.F32.TF32 R48, R236.reuse, R174, R48 ;  /* 0x000000aeec30723c */ /* 0x040fe20000081030 */
[----:B------:R-:W-:Y:S04]  /*c50b0*/  STL.64 [R1+0x9350], R120 ;  /* 0x0093507801007387 */ /* 0x000fe80000100a00 */
        /* <DEDUP_REMOVED lines=48> */
[----:B------:R-:W-:Y:S03]  /*c53c0*/  LDS R233, [R252+UR10+0x20180] ;  /* 0x0201800afce97984 */ /* 0x000fe60008000800 */
[C---:B------:R-:W-:Y:S01]  /*c53d0*/  HMMA.1688.F32.TF32 R76, R236.reuse, R218, R76 ;  /* 0x000000daec4c723c */ /* 0x040fe2000008104c */
[----:B------:R-:W1:Y:S05]  /*c53e0*/  LDS R235, [R252+UR10+0x22180] ;  /* 0x0221800afceb7984 */ /* 0x000e6a0008000800 */
[C---:B------:R-:W-:Y:S06]  /*c53f0*/  HMMA.1688.F32.TF32 R80, R236.reuse, R214, R80 ;  /* 0x000000d6ec50723c */ /* 0x040fec0000081050 */
[C---:B------:R-:W-:Y:S06]  /*c5400*/  HMMA.1688.F32.TF32 R84, R236.reuse, R210, R84 ;  /* 0x000000d2ec54723c */ /* 0x040fec0000081054 */
[C---:B------:R-:W-:Y:S06]  /*c5410*/  HMMA.1688.F32.TF32 R88, R236.reuse, R206, R88 ;  /* 0x000000ceec58723c */ /* 0x040fec0000081058 */
[C---:B------:R-:W-:Y:S06]  /*c5420*/  HMMA.1688.F32.TF32 R92, R236.reuse, R202, R92 ;  /* 0x000000caec5c723c */ /* 0x040fec000008105c */
[C---:B--2---:R-:W-:Y:S06]  /*c5430*/  HMMA.1688.F32.TF32 R8, R236.reuse, R42, R8 ;  /* 0x0000002aec08723c */ /* 0x044fec0000081008 */
[C---:B------:R-:W-:Y:S01]  /*c5440*/  HMMA.1688.F32.TF32 R40, R236.reuse, R166, R132 ;  /* 0x000000a6ec28723c */ /* 0x040fe20000081084 */
[----:B------:R-:W2:Y:S04]  /*c5450*/  LDL R166, [R1+0x398] ;  /* 0x0003980001a67983 */ /* 0x000ea80000100800 */
[----:B------:R-:W2:Y:S01]  /*c5460*/  LDL R167, [R1+0x39c] ;  /* 0x00039c0001a77983 */ /* 0x000ea20000100800 */
[C---:B------:R-:W-:Y:S03]  /*c5470*/  HMMA.1688.F32.TF32 R96, R236.reuse, R198, R96 ;  /* 0x000000c6ec60723c */ /* 0x040fe60000081060 */
[----:B------:R-:W-:Y:S03]  /*c5480*/  LDS R134, [R3+UR10+0x26180] ;  /* 0x0261800a03867984 */ /* 0x000fe60008000800 */
[C---:B------:R-:W-:Y:S01]  /*c5490*/  HMMA.1688.F32.TF32 R12, R236.reuse, R142, R12 ;  /* 0x0000008eec0c723c */ /* 0x040fe2000008100c */
[----:B------:R-:W-:Y:S05]  /*c54a0*/  LDS R135, [R252+UR10+0x26180] ;  /* 0x0261800afc877984 */ /* 0x000fea0008000800 */
[C---:B---3--:R-:W-:Y:S01]  /*c54b0*/  HMMA.1688.F32.TF32 R4, R236.reuse, R250, R4 ;  /* 0x000000faec04723c */ /* 0x048fe20000081004 */
[----:B------:R-:W3:Y:S04]  /*c54c0*/  LDL R250, [R1+0x338] ;  /* 0x0003380001fa7983 */ /* 0x000ee80000100800 */
[----:B------:R-:W3:Y:S01]  /*c54d0*/  LDL R251, [R1+0x33c] ;  /* 0x00033c0001fb7983 */ /* 0x000ee20000100800 */
[C---:B----4-:R-:W-:Y:S03]  /*c54e0*/  HMMA.1688.F32.TF32 R124, R236.reuse, R246, R124 ;  /* 0x000000f6ec7c723c */ /* 0x050fe6000008107c */
[----:B------:R-:W4:Y:S04]  /*c54f0*/  LDL R246, [R1+0x328] ;  /* 0x0003280001f67983 */ /* 0x000f280000100800 */
[----:B------:R-:W4:Y:S04]  /*c5500*/  LDL R247, [R1+0x32c] ;  /* 0x00032c0001f77983 */ /* 0x000f280000100800 */
[----:B------:R1:W-:Y:S04]  /*c5510*/  STL.64 [R1+0x90a0], R230 ;  /* 0x0090a0e601007387 */ /* 0x0003e80000100a00 */
[----:B------:R1:W-:Y:S04]  /*c5520*/  STL.64 [R1+0x9098], R228 ;  /* 0x009098e401007387 */ /* 0x0003e80000100a00 */
[----:B-1----:R-:W2:Y:S04]  /*c5530*/  LDL R230, [R1+0x318] ;  /* 0x0003180001e67983 */ /* 0x002ea80000100800 */
[----:B------:R-:W3:Y:S04]  /*c5540*/  LDL R228, [R1+0x310] ;  /* 0x0003100001e47983 */ /* 0x000ee80000100800 */
[----:B------:R-:W3:Y:S04]  /*c5550*/  LDL R229, [R1+0x314] ;  /* 0x0003140001e57983 */ /* 0x000ee80000100800 */
[----:B------:R-:W2:Y:S04]  /*c5560*/  LDL R231, [R1+0x31c] ;  /* 0x00031c0001e77983 */ /* 0x000ea80000100800 */
[----:B------:R1:W-:Y:S04]  /*c5570*/  STL.64 [R1+0x90b0], R222 ;  /* 0x0090b0de01007387 */ /* 0x0003e80000100a00 */
[----:B------:R1:W-:Y:S04]  /*c5580*/  STL.64 [R1+0x90a8], R220 ;  /* 0x0090a8dc01007387 */ /* 0x0003e80000100a00 */
[----:B-1----:R-:W4:Y:S04]  /*c5590*/  LDL R222, [R1+0x308] ;  /* 0x0003080001de7983 */ /* 0x002f280000100800 */
[----:B------:R-:W3:Y:S04]  /*c55a0*/  LDL R220, [R1+0x300] ;  /* 0x0003000001dc7983 */ /* 0x000ee80000100800 */
[----:B------:R-:W3:Y:S04]  /*c55b0*/  LDL R221, [R1+0x304] ;  /* 0x0003040001dd7983 */ /* 0x000ee80000100800 */
        /* <DEDUP_REMOVED lines=37> */
[----:B------:R-:W-:Y:S04]  /*c5810*/  STL.64 [R1+0x9120], R194 ;  /* 0x009120c201007387 */ /* 0x000fe80000100a00 */
[----:B------:R1:W-:Y:S04]  /*c5820*/  STL.64 [R1+0x9118], R192 ;  /* 0x009118c001007387 */ /* 0x0003e80000100a00 */
[----:B------:R-:W2:Y:S04]  /*c5830*/  LDL R116, [R1+0x1e0] ;  /* 0x0001e00001747983 */ /* 0x000ea80000100800 */
[----:B------:R-:W2:Y:S01]  /*c5840*/  LDL R117, [R1+0x1e4] ;  /* 0x0001e40001757983 */ /* 0x000ea20000100800 */
[C---:B------:R-:W-:Y:S03]  /*c5850*/  HMMA.1688.F32.TF32 R20, R236.reuse, R150, R20 ;  /* 0x00000096ec14723c */ /* 0x040fe60000081014 */
[----:B-1----:R-:W3:Y:S03]  /*c5860*/  LDL R192, [R1+0x290] ;  /* 0x0002900001c07983 */ /* 0x002ee60000100800 */
[C---:B------:R-:W-:Y:S01]  /*c5870*/  HMMA.1688.F32.TF32 R24, R236.reuse, R154, R24 ;  /* 0x0000009aec18723c */ /* 0x040fe20000081018 */
[----:B------:R-:W3:Y:S04]  /*c5880*/  LDL R193, [R1+0x294] ;  /* 0x0002940001c17983 */ /* 0x000ee80000100800 */
[----:B------:R-:W4:Y:S01]  /*c5890*/  LDL R152, [R1+0x240] ;  /* 0x0002400001987983 */ /* 0x000f220000100800 */
[C---:B------:R-:W-:Y:S03]  /*c58a0*/  HMMA.1688.F32.TF32 R100, R236.reuse, R194, R100 ;  /* 0x000000c2ec64723c */ /* 0x040fe60000081064 */
[----:B------:R-:W3:Y:S04]  /*c58b0*/  LDL R194, [R1+0x298] ;  /* 0x0002980001c27983 */ /* 0x000ee80000100800 */
[----:B------:R-:W3:Y:S01]  /*c58c0*/  LDL R195, [R1+0x29c] ;  /* 0x00029c0001c37983 */ /* 0x000ee20000100800 */
[C---:B------:R-:W-:Y:S03]  /*c58d0*/  HMMA.1688.F32.TF32 R108, R236.reuse, R190, R108 ;  /* 0x000000beec6c723c */ /* 0x040fe6000008106c */
[----:B------:R-:W4:Y:S04]  /*c58e0*/  LDL R153, [R1+0x244] ;  /* 0x0002440001997983 */ /* 0x000f280000100800 */
[----:B------:R-:W3:Y:S04]  /*c58f0*/  LDL R154, [R1+0x248] ;  /* 0x00024800019a7983 */ /* 0x000ee80000100800 */
[----:B------:R-:W3:Y:S04]  /*c5900*/  LDL R155, [R1+0x24c] ;  /* 0x00024c00019b7983 */ /* 0x000ee80000100800 */
[----:B------:R-:W4:Y:S04]  /*c5910*/  LDL R140, [R1+0x220] ;  /* 0x00022000018c7983 */ /* 0x000f280000100800 */
[----:B------:R-:W4:Y:S04]  /*c5920*/  LDL R141, [R1+0x224] ;  /* 0x00022400018d7983 */ /* 0x000f280000100800 */
        /* <DEDUP_REMOVED lines=8> */
[----:B------:R-:W4:Y:S04]  /*c59b0*/  LDL R132, [R1+0x210] ;  /* 0x0002100001847983 */ /* 0x000f280000100800 */
[----:B------:R-:W4:Y:S01]  /*c59c0*/  LDL R133, [R1+0x214] ;  /* 0x0002140001857983 */ /* 0x000f220000100800 */
[C---:B------:R-:W-:Y:S03]  /*c59d0*/  HMMA.1688.F32.TF32 R128, R236.reuse, R118, R128 ;  /* 0x00000076ec80723c */ /* 0x040fe60000081080 */
[----:B------:R1:W-:Y:S04]  /*c59e0*/  STL.64 [R1+0x9130], R190 ;  /* 0x009130be01007387 */ /* 0x0003e80000100a00 */
[----:B------:R1:W-:Y:S01]  /*c59f0*/  STL.64 [R1+0x9128], R188 ;  /* 0x009128bc01007387 */ /* 0x0003e20000100a00 */
[C---:B------:R-:W-:Y:S03]  /*c5a00*/  HMMA.1688.F32.TF32 R112, R236.reuse, R18, R112 ;  /* 0x00000012ec70723c */ /* 0x040fe60000081070 */
[----:B-1----:R-:W3:Y:S03]  /*c5a10*/  LDL R190, [R1+0x288] ;  /* 0x0002880001be7983 */ /* 0x002ee60000100800 */
[----:B------:R-:W-:Y:S01]  /*c5a20*/  HMMA.1688.F32.TF32 R236, R236, R138, R104 ;  /* 0x0000008aecec723c */ /* 0x000fe20000081068 */
[----:B------:R-:W3:Y:S04]  /*c5a30*/  LDL R188, [R1+0x280] ;  /* 0x0002800001bc7983 */ /* 0x000ee80000100800 */
[----:B------:R-:W3:Y:S04]  /*c5a40*/  LDL R189, [R1+0x284] ;  /* 0x0002840001bd7983 */ /* 0x000ee80000100800 */
[----:B------:R-:W3:Y:S04]  /*c5a50*/  LDL R191, [R1+0x28c] ;  /* 0x00028c0001bf7983 */ /* 0x000ee80000100800 */
[----:B------:R1:W-:Y:S04]  /*c5a60*/  STL.64 [R1+0x9140], R18 ;  /* 0x0091401201007387 */ /* 0x0003e80000100a00 */
[----:B------:R1:W-:Y:S04]  /*c5a70*/  STL.64 [R1+0x9138], R16 ;  /* 0x0091381001007387 */ /* 0x0003e80000100a00 */
[----:B------:R-:W3:Y:S04]  /*c5a80*/  LDL R104, [R1+0x250] ;  /* 0x0002500001687983 */ /* 0x000ee80000100800 */
[----:B-1----:R-:W3:Y:S04]  /*c5a90*/  LDL R18, [R1+0x278] ;  /* 0x0002780001127983 */ /* 0x002ee80000100800 */
[----:B------:R-:W3:Y:S04]  /*c5aa0*/  LDL R16, [R1+0x270] ;  /* 0x0002700001107983 */ /* 0x000ee80000100800 */
[----:B------:R-:W3:Y:S04]  /*c5ab0*/  LDL R17, [R1+0x274] ;  /* 0x0002740001117983 */ /* 0x000ee80000100800 */
[----:B------:R-:W3:Y:S04]  /*c5ac0*/  LDL R19, [R1+0x27c] ;  /* 0x00027c0001137983 */ /* 0x000ee80000100800 */
[----:B------:R-:W3:Y:S04]  /*c5ad0*/  LDL R105, [R1+0x254] ;  /* 0x0002540001697983 */ /* 0x000ee80000100800 */
[----:B------:R-:W-:Y:S04]  /*c5ae0*/  STL.64 [R1+0x9150], R138 ;  /* 0x0091508a01007387 */ /* 0x000fe80000100a00 */
[----:B------:R1:W-:Y:S01]  /*c5af0*/  STL.64 [R1+0x9148], R136 ;  /* 0x0091488801007387 */ /* 0x0003e20000100a00 */
[C---:B--2---:R-:W-:Y:S03]  /*c5b00*/  HMMA.1688.F32.TF32 R224, R232.reuse, R116, R224 ;  /* 0x00000074e8e0723c */ /* 0x044fe600000810e0 */
[----:B-1----:R-:W2:Y:S04]  /*c5b10*/  LDL R136, [R1+0x260] ;  /* 0x0002600001887983 */ /* 0x002ea80000100800 */
[----:B------:R-:W2:Y:S04]  /*c5b20*/  LDL R137, [R1+0x264] ;  /* 0x0002640001897983 */ /* 0x000ea80000100800 */
[----:B------:R-:W2:Y:S04]  /*c5b30*/  LDL R138, [R1+0x268] ;  /* 0x00026800018a7983 */ /* 0x000ea80000100800 */
[----:B------:R-:W2:Y:S04]  /*c5b40*/  LDL R139, [R1+0x26c] ;  /* 0x00026c00018b7983 */ /* 0x000ea80000100800 */
[----:B------:R-:W2:Y:S04]  /*c5b50*/  LDL.LU.64 R118, [R1+0x9368] ;  /* 0x0093680001767983 */ /* 0x000ea80000300a00 */
[----:B------:R-:W2:Y:S04]  /*c5b60*/  LDL.LU.64 R116, [R1+0x9360] ;  /* 0x0093600001747983 */ /* 0x000ea80000300a00 */
[----:B------:R-:W2:Y:S01]  /*c5b70*/  LDL.LU.64 R122, [R1+0x9358] ;  /* 0x00935800017a7983 */ /* 0x000ea20000300a00 */
[C---:B----4-:R-:W-:Y:S03]  /*c5b80*/  HMMA.1688.F32.TF32 R124, R232.reuse, R132, R124 ;  /* 0x00000084e87c723c */ /* 0x050fe6000008107c */
[----:B------:R-:W-:Y:S04]  /*c5b90*/  LDS R132, [R3+UR10+0x24180] ;  /* 0x0241800a03847984 */ /* 0x000fe80008000800 */
[----:B------:R-:W1:Y:S01]  /*c5ba0*/  LDS R133, [R252+UR10+0x24180] ;  /* 0x0241800afc857984 */ /* 0x000e620008000800 */
[C---:B------:R-:W-:Y:S03]  /*c5bb0*/  HMMA.1688.F32.TF32 R128, R232.reuse, R140, R128 ;  /* 0x0000008ce880723c */ /* 0x040fe60000081080 */
[----:B------:R-:W-:Y:S03]  /*c5bc0*/  LDS R106, [R3+UR10+0x2a180] ;  /* 0x02a1800a036a7984 */ /* 0x000fe60008000800 */
[C---:B---3--:R-:W-:Y:S01]  /*c5bd0*/  HMMA.1688.F32.TF32 R4, R232.reuse, R148, R4 ;  /* 0x00000094e804723c */ /* 0x048fe20000081004 */
[----:B------:R-:W-:Y:S05]  /*c5be0*/  LDS R107, [R252+UR10+0x2a180] ;  /* 0x02a1800afc6b7984 */ /* 0x000fea0008000800 */
[----:B--2---:R-:W-:Y:S01]  /*c5bf0*/  HMMA.1688.F32.TF32 R116, R232, R120, R116 ;  /* 0x00000078e874723c */ /* 0x004fe20000081074 */
[----:B------:R-:W2:-:S15]  /*c5c00*/  LDL.LU.64 R120, [R1+0x9350] ;  /* 0x0093500001787983 */ /* 0x000e9e0000300a00 */
[----:B------:R-:W-:-:S07]  /*c5c10*/  NOP ;  /* 0x0000000000007918 */ /* 0x000fce0000000000 */
[----:B------:R-:W-:Y:S04]  /*c5c20*/  STL.64 [R1+0x9348], R118 ;  /* 0x0093487601007387 */ /* 0x000fe80000100a00 */
[----:B------:R3:W-:Y:S04]  /*c5c30*/  STL.64 [R1+0x9340], R116 ;  /* 0x0093407401007387 */ /* 0x0007e80000100a00 */
[----:B---3--:R-:W2:Y:S04]  /*c5c40*/  LDL R116, [R1+0x200] ;  /* 0x0002000001747983 */ /* 0x008ea80000100800 */
        /* <DEDUP_REMOVED lines=65> */
[----:B------:R-:W3:Y:S04]  /*c6060*/  LDL.LU.64 R152, [R1+0x92e8] ;  /* 0x0092e80001987983 */ /* 0x000ee80000300a00 */
[----:B------:R-:W2:Y:S04]  /*c6070*/  LDL R240, [R1+0x3f0] ;  /* 0x0003f00001f07983 */ /* 0x000ea80000100800 */
[----:B------:R-:W2:Y:S04]  /*c6080*/  LDL R241, [R1+0x3f4] ;  /* 0x0003f40001f17983 */ /* 0x000ea80000100800 */
[----:B------:R-:W4:Y:S04]  /*c6090*/  LDL R184, [R1+0x3e0] ;  /* 0x0003e00001b87983 */ /* 0x000f280000100800 */
[----:B------:R-:W4:Y:S01]  /*c60a0*/  LDL R185, [R1+0x3e4] ;  /* 0x0003e40001b97983 */ /* 0x000f220000100800 */
        /* <DEDUP_REMOVED lines=74> */
[C---:B------:R-:W-:Y:S03]  /*c6550*/  HMMA.1688.F32.TF32 R92, R132.reuse, R162, R92 ;  /* 0x000000a2845c723c */ /* 0x040fe6000008105c */
[----:B------:R-:W3:Y:S04]  /*c6560*/  LDL.LU.64 R146, [R1+0x92e0] ;  /* 0x0092e00001927983 */ /* 0x000ee80000300a00 */
[----:B------:R-:W3:Y:S01]  /*c6570*/  LDL.LU.64 R144, [R1+0x92d8] ;  /* 0x0092d80001907983 */ /* 0x000ee20000300a00 */
        /* <DEDUP_REMOVED lines=15> */
[----:B------:R-:W-:Y:S03]  /*c6670*/  HMMA.1688.F32.TF32 R12, R132, R234, R12 ;  /* 0x000000ea840c723c */ /* 0x000fe6000008100c */
[----:B------:R-:W3:Y:S04]  /*c6680*/  LDL.LU.64 R178, [R1+0x9280] ;  /* 0x0092800001b27983 */ /* 0x000ee80000300a00 */
[----:B------:R-:W3:Y:S01]  /*c6690*/  LDL.LU.64 R176, [R1+0x9278] ;  /* 0x0092780001b07983 */ /* 0x000ee20000300a00 */
[----:B--2---:R-:W-:Y:S03]  /*c66a0*/  HMMA.1688.F32.TF32 R116, R104, R240, R116 ;  /* 0x000000f06874723c */ /* 0x004fe60000081074 */
[----:B------:R-:W2:Y:S04]  /*c66b0*/  LDL.LU.64 R182, [R1+0x9270] ;  /* 0x0092700001b67983 */ /* 0x000ea80000300a00 */
[----:B------:R-:W2:Y:S01]  /*c66c0*/  LDL.LU.64 R180, [R1+0x9268] ;  /* 0x0092680001b47983 */ /* 0x000ea20000300a00 */
[C---:B------:R-:W-:Y:S03]  /*c66d0*/  HMMA.1688.F32.TF32 R76, R132.reuse, R186, R76 ;  /* 0x000000ba844c723c */ /* 0x040fe6000008104c */
[----:B------:R-:W-:Y:S03]  /*c66e0*/  LDS R234, [R3+UR10+0x32180] ;  /* 0x0321800a03ea7984 */ /* 0x000fe60008000800 */
[----:B------:R-:W-:Y:S01]  /*c66f0*/  HMMA.1688.F32.TF32 R80, R132, R242, R80 ;  /* 0x000000f28450723c */ /* 0x000fe20000081050 */
[----:B------:R-:W2:Y:S04]  /*c6700*/  LDL R132, [R1+0x400] ;  /* 0x0004000001847983 */ /* 0x000ea80000100800 */
[----:B------:R-:W2:Y:S01]  /*c6710*/  LDL R133, [R1+0x404] ;  /* 0x0004040001857983 */ /* 0x000ea20000100800 */
[C---:B----4-:R-:W-:Y:S03]  /*c6720*/  HMMA.1688.F32.TF32 R224, R104.reuse, R184, R224 ;  /* 0x000000b868e0723c */ /* 0x050fe600000810e0 */
[----:B------:R-:W4:Y:S04]  /*c6730*/  LDL.LU.64 R186, [R1+0x9260] ;  /* 0x0092600001ba7983 */ /* 0x000f280000300a00 */
[----:B------:R-:W4:Y:S04]  /*c6740*/  LDL.LU.64 R184, [R1+0x9258] ;  /* 0x0092580001b87983 */ /* 0x000f280000300a00 */
[----:B------:R-:W4:Y:S04]  /*c6750*/  LDL.LU.64 R242, [R1+0x9250] ;  /* 0x0092500001f27983 */ /* 0x000f280000300a00 */
[----:B------:R-:W4:Y:S04]  /*c6760*/  LDL.LU.64 R240, [R1+0x9248] ;  /* 0x0092480001f07983 */ /* 0x000f280000300a00 */
[----:B------:R-:W-:Y:S04]  /*c6770*/  STL.64 [R1+0x9240], R118 ;  /* 0x0092407601007387 */ /* 0x000fe80000100a00 */
[----:B------:R1:W-:Y:S04]  /*c6780*/  STL.64 [R1+0x9238], R116 ;  /* 0x0092387401007387 */ /* 0x0003e80000100a00 */
[----:B------:R-:W-:Y:S04]  /*c6790*/  LDS R134, [R3+UR10+0x2e180] ;  /* 0x02e1800a03867984 */ /* 0x000fe80008000800 */
[----:B------:R-:W-:Y:S04]  /*c67a0*/  LDS R135, [R252+UR10+0x2e180] ;  /* 0x02e1800afc877984 */ /* 0x000fe80008000800 */
[----:B-1----:R-:W4:Y:S04]  /*c67b0*/  LDL R116, [R1+0x3d0] ;  /* 0x0003d00001747983 */ /* 0x002f280000100800 */
[----:B------:R-:W4:Y:S01]  /*c67c0*/  LDL R117, [R1+0x3d4] ;  /* 0x0003d40001757983 */ /* 0x000f220000100800 */
[C---:B---3--:R-:W-:Y:S03]  /*c67d0*/  HMMA.1688.F32.TF32 R128, R104.reuse, R232, R128 ;  /* 0x000000e86880723c */ /* 0x048fe60000081080 */
[----:B------:R-:W-:Y:S04]  /*c67e0*/  LDS R232, [R3+UR10+0x30180] ;  /* 0x0301800a03e87984 */ /* 0x000fe80008000800 */
[----:B------:R-:W-:Y:S01]  /*c67f0*/  LDS R233, [R252+UR10+0x30180] ;  /* 0x0301800afce97984 */ /* 0x000fe20008000800 */
[C---:B------:R-:W-:Y:S03]  /*c6800*/  HMMA.1688.F32.TF32 R4, R104.reuse, R136, R4 ;  /* 0x000000886804723c */ /* 0x040fe60000081004 */
[----:B------:R-:W-:Y:S03]  /*c6810*/  LDS R235, [R252+UR10+0x32180] ;  /* 0x0321800afceb7984 */ /* 0x000fe60008000800 */
[C---:B--2---:R-:W-:Y:S01]  /*c6820*/  HMMA.1688.F32.TF32 R124, R104.reuse, R132, R124 ;  /* 0x00000084687c723c */ /* 0x044fe2000008107c */
[----:B------:R-:W-:Y:S04]  /*c6830*/  LDS R132, [R3+UR10+0x2c180] ;  /* 0x02c1800a03847984 */ /* 0x000fe80008000800 */
[----:B------:R-:W1:Y:S01]  /*c6840*/  LDS R133, [R252+UR10+0x2c180] ;  /* 0x02c1800afc857984 */ /* 0x000e620008000800 */
[----:B----4-:R-:W-:-:S15]  /*c6850*/  HMMA.1688.F32.TF32 R120, R104, R116, R120 ;  /* 0x000000746878723c */ /* 0x010fde0000081078 */
        /* <DEDUP_REMOVED lines=41> */
[----:B------:R-:W2:Y:S04]  /*c6af0*/  LDL.64 R106, [R1+0x418] ;  /* 0x00041800016a7983 */ /* 0x000ea80000100a00 */
[----:B------:R-:W-:Y:S01]  /*c6b00*/  LDS R104, [R3+UR10+0x34180] ;  /* 0x0341800a03687984 */ /* 0x000fe20008000800 */
[C---:B-1----:R-:W-:Y:S03]  /*c6b10*/  HMMA.1688.F32.TF32 R224, R132.reuse, R118, R224 ;  /* 0x0000007684e0723c */ /* 0x042fe600000810e0 */
[----:B------:R-:W3:Y:S04]  /*c6b20*/  LDL.LU.64 R118, [R1+0x9240] ;  /* 0x0092400001767983 */ /* 0x000ee80000300a00 */
[----:B------:R-:W3:Y:S02]  /*c6b30*/  LDL.LU.64 R116, [R1+0x9238] ;  /* 0x0092380001747983 */ /* 0x000ee40000300a00 */
[C---:B---3--:R-:W-:Y:S02]  /*c6b40*/  HMMA.1688.F32.TF32 R116, R132.reuse, R122, R116 ;  /* 0x0000007a8474723c */ /* 0x048fe40000081074 */
[----:B------:R-:W4:Y:S04]  /*c6b50*/  LDL.LU.64 R122, [R1+0x9230] ;  /* 0x00923000017a7983 */ /* 0x000f280000300a00 */
[----:B------:R-:W4:Y:S01]  /*c6b60*/  LDL.LU.64 R120, [R1+0x9228] ;  /* 0x0092280001787983 */ /* 0x000f220000300a00 */
[C---:B------:R-:W-:Y:S06]  /*c6b70*/  HMMA.1688.F32.TF32 R4, R132.reuse, R138, R4 ;  /* 0x0000008a8404723c */ /* 0x040fec0000081004 */
        /* <DEDUP_REMOVED lines=14> */
[----:B------:R-:W-:-:S05]  /*c6c60*/  IMAD.MOV.U32 R222, RZ, RZ, R158 ;  /* 0x000000ffffde7224 */ /* 0x000fca00078e009e */
[----:B------:R-:W-:Y:S01]  /*c6c70*/  HMMA.1688.F32.TF32 R52, R132, R230, R52 ;  /* 0x000000e68434723c */ /* 0x000fe20000081034 */
[----:B------:R-:W-:-:S06]  /*c6c80*/  IMAD.MOV.U32 R223, RZ, RZ, R159 ;  /* 0x000000ffffdf7224 */ /* 0x000fcc00078e009f */
[----:B------:R-:W-:Y:S02]  /*c6c90*/  IMAD.MOV.U32 R230, RZ, RZ, R146 ;  /* 0x000000ffffe67224 */ /* 0x000fe400078e0092 */
[----:B------:R-:W-:Y:S01]  /*c6ca0*/  IMAD.MOV.U32 R231, RZ, RZ, R147 ;  /* 0x000000ffffe77224 */ /* 0x000fe200078e0093 */
        /* <DEDUP_REMOVED lines=28> */
[----:B------:R1:W-:Y:S04]  /*c6e70*/  STL.64 [R1+0x8f40], R176 ;  /* 0x008f40b001007387 */ /* 0x0003e80000100a00 */
[----:B-1----:R-:W4:Y:S04]  /*c6e80*/  LDL.64 R178, [R1+0x1348] ;  /* 0x0013480001b27983 */ /* 0x002f280000100a00 */
[----:B------:R-:W3:Y:S04]  /*c6e90*/  LDL.64 R176, [R1+0x1340] ;  /* 0x0013400001b07983 */ /* 0x000ee80000100a00 */
[----:B------:R1:W-:Y:S04]  /*c6ea0*/  STL.64 [R1+0x8f58], R174 ;  /* 0x008f58ae01007387 */ /* 0x0003e80000100a00 */
[----:B------:R1:W-:Y:S04]  /*c6eb0*/  STL.64 [R1+0x8f50], R172 ;  /* 0x008f50ac01007387 */ /* 0x0003e80000100a00 */
[----:B-1----:R-:W4:Y:S04]  /*c6ec0*/  LDL.64 R174, [R1+0x1328] ;  /* 0x0013280001ae7983 */ /* 0x002f280000100a00 */
[----:B------:R-:W3:Y:S04]  /*c6ed0*/  LDL.64 R172, [R1+0x1320] ;  /* 0x0013200001ac7983 */ /* 0x000ee80000100a00 */
[----:B------:R-:W-:Y:S04]  /*c6ee0*/  STL [R1+0x8ecc], R171 ;  /* 0x008eccab01007387 */ /* 0x000fe80000100800 */
[----:B------:R-:W-:Y:S04]  /*c6ef0*/  STL [R1+0x8ec8], R167 ;  /* 0x008ec8a701007387 */ /* 0x000fe80000100800 */
[----:B------:R1:W-:Y:S04]  /*c6f00*/  STL.64 [R1+0x8f68], R162 ;  /* 0x008f68a201007387 */ /* 0x0003e80000100a00 */
[----:B------:R1:W-:Y:S02]  /*c6f10*/  STL.64 [R1+0x8f60], R160 ;  /* 0x008f60a001007387 */ /* 0x0003e40000100a00 */
[----:B-1----:R-:W-:-:S02]  /*c6f20*/  IMAD.MOV.U32 R162, RZ, RZ, R0 ;  /* 0x000000ffffa27224 */ /* 0x002fc400078e0000 */
[----:B------:R-:W-:Y:S01]  /*c6f30*/  IMAD.MOV.U32 R163, RZ, RZ, R2 ;  /* 0x000000ffffa37224 */ /* 0x000fe200078e0002 */
[----:B------:R-:W4:Y:S04]  /*c6f40*/  LDL R160, [R1+0x1310] ;  /* 0x0013100001a07983 */ /* 0x000f280000100800 */
[----:B------:R-:W4:Y:S04]  /*c6f50*/  LDL R161, [R1+0x1314] ;  /* 0x0013140001a17983 */ /* 0x000f280000100800 */
[----:B------:R-:W3:Y:S04]  /*c6f60*/  LDL.LU R0, [R1+0x9204] ;  /* 0x0092040001007983 */ /* 0x000ee80000300800 */
[----:B------:R-:W4:Y:S04]  /*c6f70*/  LDL.LU R2, [R1+0x9200] ;  /* 0x0092000001027983 */ /* 0x000f280000300800 */
[----:B------:R-:W3:Y:S04]  /*c6f80*/  LDL R228, [R1+0x1220] ;  /* 0x0012200001e47983 */ /* 0x000ee80000100800 */
[----:B------:R-:W3:Y:S04]  /*c6f90*/  LDL R229, [R1+0x1224] ;  /* 0x0012240001e57983 */ /* 0x000ee80000100800 */
[----:B------:R-:W4:Y:S04]  /*c6fa0*/  LDL.LU R146, [R1+0x91fc] ;  /* 0x0091fc0001927983 */ /* 0x000f280000300800 */
[----:B------:R-:W3:Y:S04]  /*c6fb0*/  LDL.LU R147, [R1+0x91f8] ;  /* 0x0091f80001937983 */ /* 0x000ee80000300800 */
[----:B------:R-:W3:Y:S04]  /*c6fc0*/  LDL R220, [R1+0x1230] ;  /* 0x0012300001dc7983 */ /* 0x000ee80000100800 */
[----:B------:R-:W3:Y:S04]  /*c6fd0*/  LDL R221, [R1+0x1234] ;  /* 0x0012340001dd7983 */ /* 0x000ee80000100800 */
[----:B------:R-:W2:Y:S04]  /*c6fe0*/  LDL.LU R158, [R1+0x91f4] ;  /* 0x0091f400019e7983 */ /* 0x000ea80000300800 */
[----:B------:R-:W2:Y:S01]  /*c6ff0*/  LDL.LU R159, [R1+0x91f0] ;  /* 0x0091f000019f7983 */ /* 0x000ea20000300800 */
[C---:B------:R-:W-:Y:S03]  /*c7000*/  HMMA.1688.F32.TF32 R44, R132.reuse, R218, R44 ;  /* 0x000000da842c723c */ /* 0x040fe6000008102c */
[----:B------:R-:W3:Y:S04]  /*c7010*/  LDL R212, [R1+0x1250] ;  /* 0x0012500001d47983 */ /* 0x000ee80000100800 */
[----:B------:R-:W3:Y:S04]  /*c7020*/  LDL R213, [R1+0x1254] ;  /* 0x0012540001d57983 */ /* 0x000ee80000100800 */
[----:B------:R-:W3:Y:S04]  /*c7030*/  LDL R214, [R1+0x1258] ;  /* 0x0012580001d67983 */ /* 0x000ee80000100800 */
[----:B------:R-:W3:Y:S04]  /*c7040*/  LDL R215, [R1+0x125c] ;  /* 0x00125c0001d77983 */ /* 0x000ee80000100800 */
[----:B------:R-:W3:Y:S04]  /*c7050*/  LDL.64 R216, [R1+0x1240] ;  /* 0x0012400001d87983 */ /* 0x000ee80000100a00 */
[----:B------:R-:W3:Y:S01]  /*c7060*/  LDL.64 R218, [R1+0x1248] ;  /* 0x0012480001da7983 */ /* 0x000ee20000100a00 */
[C---:B------:R-:W-:Y:S07]  /*c7070*/  HMMA.1688.F32.TF32 R64, R132.reuse, R242, R64 ;  /* 0x000000f28440723c */ /* 0x040fee0000081040 */
[----:B------:R-:W-:Y:S01]  /*c7080*/  IMAD.MOV.U32 R242, RZ, RZ, R150 ;  /* 0x000000fffff27224 */ /* 0x000fe200078e0096 */
[----:B------:R-:W-:Y:S01]  /*c7090*/  HMMA.1688.F32.TF32 R56, R132, R246, R56 ;  /* 0x000000f68438723c */ /* 0x000fe20000081038 */
[----:B------:R-:W-:-:S05]  /*c70a0*/  IMAD.MOV.U32 R243, RZ, RZ, R151 ;  /* 0x000000fffff37224 */ /* 0x000fca00078e0097 */
[C---:B------:R-:W-:Y:S06]  /*c70b0*/  HMMA.1688.F32.TF32 R60, R132.reuse, R250, R60 ;  /* 0x000000fa843c723c */ /* 0x040fec000008103c */
[----:B------:R-:W-:Y:S07]  /*c70c0*/  HMMA.1688.F32.TF32 R68, R132, R186, R68 ;  /* 0x000000ba8444723c */ /* 0x000fee0000081044 */
[----:B------:R-:W-:-:S02]  /*c70d0*/  IMAD.MOV.U32 R186, RZ, RZ, R154 ;  /* 0x000000ffffba7224 */ /* 0x000fc400078e009a */
[----:B------:R-:W-:Y:S01]  /*c70e0*/  IMAD.MOV.U32 R187, RZ, RZ, R155 ;  /* 0x000000ffffbb7224 */ /* 0x000fe200078e009b */
[----:B--2---:R1:W-:Y:S01]  /*c70f0*/  STL.64 [R1+0x8f78], R158 ;  /* 0x008f789e01007387 */ /* 0x0043e20000100a00 */
[C---:B------:R-:W-:Y:S03]  /*c7100*/  HMMA.1688.F32.TF32 R96, R132.reuse, R158, R96 ;  /* 0x0000009e8460723c */ /* 0x040fe60000081060 */
[----:B------:R2:W-:Y:S04]  /*c7110*/  STL.64 [R1+0x8f70], R156 ;  /* 0x008f709c01007387 */ /* 0x0005e80000100a00 */
[----:B-1----:R-:W-:Y:S01]  /*c7120*/  MOV R158, R142 ;  /* 0x0000008e009e7202 */ /* 0x002fe20000000f00 */
[----:B------:R-:W-:Y:S01]  /*c7130*/  IMAD.MOV.U32 R159, RZ, RZ, R143 ;  /* 0x000000ffff9f7224 */ /* 0x000fe200078e008f */
[----:B--2---:R-:W2:Y:S04]  /*c7140*/  LDL R156, [R1+0x1300] ;  /* 0x00130000019c7983 */ /* 0x004ea80000100800 */
[----:B------:R-:W2:Y:S04]  /*c7150*/  LDL R157, [R1+0x1304] ;  /* 0x00130400019d7983 */ /* 0x000ea80000100800 */
[----:B------:R-:W4:Y:S04]  /*c7160*/  LDL.LU R142, [R1+0x91ec] ;  /* 0x0091ec00018e7983 */ /* 0x000f280000300800 */
[----:B------:R-:W3:Y:S04]  /*c7170*/  LDL.LU R143, [R1+0x91e8] ;  /* 0x0091e800018f7983 */ /* 0x000ee80000300800 */
[----:B------:R-:W2:Y:S04]  /*c7180*/  LDL R240, [R1+0x1260] ;  /* 0x0012600001f07983 */ /* 0x000ea80000100800 */
[----:B------:R-:W2:Y:S04]  /*c7190*/  LDL R241, [R1+0x1264] ;  /* 0x0012640001f17983 */ /* 0x000ea80000100800 */
[----:B------:R-:W4:Y:S04]  /*c71a0*/  LDL.LU R150, [R1+0x91e4] ;  /* 0x0091e40001967983 */ /* 0x000f280000300800 */
[----:B------:R-:W3:Y:S04]  /*c71b0*/  LDL.LU R151, [R1+0x91e0] ;  /* 0x0091e00001977983 */ /* 0x000ee80000300800 */
[----:B------:R-:W2:Y:S04]  /*c71c0*/  LDL.64 R244, [R1+0x11d0] ;  /* 0x0011d00001f47983 */ /* 0x000ea80000100a00 */
[----:B------:R-:W2:Y:S04]  /*c71d0*/  LDL.64 R246, [R1+0x11d8] ;  /* 0x0011d80001f67983 */ /* 0x000ea80000100a00 */
[----:B------:R-:W2:Y:S04]  /*c71e0*/  LDL.64 R248, [R1+0x11c0] ;  /* 0x0011c00001f87983 */ /* 0x000ea80000100a00 */
[----:B------:R-:W2:Y:S04]  /*c71f0*/  LDL.64 R250, [R1+0x11c8] ;  /* 0x0011c80001fa7983 */ /* 0x000ea80000100a00 */
[----:B------:R-:W2:Y:S04]  /*c7200*/  LDL R184, [R1+0x1150] ;  /* 0x0011500001b87983 */ /* 0x000ea80000100800 */
[----:B------:R-:W2:Y:S04]  /*c7210*/  LDL R185, [R1+0x1154] ;  /* 0x0011540001b97983 */ /* 0x000ea80000100800 */
[----:B------:R-:W4:Y:S04]  /*c7220*/  LDL.LU R154, [R1+0x91dc] ;  /* 0x0091dc00019a7983 */ /* 0x000f280000300800 */
[----:B------:R-:W4:Y:S04]  /*c7230*/  LDL.LU R155, [R1+0x91d8] ;  /* 0x0091d800019b7983 */ /* 0x000f280000300800 */
[----:B------:R-:W2:Y:S04]  /*c7240*/  LDL R4, [R1+0x1270] ;  /* 0x0012700001047983 */ /* 0x000ea80000100800 */
[----:B------:R-:W2:Y:S01]  /*c7250*/  LDL R5, [R1+0x1274] ;  /* 0x0012740001057983 */ /* 0x000ea20000100800 */
[C---:B------:R-:W-:Y:S03]  /*c7260*/  HMMA.1688.F32.TF32 R128, R132.reuse, R106, R128 ;  /* 0x0000006a8480723c */ /* 0x040fe60000081080 */
        /* <DEDUP_REMOVED lines=30> */
[C---:B------:R-:W-:Y:S06]  /*c7450*/  HMMA.1688.F32.TF32 R32, R132.reuse, R206, R32 ;  /* 0x000000ce8420723c */ /* 0x040fec0000081020 */
[C---:B------:R-:W-:Y:S06]  /*c7460*/  HMMA.1688.F32.TF32 R28, R132.reuse, R202, R28 ;  /* 0x000000ca841c723c */ /* 0x040fec000008101c */
[C---:B------:R-:W-:Y:S06]  /*c7470*/  HMMA.1688.F32.TF32 R84, R132.reuse, R170, R84 ;  /* 0x000000aa8454723c */ /* 0x040fec0000081054 */
[C---:B------:R-:W-:Y:S01]  /*c7480*/  HMMA.1688.F32.TF32 R88, R132.reuse, R166, R88 ;  /* 0x000000a68458723c */ /* 0x040fe20000081058 */
[----:B------:R-:W-:Y:S01]  /*c7490*/  IMAD.MOV.U32 R252, RZ, RZ, R107 ;  /* 0x000000fffffc7224 */ /* 0x000fe200078e006b */
[----:B------:R-:W-:Y:S04]  /*c74a0*/  LDS R106, [R3+UR10+0x36180] ;  /* 0x0361800a036a7984 */ /* 0x000fe80008000800 */
[----:B----4-:R1:W-:Y:S01]  /*c74b0*/  STL.64 [R1+0x8f88], R154 ;  /* 0x008f889a01007387 */ /* 0x0103e20000100a00 */
[----:B------:R-:W-:Y:S03]  /*c74c0*/  HMMA.1688.F32.TF32 R100, R132, R154, R100 ;  /* 0x0000009a8464723c */ /* 0x000fe60000081064 */
[----:B------:R4:W-:Y:S04]  /*c74d0*/  STL.64 [R1+0x8f80], R152 ;  /* 0x008f809801007387 */ /* 0x0009e80000100a00 */
[----:B-1----:R-:W2:Y:S04]  /*c74e0*/  LDL.64 R154, [R1+0x12f8] ;  /* 0x0012f800019a7983 */ /* 0x002ea80000100a00 */
[----:B----4-:R-:W4:Y:S04]  /*c74f0*/  LDL.64 R152, [R1+0x12f0] ;  /* 0x0012f00001987983 */ /* 0x010f280000100a00 */
[----:B------:R-:W-:Y:S04]  /*c7500*/  STL [R1+0x8eac], R150 ;  /* 0x008eac9601007387 */ /* 0x000fe80000100800 */
[----:B---3--:R-:W-:Y:S04]  /*c7510*/  STL [R1+0x8ea8], R151 ;  /* 0x008ea89701007387 */ /* 0x008fe80000100800 */
[----:B------:R-:W-:Y:S01]  /*c7520*/  STL [R1+0x8eb4], R142 ;  /* 0x008eb48e01007387 */ /* 0x000fe20000100800 */
[C---:B--2---:R-:W-:Y:S03]  /*c7530*/  HMMA.1688.F32.TF32 R128, R232.reuse, R4, R128 ;  /* 0x00000004e880723c */ /* 0x044fe60000081080 */
[----:B------:R1:W-:Y:S04]  /*c7540*/  STL [R1+0x8eb0], R143 ;  /* 0x008eb08f01007387 */ /* 0x0003e80000100800 */
[----:B------:R-:W-:Y:S04]  /*c7550*/  STL [R1+0x8ea4], R146 ;  /* 0x008ea49201007387 */ /* 0x000fe80000100800 */
[----:B------:R-:W-:Y:S04]  /*c7560*/  STL [R1+0x8ea0], R147 ;  /* 0x008ea09301007387 */ /* 0x000fe80000100800 */
        /* <DEDUP_REMOVED lines=9> */
[C---:B--2---:R-:W-:Y:S03]  /*c7600*/  HMMA.1688.F32.TF32 R12, R232.reuse, R20, R12 ;  /* 0x00000014e80c723c */ /* 0x044fe6000008100c */
[----:B------:R-:W3:Y:S04]  /*c7610*/  LDL.LU.64 R20, [R1+0x9198] ;  /* 0x0091980001147983 */ /* 0x000ee80000300a00 */
[----:B------:R-:W2:Y:S01]  /*c7620*/  LDL.LU.64 R26, [R1+0x9190] ;  /* 0x00919000011a7983 */ /* 0x000ea20000300a00 */
[C---:B------:R-:W-:Y:S06]  /*c7630*/  HMMA.1688.F32.TF32 R32, R232.reuse, R36, R32 ;  /* 0x00000024e820723c */ /* 0x040fec0000081020 */
[----:B---3--:R-:W-:Y:S01]  /*c7640*/  HMMA.1688.F32.TF32 R20, R232, R24, R20 ;  /* 0x00000018e814723c */ /* 0x008fe20000081014 */
[----:B------:R-:W2:Y:S04]  /*c7650*/  LDL.LU.64 R24, [R1+0x9188] ;  /* 0x0091880001187983 */ /* 0x000ea80000300a00 */
[----:B------:R-:W3:Y:S04]  /*c7660*/  LDL.LU.64 R38, [R1+0x9180] ;  /* 0x0091800001267983 */ /* 0x000ee80000300a00 */
[----:B------:R-:W3:Y:S04]  /*c7670*/  LDL.LU.64 R36, [R1+0x9178] ;  /* 0x0091780001247983 */ /* 0x000ee80000300a00 */
[----:B------:R-:W4:Y:S01]  /*c7680*/  LDL.LU.64 R42, [R1+0x9170] ;  /* 0x00917000012a7983 */ /* 0x000f220000300a00 */
[----:B------:R-:W-:Y:S06]  /*c7690*/  HMMA.1688.F32.TF32 R108, R132, R150, R108 ;  /* 0x00000096846c723c */ /* 0x000fec000008106c */
[----:B---3--:R-:W-:Y:S01]  /*c76a0*/  HMMA.1688.F32.TF32 R36, R232, R40, R36 ;  /* 0x00000028e824723c */ /* 0x008fe20000081024 */
[----:B------:R-:W4:Y:S05]  /*c76b0*/  LDL.LU.64 R40, [R1+0x9168] ;  /* 0x0091680001287983 */ /* 0x000f2a0000300a00 */
[C---:B------:R-:W-:Y:S06]  /*c76c0*/  HMMA.1688.F32.TF32 R112, R132.reuse, R142, R112 ;  /* 0x0000008e8470723c */ /* 0x040fec0000081070 */
[----:B------:R-:W-:Y:S07]  /*c76d0*/  HMMA.1688.F32.TF32 R236, R132, R146, R236 ;  /* 0x0000009284ec723c */ /* 0x000fee00000810ec */
[----:B------:R-:W-:-:S02]  /*c76e0*/  IMAD.MOV.U32 R132, RZ, RZ, R2 ;  /* 0x000000ffff847224 */ /* 0x000fc400078e0002 */
[----:B------:R-:W-:Y:S01]  /*c76f0*/  IMAD.MOV.U32 R133, RZ, RZ, R0 ;  /* 0x000000ffff857224 */ /* 0x000fe200078e0000 */
[----:B------:R-:W-:Y:S01]  /*c7700*/  HMMA.1688.F32.TF32 R44, R232, R48, R44 ;  /* 0x00000030e82c723c */ /* 0x000fe2000008102c */
[----:B------:R-:W-:-:S05]  /*c7710*/  LOP3.LUT R171, R3, 0x20, RZ, 0x3c, !PT ;  /* 0x0000002003ab7812 */ /* 0x000fca00078e3cff */
[----:B------:R-:W-:Y:S04]  /*c7720*/  LDS R105, [R171+UR10+0x34180] ;  /* 0x0341800aab697984 */ /* 0x000fe80008000800 */
[----:B------:R-:W3:Y:S01]  /*c7730*/  LDS R107, [R171+UR10+0x36180] ;  /* 0x0361800aab6b7984 */ /* 0x000ee20008000800 */
[C---:B----4-:R-:W-:Y:S03]  /*c7740*/  HMMA.1688.F32.TF32 R132, R232.reuse, R132, R40 ;  /* 0x00000084e884723c */ /* 0x050fe60000081028 */
[----:B------:R-:W4:Y:S04]  /*c7750*/  LDL.64 R40, [R1+0x12e0] ;  /* 0x0012e00001287983 */ /* 0x000f280000100a00 */
[----:B------:R-:W4:Y:S04]  /*c7760*/  LDL.LU.64 R50, [R1+0x9160] ;  /* 0x0091600001327983 */ /* 0x000f280000300a00 */
[----:B------:R-:W4:Y:S01]  /*c7770*/  LDL.LU.64 R48, [R1+0x9158] ;  /* 0x0091580001307983 */ /* 0x000f220000300a00 */
[C---:B------:R-:W-:Y:S03]  /*c7780*/  HMMA.1688.F32.TF32 R224, R232.reuse, R212, R224 ;  /* 0x000000d4e8e0723c */ /* 0x040fe600000810e0 */
[----:B------:R-:W4:Y:S03]  /*c7790*/  LDL.LU.64 R138, [R1+0x9150] ;  /* 0x00915000018a7983 */ /* 0x000f260000300a00 */
        /* <DEDUP_REMOVED lines=19> */
[----:B-1----:R-:W-:Y:S01]  /*c78d0*/  MOV R143, R219 ;  /* 0x000000db008f7202 */ /* 0x002fe20000000f00 */
[----:B------:R-:W-:Y:S01]  /*c78e0*/  IMAD.MOV.U32 R142, RZ, RZ, R218 ;  /* 0x000000ffff8e7224 */ /* 0x000fe200078e00da */
[----:B------:R-:W-:Y:S03]  /*c78f0*/  LDS R43, [R171+UR10+0x1a200] ;  /* 0x01a2000aab2b7984 */ /* 0x000fe60008000800 */
[C---:B---3--:R-:W-:Y:S01]  /*c7900*/  HMMA.1688.F32.TF32 R224, R104.reuse, R214, R224 ;  /* 0x000000d668e0723c */ /* 0x048fe200000810e0 */
[----:B------:R-:W-:Y:S01]  /*c7910*/  IMAD.MOV.U32 R147, RZ, RZ, R247 ;  /* 0x000000ffff937224 */ /* 0x000fe200078e00f7 */
[----:B------:R-:W-:Y:S04]  /*c7920*/  LDS R42, [R3+UR10+0x1a200] ;  /* 0x01a2000a032a7984 */ /* 0x000fe80008000800 */
[C---:B------:R-:W-:Y:S06]  /*c7930*/  HMMA.1688.F32.TF32 R116, R104.reuse, R218, R116 ;  /* 0x000000da6874723c */ /* 0x040fec0000081074 */
[C---:B------:R-:W-:Y:S06]  /*c7940*/  HMMA.1688.F32.TF32 R120, R104.reuse, R222, R120 ;  /* 0x000000de6878723c */ /* 0x040fec0000081078 */
[----:B------:R-:W-:Y:S06]  /*c7950*/  HMMA.1688.F32.TF32 R124, R104, R230, R124 ;  /* 0x000000e6687c723c */ /* 0x000fec000008107c */
[C---:B------:R-:W-:Y:S06]  /*c7960*/  HMMA.1688.F32.TF32 R236, R232.reuse, R180, R236 ;  /* 0x000000b4e8ec723c */ /* 0x040fec00000810ec */
[----:B----4-:R-:W-:Y:S01]  /*c7970*/  HMMA.1688.F32.TF32 R48, R232, R136, R48 ;  /* 0x00000088e830723c */ /* 0x010fe20000081030 */
[----:B------:R-:W2:Y:S04]  /*c7980*/  LDL.LU.64 R136, [R1+0x9148] ;  /* 0x0091480001887983 */ /* 0x000ea80000300a00 */
[----:B------:R-:W3:Y:S04]  /*c7990*/  LDL.LU.64 R18, [R1+0x9140] ;  /* 0x0091400001127983 */ /* 0x000ee80000300a00 */
[----:B------:R-:W4:Y:S04]  /*c79a0*/  LDL.LU.64 R16, [R1+0x9138] ;  /* 0x0091380001107983 */ /* 0x000f280000300a00 */
[----:B------:R-:W3:Y:S04]  /*c79b0*/  LDL.LU.64 R190, [R1+0x9130] ;  /* 0x0091300001be7983 */ /* 0x000ee80000300a00 */
[----:B------:R-:W2:Y:S04]  /*c79c0*/  LDL.LU.64 R188, [R1+0x9128] ;  /* 0x0091280001bc7983 */ /* 0x000ea80000300a00 */
[----:B------:R-:W3:Y:S04]  /*c79d0*/  LDL.LU.64 R194, [R1+0x9120] ;  /* 0x0091200001c27983 */ /* 0x000ee80000300a00 */
[----:B------:R-:W4:Y:S01]  /*c79e0*/  LDL.LU.64 R192, [R1+0x9118] ;  /* 0x0091180001c07983 */ /* 0x000f220000300a00 */
[----:B------:R-:W-:-:S03]  /*c79f0*/  IMAD.MOV.U32 R0, RZ, RZ, R41 ;  /* 0x000000ffff007224 */ /* 0x000fc600078e0029 */
[----:B------:R-:W3:Y:S01]  /*c7a00*/  LDL.LU.64 R198, [R1+0x9110] ;  /* 0x0091100001c67983 */ /* 0x000ee20000300a00 */
[----:B------:R-:W-:-:S03]  /*c7a10*/  IMAD.MOV.U32 R2, RZ, RZ, R40 ;  /* 0x000000ffff027224 */ /* 0x000fc600078e0028 */
[----:B------:R-:W2:Y:S04]  /*c7a20*/  LDL.LU.64 R196, [R1+0x9108] ;  /* 0x0091080001c47983 */ /* 0x000ea80000300a00 */
[----:B------:R-:W3:Y:S04]  /*c7a30*/  LDL.LU.64 R202, [R1+0x9100] ;  /* 0x0091000001ca7983 */ /* 0x000ee80000300a00 */
[----:B------:R-:W4:Y:S04]  /*c7a40*/  LDL.LU.64 R200, [R1+0x90f8] ;  /* 0x0090f80001c87983 */ /* 0x000f280000300a00 */
[----:B------:R-:W3:Y:S04]  /*c7a50*/  LDL.LU.64 R206, [R1+0x90f0] ;  /* 0x0090f00001ce7983 */ /* 0x000ee80000300a00 */
[----:B------:R-:W2:Y:S01]  /*c7a60*/  LDL.LU.64 R204, [R1+0x90e8] ;  /* 0x0090e80001cc7983 */ /* 0x000ea20000300a00 */
[----:B------:R-:W-:Y:S03]  /*c7a70*/  HMMA.1688.F32.TF32 R88, R232, R40, R88 ;  /* 0x00000028e858723c */ /* 0x000fe60000081058 */
[----:B------:R-:W3:Y:S04]  /*c7a80*/  LDL.LU.64 R210, [R1+0x90e0] ;  /* 0x0090e00001d27983 */ /* 0x000ee80000300a00 */
[----:B------:R-:W4:Y:S04]  /*c7a90*/  LDL.LU.64 R208, [R1+0x90d8] ;  /* 0x0090d80001d07983 */ /* 0x000f280000300a00 */
[----:B------:R-:W-:Y:S04]  /*c7aa0*/  STL [R1+0x8e9c], R0 ;  /* 0x008e9c0001007387 */ /* 0x000fe80000100800 */
[----:B------:R-:W-:Y:S04]  /*c7ab0*/  STL [R1+0x8e98], R2 ;  /* 0x008e980201007387 */ /* 0x000fe80000100800 */
[----:B------:R-:W2:Y:S04]  /*c7ac0*/  LDL R234, [R1+0x11e8] ;  /* 0x0011e80001ea7983 */ /* 0x000ea80000100800 */
[----:B------:R-:W2:Y:S04]  /*c7ad0*/  LDL R235, [R1+0x11ec] ;  /* 0x0011ec0001eb7983 */ /* 0x000ea80000100800 */
[----:B------:R-:W3:Y:S04]  /*c7ae0*/  LDL.LU.64 R214, [R1+0x90d0] ;  /* 0x0090d00001d67983 */ /* 0x000ee80000300a00 */
[----:B------:R-:W4:Y:S04]  /*c7af0*/  LDL.LU.64 R212, [R1+0x90c8] ;  /* 0x0090c80001d47983 */ /* 0x000f280000300a00 */
[----:B------:R-:W-:Y:S04]  /*c7b00*/  STL.64 [R1+0x2c00], R224 ;  /* 0x002c00e001007387 */ /* 0x000fe80000100a00 */
[----:B------:R1:W-:Y:S01]  /*c7b10*/  STL.64 [R1+0x2c08], R226 ;  /* 0x002c08e201007387 */ /* 0x0003e20000100a00 */
[----:B------:R-:W-:Y:S06]  /*c7b20*/  HMMA.1688.F32.TF32 R24, R104, R246, R24 ;  /* 0x000000f66818723c */ /* 0x000fec0000081018 */
[----:B------:R-:W-:-:S02]  /*c7b30*/  IMAD.MOV.U32 R146, RZ, RZ, R246 ;  /* 0x000000ffff927224 */ /* 0x000fc400078e00f6 */
[----:B------:R-:W-:Y:S01]  /*c7b40*/  IMAD.MOV.U32 R150, RZ, RZ, R250 ;  /* 0x000000ffff967224 */ /* 0x000fe200078e00fa */
[----:B------:R-:W-:Y:S01]  /*c7b50*/  LDS R41, [R171+UR10+0x18200] ;  /* 0x0182000aab297984 */ /* 0x000fe20008000800 */
[C---:B------:R-:W-:Y:S06]  /*c7b60*/  HMMA.1688.F32.TF32 R28, R104.reuse, R250, R28 ;  /* 0x000000fa681c723c */ /* 0x040fec000008101c */
[----:B------:R-:W-:Y:S01]  /*c7b70*/  IMAD.MOV.U32 R151, RZ, RZ, R251 ;  /* 0x000000ffff977224 */ /* 0x000fe200078e00fb */
[----:B------:R-:W4:Y:S04]  /*c7b80*/  LDS R40, [R3+UR10+0x18200] ;  /* 0x0182000a03287984 */ /* 0x000f280008000800 */
[----:B-1----:R-:W2:Y:S04]  /*c7b90*/  LDL R226, [R1+0x11f8] ;  /* 0x0011f80001e27983 */ /* 0x002ea80000100800 */
[----:B------:R-:W2:Y:S04]  /*c7ba0*/  LDL R227, [R1+0x11fc] ;  /* 0x0011fc0001e37983 */ /* 0x000ea80000100800 */
[----:B------:R-:W-:Y:S04]  /*c7bb0*/  STL.64 [R1+0x2bf0], R116 ;  /* 0x002bf07401007387 */ /* 0x000fe80000100a00 */
[----:B------:R1:W-:Y:S04]  /*c7bc0*/  STL.64 [R1+0x2bf8], R118 ;  /* 0x002bf87601007387 */ /* 0x0003e80000100a00 */
[----:B------:R-:W3:Y:S04]  /*c7bd0*/  LDL.LU.64 R218, [R1+0x90c0] ;  /* 0x0090c00001da7983 */ /* 0x000ee80000300a00 */
[----:B------:R-:W3:Y:S04]  /*c7be0*/  LDL.LU.64 R216, [R1+0x90b8] ;  /* 0x0090b80001d87983 */ /* 0x000ee80000300a00 */
[----:B-1----:R-:W4:Y:S04]  /*c7bf0*/  LDL R118, [R1+0x1208] ;  /* 0x0012080001767983 */ /* 0x002f280000100800 */
[----:B------:R-:W4:Y:S04]  /*c7c00*/  LDL R119, [R1+0x120c] ;  /* 0x00120c0001777983 */ /* 0x000f280000100800 */
[----:B------:R-:W-:Y:S04]  /*c7c10*/  STL [R1+0x8ec4], R143 ;  /* 0x008ec48f01007387 */ /* 0x000fe80000100800 */
[----:B------:R-:W-:Y:S04]  /*c7c20*/  STL [R1+0x8ec0], R142 ;  /* 0x008ec08e01007387 */ /* 0x000fe80000100800 */
[----:B------:R-:W3:Y:S04]  /*c7c30*/  LDL.LU.64 R222, [R1+0x90b0] ;  /* 0x0090b00001de7983 */ /* 0x000ee80000300a00 */
[----:B------:R-:W3:Y:S04]  /*c7c40*/  LDL.LU.64 R220, [R1+0x90a8] ;  /* 0x0090a80001dc7983 */ /* 0x000ee80000300a00 */
[----:B------:R-:W-:Y:S04]  /*c7c50*/  STL.64 [R1+0x2be0], R120 ;  /* 0x002be07801007387 */ /* 0x000fe80000100a00 */
[----:B------:R1:W-:Y:S04]  /*c7c60*/  STL.64 [R1+0x2be8], R122 ;  /* 0x002be87a01007387 */ /* 0x0003e80000100a00 */
[----:B-1----:R-:W2:Y:S04]  /*c7c70*/  LDL R122, [R1+0x1218] ;  /* 0x00121800017a7983 */ /* 0x002ea80000100800 */
[----:B------:R-:W2:Y:S04]  /*c7c80*/  LDL R123, [R1+0x121c] ;  /* 0x00121c00017b7983 */ /* 0x000ea80000100800 */
[----:B------:R-:W3:Y:S04]  /*c7c90*/  LDL.LU.64 R230, [R1+0x90a0] ;  /* 0x0090a00001e67983 */ /* 0x000ee80000300a00 */
[----:B------:R-:W3:Y:S04]  /*c7ca0*/  LDL.LU.64 R228, [R1+0x9098] ;  /* 0x0090980001e47983 */ /* 0x000ee80000300a00 */
[----:B------:R-:W-:Y:S04]  /*c7cb0*/  STL.64 [R1+0x2bd0], R124 ;  /* 0x002bd07c01007387 */ /* 0x000fe80000100a00 */
[----:B------:R1:W-:Y:S04]  /*c7cc0*/  STL.64 [R1+0x2bd8], R126 ;  /* 0x002bd87e01007387 */ /* 0x0003e80000100a00 */
[----:B-1----:R-:W3:Y:S04]  /*c7cd0*/  LDL R126, [R1+0x1278] ;  /* 0x00127800017e7983 */ /* 0x002ee80000100800 */
[----:B------:R-:W3:Y:S01]  /*c7ce0*/  LDL R127, [R1+0x127c] ;  /* 0x00127c00017f7983 */ /* 0x000ee20000100800 */
[C---:B----4-:R-:W-:Y:S06]  /*c7cf0*/  HMMA.1688.F32.TF32 R8, R104.reuse, R118, R8 ;  /* 0x000000766808723c */ /* 0x050fec0000081008 */
[C---:B--2---:R-:W-:Y:S06]  /*c7d00*/  HMMA.1688.F32.TF32 R120, R104.reuse, R122, R4 ;  /* 0x0000007a6878723c */ /* 0x044fec0000081004 */
[C---:B------:R-:W-:Y:S06]  /*c7d10*/  HMMA.1688.F32.TF32 R4, R104.reuse, R226, R12 ;  /* 0x000000e26804723c */ /* 0x040fec000008100c */
[----:B---3--:R-:W-:-:S15]  /*c7d20*/  HMMA.1688.F32.TF32 R124, R104, R126, R128 ;  /* 0x0000007e687c723c */ /* 0x008fde0000081080 */
[----:B------:R-:W-:-:S08]  /*c7d30*/  NOP ;  /* 0x0000000000007918 */ /* 0x000fd00000000000 */
[----:B------:R-:W-:Y:S04]  /*c7d40*/  STL.64 [R1+0x2bc0], R124 ;  /* 0x002bc07c01007387 */ /* 0x000fe80000100a00 */
[----:B------:R-:W-:Y:S04]  /*c7d50*/  STL.64 [R1+0x2bc8], R126 ;  /* 0x002bc87e01007387 */ /* 0x000fe80000100a00 */
[----:B------:R-:W-:Y:S04]  /*c7d60*/  STL.64 [R1+0x2bb0], R120 ;  /* 0x002bb07801007387 */ /* 0x000fe80000100a00 */
[----:B------:R-:W-:Y:S04]  /*c7d70*/  STL.64 [R1+0x2bb8], R122 ;  /* 0x002bb87a01007387 */ /* 0x000fe80000100a00 */
[----:B------:R-:W2:Y:S04]  /*c7d80*/  LDL R14, [R1+0x1178] ;  /* 0x00117800010e7983 */ /* 0x000ea80000100800 */
[----:B------:R-:W-:Y:S04]  /*c7d90*/  STL.64 [R1+0x2ba0], R8 ;  /* 0x002ba00801007387 */ /* 0x000fe80000100a00 */
[----:B------:R1:W-:Y:S04]  /*c7da0*/  STL.64 [R1+0x2ba8], R10 ;  /* 0x002ba80a01007387 */ /* 0x0003e80000100a00 */
[----:B------:R-:W-:Y:S04]  /*c7db0*/  STL.64 [R1+0x2b90], R4 ;  /* 0x002b900401007387 */ /* 0x000fe80000100a00 */
[----:B------:R3:W-:Y:S04]  /*c7dc0*/  STL.64 [R1+0x2b98], R6 ;  /* 0x002b980601007387 */ /* 0x0007e80000100a00 */
[----:B------:R-:W2:Y:S04]  /*c7dd0*/  LDL R15, [R1+0x117c] ;  /* 0x00117c00010f7983 */ /* 0x000ea80000100800 */
[----:B-1----:R-:W4:Y:S01]  /*c7de0*/  LDL R10, [R1+0x1168] ;  /* 0x00116800010a7983 */ /* 0x002f220000100800 */
[----:B---3--:R-:W-:Y:S03]  /*c7df0*/  HMMA.1688.F32.TF32 R4, R104, R234, R20 ;  /* 0x000000ea6804723c */ /* 0x008fe60000081014 */
[----:B------:R-:W4:Y:S04]  /*c7e00*/  LDL R11, [R1+0x116c] ;  /* 0x00116c00010b7983 */ /* 0x000f280000100800 */
[----:B------:R-:W3:-:S15]  /*c7e10*/  LDL R22, [R1+0x1188] ;  /* 0x0011880001167983 */ /* 0x000ede0000100800 */
[----:B------:R-:W-:-:S01]  /*c7e20*/  NOP ;  /* 0x0000000000007918 */ /* 0x000fc20000000000 */
[----:B------:R-:W-:Y:S04]  /*c7e30*/  STL.64 [R1+0x2b80], R4 ;  /* 0x002b800401007387 */ /* 0x000fe80000100a00 */
[----:B------:R1:W-:Y:S04]  /*c7e40*/  STL.64 [R1+0x2b88], R6 ;  /* 0x002b880601007387 */ /* 0x0003e80000100a00 */
        /* <DEDUP_REMOVED lines=9> */
[----:B-1----:R-:W4:Y:S04]  /*c7ee0*/  LDL R6, [R1+0x1288] ;  /* 0x0012880001067983 */ /* 0x002f280000100800 */
[----:B------:R-:W4:Y:S04]  /*c7ef0*/  LDL R7, [R1+0x128c] ;  /* 0x00128c0001077983 */ /* 0x000f280000100800 */
[----:B------:R-:W4:Y:S04]  /*c7f00*/  LDL R126, [R1+0x12a8] ;  /* 0x0012a800017e7983 */ /* 0x000f280000100800 */
[----:B------:R-:W4:Y:S04]  /*c7f10*/  LDL R127, [R1+0x12ac] ;  /* 0x0012ac00017f7983 */ /* 0x000f280000100800 */
[----:B------:R-:W4:Y:S04]  /*c7f20*/  LDL R118, [R1+0x12c8] ;  /* 0x0012c80001767983 */ /* 0x000f280000100800 */
[----:B------:R-:W4:Y:S04]  /*c7f30*/  LDL R119, [R1+0x12cc] ;  /* 0x0012cc0001777983 */ /* 0x000f280000100800 */
[----:B------:R-:W-:Y:S04]  /*c7f40*/  STL.64 [R1+0x2b70], R24 ;  /* 0x002b701801007387 */ /* 0x000fe80000100a00 */
[----:B------:R1:W-:Y:S04]  /*c7f50*/  STL.64 [R1+0x2b78], R26 ;  /* 0x002b781a01007387 */ /* 0x0003e80000100a00 */
[----:B------:R-:W4:Y:S04]  /*c7f60*/  LDL.LU.64 R246, [R1+0x9090] ;  /* 0x0090900001f67983 */ /* 0x000f280000300a00 */
[----:B------:R-:W4:Y:S04]  /*c7f70*/  LDL.LU.64 R244, [R1+0x9088] ;  /* 0x0090880001f47983 */ /* 0x000f280000300a00 */
[----:B-1----:R-:W2:Y:S04]  /*c7f80*/  LDL R26, [R1+0x1198] ;  /* 0x00119800011a7983 */ /* 0x002ea80000100800 */
[----:B------:R-:W2:Y:S04]  /*c7f90*/  LDL R27, [R1+0x119c] ;  /* 0x00119c00011b7983 */ /* 0x000ea80000100800 */
[----:B------:R-:W-:Y:S04]  /*c7fa0*/  STL [R1+0x8ebc], R147 ;  /* 0x008ebc9301007387 */ /* 0x000fe80000100800 */
[----:B------:R-:W-:Y:S04]  /*c7fb0*/  STL [R1+0x8eb8], R146 ;  /* 0x008eb89201007387 */ /* 0x000fe80000100800 */
[----:B------:R-:W-:Y:S04]  /*c7fc0*/  STL.64 [R1+0x2b60], R28 ;  /* 0x002b601c01007387 */ /* 0x000fe80000100a00 */
[----:B------:R1:W-:Y:S04]  /*c7fd0*/  STL.64 [R1+0x2b68], R30 ;  /* 0x002b681e01007387 */ /* 0x0003e80000100a00 */
[----:B------:R-:W4:Y:S04]  /*c7fe0*/  LDL.LU.64 R250, [R1+0x9080] ;  /* 0x0090800001fa7983 */ /* 0x000f280000300a00 */
[----:B------:R-:W4:Y:S04]  /*c7ff0*/  LDL.LU.64 R248, [R1+0x9078] ;  /* 0x0090780001f87983 */ /* 0x000f280000300a00 */
[----:B-1----:R-:W3:Y:S04]  /*c8000*/  LDL R30, [R1+0x11a8] ;  /* 0x0011a800011e7983 */ /* 0x002ee80000100800 */
[----:B------:R-:W3:Y:S04]  /*c8010*/  LDL R31, [R1+0x11ac] ;  /* 0x0011ac00011f7983 */ /* 0x000ee80000100800 */
[----:B------:R1:W-:Y:S04]  /*c8020*/  STL.64 [R1+0x8f98], R150 ;  /* 0x008f989601007387 */ /* 0x0003e80000100a00 */
[----:B------:R3:W-:Y:S04]  /*c8030*/  STL.64 [R1+0x8f90], R148 ;  /* 0x008f909401007387 */ /* 0x0007e80000100a00 */
[----:B-1----:R-:W2:Y:S04]  /*c8040*/  LDL R150, [R1+0x11b8] ;  /* 0x0011b80001967983 */ /* 0x002ea80000100800 */
[----:B------:R-:W2:Y:S01]  /*c8050*/  LDL R151, [R1+0x11bc] ;  /* 0x0011bc0001977983 */ /* 0x000ea20000100800 */
[----:B------:R-:W-:-:S02]  /*c8060*/  IMAD.MOV.U32 R147, RZ, RZ, R174 ;  /* 0x000000ffff937224 */ /* 0x000fc400078e00ae */
[----:B------:R-:W-:Y:S02]  /*c8070*/  IMAD.MOV.U32 R146, RZ, RZ, R175 ;  /* 0x000000ffff927224 */ /* 0x000fe400078e00af */
[----:B------:R-:W-:Y:S02]  /*c8080*/  IMAD.MOV.U32 R143, RZ, RZ, R178 ;  /* 0x000000ffff8f7224 */ /* 0x000fe400078e00b2 */
[----:B------:R-:W-:Y:S02]  /*c8090*/  IMAD.MOV.U32 R142, RZ, RZ, R179 ;  /* 0x000000ffff8e7224 */ /* 0x000fe400078e00b3 */
[----:B------:R-:W-:Y:S01]  /*c80a0*/  IMAD.MOV.U32 R167, RZ, RZ, R183 ;  /* 0x000000ffffa77224 */ /* 0x000fe200078e00b7 */
[----:B------:R-:W-:Y:S01]  /*c80b0*/  MOV R171, R182 ;  /* 0x000000b600ab7202 */ /* 0x000fe20000000f00 */
[C---:B---3--:R-:W-:Y:S06]  /*c80c0*/  HMMA.1688.F32.TF32 R36, R104.reuse, R30, R36 ;  /* 0x0000001e6824723c */ /* 0x048fec0000081024 */
[C---:B------:R-:W-:Y:S06]  /*c80d0*/  HMMA.1688.F32.TF32 R28, R104.reuse, R22, R44 ;  /* 0x00000016681c723c */ /* 0x040fec000008102c */
[C---:B--2---:R-:W-:Y:S06]  /*c80e0*/  HMMA.1688.F32.TF32 R148, R104.reuse, R150, R32 ;  /* 0x000000966894723c */ /* 0x044fec0000081020 */
[C---:B------:R-:W-:Y:S06]  /*c80f0*/  HMMA.1688.F32.TF32 R32, R104.reuse, R26, R132 ;  /* 0x0000001a6820723c */ /* 0x040fec0000081084 */
[C---:B------:R-:W-:Y:S06]  /*c8100*/  HMMA.1688.F32.TF32 R24, R104.reuse, R14, R48 ;  /* 0x0000000e6818723c */ /* 0x040fec0000081030 */
[C---:B----4-:R-:W-:Y:S06]  /*c8110*/  HMMA.1688.F32.TF32 R20, R104.reuse, R10, R52 ;  /* 0x0000000a6814723c */ /* 0x050fec0000081034 */
        /* <DEDUP_REMOVED lines=20> */
[----:B------:R-:W2:Y:S01]  /*c8260*/  LDL.LU R186, [R1+0xe08] ;  /* 0x000e080001ba7983 */ /* 0x000ea20000300800 */
[C---:B-1----:R-:W-:Y:S03]  /*c8270*/  HMMA.1688.F32.TF32 R8, R104.reuse, R6, R64 ;  /* 0x000000066808723c */ /* 0x042fe60000081040 */
[----:B------:R-:W2:Y:S04]  /*c8280*/  LDL.LU R187, [R1+0xe0c] ;  /* 0x000e0c0001bb7983 */ /* 0x000ea80000300800 */
[----:B------:R-:W3:Y:S01]  /*c8290*/  LDL.LU R240, [R1+0xdf0] ;  /* 0x000df00001f07983 */ /* 0x000ee20000300800 */
[C---:B------:R-:W-:Y:S03]  /*c82a0*/  HMMA.1688.F32.TF32 R4, R104.reuse, R130, R68 ;  /* 0x000000826804723c */ /* 0x040fe60000081044 */
[----:B------:R-:W3:Y:S04]  /*c82b0*/  LDL.LU R241, [R1+0xdf4] ;  /* 0x000df40001f17983 */ /* 0x000ee80000300800 */
[----:B------:R-:W3:Y:S01]  /*c82c0*/  LDL.LU R242, [R1+0xdf8] ;  /* 0x000df80001f27983 */ /* 0x000ee20000300800 */
[C---:B------:R-:W-:Y:S03]  /*c82d0*/  HMMA.1688.F32.TF32 R12, R104.reuse, R126, R72 ;  /* 0x0000007e680c723c */ /* 0x040fe60000081048 */
[----:B------:R-:W3:Y:S04]  /*c82e0*/  LDL.LU R243, [R1+0xdfc] ;  /* 0x000dfc0001f37983 */ /* 0x000ee80000300800 */
        /* <DEDUP_REMOVED lines=13> */
[----:B-1----:R-:W-:Y:S01]  /*c83c0*/  HMMA.1688.F32.TF32 R8, R104, R234, R88 ;  /* 0x000000ea6808723c */ /* 0x002fe20000081058 */
[----:B------:R-:W-:-:S02]  /*c83d0*/  IMAD.MOV.U32 R0, RZ, RZ, R154 ;  /* 0x000000ffff007224 */ /* 0x000fc400078e009a */
[----:B------:R-:W-:Y:S03]  /*c83e0*/  LDS R234, [R3+UR10+0x22200] ;  /* 0x0222000a03ea7984 */ /* 0x000fe60008000800 */
        /* <DEDUP_REMOVED lines=24> */
[----:B------:R-:W-:Y:S01]  /*c8570*/  STL.64 [R1+0x8fb0], R140 ;  /* 0x008fb08c01007387 */ /* 0x000fe20000100a00 */
[----:B------:R-:W-:-:S02]  /*c8580*/  IMAD.MOV.U32 R162, RZ, RZ, R212 ;  /* 0x000000ffffa27224 */ /* 0x000fc400078e00d4 */
[----:B------:R-:W-:Y:S02]  /*c8590*/  IMAD.MOV.U32 R163, RZ, RZ, R213 ;  /* 0x000000ffffa37224 */ /* 0x000fe400078e00d5 */
[----:B------:R-:W-:Y:S02]  /*c85a0*/  IMAD.MOV.U32 R2, RZ, RZ, R155 ;  /* 0x000000ffff027224 */ /* 0x000fe400078e009b */
[----:B------:R-:W-:Y:S02]  /*c85b0*/  IMAD.MOV.U32 R150, RZ, RZ, R220 ;  /* 0x000000ffff967224 */ /* 0x000fe400078e00dc */
[----:B------:R-:W-:Y:S01]  /*c85c0*/  IMAD.MOV.U32 R151, RZ, RZ, R221 ;  /* 0x000000ffff977224 */ /* 0x000fe200078e00dd */
[----:B--2---:R-:W-:Y:S07]  /*c85d0*/  HMMA.1688.F32.TF32 R224, R40, R248, R184 ;  /* 0x000000f828e0723c */ /* 0x004fee00000810b8 */
[----:B------:R-:W-:Y:S04]  /*c85e0*/  STL.64 [R1+0x2a10], R4 ;  /* 0x002a100401007387 */ /* 0x000fe80000100a00 */
[----:B------:R-:W-:Y:S04]  /*c85f0*/  STL.64 [R1+0x2a18], R6 ;  /* 0x002a180601007387 */ /* 0x000fe80000100a00 */
[----:B------:R-:W-:Y:S04]  /*c8600*/  STL.64 [R1+0x8fd8], R166 ;  /* 0x008fd8a601007387 */ /* 0x000fe80000100a00 */
[----:B------:R-:W-:Y:S04]  /*c8610*/  STL.64 [R1+0x8fd0], R164 ;  /* 0x008fd0a401007387 */ /* 0x000fe80000100a00 */
[----:B------:R1:W-:Y:S04]  /*c8620*/  STL.64 [R1+0x8fc8], R170 ;  /* 0x008fc8aa01007387 */ /* 0x0003e80000100a00 */
[----:B------:R2:W-:Y:S04]  /*c8630*/  STL.64 [R1+0x8fc0], R168 ;  /* 0x008fc0a801007387 */ /* 0x0005e80000100a00 */
        /* <DEDUP_REMOVED lines=8> */
[----:B------:R-:W4:Y:S04]  /*c86c0*/  LDL R120, [R1] ;  /* 0x0000000001787983 */ /* 0x000f280000100800 */
[----:B------:R-:W4:Y:S04]  /*c86d0*/  LDL R121, [R1+0x4] ;  /* 0x0000040001797983 */ /* 0x000f280000100800 */
[----:B------:R-:W4:Y:S04]  /*c86e0*/  LDL.LU R128, [R1+0xde0] ;  /* 0x000de00001807983 */ /* 0x000f280000300800 */
[----:B------:R-:W4:Y:S04]  /*c86f0*/  LDL.LU R129, [R1+0xde4] ;  /* 0x000de40001817983 */ /* 0x000f280000300800 */
[----:B------:R-:W4:Y:S04]  /*c8700*/  LDL.LU R130, [R1+0xde8] ;  /* 0x000de80001827983 */ /* 0x000f280000300800 */
[----:B------:R-:W4:Y:S01]  /*c8710*/  LDL.LU R131, [R1+0xdec] ;  /* 0x000dec0001837983 */ /* 0x000f220000300800 */
[----:B------:R-:W-:-:S02]  /*c8720*/  IMAD.MOV.U32 R154, RZ, RZ, R216 ;  /* 0x000000ffff9a7224 */ /* 0x000fc400078e00d8 */
[----:B------:R-:W-:Y:S01]  /*c8730*/  IMAD.MOV.U32 R155, RZ, RZ, R217 ;  /* 0x000000ffff9b7224 */ /* 0x000fe200078e00d9 */
[----:B------:R-:W4:Y:S04]  /*c8740*/  LDL.64 R232, [R1+0x10] ;  /* 0x0000100001e87983 */ /* 0x000f280000100a00 */
[----:B------:R-:W4:Y:S04]  /*c8750*/  LDL R152, [R1+0xa0] ;  /* 0x0000a00001987983 */ /* 0x000f280000100800 */
[----:B------:R-:W4:Y:S04]  /*c8760*/  LDL R153, [R1+0xa4] ;  /* 0x0000a40001997983 */ /* 0x000f280000100800 */
[----:B------:R-:W4:Y:S04]  /*c8770*/  LDL.LU R216, [R1+0x906c] ;  /* 0x00906c0001d87983 */ /* 0x000f280000300800 */
[----:B------:R-:W4:Y:S01]  /*c8780*/  LDL.LU R217, [R1+0x9068] ;  /* 0x0090680001d97983 */ /* 0x000f220000300800 */
[----:B-1----:R-:W-:-:S03]  /*c8790*/  IMAD.MOV.U32 R170, RZ, RZ, R228 ;  /* 0x000000ffffaa7224 */ /* 0x002fc600078e00e4 */
[----:B------:R-:W4:Y:S04]  /*c87a0*/  LDL R148, [R1+0x90] ;  /* 0x0000900001947983 */ /* 0x000f280000100800 */
[----:B------:R-:W4:Y:S01]  /*c87b0*/  LDL R149, [R1+0x94] ;  /* 0x0000940001957983 */ /* 0x000f220000100800 */
[----:B------:R-:W-:-:S03]  /*c87c0*/  IMAD.MOV.U32 R171, RZ, RZ, R229 ;  /* 0x000000ffffab7224 */ /* 0x000fc600078e00e5 */
[----:B------:R-:W4:Y:S01]  /*c87d0*/  LDL.LU R220, [R1+0x9064] ;  /* 0x0090640001dc7983 */ /* 0x000f220000300800 */
[C---:B---3--:R-:W-:Y:S03]  /*c87e0*/  HMMA.1688.F32.TF32 R116, R40.reuse, R244, R240 ;  /* 0x000000f42874723c */ /* 0x048fe600000810f0 */
[----:B------:R-:W3:Y:S04]  /*c87f0*/  LDL.LU R221, [R1+0x9060] ;  /* 0x0090600001dd7983 */ /* 0x000ee80000300800 */
[----:B--2---:R-:W2:Y:S04]  /*c8800*/  LDL R168, [R1+0x50] ;  /* 0x0000500001a87983 */ /* 0x004ea80000100800 */
[----:B------:R-:W2:Y:S04]  /*c8810*/  LDL R169, [R1+0x54] ;  /* 0x0000540001a97983 */ /* 0x000ea80000100800 */
[----:B------:R-:W3:Y:S04]  /*c8820*/  LDL.LU R228, [R1+0x905c] ;  /* 0x00905c0001e47983 */ /* 0x000ee80000300800 */
[----:B------:R-:W3:Y:S04]  /*c8830*/  LDL.LU R229, [R1+0x9058] ;  /* 0x0090580001e57983 */ /* 0x000ee80000300800 */
        /* <DEDUP_REMOVED lines=16> */
[----:B------:R-:W3:Y:S04]  /*c8940*/  LDL.64 R240, [R1+0x110] ;  /* 0x0001100001f07983 */ /* 0x000ee80000100a00 */
[----:B------:R-:W2:Y:S04]  /*c8950*/  LDL.64 R242, [R1+0x118] ;  /* 0x0001180001f27983 */ /* 0x000ea80000100a00 */
[----:B------:R1:W-:Y:S04]  /*c8960*/  STL [R1+0x8cec], R244 ;  /* 0x008cecf401007387 */ /* 0x0003e80000100800 */
[----:B------:R1:W-:Y:S04]  /*c8970*/  STL [R1+0x8ce8], R245 ;  /* 0x008ce8f501007387 */ /* 0x0003e80000100800 */
        /* <DEDUP_REMOVED lines=42> */
[C---:B----4-:R-:W-:Y:S03]  /*c8c20*/  HMMA.1688.F32.TF32 R120, R40.reuse, R120, R128 ;  /* 0x000000782878723c */ /* 0x050fe60000081080 */
[----:B------:R-:W4:Y:S04]  /*c8c30*/  LDL.LU R10, [R1+0x818] ;  /* 0x00081800010a7983 */ /* 0x000f280000300800 */
[----:B------:R-:W4:Y:S04]  /*c8c40*/  LDL.LU R11, [R1+0x81c] ;  /* 0x00081c00010b7983 */ /* 0x000f280000300800 */
[----:B------:R-:W4:Y:S04]  /*c8c50*/  LDL R4, [R1+0x30] ;  /* 0x0000300001047983 */ /* 0x000f280000100800 */
[----:B------:R-:W4:Y:S04]  /*c8c60*/  LDL R5, [R1+0x34] ;  /* 0x0000340001057983 */ /* 0x000f280000100800 */
        /* <DEDUP_REMOVED lines=10> */
[----:B------:R-:W4:Y:S01]  /*c8d10*/  LDL.64 R76, [R1+0x40] ;  /* 0x00004000014c7983 */ /* 0x000f220000100a00 */
        /* <DEDUP_REMOVED lines=15> */
[----:B-1----:R-:W-:-:S03]  /*c8e10*/  IMAD.MOV.U32 R244, RZ, RZ, R232 ;  /* 0x000000fffff47224 */ /* 0x002fc600078e00e8 */
[----:B------:R-:W4:Y:S01]  /*c8e20*/  LDL.LU R58, [R1+0x768] ;  /* 0x00076800013a7983 */ /* 0x000f220000300800 */
[----:B------:R-:W-:-:S03]  /*c8e30*/  MOV R245, R233 ;  /* 0x000000e900f57202 */ /* 0x000fc60000000f00 */
[----:B------:R-:W4:Y:S04]  /*c8e40*/  LDL.LU R59, [R1+0x76c] ;  /* 0x00076c00013b7983 */ /* 0x000f280000300800 */
[----:B------:R-:W4:Y:S04]  /*c8e50*/  LDL.LU R72, [R1+0x720] ;  /* 0x0007200001487983 */ /* 0x000f280000300800 */
[----:B------:R-:W4:Y:S04]  /*c8e60*/  LDL.LU R73, [R1+0x724] ;  /* 0x0007240001497983 */ /* 0x000f280000300800 */
[----:B------:R-:W4:Y:S04]  /*c8e70*/  LDL.LU R74, [R1+0x728] ;  /* 0x00072800014a7983 */ /* 0x000f280000300800 */
[----:B------:R-:W4:Y:S04]  /*c8e80*/  LDL.LU R75, [R1+0x72c] ;  /* 0x00072c00014b7983 */ /* 0x000f280000300800 */
[----:B------:R-:W-:Y:S04]  /*c8e90*/  STL.64 [R1+0x9050], R126 ;  /* 0x0090507e01007387 */ /* 0x000fe80000100a00 */
[----:B------:R-:W-:Y:S04]  /*c8ea0*/  STL.64 [R1+0x9048], R124 ;  /* 0x0090487c01007387 */ /* 0x000fe80000100a00 */
[----:B------:R-:W-:Y:S04]  /*c8eb0*/  STL [R1+0x8cf4], R244 ;  /* 0x008cf4f401007387 */ /* 0x000fe80000100800 */
[----:B------:R1:W-:Y:S01]  /*c8ec0*/  STL [R1+0x8cf0], R245 ;  /* 0x008cf0f501007387 */ /* 0x0003e20000100800 */
[----:B------:R-:W-:-:S03]  /*c8ed0*/  LOP3.LUT R235, R3, 0x20, RZ, 0x3c, !PT ;  /* 0x0000002003eb7812 */ /* 0x000fc600078e3cff */
[----:B------:R-:W-:Y:S04]  /*c8ee0*/  LDS R236, [R3+UR10+0x1c200] ;  /* 0x01c2000a03ec7984 */ /* 0x000fe80008000800 */
[----:B------:R-:W-:Y:S04]  /*c8ef0*/  LDS R238, [R3+UR10+0x1e200] ;  /* 0x01e2000a03ee7984 */ /* 0x000fe80008000800 */
[----:B------:R-:W-:Y:S04]  /*c8f00*/  LDS R237, [R235+UR10+0x1c200] ;  /* 0x01c2000aebed7984 */ /* 0x000fe80008000800 */
[----:B------:R-:W1:Y:S01]  /*c8f10*/  LDS R239, [R235+UR10+0x1e200] ;  /* 0x01e2000aebef7984 */ /* 0x000e620008000800 */
[C---:B---3--:R-:W-:Y:S03]  /*c8f20*/  HMMA.1688.F32.TF32 R64, R40.reuse, R240, R64 ;  /* 0x000000f02840723c */ /* 0x048fe60000081040 */
[----:B------:R-:W-:Y:S03]  /*c8f30*/  LDS R233, [R235+UR10+0x20200] ;  /* 0x0202000aebe97984 */ /* 0x000fe60008000800 */
[C---:B--2---:R-:W-:Y:S01]  /*c8f40*/  HMMA.1688.F32.TF32 R68, R40.reuse, R228, R68 ;  /* 0x000000e42844723c */ /* 0x044fe20000081044 */
[----:B------:R-:W-:Y:S04]  /*c8f50*/  LDS R232, [R3+UR10+0x20200] ;  /* 0x0202000a03e87984 */ /* 0x000fe80008000800 */
[----:B------:R-:W2:Y:S01]  /*c8f60*/  LDS R235, [R235+UR10+0x22200] ;  /* 0x0222000aebeb7984 */ /* 0x000ea20008000800 */
[----:B----4-:R-:W-:Y:S01]  /*c8f70*/  HMMA.1688.F32.TF32 R128, R40, R128, R84 ;  /* 0x000000802880723c */ /* 0x010fe20000081054 */
[----:B-1----:R-:W-:-:S02]  /*c8f80*/  IMAD.MOV.U32 R245, RZ, RZ, R77 ;  /* 0x000000fffff57224 */ /* 0x002fc400078e004d */
[----:B------:R-:W-:-:S03]  /*c8f90*/  IMAD.MOV.U32 R244, RZ, RZ, R76 ;  /* 0x000000fffff47224 */ /* 0x000fc600078e004c */
[----:B------:R-:W-:Y:S04]  /*c8fa0*/  STL [R1+0x8cfc], R245 ;  /* 0x008cfcf501007387 */ /* 0x000fe80000100800 */
[----:B------:R-:W-:Y:S04]  /*c8fb0*/  STL [R1+0x8cf8], R244 ;  /* 0x008cf8f401007387 */ /* 0x000fe80000100800 */
[----:B------:R-:W-:Y:S04]  /*c8fc0*/  STL [R1+0x8ce4], R228 ;  /* 0x008ce4e401007387 */ /* 0x000fe80000100800 */
[----:B------:R-:W-:Y:S01]  /*c8fd0*/  STL [R1+0x8ce0], R229 ;  /* 0x008ce0e501007387 */ /* 0x000fe20000100800 */
[C---:B------:R-:W-:Y:S03]  /*c8fe0*/  HMMA.1688.F32.TF32 R4, R40.reuse, R4, R80 ;  /* 0x000000042804723c */ /* 0x040fe60000081050 */
[----:B------:R-:W3:Y:S04]  /*c8ff0*/  LDL.LU R112, [R1+0xe10] ;  /* 0x000e100001707983 */ /* 0x000ee80000300800 */
[----:B------:R-:W3:Y:S04]  /*c9000*/  LDL.LU R113, [R1+0xe14] ;  /* 0x000e140001717983 */ /* 0x000ee80000300800 */
[----:B------:R-:W3:Y:S04]  /*c9010*/  LDL.LU R114, [R1+0xe18] ;  /* 0x000e180001727983 */ /* 0x000ee80000300800 */
[----:B------:R-:W3:Y:S01]  /*c9020*/  LDL.LU R115, [R1+0xe1c] ;  /* 0x000e1c0001737983 */ /* 0x000ee20000300800 */
[C---:B------:R-:W-:Y:S03]  /*c9030*/  HMMA.1688.F32.TF32 R8, R40.reuse, R76, R8 ;  /* 0x0000004c2808723c */ /* 0x040fe60000081008 */
        /* <DEDUP_REMOVED lines=44> */
[----:B------:R-:W2:Y:S04]  /*c9300*/  LDL.64 R126, [R1+0x8] ;  /* 0x00000800017e7983 */ /* 0x000ea80000100a00 */
        /* <DEDUP_REMOVED lines=21> */
[----:B------:R-:W-:Y:S06]  /*c9460*/  HMMA.1688.F32.TF32 R224, R236, R250, R224 ;  /* 0x000000faece0723c */ /* 0x000fec00000810e0 */
        /* <DEDUP_REMOVED lines=13> */
[----:B------:R-:W-:Y:S04]  /*c9540*/  STL.64 [R1+0x8d38], R248 ;  /* 0x008d38f801007387 */ /* 0x000fe80000100a00 */
[----:B-1----:R-:W3:Y:S04]  /*c9550*/  LDL R250, [R1+0x38] ;  /* 0x0000380001fa7983 */ /* 0x002ee80000100800 */
[----:B------:R-:W3:Y:S01]  /*c9560*/  LDL R251, [R1+0x3c] ;  /* 0x00003c0001fb7983 */ /* 0x000ee20000100800 */
[C---:B------:R-:W-:Y:S06]  /*c9570*/  HMMA.1688.F32.TF32 R116, R236.reuse, R246, R116 ;  /* 0x000000f6ec74723c */ /* 0x040fec0000081074 */
[C---:B------:R-:W-:Y:S06]  /*c9580*/  HMMA.1688.F32.TF32 R20, R236.reuse, R166, R20 ;  /* 0x000000a6ec14723c */ /* 0x040fec0000081014 */
[----:B------:R-:W-:Y:S06]  /*c9590*/  HMMA.1688.F32.TF32 R120, R236, R126, R120 ;  /* 0x0000007eec78723c */ /* 0x000fec0000081078 */
[----:B------:R-:W-:-:S02]  /*c95a0*/  IMAD.MOV.U32 R209, RZ, RZ, R126 ;  /* 0x000000ffffd17224 */ /* 0x000fc400078e007e */
[----:B------:R-:W-:Y:S02]  /*c95b0*/  IMAD.MOV.U32 R201, RZ, RZ, R127 ;  /* 0x000000ffffc97224 */ /* 0x000fe400078e007f */
[----:B------:R-:W-:Y:S01]  /*c95c0*/  IMAD.MOV.U32 R245, RZ, RZ, R174 ;  /* 0x000000fffff57224 */ /* 0x000fe200078e00ae */
[----:B------:R1:W-:Y:S04]  /*c95d0*/  STL.64 [R1+0x9040], R118 ;  /* 0x0090407601007387 */ /* 0x0003e80000100a00 */
[----:B------:R-:W-:Y:S01]  /*c95e0*/  STL.64 [R1+0x9038], R116 ;  /* 0x0090387401007387 */ /* 0x000fe20000100a00 */
[----:B------:R-:W-:-:S03]  /*c95f0*/  IMAD.MOV.U32 R244, RZ, RZ, R175 ;  /* 0x000000fffff47224 */ /* 0x000fc600078e00af */
[----:B-1----:R-:W4:Y:S04]  /*c9600*/  LDL R118, [R1+0x28] ;  /* 0x0000280001767983 */ /* 0x002f280000100800 */
[----:B------:R-:W4:Y:S04]  /*c9610*/  LDL R119, [R1+0x2c] ;  /* 0x00002c0001777983 */ /* 0x000f280000100800 */
[----:B------:R-:W4:Y:S04]  /*c9620*/  LDL.LU.64 R126, [R1+0x9050] ;  /* 0x00905000017e7983 */ /* 0x000f280000300a00 */
[----:B------:R-:W4:Y:S04]  /*c9630*/  LDL.LU.64 R124, [R1+0x9048] ;  /* 0x00904800017c7983 */ /* 0x000f280000300a00 */
[----:B------:R1:W-:Y:S01]  /*c9640*/  STL.64 [R1+0x9030], R122 ;  /* 0x0090307a01007387 */ /* 0x0003e20000100a00 */
[----:B------:R-:W-:-:S03]  /*c9650*/  IMAD.MOV.U32 R228, RZ, RZ, R242 ;  /* 0x000000ffffe47224 */ /* 0x000fc600078e00f2 */
[----:B------:R-:W-:Y:S01]  /*c9660*/  STL.64 [R1+0x9028], R120 ;  /* 0x0090287801007387 */ /* 0x000fe20000100a00 */
[----:B------:R-:W-:Y:S01]  /*c9670*/  MOV R229, R243 ;  /* 0x000000f300e57202 */ /* 0x000fe20000000f00 */
[----:B------:R-:W-:Y:S06]  /*c9680*/  HMMA.1688.F32.TF32 R28, R236, R146, R28 ;  /* 0x00000092ec1c723c */ /* 0x000fec000008101c */
[----:B------:R-:W-:Y:S01]  /*c9690*/  IMAD.MOV.U32 R212, RZ, RZ, R146 ;  /* 0x000000ffffd47224 */ /* 0x000fe200078e0092 */
[----:B------:R-:W-:Y:S01]  /*c96a0*/  MOV R205, R158 ;  /* 0x0000009e00cd7202 */ /* 0x000fe20000000f00 */
[----:B-1----:R-:W4:Y:S04]  /*c96b0*/  LDL R122, [R1+0x18] ;  /* 0x00001800017a7983 */ /* 0x002f280000100800 */
[----:B------:R-:W4:Y:S01]  /*c96c0*/  LDL R123, [R1+0x1c] ;  /* 0x00001c00017b7983 */ /* 0x000f220000100800 */
[----:B------:R-:W-:-:S03]  /*c96d0*/  IMAD.MOV.U32 R213, RZ, RZ, R147 ;  /* 0x000000ffffd57224 */ /* 0x000fc600078e0093 */
[----:B------:R-:W-:Y:S01]  /*c96e0*/  STL.64 [R1+0x9020], R22 ;  /* 0x0090201601007387 */ /* 0x000fe20000100a00 */
[C---:B------:R-:W-:Y:S01]  /*c96f0*/  HMMA.1688.F32.TF32 R32, R236.reuse, R150, R32 ;  /* 0x00000096ec20723c */ /* 0x040fe20000081020 */
[----:B------:R-:W-:Y:S02]  /*c9700*/  IMAD.MOV.U32 R208, RZ, RZ, R159 ;  /* 0x000000ffffd07224 */ /* 0x000fe400078e009f */
[----:B------:R-:W-:Y:S01]  /*c9710*/  STL.64 [R1+0x9018], R20 ;  /* 0x0090181401007387 */ /* 0x000fe20000100a00 */
[----:B------:R-:W-:Y:S02]  /*c9720*/  IMAD.MOV.U32 R200, RZ, RZ, R178 ;  /* 0x000000ffffc87224 */ /* 0x000fe400078e00b2 */
[C---:B------:R-:W-:Y:S01]  /*c9730*/  HMMA.1688.F32.TF32 R36, R236.reuse, R154, R36 ;  /* 0x0000009aec24723c */ /* 0x040fe20000081024 */
[----:B------:R-:W-:Y:S01]  /*c9740*/  STL.64 [R1+0x8d50], R246 ;  /* 0x008d50f601007387 */ /* 0x000fe20000100a00 */
[----:B------:R-:W-:Y:S02]  /*c9750*/  IMAD.MOV.U32 R204, RZ, RZ, R179 ;  /* 0x000000ffffcc7224 */ /* 0x000fe400078e00b3 */
[----:B------:R-:W-:Y:S01]  /*c9760*/  IMAD.MOV.U32 R196, RZ, RZ, R182 ;  /* 0x000000ffffc47224 */ /* 0x000fe200078e00b6 */
[----:B------:R1:W-:Y:S01]  /*c9770*/  STL.64 [R1+0x8d48], R244 ;  /* 0x008d48f401007387 */ /* 0x0003e20000100a00 */
[----:B------:R-:W-:Y:S01]  /*c9780*/  HMMA.1688.F32.TF32 R44, R236, R162, R44 ;  /* 0x000000a2ec2c723c */ /* 0x000fe2000008102c */
[----:B------:R-:W-:-:S02]  /*c9790*/  IMAD.MOV.U32 R197, RZ, RZ, R183 ;  /* 0x000000ffffc57224 */ /* 0x000fc400078e00b7 */
[----:B------:R-:W-:Y:S01]  /*c97a0*/  IMAD.MOV.U32 R192, RZ, RZ, R186 ;  /* 0x000000ffffc07224 */ /* 0x000fe200078e00ba */
[----:B------:R-:W4:Y:S01]  /*c97b0*/  LDL R180, [R1+0x1d0] ;  /* 0x0001d00001b47983 */ /* 0x000f220000100800 */
[----:B------:R-:W-:Y:S01]  /*c97c0*/  IMAD.MOV.U32 R193, RZ, RZ, R187 ;  /* 0x000000ffffc17224 */ /* 0x000fe200078e00bb */
[----:B------:R-:W-:Y:S01]  /*c97d0*/  HMMA.1688.F32.TF32 R48, R236, R174, R48 ;  /* 0x000000aeec30723c */ /* 0x000fe20000081030 */
[----:B------:R-:W-:Y:S01]  /*c97e0*/  IMAD.MOV.U32 R220, RZ, RZ, R166 ;  /* 0x000000ffffdc7224 */ /* 0x000fe200078e00a6 */
[----:B------:R-:W4:Y:S01]  /*c97f0*/  LDL R181, [R1+0x1d4] ;  /* 0x0001d40001b57983 */ /* 0x000f220000100800 */
[----:B------:R-:W-:-:S03]  /*c9800*/  IMAD.MOV.U32 R221, RZ, RZ, R167 ;  /* 0x000000ffffdd7224 */ /* 0x000fc600078e00a7 */
[----:B------:R-:W-:Y:S01]  /*c9810*/  HMMA.1688.F32.TF32 R52, R236, R178, R52 ;  /* 0x000000b2ec34723c */ /* 0x000fe20000081034 */
[----:B------:R-:W4:Y:S01]  /*c9820*/  LDL R176, [R1+0x3c0] ;  /* 0x0003c00001b07983 */ /* 0x000f220000100800 */
[----:B------:R-:W-:-:S03]  /*c9830*/  IMAD.MOV.U32 R216, RZ, RZ, R142 ;  /* 0x000000ffffd87224 */ /* 0x000fc600078e008e */
[----:B------:R-:W4:Y:S01]  /*c9840*/  LDL R177, [R1+0x3c4] ;  /* 0x0003c40001b17983 */ /* 0x000f220000100800 */
[C---:B------:R-:W-:Y:S03]  /*c9850*/  HMMA.1688.F32.TF32 R56, R236.reuse, R182, R56 ;  /* 0x000000b6ec38723c */ /* 0x040fe60000081038 */
[----:B------:R-:W4:Y:S03]  /*c9860*/  LDL R182, [R1+0x1d8] ;  /* 0x0001d80001b67983 */ /* 0x000f260000100800 */
[----:B------:R-:W-:Y:S01]  /*c9870*/  HMMA.1688.F32.TF32 R60, R236, R186, R60 ;  /* 0x000000baec3c723c */ /* 0x000fe2000008103c */
[----:B------:R-:W4:Y:S01]  /*c9880*/  LDL R183, [R1+0x1dc] ;  /* 0x0001dc0001b77983 */ /* 0x000f220000100800 */
[----:B------:R-:W-:-:S03]  /*c9890*/  IMAD.MOV.U32 R217, RZ, RZ, R143 ;  /* 0x000000ffffd97224 */ /* 0x000fc600078e008f */
        /* <DEDUP_REMOVED lines=39> */
[----:B------:R-:W4:Y:S01]  /*c9b10*/  LDL R247, [R1+0x32c] ;  /* 0x00032c0001f77983 */ /* 0x000f220000100800 */
        /* <DEDUP_REMOVED lines=8> */
[C---:B---3--:R-:W-:Y:S01]  /*c9ba0*/  HMMA.1688.F32.TF32 R4, R236.reuse, R250, R4 ;  /* 0x000000faec04723c */ /* 0x048fe20000081004 */
[----:B------:R-:W3:Y:S04]  /*c9bb0*/  LDL R250, [R1+0x338] ;  /* 0x0003380001fa7983 */ /* 0x000ee80000100800 */
[----:B------:R-:W3:Y:S04]  /*c9bc0*/  LDL R251, [R1+0x33c] ;  /* 0x00033c0001fb7983 */ /* 0x000ee80000100800 */
        /* <DEDUP_REMOVED lines=8> */
[----:B-1----:R-:W2:Y:S04]  /*c9c50*/  LDL R222, [R1+0x308] ;  /* 0x0003080001de7983 */ /* 0x002ea80000100800 */
[----:B------:R-:W3:Y:S04]  /*c9c60*/  LDL R220, [R1+0x300] ;  /* 0x0003000001dc7983 */ /* 0x000ee80000100800 */
[----:B------:R-:W3:Y:S04]  /*c9c70*/  LDL R221, [R1+0x304] ;  /* 0x0003040001dd7983 */ /* 0x000ee80000100800 */
[----:B------:R-:W2:Y:S04]  /*c9c80*/  LDL R223, [R1+0x30c] ;  /* 0x00030c0001df7983 */ /* 0x000ea80000100800 */
[----:B------:R1:W-:Y:S04]  /*c9c90*/  STL.64 [R1+0x8d80], R218 ;  /* 0x008d80da01007387 */ /* 0x0003e80000100a00 */
[----:B------:R1:W-:Y:S01]  /*c9ca0*/  STL.64 [R1+0x8d78], R216 ;  /* 0x008d78d801007387 */ /* 0x0003e20000100a00 */
[C---:B------:R-:W-:Y:S03]  /*c9cb0*/  HMMA.1688.F32.TF32 R84, R236.reuse, R210, R84 ;  /* 0x000000d2ec54723c */ /* 0x040fe60000081054 */
        /* <DEDUP_REMOVED lines=37> */
[----:B------:R-:W-:Y:S04]  /*c9f10*/  STL.64 [R1+0x8de0], R194 ;  /* 0x008de0c201007387 */ /* 0x000fe80000100a00 */
[----:B------:R1:W-:Y:S04]  /*c9f20*/  STL.64 [R1+0x8dd8], R192 ;  /* 0x008dd8c001007387 */ /* 0x0003e80000100a00 */
[----:B------:R-:W3:Y:S04]  /*c9f30*/  LDL R116, [R1+0x1e0] ;  /* 0x0001e00001747983 */ /* 0x000ee80000100800 */
[----:B------:R-:W3:Y:S01]  /*c9f40*/  LDL R117, [R1+0x1e4] ;  /* 0x0001e40001757983 */ /* 0x000ee20000100800 */
[C---:B------:R-:W-:Y:S03]  /*c9f50*/  HMMA.1688.F32.TF32 R12, R236.reuse, R170, R12 ;  /* 0x000000aaec0c723c */ /* 0x040fe6000008100c */
[----:B-1----:R-:W2:Y:S03]  /*c9f60*/  LDL R192, [R1+0x290] ;  /* 0x0002900001c07983 */ /* 0x002ea60000100800 */
[C---:B------:R-:W-:Y:S01]  /*c9f70*/  HMMA.1688.F32.TF32 R24, R236.reuse, R142, R24 ;  /* 0x0000008eec18723c */ /* 0x040fe20000081018 */
[----:B------:R-:W2:Y:S04]  /*c9f80*/  LDL R193, [R1+0x294] ;  /* 0x0002940001c17983 */ /* 0x000ea80000100800 */
[----:B------:R-:W2:Y:S01]  /*c9f90*/  LDL R140, [R1+0x240] ;  /* 0x00024000018c7983 */ /* 0x000ea20000100800 */
[C---:B------:R-:W-:Y:S03]  /*c9fa0*/  HMMA.1688.F32.TF32 R100, R236.reuse, R194, R100 ;  /* 0x000000c2ec64723c */ /* 0x040fe60000081064 */
        /* <DEDUP_REMOVED lines=18> */
[C---:B----4-:R-:W-:Y:S03]  /*ca0d0*/  HMMA.1688.F32.TF32 R124, R236.reuse, R122, R124 ;  /* 0x0000007aec7c723c */ /* 0x050fe6000008107c */
[----:B------:R1:W-:Y:S04]  /*ca0e0*/  STL.64 [R1+0x8df0], R190 ;  /* 0x008df0be01007387 */ /* 0x0003e80000100a00 */
[----:B------:R4:W-:Y:S01]  /*ca0f0*/  STL.64 [R1+0x8de8], R188 ;  /* 0x008de8bc01007387 */ /* 0x0009e20000100a00 */
[C---:B------:R-:W-:Y:S06]  /*ca100*/  HMMA.1688.F32.TF32 R128, R236.reuse, R118, R128 ;  /* 0x00000076ec80723c */ /* 0x040fec0000081080 */
[C---:B------:R-:W-:Y:S01]  /*ca110*/  HMMA.1688.F32.TF32 R112, R236.reuse, R18, R112 ;  /* 0x00000012ec70723c */ /* 0x040fe20000081070 */
[----:B-1----:R-:W2:Y:S04]  /*ca120*/  LDL R190, [R1+0x288] ;  /* 0x0002880001be7983 */ /* 0x002ea80000100800 */
[----:B----4-:R-:W4:Y:S01]  /*ca130*/  LDL R188, [R1+0x280] ;  /* 0x0002800001bc7983 */ /* 0x010f220000100800 */
[----:B------:R-:W-:Y:S03]  /*ca140*/  HMMA.1688.F32.TF32 R236, R236, R138, R104 ;  /* 0x0000008aecec723c */ /* 0x000fe60000081068 */
[----:B------:R-:W4:Y:S04]  /*ca150*/  LDL R189, [R1+0x284] ;  /* 0x0002840001bd7983 */ /* 0x000f280000100800 */
[----:B------:R-:W4:Y:S04]  /*ca160*/  LDL R191, [R1+0x28c] ;  /* 0x00028c0001bf7983 */ /* 0x000f280000100800 */
[----:B------:R1:W-:Y:S04]  /*ca170*/  STL.64 [R1+0x8e00], R18 ;  /* 0x008e001201007387 */ /* 0x0003e80000100a00 */
[----:B------:R1:W-:Y:S04]  /*ca180*/  STL.64 [R1+0x8df8], R16 ;  /* 0x008df81001007387 */ /* 0x0003e80000100a00 */
[----:B------:R-:W4:Y:S04]  /*ca190*/  LDL R20, [R1+0x250] ;  /* 0x0002500001147983 */ /* 0x000f280000100800 */
[----:B-1----:R-:W4:Y:S04]  /*ca1a0*/  LDL R18, [R1+0x278] ;  /* 0x0002780001127983 */ /* 0x002f280000100800 */
[----:B------:R-:W4:Y:S04]  /*ca1b0*/  LDL R16, [R1+0x270] ;  /* 0x0002700001107983 */ /* 0x000f280000100800 */
[----:B------:R-:W4:Y:S04]  /*ca1c0*/  LDL R17, [R1+0x274] ;  /* 0x0002740001117983 */ /* 0x000f280000100800 */
[----:B------:R-:W4:Y:S04]  /*ca1d0*/  LDL R19, [R1+0x27c] ;  /* 0x00027c0001137983 */ /* 0x000f280000100800 */
[----:B------:R-:W4:Y:S04]  /*ca1e0*/  LDL R21, [R1+0x254] ;  /* 0x0002540001157983 */ /* 0x000f280000100800 */
[----:B------:R-:W4:Y:S04]  /*ca1f0*/  LDL R104, [R1+0x200] ;  /* 0x0002000001687983 */ /* 0x000f280000100800 */
[----:B------:R-:W4:Y:S04]  /*ca200*/  LDL R105, [R1+0x204] ;  /* 0x0002040001697983 */ /* 0x000f280000100800 */
[----:B------:R-:W-:Y:S04]  /*ca210*/  STL.64 [R1+0x8e10], R138 ;  /* 0x008e108a01007387 */ /* 0x000fe80000100a00 */
[----:B------:R1:W-:Y:S01]  /*ca220*/  STL.64 [R1+0x8e08], R136 ;  /* 0x008e088801007387 */ /* 0x0003e20000100a00 */
[C---:B---3--:R-:W-:Y:S03]  /*ca230*/  HMMA.1688.F32.TF32 R224, R232.reuse, R116, R224 ;  /* 0x00000074e8e0723c */ /* 0x048fe600000810e0 */
[----:B-1----:R-:W3:Y:S04]  /*ca240*/  LDL R136, [R1+0x260] ;  /* 0x0002600001887983 */ /* 0x002ee80000100800 */
[----:B------:R-:W3:Y:S04]  /*ca250*/  LDL R137, [R1+0x264] ;  /* 0x0002640001897983 */ /* 0x000ee80000100800 */
[----:B------:R-:W3:Y:S04]  /*ca260*/  LDL R138, [R1+0x268] ;  /* 0x00026800018a7983 */ /* 0x000ee80000100800 */
[----:B------:R-:W3:Y:S04]  /*ca270*/  LDL R139, [R1+0x26c] ;  /* 0x00026c00018b7983 */ /* 0x000ee80000100800 */
[----:B------:R-:W4:Y:S04]  /*ca280*/  LDL.LU.64 R118, [R1+0x9040] ;  /* 0x0090400001767983 */ /* 0x000f280000300a00 */
[----:B------:R-:W4:Y:S04]  /*ca290*/  LDL.LU.64 R116, [R1+0x9038] ;  /* 0x0090380001747983 */ /* 0x000f280000300a00 */
[----:B------:R-:W3:Y:S01]  /*ca2a0*/  LDL.LU.64 R122, [R1+0x9030] ;  /* 0x00903000017a7983 */ /* 0x000ee20000300a00 */
[----:B--2---:R-:W-:Y:S01]  /*ca2b0*/  HMMA.1688.F32.TF32 R124, R232, R132, R124 ;  /* 0x00000084e87c723c */ /* 0x004fe2000008107c */
[----:B------:R-:W-:-:S02]  /*ca2c0*/  LOP3.LUT R107, R3, 0x20, RZ, 0x3c, !PT ;  /* 0x00000020036b7812 */ /* 0x000fc400078e3cff */
[----:B------:R-:W-:Y:S04]  /*ca2d0*/  LDS R132, [R3+UR10+0x24200] ;  /* 0x0242000a03847984 */ /* 0x000fe80008000800 */
[----:B------:R-:W-:Y:S04]  /*ca2e0*/  LDS R133, [R107+UR10+0x24200] ;  /* 0x0242000a6b857984 */ /* 0x000fe80008000800 */
[----:B------:R-:W1:Y:S01]  /*ca2f0*/  LDS R135, [R107+UR10+0x26200] ;  /* 0x0262000a6b877984 */ /* 0x000e620008000800 */
[C---:B------:R-:W-:Y:S03]  /*ca300*/  HMMA.1688.F32.TF32 R128, R232.reuse, R164, R128 ;  /* 0x000000a4e880723c */ /* 0x040fe60000081080 */
[----:B------:R-:W-:Y:S03]  /*ca310*/  LDS R106, [R3+UR10+0x2a200] ;  /* 0x02a2000a036a7984 */ /* 0x000fe60008000800 */
[C---:B----4-:R-:W-:Y:S01]  /*ca320*/  HMMA.1688.F32.TF32 R116, R232.reuse, R120, R116 ;  /* 0x00000078e874723c */ /* 0x050fe20000081074 */
[----:B------:R-:W3:Y:S05]  /*ca330*/  LDL.LU.64 R120, [R1+0x9028] ;  /* 0x0090280001787983 */ /* 0x000eea0000300a00 */
[----:B------:R-:W-:-:S15]  /*ca340*/  HMMA.1688.F32.TF32 R12, R232, R20, R12 ;  /* 0x00000014e80c723c */ /* 0x000fde000008100c */
[----:B------:R-:W-:-:S02]  /*ca350*/  NOP ;  /* 0x0000000000007918 */ /* 0x000fc40000000000 */
[----:B------:R-:W-:Y:S04]  /*ca360*/  STL.64 [R1+0x9010], R118 ;  /* 0x0090107601007387 */ /* 0x000fe80000100a00 */
[----:B------:R-:W-:Y:S01]  /*ca370*/  STL.64 [R1+0x9008], R116 ;  /* 0x0090087401007387 */ /* 0x000fe20000100a00 */
[C---:B---3--:R-:W-:Y:S03]  /*ca380*/  HMMA.1688.F32.TF32 R120, R232.reuse, R104, R120 ;  /* 0x00000068e878723c */ /* 0x048fe60000081078 */
[----:B------:R-:W-:Y:S04]  /*ca390*/  LDS R105, [R107+UR10+0x28200] ;  /* 0x0282000a6b697984 */ /* 0x000fe80008000800 */
[----:B------:R-:W-:Y:S01]  /*ca3a0*/  LDS R104, [R3+UR10+0x28200] ;  /* 0x0282000a03687984 */ /* 0x000fe20008000800 */
[----:B------:R-:W-:Y:S03]  /*ca3b0*/  HMMA.1688.F32.TF32 R4, R232, R168, R4 ;  /* 0x000000a8e804723c */ /* 0x000fe60000081004 */
[----:B------:R-:W2:-:S12]  /*ca3c0*/  LDS R107, [R107+UR10+0x2a200] ;  /* 0x02a2000a6b6b7984 */ /* 0x000e980008000800 */
[----:B------:R-:W-:Y:S04]  /*ca3d0*/  STL.64 [R1+0x9000], R122 ;  /* 0x0090007a01007387 */ /* 0x000fe80000100a00 */
[----:B------:R-:W-:Y:S04]  /*ca3e0*/  STL.64 [R1+0x8ff8], R120 ;  /* 0x008ff87801007387 */ /* 0x000fe80000100a00 */
[----:B------:R3:W-:Y:S04]  /*ca3f0*/  STL.64 [R1+0x8ff0], R126 ;  /* 0x008ff07e01007387 */ /* 0x0007e80000100a00 */
[----:B------:R-:W-:Y:S04]  /*ca400*/  STL.64 [R1+0x8fe8], R124 ;  /* 0x008fe87c01007387 */ /* 0x000fe80000100a00 */
[----:B------:R4:W-:Y:S04]  /*ca410*/  STL.64 [R1+0x8fe0], R166 ;  /* 0x008fe0a601007387 */ /* 0x0009e80000100a00 */
[----:B---3--:R-:W3:Y:S04]  /*ca420*/  LDL R126, [R1+0x208] ;  /* 0x00020800017e7983 */ /* 0x008ee80000100800 */
[----:B------:R-:W3:Y:S04]  /*ca430*/  LDL R127, [R1+0x20c] ;  /* 0x00020c00017f7983 */ /* 0x000ee80000100800 */
[----:B----4-:R-:W4:Y:S04]  /*ca440*/  LDL R166, [R1+0x218] ;  /* 0x0002180001a67983 */ /* 0x010f280000100800 */
[----:B------:R-:W4:Y:S04]  /*ca450*/  LDL R167, [R1+0x21c] ;  /* 0x00021c0001a77983 */ /* 0x000f280000100800 */
[----:B------:R-:W2:Y:S04]  /*ca460*/  LDL R122, [R1+0x1f8] ;  /* 0x0001f800017a7983 */ /* 0x000ea80000100800 */
[----:B------:R-:W2:Y:S04]  /*ca470*/  LDL R123, [R1+0x1fc] ;  /* 0x0001fc00017b7983 */ /* 0x000ea80000100800 */
[----:B------:R-:W1:Y:S04]  /*ca480*/  LDL R118, [R1+0x1e8] ;  /* 0x0001e80001767983 */ /* 0x000e680000100800 */
[----:B------:R-:W1:Y:S04]  /*ca490*/  LDL R119, [R1+0x1ec] ;  /* 0x0001ec0001777983 */ /* 0x000e680000100800 */
[----:B------:R-:W3:Y:S04]  /*ca4a0*/  LDL.LU.64 R22, [R1+0x9020] ;  /* 0x0090200001167983 */ /* 0x000ee80000300a00 */
        /* <DEDUP_REMOVED lines=25> */
[----:B-1----:R-:W-:Y:S06]  /*ca640*/  HMMA.1688.F32.TF32 R224, R132, R118, R224 ;  /* 0x0000007684e0723c */ /* 0x002fec00000810e0 */
[----:B---3--:R-:W-:Y:S01]  /*ca650*/  HMMA.1688.F32.TF32 R20, R232, R136, R20 ;  /* 0x00000088e814723c */ /* 0x008fe20000081014 */
[----:B------:R-:W3:Y:S04]  /*ca660*/  LDL R234, [R1+0x258] ;  /* 0x0002580001ea7983 */ /* 0x000ee80000100800 */
[----:B------:R-:W3:Y:S04]  /*ca670*/  LDL R235, [R1+0x25c] ;  /* 0x00025c0001eb7983 */ /* 0x000ee80000100800 */
[----:B------:R-:W2:Y:S04]  /*ca680*/  LDL.LU.64 R118, [R1+0x9010] ;  /* 0x0090100001767983 */ /* 0x000ea80000300a00 */
[----:B------:R-:W2:Y:S02]  /*ca690*/  LDL.LU.64 R116, [R1+0x9008] ;  /* 0x0090080001747983 */ /* 0x000ea40000300a00 */
[C---:B--2---:R-:W-:Y:S02]  /*ca6a0*/  HMMA.1688.F32.TF32 R116, R132.reuse, R122, R116 ;  /* 0x0000007a8474723c */ /* 0x044fe40000081074 */
[----:B------:R-:W2:Y:S04]  /*ca6b0*/  LDL.LU.64 R122, [R1+0x9000] ;  /* 0x00900000017a7983 */ /* 0x000ea80000300a00 */
[----:B------:R-:W2:Y:S02]  /*ca6c0*/  LDL.LU.64 R120, [R1+0x8ff8] ;  /* 0x008ff80001787983 */ /* 0x000ea40000300a00 */
[C---:B--2---:R-:W-:Y:S02]  /*ca6d0*/  HMMA.1688.F32.TF32 R120, R132.reuse, R126, R120 ;  /* 0x0000007e8478723c */ /* 0x044fe40000081078 */
[----:B------:R-:W4:Y:S04]  /*ca6e0*/  LDL.LU.64 R126, [R1+0x8ff0] ;  /* 0x008ff000017e7983 */ /* 0x000f280000300a00 */
[----:B------:R-:W4:Y:S02]  /*ca6f0*/  LDL.LU.64 R124, [R1+0x8fe8] ;  /* 0x008fe800017c7983 */ /* 0x000f240000300a00 */
[C---:B----4-:R-:W-:Y:S02]  /*ca700*/  HMMA.1688.F32.TF32 R124, R132.reuse, R166, R124 ;  /* 0x000000a6847c723c */ /* 0x050fe4000008107c */
[----:B------:R-:W2:Y:S04]  /*ca710*/  LDL.LU.64 R166, [R1+0x8fe0] ;  /* 0x008fe00001a67983 */ /* 0x000ea80000300a00 */
[C---:B------:R-:W-:Y:S06]  /*ca720*/  HMMA.1688.F32.TF32 R4, R132.reuse, R170, R4 ;  /* 0x000000aa8404723c */ /* 0x040fec0000081004 */
[C---:B------:R-:W-:Y:S06]  /*ca730*/  HMMA.1688.F32.TF32 R8, R132.reuse, R142, R8 ;  /* 0x0000008e8408723c */ /* 0x040fec0000081008 */
[C---:B--2---:R-:W-:Y:S01]  /*ca740*/  HMMA.1688.F32.TF32 R128, R132.reuse, R166, R128 ;  /* 0x000000a68480723c */ /* 0x044fe20000081080 */
[----:B------:R-:W2:Y:S04]  /*ca750*/  LDL.LU.64 R166, [R1+0x8fd8] ;  /* 0x008fd80001a67983 */ /* 0x000ea80000300a00 */
[----:B------:R-:W4:Y:S04]  /*ca760*/  LDL.LU.64 R164, [R1+0x8fd0] ;  /* 0x008fd00001a47983 */ /* 0x000f280000300a00 */
[----:B------:R-:W2:Y:S04]  /*ca770*/  LDL.LU.64 R170, [R1+0x8fc8] ;  /* 0x008fc80001aa7983 */ /* 0x000ea80000300a00 */
[----:B------:R-:W4:Y:S04]  /*ca780*/  LDL.LU.64 R168, [R1+0x8fc0] ;  /* 0x008fc00001a87983 */ /* 0x000f280000300a00 */
[----:B------:R-:W2:Y:S04]  /*ca790*/  LDL.LU.64 R142, [R1+0x8fb8] ;  /* 0x008fb800018e7983 */ /* 0x000ea80000300a00 */
[----:B------:R-:W2:Y:S04]  /*ca7a0*/  LDL.LU.64 R140, [R1+0x8fb0] ;  /* 0x008fb000018c7983 */ /* 0x000ea80000300a00 */
[----:B------:R-:W4:Y:S04]  /*ca7b0*/  LDL R240, [R1+0x3f0] ;  /* 0x0003f00001f07983 */ /* 0x000f280000100800 */
[----:B------:R-:W4:Y:S04]  /*ca7c0*/  LDL R241, [R1+0x3f4] ;  /* 0x0003f40001f17983 */ /* 0x000f280000100800 */
[----:B------:R-:W2:Y:S04]  /*ca7d0*/  LDL R184, [R1+0x3e0] ;  /* 0x0003e00001b87983 */ /* 0x000ea80000100800 */
[----:B------:R-:W2:Y:S01]  /*ca7e0*/  LDL R185, [R1+0x3e4] ;  /* 0x0003e40001b97983 */ /* 0x000ea20000100800 */
[C---:B------:R-:W-:Y:S03]  /*ca7f0*/  HMMA.1688.F32.TF32 R20, R132.reuse, R138, R20 ;  /* 0x0000008a8414723c */ /* 0x040fe60000081014 */
[----:B------:R-:W2:Y:S03]  /*ca800*/  LDL R244, [R1+0x130] ;  /* 0x0001300001f47983 */ /* 0x000ea60000100800 */
        /* <DEDUP_REMOVED lines=72> */
[C---:B------:R-:W-:Y:S03]  /*cac90*/  HMMA.1688.F32.TF32 R92, R132.reuse, R154, R92 ;  /* 0x0000009a845c723c */ /* 0x040fe6000008105c */
[----:B------:R-:W2:Y:S04]  /*caca0*/  LDL.LU.64 R146, [R1+0x8fa8] ;  /* 0x008fa80001927983 */ /* 0x000ea80000300a00 */
[----:B------:R-:W2:Y:S01]  /*cacb0*/  LDL.LU.64 R144, [R1+0x8fa0] ;  /* 0x008fa00001907983 */ /* 0x000ea20000300a00 */
        /* <DEDUP_REMOVED lines=15> */
[----:B---3--:R-:W-:Y:S03]  /*cadb0*/  HMMA.1688.F32.TF32 R12, R132, R234, R12 ;  /* 0x000000ea840c723c */ /* 0x008fe6000008100c */
[----:B------:R-:W3:Y:S04]  /*cadc0*/  LDL.LU.64 R178, [R1+0x8f48] ;  /* 0x008f480001b27983 */ /* 0x000ee80000300a00 */
[----:B------:R-:W3:Y:S01]  /*cadd0*/  LDL.LU.64 R176, [R1+0x8f40] ;  /* 0x008f400001b07983 */ /* 0x000ee20000300a00 */
[----:B----4-:R-:W-:Y:S03]  /*cade0*/  HMMA.1688.F32.TF32 R116, R104, R240, R116 ;  /* 0x000000f06874723c */ /* 0x010fe60000081074 */
[----:B------:R-:W4:Y:S04]  /*cadf0*/  LDL.LU.64 R182, [R1+0x8f38] ;  /* 0x008f380001b67983 */ /* 0x000f280000300a00 */
[----:B------:R-:W3:Y:S01]  /*cae00*/  LDL.LU.64 R180, [R1+0x8f30] ;  /* 0x008f300001b47983 */ /* 0x000ee20000300a00 */
[C---:B------:R-:W-:Y:S06]  /*cae10*/  HMMA.1688.F32.TF32 R76, R132.reuse, R186, R76 ;  /* 0x000000ba844c723c */ /* 0x040fec000008104c */
[----:B------:R-:W-:Y:S01]  /*cae20*/  HMMA.1688.F32.TF32 R80, R132, R242, R80 ;  /* 0x000000f28450723c */ /* 0x000fe20000081050 */
[----:B------:R-:W4:Y:S04]  /*cae30*/  LDL R132, [R1+0x3d0] ;  /* 0x0003d00001847983 */ /* 0x000f280000100800 */
[----:B------:R-:W4:Y:S01]  /*cae40*/  LDL R133, [R1+0x3d4] ;  /* 0x0003d40001857983 */ /* 0x000f220000100800 */
[C---:B--2---:R-:W-:Y:S03]  /*cae50*/  HMMA.1688.F32.TF32 R224, R104.reuse, R184, R224 ;  /* 0x000000b868e0723c */ /* 0x044fe600000810e0 */
[----:B------:R-:W2:Y:S04]  /*cae60*/  LDL.LU.64 R186, [R1+0x8f28] ;  /* 0x008f280001ba7983 */ /* 0x000ea80000300a00 */
[----:B------:R-:W3:Y:S04]  /*cae70*/  LDL.LU.64 R184, [R1+0x8f20] ;  /* 0x008f200001b87983 */ /* 0x000ee80000300a00 */
[----:B------:R-:W2:Y:S04]  /*cae80*/  LDL.LU.64 R242, [R1+0x8f18] ;  /* 0x008f180001f27983 */ /* 0x000ea80000300a00 */
[----:B------:R-:W3:Y:S04]  /*cae90*/  LDL.LU.64 R240, [R1+0x8f10] ;  /* 0x008f100001f07983 */ /* 0x000ee80000300a00 */
[----:B------:R-:W-:Y:S04]  /*caea0*/  STL.64 [R1+0x8f08], R118 ;  /* 0x008f087601007387 */ /* 0x000fe80000100a00 */
[----:B------:R1:W-:Y:S01]  /*caeb0*/  STL.64 [R1+0x8f00], R116 ;  /* 0x008f007401007387 */ /* 0x0003e20000100a00 */
[----:B------:R-:W-:Y:S03]  /*caec0*/  HMMA.1688.F32.TF32 R124, R104, R232, R124 ;  /* 0x000000e8687c723c */ /* 0x000fe6000008107c */
[----:B-1----:R-:W2:Y:S04]  /*caed0*/  LDL R116, [R1+0x410] ;  /* 0x0004100001747983 */ /* 0x002ea80000100800 */
[----:B------:R-:W2:Y:S01]  /*caee0*/  LDL R117, [R1+0x414] ;  /* 0x0004140001757983 */ /* 0x000ea20000100800 */
[----:B------:R-:W-:-:S03]  /*caef0*/  LOP3.LUT R235, R3, 0x20, RZ, 0x3c, !PT ;  /* 0x0000002003eb7812 */ /* 0x000fc600078e3cff */
[----:B------:R-:W-:Y:S04]  /*caf00*/  LDS R134, [R3+UR10+0x2e200] ;  /* 0x02e2000a03867984 */ /* 0x000fe80008000800 */
[----:B------:R-:W-:Y:S01]  /*caf10*/  LDS R135, [R235+UR10+0x2e200] ;  /* 0x02e2000aeb877984 */ /* 0x000fe20008000800 */
[C---:B------:R-:W-:Y:S03]  /*caf20*/  HMMA.1688.F32.TF32 R4, R104.reuse, R136, R4 ;  /* 0x000000886804723c */ /* 0x040fe60000081004 */
[----:B------:R-:W-:Y:S03]  /*caf30*/  LDS R233, [R235+UR10+0x30200] ;  /* 0x0302000aebe97984 */ /* 0x000fe60008000800 */
[C---:B------:R-:W-:Y:S01]  /*caf40*/  HMMA.1688.F32.TF32 R8, R104.reuse, R16, R8 ;  /* 0x000000106808723c */ /* 0x040fe20000081008 */
[----:B------:R-:W-:Y:S04]  /*caf50*/  LDS R232, [R3+UR10+0x30200] ;  /* 0x0302000a03e87984 */ /* 0x000fe80008000800 */
[----:B------:R-:W-:Y:S01]  /*caf60*/  LDS R234, [R3+UR10+0x32200] ;  /* 0x0322000a03ea7984 */ /* 0x000fe20008000800 */
[C---:B----4-:R-:W-:Y:S03]  /*caf70*/  HMMA.1688.F32.TF32 R120, R104.reuse, R132, R120 ;  /* 0x000000846878723c */ /* 0x050fe60000081078 */
[----:B------:R-:W-:Y:S04]  /*caf80*/  LDS R132, [R3+UR10+0x2c200] ;  /* 0x02c2000a03847984 */ /* 0x000fe80008000800 */
[----:B------:R-:W1:Y:S01]  /*caf90*/  LDS R133, [R235+UR10+0x2c200] ;  /* 0x02c2000aeb857984 */ /* 0x000e620008000800 */
[----:B------:R-:W-:Y:S03]  /*cafa0*/  HMMA.1688.F32.TF32 R12, R104, R188, R12 ;  /* 0x000000bc680c723c */ /* 0x000fe6000008100c */
[----:B------:R-:W4:-:S12]  /*cafb0*/  LDS R235, [R235+UR10+0x32200] ;  /* 0x0322000aebeb7984 */ /* 0x000f180008000800 */
[----:B------:R-:W-:Y:S04]  /*cafc0*/  STL.64 [R1+0x8ef8], R122 ;  /* 0x008ef87a01007387 */ /* 0x000fe80000100a00 */
[----:B------:R-:W-:Y:S04]  /*cafd0*/  STL.64 [R1+0x8ef0], R120 ;  /* 0x008ef07801007387 */ /* 0x000fe80000100a00 */
[----:B------:R-:W-:Y:S04]  /*cafe0*/  STL.64 [R1+0x8ee8], R126 ;  /* 0x008ee87e01007387 */ /* 0x000fe80000100a00 */
[----:B------:R-:W-:Y:S01]  /*caff0*/  STL.64 [R1+0x8ee0], R124 ;  /* 0x008ee07c01007387 */ /* 0x000fe20000100a00 */
[----:B--2---:R-:W-:-:S15]  /*cb000*/  HMMA.1688.F32.TF32 R128, R104, R116, R128 ;  /* 0x000000746880723c */ /* 0x004fde0000081080 */
[----:B------:R-:W-:-:S08]  /*cb010*/  NOP ;  /* 0x0000000000007918 */ /* 0x000fd00000000000 */
[----:B------:R2:W-:Y:S04]  /*cb020*/  STL.64 [R1+0x8ed8], R130 ;  /* 0x008ed88201007387 */ /* 0x0005e80000100a00 */
[----:B------:R4:W-:Y:S04]  /*cb030*/  STL.64 [R1+0x8ed0], R128 ;  /* 0x008ed08001007387 */ /* 0x0009e80000100a00 */
[----:B------:R-:W1:Y:S01]  /*cb040*/  LDL.64 R118, [R1+0x3e8] ;  /* 0x0003e80001767983 */ /* 0x000e620000100a00 */
        /* <DEDUP_REMOVED lines=30> */
[----:B------:R-:W3:Y:S06]  /*cb230*/  LDL R106, [R1+0x418] ;  /* 0x00041800016a7983 */ /* 0x000eec0000100800 */
[----:B------:R-:W-:Y:S01]  /*cb240*/  IMAD.MOV.U32 R107, RZ, RZ, R252 ;  /* 0x000000ffff6b7224 */ /* 0x000fe200078e00fc */
[----:B-1----:R-:W-:Y:S06]  /*cb250*/  HMMA.1688.F32.TF32 R224, R132, R118, R224 ;  /* 0x0000007684e0723c */ /* 0x002fec00000810e0 */
[----:B------:R-:W-:-:S02]  /*cb260*/  IMAD.MOV.U32 R252, RZ, RZ, R119 ;  /* 0x000000fffffc7224 */ /* 0x000fc400078e0077 */
[----:B------:R-:W2:Y:S04]  /*cb270*/  LDL.LU.64 R118, [R1+0x8f08] ;  /* 0x008f080001767983 */ /* 0x000ea80000300a00 */
[----:B------:R-:W2:Y:S02]  /*cb280*/  LDL.LU.64 R116, [R1+0x8f00] ;  /* 0x008f000001747983 */ /* 0x000ea40000300a00 */
[C---:B--2---:R-:W-:Y:S02]  /*cb290*/  HMMA.1688.F32.TF32 R116, R132.reuse, R122, R116 ;  /* 0x0000007a8474723c */ /* 0x044fe40000081074 */
        /* <DEDUP_REMOVED lines=14> */
[----:B--2---:R-:W-:Y:S01]  /*cb380*/  HMMA.1688.F32.TF32 R124, R132, R130, R124 ;  /* 0x00000082847c723c */ /* 0x004fe2000008107c */
        /* <DEDUP_REMOVED lines=21> */
[----:B------:R2:W-:Y:S01]  /*cb4e0*/  STL.64 [R1+0x8b90], R184 ;  /* 0x008b90b801007387 */ /* 0x0005e20000100a00 */
[----:B-1----:R-:W-:-:S02]  /*cb4f0*/  IMAD.MOV.U32 R186, RZ, RZ, R171 ;  /* 0x000000ffffba7224 */ /* 0x002fc400078e00ab */
[----:B------:R-:W-:Y:S01]  /*cb500*/  IMAD.MOV.U32 R187, RZ, RZ, R167 ;  /* 0x000000ffffbb7224 */ /* 0x000fe200078e00a7 */
[----:B--2---:R-:W2:Y:S04]  /*cb510*/  LDL R184, [R1+0x1330] ;  /* 0x0013300001b87983 */ /* 0x004ea80000100800 */
[----:B------:R-:W2:Y:S04]  /*cb520*/  LDL R185, [R1+0x1334] ;  /* 0x0013340001b97983 */ /* 0x000ea80000100800 */
[----:B------:R-:W4:Y:S04]  /*cb530*/  LDL.LU R171, [R1+0x8ecc] ;  /* 0x008ecc0001ab7983 */ /* 0x000f280000300800 */
[----:B------:R-:W3:Y:S04]  /*cb540*/  LDL.LU R167, [R1+0x8ec8] ;  /* 0x008ec80001a77983 */ /* 0x000ee80000300800 */
[----:B------:R-:W-:Y:S04]  /*cb550*/  STL [R1+0x8b04], R182 ;  /* 0x008b04b601007387 */ /* 0x000fe80000100800 */
[----:B------:R-:W-:Y:S04]  /*cb560*/  STL [R1+0x8b00], R183 ;  /* 0x008b00b701007387 */ /* 0x000fe80000100800 */
[----:B------:R-:W-:Y:S04]  /*cb570*/  STL [R1+0x8b0c], R178 ;  /* 0x008b0cb201007387 */ /* 0x000fe80000100800 */
[----:B------:R-:W-:Y:S04]  /*cb580*/  STL [R1+0x8b08], R179 ;  /* 0x008b08b301007387 */ /* 0x000fe80000100800 */
[----:B------:R-:W-:Y:S04]  /*cb590*/  STL [R1+0x8b14], R174 ;  /* 0x008b14ae01007387 */ /* 0x000fe80000100800 */
[----:B------:R-:W-:Y:S04]  /*cb5a0*/  STL [R1+0x8b10], R175 ;  /* 0x008b10af01007387 */ /* 0x000fe80000100800 */
[----:B------:R-:W-:Y:S01]  /*cb5b0*/  STL [R1+0x8b1c], R170 ;  /* 0x008b1caa01007387 */ /* 0x000fe20000100800 */
[C---:B------:R-:W-:Y:S06]  /*cb5c0*/  HMMA.1688.F32.TF32 R96, R132.reuse, R158, R96 ;  /* 0x0000009e8460723c */ /* 0x040fec0000081060 */
[----:B------:R-:W-:Y:S01]  /*cb5d0*/  HMMA.1688.F32.TF32 R100, R132, R154, R100 ;  /* 0x0000009a8464723c */ /* 0x000fe20000081064 */
[----:B----4-:R-:W-:Y:S04]  /*cb5e0*/  STL [R1+0x8b18], R171 ;  /* 0x008b18ab01007387 */ /* 0x010fe80000100800 */
[----:B------:R-:W-:Y:S04]  /*cb5f0*/  STL [R1+0x8b24], R166 ;  /* 0x008b24a601007387 */ /* 0x000fe80000100800 */
[----:B---3--:R-:W-:Y:S04]  /*cb600*/  STL [R1+0x8b20], R167 ;  /* 0x008b20a701007387 */ /* 0x008fe80000100800 */
[----:B------:R-:W-:Y:S04]  /*cb610*/  STL [R1+0x8b2c], R162 ;  /* 0x008b2ca201007387 */ /* 0x000fe80000100800 */
[----:B------:R-:W-:Y:S04]  /*cb620*/  STL [R1+0x8b28], R163 ;  /* 0x008b28a301007387 */ /* 0x000fe80000100800 */
[----:B------:R1:W-:Y:S04]  /*cb630*/  STL.64 [R1+0x8ba8], R158 ;  /* 0x008ba89e01007387 */ /* 0x0003e80000100a00 */
[----:B------:R3:W-:Y:S01]  /*cb640*/  STL.64 [R1+0x8ba0], R156 ;  /* 0x008ba09c01007387 */ /* 0x0007e20000100a00 */
[----:B-1----:R-:W-:-:S02]  /*cb650*/  IMAD.MOV.U32 R158, RZ, RZ, R143 ;  /* 0x000000ffff9e7224 */ /* 0x002fc400078e008f */
[----:B------:R-:W-:Y:S01]  /*cb660*/  IMAD.MOV.U32 R159, RZ, RZ, R142 ;  /* 0x000000ffff9f7224 */ /* 0x000fe200078e008e */
[----:B---3--:R-:W3:Y:S04]  /*cb670*/  LDL R156, [R1+0x1340] ;  /* 0x00134000019c7983 */ /* 0x008ee80000100800 */
[----:B------:R-:W3:Y:S04]  /*cb680*/  LDL R157, [R1+0x1344] ;  /* 0x00134400019d7983 */ /* 0x000ee80000100800 */
[----:B------:R-:W4:Y:S04]  /*cb690*/  LDL.LU R143, [R1+0x8ec4] ;  /* 0x008ec400018f7983 */ /* 0x000f280000300800 */
[----:B------:R-:W2:Y:S04]  /*cb6a0*/  LDL.LU R142, [R1+0x8ec0] ;  /* 0x008ec000018e7983 */ /* 0x000ea80000300800 */
[----:B------:R1:W-:Y:S04]  /*cb6b0*/  STL.64 [R1+0x8bb8], R154 ;  /* 0x008bb89a01007387 */ /* 0x0003e80000100a00 */
[----:B------:R1:W-:Y:S02]  /*cb6c0*/  STL.64 [R1+0x8bb0], R152 ;  /* 0x008bb09801007387 */ /* 0x0003e40000100a00 */
[----:B-1----:R-:W-:-:S02]  /*cb6d0*/  IMAD.MOV.U32 R154, RZ, RZ, R147 ;  /* 0x000000ffff9a7224 */ /* 0x002fc400078e0093 */
[----:B------:R-:W-:Y:S01]  /*cb6e0*/  IMAD.MOV.U32 R155, RZ, RZ, R146 ;  /* 0x000000ffff9b7224 */ /* 0x000fe200078e0092 */
[----:B------:R-:W3:Y:S04]  /*cb6f0*/  LDL R152, [R1+0x1320] ;  /* 0x0013200001987983 */ /* 0x000ee80000100800 */
[----:B------:R-:W3:Y:S04]  /*cb700*/  LDL R153, [R1+0x1324] ;  /* 0x0013240001997983 */ /* 0x000ee80000100800 */
[----:B------:R-:W3:Y:S04]  /*cb710*/  LDL.LU R147, [R1+0x8ebc] ;  /* 0x008ebc0001937983 */ /* 0x000ee80000300800 */
[----:B------:R-:W3:Y:S01]  /*cb720*/  LDL.LU R146, [R1+0x8eb8] ;  /* 0x008eb80001927983 */ /* 0x000ee20000300800 */
[C---:B------:R-:W-:Y:S03]  /*cb730*/  HMMA.1688.F32.TF32 R44, R132.reuse, R218, R44 ;  /* 0x000000da842c723c */ /* 0x040fe6000008102c */
[----:B------:R-:W3:Y:S04]  /*cb740*/  LDL R216, [R1+0x1240] ;  /* 0x0012400001d87983 */ /* 0x000ee80000100800 */
[----:B------:R-:W3:Y:S01]  /*cb750*/  LDL R217, [R1+0x1244] ;  /* 0x0012440001d97983 */ /* 0x000ee20000100800 */
[C---:B------:R-:W-:Y:S07]  /*cb760*/  HMMA.1688.F32.TF32 R60, R132.reuse, R250, R60 ;  /* 0x000000fa843c723c */ /* 0x040fee000008103c */
[----:B------:R-:W-:Y:S01]  /*cb770*/  MOV R250, R150 ;  /* 0x0000009600fa7202 */ /* 0x000fe20000000f00 */
[----:B------:R-:W-:Y:S01]  /*cb780*/  IMAD.MOV.U32 R251, RZ, RZ, R151 ;  /* 0x000000fffffb7224 */ /* 0x000fe200078e0097 */
[----:B------:R-:W-:Y:S01]  /*cb790*/  HMMA.1688.F32.TF32 R64, R132, R242, R64 ;  /* 0x000000f28440723c */ /* 0x000fe20000081040 */
[----:B----4-:R-:W-:-:S02]  /*cb7a0*/  IMAD.MOV.U32 R219, RZ, RZ, R143 ;  /* 0x000000ffffdb7224 */ /* 0x010fc400078e008f */
[----:B--2---:R-:W-:Y:S02]  /*cb7b0*/  IMAD.MOV.U32 R218, RZ, RZ, R142 ;  /* 0x000000ffffda7224 */ /* 0x004fe400078e008e */
[----:B------:R-:W2:Y:S04]  /*cb7c0*/  LDL.LU R142, [R1+0x8eb4] ;  /* 0x008eb400018e7983 */ /* 0x000ea80000300800 */
[----:B------:R-:W2:Y:S04]  /*cb7d0*/  LDL.LU R143, [R1+0x8eb0] ;  /* 0x008eb000018f7983 */ /* 0x000ea80000300800 */
[----:B------:R-:W4:Y:S04]  /*cb7e0*/  LDL R212, [R1+0x1250] ;  /* 0x0012500001d47983 */ /* 0x000f280000100800 */
[----:B------:R-:W4:Y:S04]  /*cb7f0*/  LDL R213, [R1+0x1254] ;  /* 0x0012540001d57983 */ /* 0x000f280000100800 */
[----:B------:R-:W4:Y:S04]  /*cb800*/  LDL R214, [R1+0x1258] ;  /* 0x0012580001d67983 */ /* 0x000f280000100800 */
[----:B------:R-:W4:Y:S04]  /*cb810*/  LDL R215, [R1+0x125c] ;  /* 0x00125c0001d77983 */ /* 0x000f280000100800 */
[----:B------:R-:W4:Y:S04]  /*cb820*/  LDL.64 R220, [R1+0x1230] ;  /* 0x0012300001dc7983 */ /* 0x000f280000100a00 */
[----:B------:R-:W4:Y:S04]  /*cb830*/  LDL.64 R222, [R1+0x1238] ;  /* 0x0012380001de7983 */ /* 0x000f280000100a00 */
[----:B------:R-:W4:Y:S04]  /*cb840*/  LDL R248, [R1+0x11c0] ;  /* 0x0011c00001f87983 */ /* 0x000f280000100800 */
[----:B------:R-:W4:Y:S04]  /*cb850*/  LDL R249, [R1+0x11c4] ;  /* 0x0011c40001f97983 */ /* 0x000f280000100800 */
[----:B------:R-:W4:Y:S04]  /*cb860*/  LDL.LU R150, [R1+0x8eac] ;  /* 0x008eac0001967983 */ /* 0x000f280000300800 */
[----:B------:R-:W4:Y:S01]  /*cb870*/  LDL.LU R151, [R1+0x8ea8] ;  /* 0x008ea80001977983 */ /* 0x000f220000300800 */
[----:B---3--:R-:W-:-:S02]  /*cb880*/  IMAD.MOV.U32 R242, RZ, RZ, R146 ;  /* 0x000000fffff27224 */ /* 0x008fc400078e0092 */
[----:B------:R-:W-:Y:S01]  /*cb890*/  IMAD.MOV.U32 R243, RZ, RZ, R147 ;  /* 0x000000fffff37224 */ /* 0x000fe200078e0093 */
[----:B------:R-:W3:Y:S04]  /*cb8a0*/  LDL.64 R228, [R1+0x11f0] ;  /* 0x0011f00001e47983 */ /* 0x000ee80000100a00 */
[----:B------:R-:W3:Y:S04]  /*cb8b0*/  LDL.64 R230, [R1+0x11f8] ;  /* 0x0011f80001e67983 */ /* 0x000ee80000100a00 */
[----:B------:R-:W3:Y:S04]  /*cb8c0*/  LDL.64 R244, [R1+0x11e0] ;  /* 0x0011e00001f47983 */ /* 0x000ee80000100a00 */
[----:B------:R-:W3:Y:S04]  /*cb8d0*/  LDL.64 R246, [R1+0x11e8] ;  /* 0x0011e80001f67983 */ /* 0x000ee80000100a00 */
[----:B------:R-:W3:Y:S04]  /*cb8e0*/  LDL R240, [R1+0x11d0] ;  /* 0x0011d00001f07983 */ /* 0x000ee80000100800 */
[----:B------:R-:W3:Y:S04]  /*cb8f0*/  LDL R241, [R1+0x11d4] ;  /* 0x0011d40001f17983 */ /* 0x000ee80000100800 */
[----:B------:R-:W3:Y:S04]  /*cb900*/  LDL.LU R146, [R1+0x8ea4] ;  /* 0x008ea40001927983 */ /* 0x000ee80000300800 */
[----:B------:R-:W3:Y:S01]  /*cb910*/  LDL.LU R147, [R1+0x8ea0] ;  /* 0x008ea00001937983 */ /* 0x000ee20000300800 */
[C---:B--2---:R-:W-:Y:S03]  /*cb920*/  HMMA.1688.F32.TF32 R112, R132.reuse, R142, R112 ;  /* 0x0000008e8470723c */ /* 0x044fe60000081070 */
[----:B----4-:R1:W-:Y:S03]  /*cb930*/  STL.64 [R1+0x8bc8], R150 ;  /* 0x008bc89601007387 */ /* 0x0103e60000100a00 */
[C---:B------:R-:W-:Y:S01]  /*cb940*/  HMMA.1688.F32.TF32 R108, R132.reuse, R150, R108 ;  /* 0x00000096846c723c */ /* 0x040fe2000008106c */
[----:B------:R2:W-:Y:S04]  /*cb950*/  STL.64 [R1+0x8bc0], R148 ;  /* 0x008bc09401007387 */ /* 0x0005e80000100a00 */
[----:B-1----:R-:W4:Y:S04]  /*cb960*/  LDL.64 R150, [R1+0x1318] ;  /* 0x0013180001967983 */ /* 0x002f280000100a00 */
[----:B--2---:R-:W2:Y:S04]  /*cb970*/  LDL.64 R148, [R1+0x1310] ;  /* 0x0013100001947983 */ /* 0x004ea80000100a00 */
[----:B------:R1:W-:Y:S04]  /*cb980*/  STL.64 [R1+0x8bd8], R142 ;  /* 0x008bd88e01007387 */ /* 0x0003e80000100a00 */
[----:B------:R3:W-:Y:S04]  /*cb990*/  STL.64 [R1+0x8bd0], R140 ;  /* 0x008bd08c01007387 */ /* 0x0007e80000100a00 */
[----:B-1----:R-:W4:Y:S01]  /*cb9a0*/  LDL.64 R142, [R1+0x1308] ;  /* 0x00130800018e7983 */ /* 0x002f220000100a00 */
[----:B---3--:R-:W-:Y:S03]  /*cb9b0*/  HMMA.1688.F32.TF32 R236, R132, R146, R236 ;  /* 0x0000009284ec723c */ /* 0x008fe600000810ec */
[----:B------:R-:W3:Y:S04]  /*cb9c0*/  LDL.64 R140, [R1+0x1300] ;  /* 0x00130000018c7983 */ /* 0x000ee80000100a00 */
[----:B------:R1:W-:Y:S04]  /*cb9d0*/  STL.64 [R1+0x8be8], R146 ;  /* 0x008be89201007387 */ /* 0x0003e80000100a00 */
[----:B------:R1:W-:Y:S02]  /*cb9e0*/  STL.64 [R1+0x8be0], R144 ;  /* 0x008be09001007387 */ /* 0x0003e40000100a00 */
[----:B-1----:R-:W-:-:S02]  /*cb9f0*/  IMAD.MOV.U32 R146, RZ, RZ, R0 ;  /* 0x000000ffff927224 */ /* 0x002fc400078e0000 */
[----:B------:R-:W-:Y:S01]  /*cba00*/  IMAD.MOV.U32 R147, RZ, RZ, R2 ;  /* 0x000000ffff937224 */ /* 0x000fe200078e0002 */
[----:B------:R-:W4:Y:S04]  /*cba10*/  LDL R144, [R1+0x12f0] ;  /* 0x0012f00001907983 */ /* 0x000f280000100800 */
[----:B------:R-:W4:Y:S04]  /*cba20*/  LDL R145, [R1+0x12f4] ;  /* 0x0012f40001917983 */ /* 0x000f280000100800 */
[----:B------:R-:W2:Y:S04]  /*cba30*/  LDL.LU R0, [R1+0x8e9c] ;  /* 0x008e9c0001007983 */ /* 0x000ea80000300800 */
[----:B------:R-:W3:Y:S04]  /*cba40*/  LDL.LU R2, [R1+0x8e98] ;  /* 0x008e980001027983 */ /* 0x000ee80000300800 */
[----:B------:R-:W4:Y:S04]  /*cba50*/  LDL R4, [R1+0x1270] ;  /* 0x0012700001047983 */ /* 0x000f280000100800 */
[----:B------:R-:W4:Y:S01]  /*cba60*/  LDL R5, [R1+0x1274] ;  /* 0x0012740001057983 */ /* 0x000f220000100800 */
[C---:B------:R-:W-:Y:S03]  /*cba70*/  HMMA.1688.F32.TF32 R128, R132.reuse, R106, R128 ;  /* 0x0000006a8480723c */ /* 0x040fe60000081080 */
[----:B------:R-:W2:Y:S03]  /*cba80*/  LDL R208, [R1+0x12d0] ;  /* 0x0012d00001d07983 */ /* 0x000ea60000100800 */
[C---:B------:R-:W-:Y:S01]  /*cba90*/  HMMA.1688.F32.TF32 R20, R132.reuse, R194, R20 ;  /* 0x000000c28414723c */ /* 0x040fe20000081014 */
[----:B------:R-:W2:Y:S04]  /*cbaa0*/  LDL R209, [R1+0x12d4] ;  /* 0x0012d40001d17983 */ /* 0x000ea80000100800 */
[----:B------:R-:W3:Y:S01]  /*cbab0*/  LDL R200, [R1+0x12b0] ;  /* 0x0012b00001c87983 */ /* 0x000ee20000100800 */
[C---:B------:R-:W-:Y:S03]  /*cbac0*/  HMMA.1688.F32.TF32 R24, R132.reuse, R198, R24 ;  /* 0x000000c68418723c */ /* 0x040fe60000081018 */
[----:B------:R-:W3:Y:S03]  /*cbad0*/  LDL R201, [R1+0x12b4] ;  /* 0x0012b40001c97983 */ /* 0x000ee60000100800 */
[C---:B------:R-:W-:Y:S01]  /*cbae0*/  HMMA.1688.F32.TF32 R28, R132.reuse, R202, R28 ;  /* 0x000000ca841c723c */ /* 0x040fe2000008101c */
[----:B------:R-:W2:Y:S04]  /*cbaf0*/  LDL R192, [R1+0x1290] ;  /* 0x0012900001c07983 */ /* 0x000ea80000100800 */
[----:B------:R-:W2:Y:S01]  /*cbb00*/  LDL R193, [R1+0x1294] ;  /* 0x0012940001c17983 */ /* 0x000ea20000100800 */
[C---:B------:R-:W-:Y:S03]  /*cbb10*/  HMMA.1688.F32.TF32 R32, R132.reuse, R206, R32 ;  /* 0x000000ce8420723c */ /* 0x040fe60000081020 */
[----:B------:R-:W3:Y:S03]  /*cbb20*/  LDL R16, [R1+0x1260] ;  /* 0x0012600001107983 */ /* 0x000ee60000100800 */
[C---:B------:R-:W-:Y:S01]  /*cbb30*/  HMMA.1688.F32.TF32 R72, R132.reuse, R182, R72 ;  /* 0x000000b68448723c */ /* 0x040fe20000081048 */
[----:B------:R-:W3:Y:S04]  /*cbb40*/  LDL R17, [R1+0x1264] ;  /* 0x0012640001117983 */ /* 0x000ee80000100800 */
[----:B------:R-:W2:Y:S01]  /*cbb50*/  LDL R104, [R1+0x1220] ;  /* 0x0012200001687983 */ /* 0x000ea20000100800 */
[C---:B------:R-:W-:Y:S03]  /*cbb60*/  HMMA.1688.F32.TF32 R76, R132.reuse, R178, R76 ;  /* 0x000000b2844c723c */ /* 0x040fe6000008104c */
[----:B------:R-:W2:Y:S03]  /*cbb70*/  LDL R105, [R1+0x1224] ;  /* 0x0012240001697983 */ /* 0x000ea60000100800 */
[C---:B------:R-:W-:Y:S01]  /*cbb80*/  HMMA.1688.F32.TF32 R80, R132.reuse, R174, R80 ;  /* 0x000000ae8450723c */ /* 0x040fe20000081050 */
[----:B------:R-:W3:Y:S04]  /*cbb90*/  LDL R12, [R1+0x1200] ;  /* 0x00120000010c7983 */ /* 0x000ee80000100800 */
[----:B------:R-:W3:Y:S01]  /*cbba0*/  LDL R13, [R1+0x1204] ;  /* 0x00120400010d7983 */ /* 0x000ee20000100800 */
[C---:B------:R-:W-:Y:S03]  /*cbbb0*/  HMMA.1688.F32.TF32 R84, R132.reuse, R170, R84 ;  /* 0x000000aa8454723c */ /* 0x040fe60000081054 */
[----:B------:R-:W2:Y:S03]  /*cbbc0*/  LDL R8, [R1+0x1210] ;  /* 0x0012100001087983 */ /* 0x000ea60000100800 */
[C---:B------:R-:W-:Y:S01]  /*cbbd0*/  HMMA.1688.F32.TF32 R88, R132.reuse, R166, R88 ;  /* 0x000000a68458723c */ /* 0x040fe20000081058 */
[----:B------:R-:W2:Y:S04]  /*cbbe0*/  LDL R9, [R1+0x1214] ;  /* 0x0012140001097983 */ /* 0x000ea80000100800 */
[----:B------:R-:W3:Y:S01]  /*cbbf0*/  LDL R56, [R1+0x1160] ;  /* 0x0011600001387983 */ /* 0x000ee20000100800 */
[----:B------:R-:W-:Y:S03]  /*cbc00*/  HMMA.1688.F32.TF32 R92, R132, R162, R92 ;  /* 0x000000a2845c723c */ /* 0x000fe6000008105c */
        /* <DEDUP_REMOVED lines=19> */
[----:B------:R-:W2:Y:S04]  /*cbd40*/  LDL.LU.64 R6, [R1+0x8e90] ;  /* 0x008e900001067983 */ /* 0x000ea80000300a00 */
[----:B------:R-:W-:Y:S01]  /*cbd50*/  LDS R106, [R3+UR10+0x36200] ;  /* 0x0362000a036a7984 */ /* 0x000fe20008000800 */
[C---:B----4-:R-:W-:Y:S03]  /*cbd60*/  HMMA.1688.F32.TF32 R128, R232.reuse, R4, R128 ;  /* 0x00000004e880723c */ /* 0x050fe60000081080 */
[----:B------:R-:W2:Y:S04]  /*cbd70*/  LDL.LU.64 R4, [R1+0x8e88] ;  /* 0x008e880001047983 */ /* 0x000ea80000300a00 */
[----:B------:R-:W4:Y:S01]  /*cbd80*/  LDL.LU.64 R10, [R1+0x8e80] ;  /* 0x008e8000010a7983 */ /* 0x000f220000300a00 */
[C---:B--2---:R-:W-:Y:S03]  /*cbd90*/  HMMA.1688.F32.TF32 R4, R232.reuse, R8, R4 ;  /* 0x00000008e804723c */ /* 0x044fe60000081004 */
[----:B------:R-:W4:Y:S04]  /*cbda0*/  LDL.LU.64 R8, [R1+0x8e78] ;  /* 0x008e780001087983 */ /* 0x000f280000300a00 */
[----:B------:R-:W2:Y:S01]  /*cbdb0*/  LDL.LU.64 R14, [R1+0x8e70] ;  /* 0x008e7000010e7983 */ /* 0x000ea20000300a00 */
[C---:B---3--:R-:W-:Y:S06]  /*cbdc0*/  HMMA.1688.F32.TF32 R32, R232.reuse, R36, R32 ;  /* 0x00000024e820723c */ /* 0x048fec0000081020 */
[C---:B----4-:R-:W-:Y:S01]  /*cbdd0*/  HMMA.1688.F32.TF32 R8, R232.reuse, R12, R8 ;  /* 0x0000000ce808723c */ /* 0x050fe20000081008 */
[----:B------:R-:W2:Y:S04]  /*cbde0*/  LDL.LU.64 R12, [R1+0x8e68] ;  /* 0x008e6800010c7983 */ /* 0x000ea80000300a00 */
[----:B------:R-:W3:Y:S04]  /*cbdf0*/  LDL.LU.64 R38, [R1+0x8e60] ;  /* 0x008e600001267983 */ /* 0x000ee80000300a00 */
[----:B------:R-:W3:Y:S01]  /*cbe00*/  LDL.LU.64 R36, [R1+0x8e58] ;  /* 0x008e580001247983 */ /* 0x000ee20000300a00 */
[C---:B------:R-:W-:Y:S03]  /*cbe10*/  HMMA.1688.F32.TF32 R44, R232.reuse, R48, R44 ;  /* 0x00000030e82c723c */ /* 0x040fe6000008102c */
[----:B------:R-:W4:Y:S03]  /*cbe20*/  LDL.LU.64 R42, [R1+0x8e50] ;  /* 0x008e5000012a7983 */ /* 0x000f260000300a00 */
[C---:B---3--:R-:W-:Y:S01]  /*cbe30*/  HMMA.1688.F32.TF32 R36, R232.reuse, R40, R36 ;  /* 0x00000028e824723c */ /* 0x048fe20000081024 */
[----:B------:R-:W4:Y:S04]  /*cbe40*/  LDL.LU.64 R40, [R1+0x8e48] ;  /* 0x008e480001287983 */ /* 0x000f280000300a00 */
[----:B------:R-:W3:Y:S04]  /*cbe50*/  LDL.LU.64 R50, [R1+0x8e40] ;  /* 0x008e400001327983 */ /* 0x000ee80000300a00 */
[----:B------:R-:W3:Y:S04]  /*cbe60*/  LDL.LU.64 R48, [R1+0x8e38] ;  /* 0x008e380001307983 */ /* 0x000ee80000300a00 */
[----:B------:R-:W2:Y:S01]  /*cbe70*/  LDL.LU.64 R54, [R1+0x8e30] ;  /* 0x008e300001367983 */ /* 0x000ea20000300a00 */
[C---:B---3--:R-:W-:Y:S03]  /*cbe80*/  HMMA.1688.F32.TF32 R48, R232.reuse, R52, R48 ;  /* 0x00000034e830723c */ /* 0x048fe60000081030 */
[----:B------:R-:W2:Y:S04]  /*cbe90*/  LDL.LU.64 R52, [R1+0x8e28] ;  /* 0x008e280001347983 */ /* 0x000ea80000300a00 */
[----:B------:R-:W3:Y:S01]  /*cbea0*/  LDL.LU.64 R58, [R1+0x8e20] ;  /* 0x008e2000013a7983 */ /* 0x000ee20000300a00 */
[----:B------:R-:W-:Y:S01]  /*cbeb0*/  LOP3.LUT R182, R3, 0x20, RZ, 0x3c, !PT ;  /* 0x0000002003b67812 */ /* 0x000fe200078e3cff */
[C---:B------:R-:W-:Y:S02]  /*cbec0*/  HMMA.1688.F32.TF32 R124, R232.reuse, R104, R124 ;  /* 0x00000068e87c723c */ /* 0x040fe4000008107c */
[----:B------:R-:W-:Y:S04]  /*cbed0*/  LDS R104, [R3+UR10+0x34200] ;  /* 0x0342000a03687984 */ /* 0x000fe80008000800 */
[----:B------:R-:W-:Y:S04]  /*cbee0*/  LDS R105, [R182+UR10+0x34200] ;  /* 0x0342000ab6697984 */ /* 0x000fe80008000800 */
[----:B------:R-:W1:Y:S01]  /*cbef0*/  LDS R107, [R182+UR10+0x36200] ;  /* 0x0362000ab66b7984 */ /* 0x000e620008000800 */
[C---:B------:R-:W-:Y:S06]  /*cbf00*/  HMMA.1688.F32.TF32 R224, R232.reuse, R212, R224 ;  /* 0x000000d4e8e0723c */ /* 0x040fec00000810e0 */
[C---:B--2---:R-:W-:Y:S01]  /*cbf10*/  HMMA.1688.F32.TF32 R52, R232.reuse, R56, R52 ;  /* 0x00000038e834723c */ /* 0x044fe20000081034 */
[----:B------:R-:W3:Y:S04]  /*cbf20*/  LDL.LU.64 R56, [R1+0x8e18] ;  /* 0x008e180001387983 */ /* 0x000ee80000300a00 */
[----:B------:R-:W2:Y:S01]  /*cbf30*/  LDL.LU.64 R138, [R1+0x8e10] ;  /* 0x008e1000018a7983 */ /* 0x000ea20000300a00 */
[C---:B------:R-:W-:Y:S06]  /*cbf40*/  HMMA.1688.F32.TF32 R116, R232.reuse, R216, R116 ;  /* 0x000000d8e874723c */ /* 0x040fec0000081074 */
[----:B------:R-:W-:Y:S06]  /*cbf50*/  HMMA.1688.F32.TF32 R120, R232, R220, R120 ;  /* 0x000000dce878723c */ /* 0x000fec0000081078 */
[----:B-1----:R-:W-:Y:S06]  /*cbf60*/  HMMA.1688.F32.TF32 R224, R104, R214, R224 ;  /* 0x000000d668e0723c */ /* 0x002fec00000810e0 */
[----:B------:R-:W-:Y:S06]  /*cbf70*/  HMMA.1688.F32.TF32 R60, R232, R16, R60 ;  /* 0x00000010e83c723c */ /* 0x000fec000008103c */
[----:B------:R-:W-:Y:S06]  /*cbf80*/  HMMA.1688.F32.TF32 R116, R104, R218, R116 ;  /* 0x000000da6874723c */ /* 0x000fec0000081074 */
[----:B------:R-:W-:Y:S06]  /*cbf90*/  HMMA.1688.F32.TF32 R64, R232, R188, R64 ;  /* 0x000000bce840723c */ /* 0x000fec0000081040 */
[----:B------:R-:W-:Y:S06]  /*cbfa0*/  HMMA.1688.F32.TF32 R120, R104, R222, R120 ;  /* 0x000000de6878723c */ /* 0x000fec0000081078 */
[C---:B------:R-:W-:Y:S06]  /*cbfb0*/  HMMA.1688.F32.TF32 R68, R232.reuse, R192, R68 ;  /* 0x000000c0e844723c */ /* 0x040fec0000081044 */
[C---:B----4-:R-:W-:Y:S01]  /*cbfc0*/  HMMA.1688.F32.TF32 R132, R232.reuse, R132, R40 ;  /* 0x00000084e884723c */ /* 0x050fe20000081028 */
[----:B------:R-:W-:Y:S05]  /*cbfd0*/  LDS R43, [R182+UR10+0x1a280] ;  /* 0x01a2800ab62b7984 */ /* 0x000fea0008000800 */
        /* <DEDUP_REMOVED lines=12> */
[----:B------:R-:W-:Y:S01]  /*cc0a0*/  MOV R183, R223 ;  /* 0x000000df00b77202 */ /* 0x000fe20000000f00 */
[----:B------:R-:W-:Y:S01]  /*cc0b0*/  IMAD.MOV.U32 R174, RZ, RZ, R230 ;  /* 0x000000ffffae7224 */ /* 0x000fe200078e00e6 */
[----:B------:R-:W-:Y:S03]  /*cc0c0*/  LDS R42, [R3+UR10+0x1a280] ;  /* 0x01a2800a032a7984 */ /* 0x000fe60008000800 */
[C---:B------:R-:W-:Y:S06]  /*cc0d0*/  HMMA.1688.F32.TF32 R72, R232.reuse, R196, R72 ;  /* 0x000000c4e848723c */ /* 0x040fec0000081048 */
[C---:B------:R-:W-:Y:S06]  /*cc0e0*/  HMMA.1688.F32.TF32 R80, R232.reuse, R204, R80 ;  /* 0x000000cce850723c */ /* 0x040fec0000081050 */
[C---:B------:R-:W-:Y:S06]  /*cc0f0*/  HMMA.1688.F32.TF32 R12, R232.reuse, R228, R12 ;  /* 0x000000e4e80c723c */ /* 0x040fec000008100c */
[C---:B------:R-:W-:Y:S01]  /*cc100*/  HMMA.1688.F32.TF32 R88, R232.reuse, R40, R88 ;  /* 0x00000028e858723c */ /* 0x040fe20000081058 */
[----:B------:R1:W-:Y:S05]  /*cc110*/  LDS R41, [R182+UR10+0x18280] ;  /* 0x0182800ab6297984 */ /* 0x0003ea0008000800 */
[C---:B------:R-:W-:Y:S06]  /*cc120*/  HMMA.1688.F32.TF32 R92, R232.reuse, R144, R92 ;  /* 0x00000090e85c723c */ /* 0x040fec000008105c */
[----:B---3--:R-:W-:Y:S01]  /*cc130*/  HMMA.1688.F32.TF32 R56, R232, R136, R56 ;  /* 0x00000088e838723c */ /* 0x008fe20000081038 */
[----:B------:R-:W3:Y:S04]  /*cc140*/  LDL.LU.64 R136, [R1+0x8e08] ;  /* 0x008e080001887983 */ /* 0x000ee80000300a00 */
[----:B------:R-:W4:Y:S04]  /*cc150*/  LDL.LU.64 R18, [R1+0x8e00] ;  /* 0x008e000001127983 */ /* 0x000f280000300a00 */
[----:B------:R-:W2:Y:S04]  /*cc160*/  LDL.LU.64 R16, [R1+0x8df8] ;  /* 0x008df80001107983 */ /* 0x000ea80000300a00 */
[----:B------:R-:W4:Y:S04]  /*cc170*/  LDL.LU.64 R190, [R1+0x8df0] ;  /* 0x008df00001be7983 */ /* 0x000f280000300a00 */
[----:B------:R-:W3:Y:S04]  /*cc180*/  LDL.LU.64 R188, [R1+0x8de8] ;  /* 0x008de80001bc7983 */ /* 0x000ee80000300a00 */
[----:B------:R-:W4:Y:S04]  /*cc190*/  LDL.LU.64 R194, [R1+0x8de0] ;  /* 0x008de00001c27983 */ /* 0x000f280000300a00 */
[----:B------:R-:W2:Y:S04]  /*cc1a0*/  LDL.LU.64 R192, [R1+0x8dd8] ;  /* 0x008dd80001c07983 */ /* 0x000ea80000300a00 */
[----:B------:R-:W4:Y:S04]  /*cc1b0*/  LDL.LU.64 R198, [R1+0x8dd0] ;  /* 0x008dd00001c67983 */ /* 0x000f280000300a00 */
[----:B------:R-:W3:Y:S04]  /*cc1c0*/  LDL.LU.64 R196, [R1+0x8dc8] ;  /* 0x008dc80001c47983 */ /* 0x000ee80000300a00 */
[----:B------:R-:W4:Y:S04]  /*cc1d0*/  LDL.LU.64 R202, [R1+0x8dc0] ;  /* 0x008dc00001ca7983 */ /* 0x000f280000300a00 */
[----:B------:R-:W4:Y:S04]  /*cc1e0*/  LDL.LU.64 R200, [R1+0x8db8] ;  /* 0x008db80001c87983 */ /* 0x000f280000300a00 */
[----:B------:R-:W4:Y:S04]  /*cc1f0*/  LDL.LU.64 R206, [R1+0x8db0] ;  /* 0x008db00001ce7983 */ /* 0x000f280000300a00 */
[----:B------:R-:W4:Y:S04]  /*cc200*/  LDL.LU.64 R204, [R1+0x8da8] ;  /* 0x008da80001cc7983 */ /* 0x000f280000300a00 */
[----:B------:R-:W4:Y:S04]  /*cc210*/  LDL.LU.64 R210, [R1+0x8da0] ;  /* 0x008da00001d27983 */ /* 0x000f280000300a00 */
[----:B------:R-:W4:Y:S04]  /*cc220*/  LDL.LU.64 R208, [R1+0x8d98] ;  /* 0x008d980001d07983 */ /* 0x000f280000300a00 */
[----:B------:R-:W2:Y:S04]  /*cc230*/  LDL.64 R234, [R1+0x1208] ;  /* 0x0012080001ea7983 */ /* 0x000ea80000100a00 */
[----:B------:R-:W4:Y:S04]  /*cc240*/  LDL.LU.64 R214, [R1+0x8d90] ;  /* 0x008d900001d67983 */ /* 0x000f280000300a00 */
[----:B------:R-:W3:Y:S04]  /*cc250*/  LDL.LU.64 R212, [R1+0x8d88] ;  /* 0x008d880001d47983 */ /* 0x000ee80000300a00 */
[----:B------:R-:W-:Y:S04]  /*cc260*/  STL.64 [R1+0x2610], R224 ;  /* 0x002610e001007387 */ /* 0x000fe80000100a00 */
[----:B------:R1:W-:Y:S02]  /*cc270*/  STL.64 [R1+0x2618], R226 ;  /* 0x002618e201007387 */ /* 0x0003e40000100a00 */
[----:B-1----:R-:W-:Y:S01]  /*cc280*/  IMAD.MOV.U32 R182, RZ, RZ, R222 ;  /* 0x000000ffffb67224 */ /* 0x002fe200078e00de */
[C---:B------:R-:W-:Y:S06]  /*cc290*/  HMMA.1688.F32.TF32 R12, R104.reuse, R230, R12 ;  /* 0x000000e6680c723c */ /* 0x040fec000008100c */
[C---:B------:R-:W-:Y:S01]  /*cc2a0*/  HMMA.1688.F32.TF32 R20, R104.reuse, R246, R20 ;  /* 0x000000f66814723c */ /* 0x040fe20000081014 */
[----:B------:R-:W-:Y:S01]  /*cc2b0*/  IMAD.MOV.U32 R175, RZ, RZ, R231 ;  /* 0x000000ffffaf7224 */ /* 0x000fe200078e00e7 */
[----:B------:R-:W1:Y:S04]  /*cc2c0*/  LDS R40, [R3+UR10+0x18280] ;  /* 0x0182800a03287984 */ /* 0x000e680008000800 */
[----:B------:R-:W4:Y:S04]  /*cc2d0*/  LDL R226, [R1+0x1218] ;  /* 0x0012180001e27983 */ /* 0x000f280000100800 */
[----:B------:R-:W4:Y:S04]  /*cc2e0*/  LDL R227, [R1+0x121c] ;  /* 0x00121c0001e37983 */ /* 0x000f280000100800 */
[----:B------:R-:W3:Y:S04]  /*cc2f0*/  LDL.LU.64 R218, [R1+0x8d80] ;  /* 0x008d800001da7983 */ /* 0x000ee80000300a00 */
[----:B------:R-:W3:Y:S04]  /*cc300*/  LDL.LU.64 R216, [R1+0x8d78] ;  /* 0x008d780001d87983 */ /* 0x000ee80000300a00 */
[----:B------:R-:W-:Y:S04]  /*cc310*/  STL.64 [R1+0x2600], R116 ;  /* 0x0026007401007387 */ /* 0x000fe80000100a00 */
[----:B------:R1:W-:Y:S04]  /*cc320*/  STL.64 [R1+0x2608], R118 ;  /* 0x0026087601007387 */ /* 0x0003e80000100a00 */
[----:B-1----:R-:W4:Y:S04]  /*cc330*/  LDL R118, [R1+0x1278] ;  /* 0x0012780001767983 */ /* 0x002f280000100800 */
[----:B------:R-:W4:Y:S04]  /*cc340*/  LDL R119, [R1+0x127c] ;  /* 0x00127c0001777983 */ /* 0x000f280000100800 */
[----:B------:R-:W-:Y:S04]  /*cc350*/  STL.64 [R1+0x25f0], R120 ;  /* 0x0025f07801007387 */ /* 0x000fe80000100a00 */
[----:B------:R1:W-:Y:S04]  /*cc360*/  STL.64 [R1+0x25f8], R122 ;  /* 0x0025f87a01007387 */ /* 0x0003e80000100a00 */
[----:B------:R-:W3:Y:S04]  /*cc370*/  LDL.LU.64 R222, [R1+0x8d70] ;  /* 0x008d700001de7983 */ /* 0x000ee80000300a00 */
[----:B------:R-:W3:Y:S04]  /*cc380*/  LDL.LU.64 R220, [R1+0x8d68] ;  /* 0x008d680001dc7983 */ /* 0x000ee80000300a00 */
[----:B-1----:R-:W4:Y:S04]  /*cc390*/  LDL R122, [R1+0x1228] ;  /* 0x00122800017a7983 */ /* 0x002f280000100800 */
[----:B------:R-:W4:Y:S04]  /*cc3a0*/  LDL R123, [R1+0x122c] ;  /* 0x00122c00017b7983 */ /* 0x000f280000100800 */
[----:B------:R-:W-:Y:S04]  /*cc3b0*/  STL.64 [R1+0x8bf8], R182 ;  /* 0x008bf8b601007387 */ /* 0x000fe80000100a00 */
[----:B------:R-:W-:Y:S01]  /*cc3c0*/  STL.64 [R1+0x8bf0], R180 ;  /* 0x008bf0b401007387 */ /* 0x000fe20000100a00 */
[----:B------:R-:W-:Y:S01]  /*cc3d0*/  HMMA.1688.F32.TF32 R240, R104, R242, R24 ;  /* 0x000000f268f0723c */ /* 0x000fe20000081018 */
[----:B------:R-:W-:-:S02]  /*cc3e0*/  IMAD.MOV.U32 R170, RZ, RZ, R246 ;  /* 0x000000ffffaa7224 */ /* 0x000fc400078e00f6 */
[----:B------:R-:W-:Y:S02]  /*cc3f0*/  IMAD.MOV.U32 R171, RZ, RZ, R247 ;  /* 0x000000ffffab7224 */ /* 0x000fe400078e00f7 */
[----:B--2---:R-:W-:Y:S02]  /*cc400*/  IMAD.MOV.U32 R178, RZ, RZ, R234 ;  /* 0x000000ffffb27224 */ /* 0x004fe400078e00ea */
[----:B------:R-:W-:Y:S01]  /*cc410*/  IMAD.MOV.U32 R179, RZ, RZ, R235 ;  /* 0x000000ffffb37224 */ /* 0x000fe200078e00eb */
[C---:B----4-:R-:W-:Y:S06]  /*cc420*/  HMMA.1688.F32.TF32 R124, R104.reuse, R122, R124 ;  /* 0x0000007a687c723c */ /* 0x050fec000008107c */
[C---:B------:R-:W-:Y:S06]  /*cc430*/  HMMA.1688.F32.TF32 R120, R104.reuse, R118, R128 ;  /* 0x000000766878723c */ /* 0x040fec0000081080 */
[C---:B------:R-:W-:Y:S06]  /*cc440*/  HMMA.1688.F32.TF32 R116, R104.reuse, R226, R4 ;  /* 0x000000e26874723c */ /* 0x040fec0000081004 */
[C---:B------:R-:W-:Y:S05]  /*cc450*/  HMMA.1688.F32.TF32 R4, R104.reuse, R234, R8 ;  /* 0x000000ea6804723c */ /* 0x040fea0000081008 */
        /* <DEDUP_REMOVED lines=8> */
[----:B------:R-:W4:Y:S04]  /*cc4e0*/  LDL R234, [R1+0x12e8] ;  /* 0x0012e80001ea7983 */ /* 0x000f280000100800 */
[----:B------:R-:W4:Y:S04]  /*cc4f0*/  LDL R235, [R1+0x12ec] ;  /* 0x0012ec0001eb7983 */ /* 0x000f280000100800 */
[----:B------:R-:W3:Y:S04]  /*cc500*/  LDL R226, [R1+0x12d8] ;  /* 0x0012d80001e27983 */ /* 0x000ee80000100800 */
[----:B------:R-:W3:Y:S04]  /*cc510*/  LDL R227, [R1+0x12dc] ;  /* 0x0012dc0001e37983 */ /* 0x000ee80000100800 */
[----:B-1----:R-:W4:Y:S04]  /*cc520*/  LDL R122, [R1+0x12b8] ;  /* 0x0012b800017a7983 */ /* 0x002f280000100800 */
[----:B------:R-:W4:Y:S04]  /*cc530*/  LDL R123, [R1+0x12bc] ;  /* 0x0012bc00017b7983 */ /* 0x000f280000100800 */
[----:B------:R-:W3:Y:S04]  /*cc540*/  LDL R126, [R1+0x1298] ;  /* 0x00129800017e7983 */ /* 0x000ee80000100800 */
[----:B------:R-:W3:Y:S04]  /*cc550*/  LDL R127, [R1+0x129c] ;  /* 0x00129c00017f7983 */ /* 0x000ee80000100800 */
[----:B--2---:R-:W2:Y:S04]  /*cc560*/  LDL R6, [R1+0x1268] ;  /* 0x0012680001067983 */ /* 0x004ea80000100800 */
[----:B------:R-:W2:Y:S04]  /*cc570*/  LDL R7, [R1+0x126c] ;  /* 0x00126c0001077983 */ /* 0x000ea80000100800 */
        /* <DEDUP_REMOVED lines=30> */
[----:B------:R-:W3:Y:S04]  /*cc760*/  LDL R26, [R1+0x11b8] ;  /* 0x0011b800011a7983 */ /* 0x000ee80000100800 */
[----:B-1----:R-:W3:Y:S04]  /*cc770*/  LDL R170, [R1+0x11a8] ;  /* 0x0011a80001aa7983 */ /* 0x002ee80000100800 */
[----:B------:R-:W3:Y:S04]  /*cc780*/  LDL R171, [R1+0x11ac] ;  /* 0x0011ac0001ab7983 */ /* 0x000ee80000100800 */
[----:B------:R1:W-:Y:S04]  /*cc790*/  STL.64 [R1+0x2780], R240 ;  /* 0x002780f001007387 */ /* 0x0003e80000100a00 */
[----:B------:R1:W-:Y:S04]  /*cc7a0*/  STL.64 [R1+0x2788], R242 ;  /* 0x002788f201007387 */ /* 0x0003e80000100a00 */
[----:B------:R-:W3:Y:S01]  /*cc7b0*/  LDL R27, [R1+0x11bc] ;  /* 0x0011bc00011b7983 */ /* 0x000ee20000100800 */
[C---:B------:R-:W-:Y:S03]  /*cc7c0*/  HMMA.1688.F32.TF32 R28, R104.reuse, R250, R28 ;  /* 0x000000fa681c723c */ /* 0x040fe6000008101c */
[----:B-1----:R-:W3:Y:S04]  /*cc7d0*/  LDL.LU R240, [R1+0x6a0] ;  /* 0x0006a00001f07983 */ /* 0x002ee80000300800 */
[----:B------:R-:W3:Y:S04]  /*cc7e0*/  LDL.LU R241, [R1+0x6a4] ;  /* 0x0006a40001f17983 */ /* 0x000ee80000300800 */
[----:B------:R-:W3:Y:S04]  /*cc7f0*/  LDL.LU R242, [R1+0x6a8] ;  /* 0x0006a80001f27983 */ /* 0x000ee80000300800 */
[----:B------:R-:W3:Y:S04]  /*cc800*/  LDL.LU R243, [R1+0x6ac] ;  /* 0x0006ac0001f37983 */ /* 0x000ee80000300800 */
[----:B------:R-:W3:Y:S04]  /*cc810*/  LDL.LU.64 R250, [R1+0x8d40] ;  /* 0x008d400001fa7983 */ /* 0x000ee80000300a00 */
[----:B------:R-:W3:Y:S04]  /*cc820*/  LDL.LU.64 R248, [R1+0x8d38] ;  /* 0x008d380001f87983 */ /* 0x000ee80000300a00 */
[----:B------:R-:W-:Y:S04]  /*cc830*/  STL.64 [R1+0x2770], R28 ;  /* 0x0027701c01007387 */ /* 0x000fe80000100a00 */
[----:B------:R3:W-:Y:S01]  /*cc840*/  STL.64 [R1+0x2778], R30 ;  /* 0x0027781e01007387 */ /* 0x0007e20000100a00 */
[C---:B--2---:R-:W-:Y:S06]  /*cc850*/  HMMA.1688.F32.TF32 R4, R104.reuse, R6, R60 ;  /* 0x000000066804723c */ /* 0x044fec000008103c */
[C---:B----4-:R-:W-:Y:S06]  /*cc860*/  HMMA.1688.F32.TF32 R8, R104.reuse, R10, R56 ;  /* 0x0000000a6808723c */ /* 0x050fec0000081038 */
[C---:B---3--:R-:W-:Y:S06]  /*cc870*/  HMMA.1688.F32.TF32 R28, R104.reuse, R22, R132 ;  /* 0x00000016681c723c */ /* 0x048fec0000081084 */
[C---:B------:R-:W-:Y:S06]  /*cc880*/  HMMA.1688.F32.TF32 R24, R104.reuse, R26, R32 ;  /* 0x0000001a6818723c */ /* 0x040fec0000081020 */
[C---:B------:R-:W-:Y:S06]  /*cc890*/  HMMA.1688.F32.TF32 R32, R104.reuse, R170, R36 ;  /* 0x000000aa6820723c */ /* 0x040fec0000081024 */
[C---:B------:R-:W-:Y:S11]  /*cc8a0*/  HMMA.1688.F32.TF32 R20, R104.reuse, R14, R48 ;  /* 0x0000000e6814723c */ /* 0x040ff60000081030 */
[----:B------:R-:W-:Y:S04]  /*cc8b0*/  STL.64 [R1+0x2760], R24 ;  /* 0x0027601801007387 */ /* 0x000fe80000100a00 */
[----:B------:R1:W-:Y:S01]  /*cc8c0*/  STL.64 [R1+0x2768], R26 ;  /* 0x0027681a01007387 */ /* 0x0003e20000100a00 */
[C---:B------:R-:W-:Y:S06]  /*cc8d0*/  HMMA.1688.F32.TF32 R12, R104.reuse, R178, R52 ;  /* 0x000000b2680c723c */ /* 0x040fec0000081034 */
[C---:B-1----:R-:W-:Y:S01]  /*cc8e0*/  HMMA.1688.F32.TF32 R24, R104.reuse, R174, R44 ;  /* 0x000000ae6818723c */ /* 0x042fe2000008102c */
[----:B------:R-:W-:Y:S04]  /*cc8f0*/  STL.64 [R1+0x2750], R32 ;  /* 0x0027502001007387 */ /* 0x000fe80000100a00 */
[----:B------:R-:W-:Y:S04]  /*cc900*/  STL.64 [R1+0x2758], R34 ;  /* 0x0027582201007387 */ /* 0x000fe80000100a00 */
[----:B------:R-:W-:Y:S04]  /*cc910*/  STL.64 [R1+0x2740], R28 ;  /* 0x0027401c01007387 */ /* 0x000fe80000100a00 */
[----:B------:R-:W-:Y:S10]  /*cc920*/  STL.64 [R1+0x2748], R30 ;  /* 0x0027481e01007387 */ /* 0x000ff40000100a00 */
        /* <DEDUP_REMOVED lines=29> */
[----:B--2---:R-:W-:Y:S01]  /*ccb00*/  HMMA.1688.F32.TF32 R8, R104, R146, R92 ;  /* 0x000000926808723c */ /* 0x004fe2000008105c */
[----:B------:R-:W-:-:S02]  /*ccb10*/  IMAD.MOV.U32 R166, RZ, RZ, R142 ;  /* 0x000000ffffa67224 */ /* 0x000fc400078e008e */
[----:B------:R-:W-:Y:S02]  /*ccb20*/  IMAD.MOV.U32 R167, RZ, RZ, R143 ;  /* 0x000000ffffa77224 */ /* 0x000fe400078e008f */
[----:B------:R-:W-:Y:S02]  /*ccb30*/  IMAD.MOV.U32 R162, RZ, RZ, R150 ;  /* 0x000000ffffa27224 */ /* 0x000fe400078e0096 */
[----:B------:R-:W-:Y:S02]  /*ccb40*/  IMAD.MOV.U32 R163, RZ, RZ, R151 ;  /* 0x000000ffffa37224 */ /* 0x000fe400078e0097 */
[----:B------:R-:W-:Y:S01]  /*ccb50*/  IMAD.MOV.U32 R2, RZ, RZ, R144 ;  /* 0x000000ffff027224 */ /* 0x000fe200078e0090 */
[C---:B-1----:R-:W-:Y:S01]  /*ccb60*/  HMMA.1688.F32.TF32 R4, R104.reuse, R142, R96 ;  /* 0x0000008e6804723c */ /* 0x042fe20000081060 */
[----:B------:R-:W-:Y:S01]  /*ccb70*/  IMAD.MOV.U32 R0, RZ, RZ, R145 ;  /* 0x000000ffff007224 */ /* 0x000fe200078e0091 */
[----:B------:R-:W-:Y:S01]  /*ccb80*/  MOV R171, R217 ;  /* 0x000000d900ab7202 */ /* 0x000fe20000000f00 */
[----:B------:R-:W-:Y:S01]  /*ccb90*/  IMAD.MOV.U32 R174, RZ, RZ, R212 ;  /* 0x000000ffffae7224 */ /* 0x000fe200078e00d4 */
[----:B------:R-:W-:Y:S04]  /*ccba0*/  LDS R234, [R3+UR10+0x22280] ;  /* 0x0222800a03ea7984 */ /* 0x000fe80008000800 */
        /* <DEDUP_REMOVED lines=8> */
[C---:B------:R-:W-:Y:S01]  /*ccc30*/  HMMA.1688.F32.TF32 R12, R104.reuse, R154, R108 ;  /* 0x0000009a680c723c */ /* 0x040fe2000008106c */
[----:B------:R-:W-:Y:S05]  /*ccc40*/  STL.64 [R1+0x8c30], R164 ;  /* 0x008c30a401007387 */ /* 0x000fea0000100a00 */
[C---:B------:R-:W-:Y:S11]  /*ccc50*/  HMMA.1688.F32.TF32 R8, R104.reuse, R158, R112 ;  /* 0x0000009e6808723c */ /* 0x040ff60000081070 */
[----:B------:R-:W-:Y:S04]  /*ccc60*/  STL.64 [R1+0x2800], R4 ;  /* 0x0028000401007387 */ /* 0x000fe80000100a00 */
[----:B------:R1:W-:Y:S02]  /*ccc70*/  STL.64 [R1+0x2808], R6 ;  /* 0x0028080601007387 */ /* 0x0003e40000100a00 */
[----:B-1----:R-:W-:Y:S02]  /*ccc80*/  HMMA.1688.F32.TF32 R4, R104, R186, R236 ;  /* 0x000000ba6804723c */ /* 0x002fe400000810ec */
[----:B------:R-:W-:Y:S04]  /*ccc90*/  STL.64 [R1+0x8c48], R162 ;  /* 0x008c48a201007387 */ /* 0x000fe80000100a00 */
[----:B------:R1:W-:Y:S04]  /*ccca0*/  STL.64 [R1+0x8c40], R160 ;  /* 0x008c40a001007387 */ /* 0x0003e80000100a00 */
[----:B------:R2:W-:Y:S04]  /*cccb0*/  STL.64 [R1+0x27f0], R12 ;  /* 0x0027f00c01007387 */ /* 0x0005e80000100a00 */
[----:B------:R3:W-:Y:S04]  /*cccc0*/  STL.64 [R1+0x27f8], R14 ;  /* 0x0027f80e01007387 */ /* 0x0007e80000100a00 */
[----:B------:R4:W-:Y:S04]  /*cccd0*/  STL.64 [R1+0x27e0], R8 ;  /* 0x0027e00801007387 */ /* 0x0009e80000100a00 */
[----:B------:R-:W-:Y:S01]  /*ccce0*/  STL.64 [R1+0x27e8], R10 ;  /* 0x0027e80a01007387 */ /* 0x000fe20000100a00 */
[----:B------:R-:W-:-:S03]  /*cccf0*/  MOV R186, R192 ;  /* 0x000000c000ba7202 */ /* 0x000fc60000000f00 */
[----:B------:R-:W4:Y:S01]  /*ccd00*/  LDL R184, [R1+0x100] ;  /* 0x0001000001b87983 */ /* 0x000f220000100800 */
[----:B------:R-:W-:-:S03]  /*ccd10*/  IMAD.MOV.U32 R187, RZ, RZ, R193 ;  /* 0x000000ffffbb7224 */ /* 0x000fc600078e00c1 */
[----:B------:R4:W-:Y:S04]  /*ccd20*/  STL.64 [R1+0x2620], R4 ;  /* 0x0026200401007387 */ /* 0x0009e80000100a00 */
[----:B------:R-:W-:Y:S01]  /*ccd30*/  STL.64 [R1+0x2628], R6 ;  /* 0x0026280601007387 */ /* 0x000fe20000100a00 */
[----:B------:R-:W-:-:S03]  /*ccd40*/  IMAD.MOV.U32 R158, RZ, RZ, R196 ;  /* 0x000000ffff9e7224 */ /* 0x000fc600078e00c4 */
        /* <DEDUP_REMOVED lines=15> */
[----:B------:R-:W4:Y:S04]  /*cce40*/  LDL.LU R204, [R1+0x8d20] ;  /* 0x008d200001cc7983 */ /* 0x000f280000300800 */
[----:B------:R-:W4:Y:S04]  /*cce50*/  LDL R144, [R1+0xb0] ;  /* 0x0000b00001907983 */ /* 0x000f280000100800 */
[----:B------:R-:W4:Y:S01]  /*cce60*/  LDL R145, [R1+0xb4] ;  /* 0x0000b40001917983 */ /* 0x000f220000100800 */
[----:B------:R-:W-:-:S03]  /*cce70*/  IMAD.MOV.U32 R175, RZ, RZ, R213 ;  /* 0x000000ffffaf7224 */ /* 0x000fc600078e00d5 */
[----:B------:R-:W4:Y:S04]  /*cce80*/  LDL.LU R205, [R1+0x8d1c] ;  /* 0x008d1c0001cd7983 */ /* 0x000f280000300800 */
[----:B------:R-:W4:Y:S01]  /*cce90*/  LDL.LU R208, [R1+0x8d18] ;  /* 0x008d180001d07983 */ /* 0x000f220000300800 */
[----:B------:R-:W-:-:S03]  /*ccea0*/  IMAD.MOV.U32 R170, RZ, RZ, R216 ;  /* 0x000000ffffaa7224 */ /* 0x000fc600078e00d8 */
[----:B------:R-:W4:Y:S04]  /*cceb0*/  LDL R172, [R1+0x80] ;  /* 0x0000800001ac7983 */ /* 0x000f280000100800 */
[----:B------:R-:W4:Y:S04]  /*ccec0*/  LDL R173, [R1+0x84] ;  /* 0x0000840001ad7983 */ /* 0x000f280000100800 */
        /* <DEDUP_REMOVED lines=9> */
[----:B-1----:R-:W4:Y:S04]  /*ccf60*/  LDL.64 R160, [R1+0x50] ;  /* 0x0000500001a07983 */ /* 0x002f280000100a00 */
[----:B------:R-:W4:Y:S04]  /*ccf70*/  LDL.64 R162, [R1+0x58] ;  /* 0x0000580001a27983 */ /* 0x000f280000100a00 */
[----:B------:R-:W4:Y:S04]  /*ccf80*/  LDL R164, [R1+0x60] ;  /* 0x0000600001a47983 */ /* 0x000f280000100800 */
[----:B------:R-:W4:Y:S01]  /*ccf90*/  LDL R165, [R1+0x64] ;  /* 0x0000640001a57983 */ /* 0x000f220000100800 */
[----:B------:R-:W-:-:S03]  /*ccfa0*/  IMAD.MOV.U32 R151, RZ, RZ, R244 ;  /* 0x000000ffff977224 */ /* 0x000fc600078e00f4 */
        /* <DEDUP_REMOVED lines=32> */
[----:B------:R-:W-:Y:S01]  /*cd1b0*/  HMMA.1688.F32.TF32 R224, R40, R248, R240 ;  /* 0x000000f828e0723c */ /* 0x000fe200000810f0 */
[----:B------:R-:W-:-:S02]  /*cd1c0*/  LOP3.LUT R235, R3, 0x20, RZ, 0x3c, !PT ;  /* 0x0000002003eb7812 */ /* 0x000fc400078e3cff */
[----:B------:R-:W-:Y:S04]  /*cd1d0*/  LDS R236, [R3+UR10+0x1c280] ;  /* 0x01c2800a03ec7984 */ /* 0x000fe80008000800 */
[----:B------:R-:W-:Y:S01]  /*cd1e0*/  LDS R238, [R3+UR10+0x1e280] ;  /* 0x01e2800a03ee7984 */ /* 0x000fe20008000800 */
[----:B----4-:R-:W-:-:S03]  /*cd1f0*/  IMAD.MOV.U32 R9, RZ, RZ, R245 ;  /* 0x000000ffff097224 */ /* 0x010fc600078e00f5 */
[----:B------:R-:W-:Y:S01]  /*cd200*/  LDS R237, [R235+UR10+0x1c280] ;  /* 0x01c2800aebed7984 */ /* 0x000fe20008000800 */
[----:B------:R-:W-:-:S03]  /*cd210*/  IMAD.MOV.U32 R8, RZ, RZ, R244 ;  /* 0x000000ffff087224 */ /* 0x000fc600078e00f4 */
[----:B------:R-:W1:Y:S04]  /*cd220*/  LDS R239, [R235+UR10+0x1e280] ;  /* 0x01e2800aebef7984 */ /* 0x000e680008000800 */
[----:B------:R-:W3:Y:S04]  /*cd230*/  LDL.LU R244, [R1+0x8cf4] ;  /* 0x008cf40001f47983 */ /* 0x000ee80000300800 */
[----:B------:R-:W4:Y:S04]  /*cd240*/  LDL.LU R245, [R1+0x8cf0] ;  /* 0x008cf00001f57983 */ /* 0x000f280000300800 */
[----:B------:R-:W2:Y:S04]  /*cd250*/  LDL R4, [R1+0x30] ;  /* 0x0000300001047983 */ /* 0x000ea80000100800 */
[----:B------:R-:W2:Y:S04]  /*cd260*/  LDL R5, [R1+0x34] ;  /* 0x0000340001057983 */ /* 0x000ea80000100800 */
[----:B------:R-:W2:Y:S04]  /*cd270*/  LDL R128, [R1+0x20] ;  /* 0x0000200001807983 */ /* 0x000ea80000100800 */
[----:B------:R-:W2:Y:S01]  /*cd280*/  LDL R129, [R1+0x24] ;  /* 0x0000240001817983 */ /* 0x000ea20000100800 */
[----:B---3--:R-:W-:-:S03]  /*cd290*/  IMAD.MOV.U32 R232, RZ, RZ, R244 ;  /* 0x000000ffffe87224 */ /* 0x008fc600078e00f4 */
[----:B------:R-:W3:Y:S01]  /*cd2a0*/  LDL.LU R244, [R1+0x8cec] ;  /* 0x008cec0001f47983 */ /* 0x000ee20000300800 */
[----:B----4-:R-:W-:-:S03]  /*cd2b0*/  IMAD.MOV.U32 R233, RZ, RZ, R245 ;  /* 0x000000ffffe97224 */ /* 0x010fc600078e00f5 */
[----:B------:R-:W4:Y:S04]  /*cd2c0*/  LDL.LU R245, [R1+0x8ce8] ;  /* 0x008ce80001f57983 */ /* 0x000f280000300800 */
[----:B------:R-:W2:Y:S04]  /*cd2d0*/  LDL R120, [R1] ;  /* 0x0000000001787983 */ /* 0x000ea80000100800 */
        /* <DEDUP_REMOVED lines=35> */
[----:B------:R-:W2:Y:S04]  /*cd510*/  LDL R240, [R1+0x110] ;  /* 0x0001100001f07983 */ /* 0x000ea80000100800 */
[----:B------:R-:W2:Y:S04]  /*cd520*/  LDL R241, [R1+0x114] ;  /* 0x0001140001f17983 */ /* 0x000ea80000100800 */
[----:B------:R-:W2:Y:S04]  /*cd530*/  LDL.LU R228, [R1+0x8ce4] ;  /* 0x008ce40001e47983 */ /* 0x000ea80000300800 */
[----:B------:R-:W2:Y:S04]  /*cd540*/  LDL.LU R229, [R1+0x8ce0] ;  /* 0x008ce00001e57983 */ /* 0x000ea80000300800 */
[----:B------:R-:W-:Y:S04]  /*cd550*/  STL [R1+0x895c], R248 ;  /* 0x00895cf801007387 */ /* 0x000fe80000100800 */
[----:B------:R-:W-:Y:S04]  /*cd560*/  STL [R1+0x8958], R249 ;  /* 0x008958f901007387 */ /* 0x000fe80000100800 */
[----:B---3--:R-:W-:Y:S04]  /*cd570*/  STL [R1+0x8964], R244 ;  /* 0x008964f401007387 */ /* 0x008fe80000100800 */
[----:B----4-:R3:W-:Y:S01]  /*cd580*/  STL [R1+0x8960], R245 ;  /* 0x008960f501007387 */ /* 0x0107e20000100800 */
[C---:B--2---:R-:W-:Y:S06]  /*cd590*/  HMMA.1688.F32.TF32 R124, R40.reuse, R232, R124 ;  /* 0x000000e8287c723c */ /* 0x044fec000008107c */
[C---:B------:R-:W-:Y:S06]  /*cd5a0*/  HMMA.1688.F32.TF32 R128, R40.reuse, R128, R52 ;  /* 0x000000802880723c */ /* 0x040fec0000081034 */
[C---:B------:R-:W-:Y:S11]  /*cd5b0*/  HMMA.1688.F32.TF32 R116, R40.reuse, R244, R116 ;  /* 0x000000f42874723c */ /* 0x040ff60000081074 */
[----:B------:R2:W-:Y:S04]  /*cd5c0*/  STL.64 [R1+0x8cd0], R126 ;  /* 0x008cd07e01007387 */ /* 0x0005e80000100a00 */
[----:B------:R-:W-:Y:S01]  /*cd5d0*/  STL.64 [R1+0x8cc8], R124 ;  /* 0x008cc87c01007387 */ /* 0x000fe20000100a00 */
[----:B---3--:R-:W-:Y:S01]  /*cd5e0*/  IMAD.MOV.U32 R245, RZ, RZ, R161 ;  /* 0x000000fffff57224 */ /* 0x008fe200078e00a1 */
[----:B------:R-:W-:Y:S01]  /*cd5f0*/  MOV R244, R160 ;  /* 0x000000a000f47202 */ /* 0x000fe20000000f00 */
[C---:B------:R-:W-:Y:S06]  /*cd600*/  HMMA.1688.F32.TF32 R120, R40.reuse, R120, R56 ;  /* 0x000000782878723c */ /* 0x040fec0000081038 */
[C---:B------:R-:W-:Y:S06]  /*cd610*/  HMMA.1688.F32.TF32 R4, R40.reuse, R4, R48 ;  /* 0x000000042804723c */ /* 0x040fec0000081030 */
[----:B------:R-:W-:Y:S01]  /*cd620*/  HMMA.1688.F32.TF32 R8, R40, R8, R44 ;  /* 0x000000082808723c */ /* 0x000fe2000008102c */
[----:B------:R3:W-:Y:S04]  /*cd630*/  STL.64 [R1+0x8cc0], R130 ;  /* 0x008cc08201007387 */ /* 0x0007e80000100a00 */
[----:B------:R-:W-:Y:S04]  /*cd640*/  STL.64 [R1+0x8cb8], R128 ;  /* 0x008cb88001007387 */ /* 0x000fe80000100a00 */
        /* <DEDUP_REMOVED lines=72> */
[----:B------:R-:W-:-:S03]  /*cdad0*/  IMAD.MOV.U32 R127, RZ, RZ, R201 ;  /* 0x000000ffff7f7224 */ /* 0x000fc600078e00c9 */
[----:B------:R-:W2:Y:S04]  /*cdae0*/  LDL.LU R105, [R1+0x4c4] ;  /* 0x0004c40001697983 */ /* 0x000ea80000300800 */
[----:B------:R-:W2:Y:S04]  /*cdaf0*/  LDL.LU R106, [R1+0x4c8] ;  /* 0x0004c800016a7983 */ /* 0x000ea80000300800 */
[----:B------:R-:W2:Y:S04]  /*cdb00*/  LDL.LU R107, [R1+0x4cc] ;  /* 0x0004cc00016b7983 */ /* 0x000ea80000300800 */
[----:B------:R-:W2:Y:S04]  /*cdb10*/  LDL.LU R209, [R1+0x8cdc] ;  /* 0x008cdc0001d17983 */ /* 0x000ea80000300800 */
[----:B------:R-:W2:Y:S01]  /*cdb20*/  LDL.LU R201, [R1+0x8cd8] ;  /* 0x008cd80001c97983 */ /* 0x000ea20000300800 */
[----:B-1----:R-:W-:Y:S03]  /*cdb30*/  HMMA.1688.F32.TF32 R116, R236, R246, R116 ;  /* 0x000000f6ec74723c */ /* 0x002fe60000081074 */
[----:B------:R-:W-:Y:S04]  /*cdb40*/  STL [R1+0x8974], R228 ;  /* 0x008974e401007387 */ /* 0x000fe80000100800 */
[----:B------:R-:W-:Y:S04]  /*cdb50*/  STL [R1+0x8970], R229 ;  /* 0x008970e501007387 */ /* 0x000fe80000100800 */
[----:B---3--:R-:W3:Y:S01]  /*cdb60*/  LDL.64 R130, [R1+0x18] ;  /* 0x0000180001827983 */ /* 0x008ee20000100a00 */
        /* <DEDUP_REMOVED lines=10> */
[C---:B------:R-:W-:Y:S01]  /*cdc10*/  HMMA.1688.F32.TF32 R132, R40.reuse, R144, R132 ;  /* 0x000000902884723c */ /* 0x040fe20000081084 */
[----:B------:R-:W-:Y:S01]  /*cdc20*/  IMAD.MOV.U32 R248, RZ, RZ, R162 ;  /* 0x000000fffff87224 */ /* 0x000fe200078e00a2 */
[----:B------:R-:W-:Y:S04]  /*cdc30*/  LDS R233, [R235+UR10+0x20280] ;  /* 0x0202800aebe97984 */ /* 0x000fe80008000800 */
[C---:B----4-:R-:W-:Y:S01]  /*cdc40*/  HMMA.1688.F32.TF32 R96, R40.reuse, R196, R96 ;  /* 0x000000c42860723c */ /* 0x050fe20000081060 */
[----:B------:R-:W-:Y:S01]  /*cdc50*/  IMAD.MOV.U32 R249, RZ, RZ, R163 ;  /* 0x000000fffff97224 */ /* 0x000fe200078e00a3 */
[----:B------:R-:W-:Y:S04]  /*cdc60*/  LDS R232, [R3+UR10+0x20280] ;  /* 0x0202800a03e87984 */ /* 0x000fe80008000800 */
[----:B------:R-:W-:Y:S01]  /*cdc70*/  HMMA.1688.F32.TF32 R112, R40, R16, R112 ;  /* 0x000000102870723c */ /* 0x000fe20000081070 */
[----:B------:R-:W-:Y:S01]  /*cdc80*/  IMAD.MOV.U32 R245, RZ, RZ, R178 ;  /* 0x000000fffff57224 */ /* 0x000fe200078e00b2 */
[----:B------:R-:W1:Y:S04]  /*cdc90*/  LDS R235, [R235+UR10+0x22280] ;  /* 0x0222800aebeb7984 */ /* 0x000e680008000800 */
        /* <DEDUP_REMOVED lines=16> */
[----:B------:R-:W-:Y:S01]  /*cdda0*/  HMMA.1688.F32.TF32 R92, R40, R200, R92 ;  /* 0x000000c8285c723c */ /* 0x000fe2000008105c */
[----:B------:R-:W2:Y:S04]  /*cddb0*/  LDL R42, [R1+0x48] ;  /* 0x00004800012a7983 */ /* 0x000ea80000100800 */
[----:B------:R-:W2:Y:S04]  /*cddc0*/  LDL R43, [R1+0x4c] ;  /* 0x00004c00012b7983 */ /* 0x000ea80000100800 */
[----:B------:R4:W-:Y:S04]  /*cddd0*/  STL.64 [R1+0x8cb0], R118 ;  /* 0x008cb07601007387 */ /* 0x0009e80000100a00 */
[----:B------:R-:W-:Y:S04]  /*cdde0*/  STL.64 [R1+0x8ca8], R116 ;  /* 0x008ca87401007387 */ /* 0x000fe80000100a00 */
[----:B----4-:R-:W4:Y:S04]  /*cddf0*/  LDL R118, [R1+0x38] ;  /* 0x0000380001767983 */ /* 0x010f280000100800 */
[----:B------:R-:W4:Y:S04]  /*cde00*/  LDL R119, [R1+0x3c] ;  /* 0x00003c0001777983 */ /* 0x000f280000100800 */
[----:B------:R-:W4:Y:S04]  /*cde10*/  LDL.LU.64 R126, [R1+0x8cd0] ;  /* 0x008cd000017e7983 */ /* 0x000f280000300a00 */
[----:B------:R-:W4:Y:S01]  /*cde20*/  LDL.LU.64 R124, [R1+0x8cc8] ;  /* 0x008cc800017c7983 */ /* 0x000f220000300a00 */
[----:B---3--:R-:W-:-:S03]  /*cde30*/  IMAD.MOV.U32 R193, RZ, RZ, R130 ;  /* 0x000000ffffc17224 */ /* 0x008fc600078e0082 */
[----:B------:R3:W-:Y:S01]  /*cde40*/  STL.64 [R1+0x8ca0], R122 ;  /* 0x008ca07a01007387 */ /* 0x0007e20000100a00 */
[----:B------:R-:W-:-:S03]  /*cde50*/  IMAD.MOV.U32 R189, RZ, RZ, R131 ;  /* 0x000000ffffbd7224 */ /* 0x000fc600078e0083 */
[----:B------:R-:W-:Y:S01]  /*cde60*/  STL.64 [R1+0x8c98], R120 ;  /* 0x008c987801007387 */ /* 0x000fe20000100a00 */
[----:B------:R-:W-:Y:S01]  /*cde70*/  IMAD.MOV.U32 R244, RZ, RZ, R179 ;  /* 0x000000fffff47224 */ /* 0x000fe200078e00b3 */
[----:B------:R-:W-:Y:S01]  /*cde80*/  MOV R229, R183 ;  /* 0x000000b700e57202 */ /* 0x000fe20000000f00 */
[----:B------:R-:W-:Y:S01]  /*cde90*/  IMAD.MOV.U32 R228, RZ, RZ, R182 ;  /* 0x000000ffffe47224 */ /* 0x000fe200078e00b6 */
[----:B---3--:R-:W3:Y:S04]  /*cdea0*/  LDL R122, [R1+0x28] ;  /* 0x00002800017a7983 */ /* 0x008ee80000100800 */
[----:B------:R-:W3:Y:S01]  /*cdeb0*/  LDL R123, [R1+0x2c] ;  /* 0x00002c00017b7983 */ /* 0x000ee20000100800 */
[----:B------:R-:W-:Y:S01]  /*cdec0*/  HMMA.1688.F32.TF32 R224, R236, R250, R224 ;  /* 0x000000faece0723c */ /* 0x000fe200000810e0 */
[----:B------:R-:W-:-:S02]  /*cded0*/  IMAD.MOV.U32 R220, RZ, RZ, R142 ;  /* 0x000000ffffdc7224 */ /* 0x000fc400078e008e */
[----:B------:R-:W-:-:S03]  /*cdee0*/  IMAD.MOV.U32 R221, RZ, RZ, R143 ;  /* 0x000000ffffdd7224 */ /* 0x000fc600078e008f */
        /* <DEDUP_REMOVED lines=18> */
[C---:B------:R-:W-:Y:S01]  /*ce010*/  HMMA.1688.F32.TF32 R40, R236.reuse, R146, R132 ;  /* 0x00000092ec28723c */ /* 0x040fe20000081084 */
[----:B------:R-:W-:Y:S05]  /*ce020*/  LDS R134, [R3+UR10+0x26280] ;  /* 0x0262800a03867984 */ /* 0x000fea0008000800 */
[C---:B----4-:R-:W-:Y:S01]  /*ce030*/  HMMA.1688.F32.TF32 R124, R236.reuse, R130, R124 ;  /* 0x00000082ec7c723c */ /* 0x050fe2000008107c */
[----:B------:R-:W3:Y:S04]  /*ce040*/  LDL.LU.64 R130, [R1+0x8cc0] ;  /* 0x008cc00001827983 */ /* 0x000ee80000300a00 */
[----:B------:R-:W3:Y:S04]  /*ce050*/  LDL.LU.64 R128, [R1+0x8cb8] ;  /* 0x008cb80001807983 */ /* 0x000ee80000300a00 */
[----:B------:R-:W-:Y:S04]  /*ce060*/  STL.64 [R1+0x8988], R250 ;  /* 0x008988fa01007387 */ /* 0x000fe80000100a00 */
[----:B------:R2:W-:Y:S04]  /*ce070*/  STL.64 [R1+0x8980], R248 ;  /* 0x008980f801007387 */ /* 0x0005e80000100a00 */
[----:B------:R-:W-:Y:S04]  /*ce080*/  STL.64 [R1+0x8998], R246 ;  /* 0x008998f601007387 */ /* 0x000fe80000100a00 */
[----:B------:R4:W-:Y:S04]  /*ce090*/  STL.64 [R1+0x8990], R244 ;  /* 0x008990f401007387 */ /* 0x0009e80000100a00 */
        /* <DEDUP_REMOVED lines=44> */
[----:B--2---:R-:W2:Y:S04]  /*ce360*/  LDL R248, [R1+0x320] ;  /* 0x0003200001f87983 */ /* 0x004ea80000100800 */
[----:B------:R-:W2:Y:S04]  /*ce370*/  LDL R249, [R1+0x324] ;  /* 0x0003240001f97983 */ /* 0x000ea80000100800 */
[----:B------:R-:W2:Y:S04]  /*ce380*/  LDL R250, [R1+0x328] ;  /* 0x0003280001fa7983 */ /* 0x000ea80000100800 */
[----:B------:R-:W2:Y:S04]  /*ce390*/  LDL R251, [R1+0x32c] ;  /* 0x00032c0001fb7983 */ /* 0x000ea80000100800 */
[----:B----4-:R-:W4:Y:S04]  /*ce3a0*/  LDL R244, [R1+0x310] ;  /* 0x0003100001f47983 */ /* 0x010f280000100800 */
[----:B------:R-:W4:Y:S04]  /*ce3b0*/  LDL R245, [R1+0x314] ;  /* 0x0003140001f57983 */ /* 0x000f280000100800 */
[----:B------:R-:W2:Y:S04]  /*ce3c0*/  LDL R246, [R1+0x318] ;  /* 0x0003180001f67983 */ /* 0x000ea80000100800 */
[----:B------:R-:W2:Y:S04]  /*ce3d0*/  LDL R247, [R1+0x31c] ;  /* 0x00031c0001f77983 */ /* 0x000ea80000100800 */
[----:B------:R1:W-:Y:S04]  /*ce3e0*/  STL.64 [R1+0x89a8], R230 ;  /* 0x0089a8e601007387 */ /* 0x0003e80000100a00 */
[----:B------:R1:W-:Y:S04]  /*ce3f0*/  STL.64 [R1+0x89a0], R228 ;  /* 0x0089a0e401007387 */ /* 0x0003e80000100a00 */
[----:B-1----:R-:W2:Y:S04]  /*ce400*/  LDL R230, [R1+0x308] ;  /* 0x0003080001e67983 */ /* 0x002ea80000100800 */
[----:B------:R-:W4:Y:S04]  /*ce410*/  LDL R228, [R1+0x300] ;  /* 0x0003000001e47983 */ /* 0x000f280000100800 */
[----:B------:R-:W4:Y:S04]  /*ce420*/  LDL R229, [R1+0x304] ;  /* 0x0003040001e57983 */ /* 0x000f280000100800 */
        /* <DEDUP_REMOVED lines=13> */
[----:B------:R-:W-:Y:S04]  /*ce500*/  STL.64 [R1+0x89d8], R214 ;  /* 0x0089d8d601007387 */ /* 0x000fe80000100a00 */
[----:B------:R-:W-:Y:S04]  /*ce510*/  STL.64 [R1+0x89d0], R212 ;  /* 0x0089d0d401007387 */ /* 0x000fe80000100a00 */
        /* <DEDUP_REMOVED lines=25> */
[----:B------:R1:W-:Y:S04]  /*ce6b0*/  STL.64 [R1+0x8a20], R192 ;  /* 0x008a20c001007387 */ /* 0x0003e80000100a00 */
[----:B------:R-:W4:Y:S04]  /*ce6c0*/  LDL R116, [R1+0x1e0] ;  /* 0x0001e00001747983 */ /* 0x000f280000100800 */
[----:B------:R-:W4:Y:S01]  /*ce6d0*/  LDL R117, [R1+0x1e4] ;  /* 0x0001e40001757983 */ /* 0x000f220000100800 */
        /* <DEDUP_REMOVED lines=22> */
[----:B------:R1:W-:Y:S01]  /*ce840*/  STL.64 [R1+0x8a38], R190 ;  /* 0x008a38be01007387 */ /* 0x0003e20000100a00 */
[C---:B------:R-:W-:Y:S03]  /*ce850*/  HMMA.1688.F32.TF32 R112, R236.reuse, R18, R112 ;  /* 0x00000012ec70723c */ /* 0x040fe60000081070 */
[----:B------:R1:W-:Y:S03]  /*ce860*/  STL.64 [R1+0x8a30], R188 ;  /* 0x008a30bc01007387 */ /* 0x0003e60000100a00 */
[C---:B---3--:R-:W-:Y:S01]  /*ce870*/  HMMA.1688.F32.TF32 R128, R236.reuse, R122, R128 ;  /* 0x0000007aec80723c */ /* 0x048fe20000081080 */
[----:B-1----:R-:W3:Y:S04]  /*ce880*/  LDL R190, [R1+0x288] ;  /* 0x0002880001be7983 */ /* 0x002ee80000100800 */
[----:B------:R-:W3:Y:S04]  /*ce890*/  LDL R188, [R1+0x280] ;  /* 0x0002800001bc7983 */ /* 0x000ee80000100800 */
[----:B------:R-:W3:Y:S04]  /*ce8a0*/  LDL R189, [R1+0x284] ;  /* 0x0002840001bd7983 */ /* 0x000ee80000100800 */
[----:B------:R-:W3:Y:S01]  /*ce8b0*/  LDL R191, [R1+0x28c] ;  /* 0x00028c0001bf7983 */ /* 0x000ee20000100800 */
        /* <DEDUP_REMOVED lines=17> */
[----:B------:R-:W3:Y:S01]  /*ce9d0*/  LDL.LU.64 R118, [R1+0x8cb0] ;  /* 0x008cb00001767983 */ /* 0x000ee20000300a00 */
[C---:B----4-:R-:W-:Y:S03]  /*ce9e0*/  HMMA.1688.F32.TF32 R224, R232.reuse, R116, R224 ;  /* 0x00000074e8e0723c */ /* 0x050fe600000810e0 */
[----:B------:R-:W3:Y:S04]  /*ce9f0*/  LDL.LU.64 R116, [R1+0x8ca8] ;  /* 0x008ca80001747983 */ /* 0x000ee80000300a00 */
[----:B------:R-:W4:Y:S01]  /*cea00*/  LDL.LU.64 R122, [R1+0x8ca0] ;  /* 0x008ca000017a7983 */ /* 0x000f220000300a00 */
[----:B--2---:R-:W-:Y:S01]  /*cea10*/  HMMA.1688.F32.TF32 R124, R232, R132, R124 ;  /* 0x00000084e87c723c */ /* 0x004fe2000008107c */
[----:B------:R-:W-:-:S02]  /*cea20*/  LOP3.LUT R215, R3, 0x20, RZ, 0x3c, !PT ;  /* 0x0000002003d77812 */ /* 0x000fc400078e3cff */
[----:B------:R-:W-:Y:S04]  /*cea30*/  LDS R132, [R3+UR10+0x24280] ;  /* 0x0242800a03847984 */ /* 0x000fe80008000800 */
[----:B------:R-:W-:Y:S04]  /*cea40*/  LDS R133, [R215+UR10+0x24280] ;  /* 0x0242800ad7857984 */ /* 0x000fe80008000800 */
[----:B------:R-:W1:Y:S01]  /*cea50*/  LDS R135, [R215+UR10+0x26280] ;  /* 0x0262800ad7877984 */ /* 0x000e620008000800 */
[C---:B------:R-:W-:Y:S03]  /*cea60*/  HMMA.1688.F32.TF32 R4, R232.reuse, R160, R4 ;  /* 0x000000a0e804723c */ /* 0x040fe60000081004 */
[----:B------:R-:W-:Y:S03]  /*cea70*/  LDS R106, [R3+UR10+0x2a280] ;  /* 0x02a2800a036a7984 */ /* 0x000fe60008000800 */
[C---:B------:R-:W-:Y:S01]  /*cea80*/  HMMA.1688.F32.TF32 R8, R232.reuse, R164, R8 ;  /* 0x000000a4e808723c */ /* 0x040fe20000081008 */
[----:B------:R-:W-:Y:S05]  /*cea90*/  LDS R107, [R215+UR10+0x2a280] ;  /* 0x02a2800ad76b7984 */ /* 0x000fea0008000800 */
[----:B---3--:R-:W-:Y:S01]  /*ceaa0*/  HMMA.1688.F32.TF32 R116, R232, R120, R116 ;  /* 0x00000078e874723c */ /* 0x008fe20000081074 */
[----:B------:R-:W4:-:S15]  /*ceab0*/  LDL.LU.64 R120, [R1+0x8c98] ;  /* 0x008c980001787983 */ /* 0x000f1e0000300a00 */
[----:B------:R-:W-:-:S07]  /*ceac0*/  NOP ;  /* 0x0000000000007918 */ /* 0x000fce0000000000 */
[----:B------:R-:W-:Y:S04]  /*cead0*/  STL.64 [R1+0x8c90], R118 ;  /* 0x008c907601007387 */ /* 0x000fe80000100a00 */
[----:B------:R2:W-:Y:S04]  /*ceae0*/  STL.64 [R1+0x8c88], R116 ;  /* 0x008c887401007387 */ /* 0x0005e80000100a00 */
[----:B--2---:R-:W2:Y:S04]  /*ceaf0*/  LDL R116, [R1+0x220] ;  /* 0x0002200001747983 */ /* 0x004ea80000100800 */
[----:B------:R-:W2:Y:S01]  /*ceb00*/  LDL R117, [R1+0x224] ;  /* 0x0002240001757983 */ /* 0x000ea20000100800 */
[----:B----4-:R-:W-:-:S15]  /*ceb10*/  HMMA.1688.F32.TF32 R120, R232, R212, R120 ;  /* 0x000000d4e878723c */ /* 0x010fde0000081078 */
[----:B------:R-:W-:-:S08]  /*ceb20*/  NOP ;  /* 0x0000000000007918 */ /* 0x000fd00000000000 */
[----:B------:R-:W-:Y:S01]  /*ceb30*/  STL.64 [R1+0x8c80], R122 ;  /* 0x008c807a01007387 */ /* 0x000fe20000100a00 */
[----:B--2---:R-:W-:Y:S03]  /*ceb40*/  HMMA.1688.F32.TF32 R128, R232, R116, R128 ;  /* 0x00000074e880723c */ /* 0x004fe60000081080 */
[----:B------:R-:W-:Y:S04]  /*ceb50*/  STL.64 [R1+0x8c78], R120 ;  /* 0x008c787801007387 */ /* 0x000fe80000100a00 */
[----:B------:R-:W-:Y:S04]  /*ceb60*/  STL.64 [R1+0x8c70], R126 ;  /* 0x008c707e01007387 */ /* 0x000fe80000100a00 */
[----:B------:R-:W-:-:S12]  /*ceb70*/  STL.64 [R1+0x8c68], R124 ;  /* 0x008c687c01007387 */ /* 0x000fd80000100a00 */
        /* <DEDUP_REMOVED lines=16> */
[----:B------:R-:W2:Y:S03]  /*cec80*/  LDL R122, [R1+0x1f8] ;  /* 0x0001f800017a7983 */ /* 0x000ea60000100800 */
[C---:B------:R-:W-:Y:S01]  /*cec90*/  HMMA.1688.F32.TF32 R36, R232.reuse, R196, R36 ;  /* 0x000000c4e824723c */ /* 0x040fe20000081024 */
[----:B------:R-:W2:Y:S04]  /*ceca0*/  LDL R123, [R1+0x1fc] ;  /* 0x0001fc00017b7983 */ /* 0x000ea80000100800 */
[----:B------:R-:W-:Y:S01]  /*cecb0*/  LDS R104, [R3+UR10+0x28280] ;  /* 0x0282800a03687984 */ /* 0x000fe20008000800 */
[C---:B------:R-:W-:Y:S03]  /*cecc0*/  HMMA.1688.F32.TF32 R40, R232.reuse, R200, R40 ;  /* 0x000000c8e828723c */ /* 0x040fe60000081028 */
[----:B------:R-:W3:Y:S03]  /*cecd0*/  LDS R105, [R215+UR10+0x28280] ;  /* 0x0282800ad7697984 */ /* 0x000ee60008000800 */
        /* <DEDUP_REMOVED lines=35> */
[C---:B--2---:R-:W-:Y:S01]  /*cef10*/  HMMA.1688.F32.TF32 R4, R132.reuse, R162, R4 ;  /* 0x000000a28404723c */ /* 0x044fe20000081004 */
[----:B------:R-:W2:Y:S04]  /*cef20*/  LDL.LU.64 R162, [R1+0x8c48] ;  /* 0x008c480001a27983 */ /* 0x000ea80000300a00 */
[----:B------:R-:W3:Y:S04]  /*cef30*/  LDL.LU.64 R160, [R1+0x8c40] ;  /* 0x008c400001a07983 */ /* 0x000ee80000300a00 */
[----:B------:R-:W4:Y:S04]  /*cef40*/  LDL.LU.64 R166, [R1+0x8c38] ;  /* 0x008c380001a67983 */ /* 0x000f280000300a00 */
[----:B------:R-:W2:Y:S04]  /*cef50*/  LDL.LU.64 R164, [R1+0x8c30] ;  /* 0x008c300001a47983 */ /* 0x000ea80000300a00 */
[----:B------:R-:W3:Y:S04]  /*cef60*/  LDL R184, [R1+0x3f0] ;  /* 0x0003f00001b87983 */ /* 0x000ee80000100800 */
[----:B------:R-:W3:Y:S04]  /*cef70*/  LDL R185, [R1+0x3f4] ;  /* 0x0003f40001b97983 */ /* 0x000ee80000100800 */
[----:B------:R-:W4:Y:S04]  /*cef80*/  LDL R156, [R1+0x3e0] ;  /* 0x0003e000019c7983 */ /* 0x000f280000100800 */
[----:B------:R-:W4:Y:S01]  /*cef90*/  LDL R157, [R1+0x3e4] ;  /* 0x0003e400019d7983 */ /* 0x000f220000100800 */
        /* <DEDUP_REMOVED lines=93> */
[----:B------:R-:W2:Y:S03]  /*cf570*/  LDL.LU.64 R154, [R1+0x8bb8] ;  /* 0x008bb800019a7983 */ /* 0x000ea60000300a00 */
[----:B------:R-:W-:Y:S01]  /*cf580*/  HMMA.1688.F32.TF32 R76, R132, R186, R76 ;  /* 0x000000ba844c723c */ /* 0x000fe2000008104c */
[----:B------:R-:W2:Y:S04]  /*cf590*/  LDL.LU.64 R152, [R1+0x8bb0] ;  /* 0x008bb00001987983 */ /* 0x000ea80000300a00 */
[----:B------:R-:W-:Y:S01]  /*cf5a0*/  LDS R234, [R3+UR10+0x32280] ;  /* 0x0322800a03ea7984 */ /* 0x000fe20008000800 */
[----:B---3--:R-:W-:Y:S03]  /*cf5b0*/  HMMA.1688.F32.TF32 R116, R104, R184, R116 ;  /* 0x000000b86874723c */ /* 0x008fe60000081074 */
[----:B------:R-:W-:Y:S03]  /*cf5c0*/  LDS R235, [R215+UR10+0x32280] ;  /* 0x0322800ad7eb7984 */ /* 0x000fe60008000800 */
[----:B------:R-:W-:Y:S01]  /*cf5d0*/  HMMA.1688.F32.TF32 R80, R132, R242, R80 ;  /* 0x000000f28450723c */ /* 0x000fe20000081050 */
[----:B------:R-:W3:Y:S04]  /*cf5e0*/  LDL R132, [R1+0x400] ;  /* 0x0004000001847983 */ /* 0x000ee80000100800 */
[----:B------:R-:W3:Y:S01]  /*cf5f0*/  LDL R133, [R1+0x404] ;  /* 0x0004040001857983 */ /* 0x000ee20000100800 */
        /* <DEDUP_REMOVED lines=10> */
[----:B------:R-:W4:Y:S04]  /*cf6a0*/  LDL R117, [R1+0x414] ;  /* 0x0004140001757983 */ /* 0x000f280000100800 */
[----:B------:R-:W4:Y:S01]  /*cf6b0*/  LDL.LU.64 R242, [R1+0x8b88] ;  /* 0x008b880001f27983 */ /* 0x000f220000300a00 */
[C---:B--2---:R-:W-:Y:S03]  /*cf6c0*/  HMMA.1688.F32.TF32 R120, R104.reuse, R240, R120 ;  /* 0x000000f06878723c */ /* 0x044fe60000081078 */
[----:B------:R-:W2:Y:S03]  /*cf6d0*/  LDL.LU.64 R240, [R1+0x8b80] ;  /* 0x008b800001f07983 */ /* 0x000ea60000300a00 */
[----:B------:R-:W-:-:S15]  /*cf6e0*/  HMMA.1688.F32.TF32 R4, R104, R232, R4 ;  /* 0x000000e86804723c */ /* 0x000fde0000081004 */
[----:B------:R-:W-:-:S02]  /*cf6f0*/  NOP ;  /* 0x0000000000007918 */ /* 0x000fc40000000000 */
[----:B------:R-:W-:Y:S04]  /*cf700*/  STL.64 [R1+0x8b68], R122 ;  /* 0x008b687a01007387 */ /* 0x000fe80000100a00 */
[----:B------:R-:W-:Y:S01]  /*cf710*/  STL.64 [R1+0x8b60], R120 ;  /* 0x008b607801007387 */ /* 0x000fe20000100a00 */
[C---:B---3--:R-:W-:Y:S03]  /*cf720*/  HMMA.1688.F32.TF32 R124, R104.reuse, R132, R124 ;  /* 0x00000084687c723c */ /* 0x048fe6000008107c */
[----:B------:R-:W-:Y:S04]  /*cf730*/  LDS R132, [R3+UR10+0x2c280] ;  /* 0x02c2800a03847984 */ /* 0x000fe80008000800 */
[----:B------:R-:W1:Y:S01]  /*cf740*/  LDS R133, [R215+UR10+0x2c280] ;  /* 0x02c2800ad7857984 */ /* 0x000e620008000800 */
[----:B------:R-:W-:Y:S01]  /*cf750*/  IMAD.MOV.U32 R119, RZ, RZ, R252 ;  /* 0x000000ffff777224 */ /* 0x000fe200078e00fc */
[C---:B------:R-:W-:Y:S02]  /*cf760*/  HMMA.1688.F32.TF32 R8, R104.reuse, R136, R8 ;  /* 0x000000886808723c */ /* 0x040fe40000081008 */
[----:B------:R-:W-:Y:S04]  /*cf770*/  LDS R232, [R3+UR10+0x30280] ;  /* 0x0302800a03e87984 */ /* 0x000fe80008000800 */
[C---:B------:R-:W-:Y:S01]  /*cf780*/  HMMA.1688.F32.TF32 R12, R104.reuse, R16, R12 ;  /* 0x00000010680c723c */ /* 0x040fe2000008100c */
[----:B------:R-:W3:Y:S05]  /*cf790*/  LDS R233, [R215+UR10+0x30280] ;  /* 0x0302800ad7e97984 */ /* 0x000eea0008000800 */
[----:B----4-:R-:W-:Y:S02]  /*cf7a0*/  HMMA.1688.F32.TF32 R128, R104, R116, R128 ;  /* 0x000000746880723c */ /* 0x010fe40000081080 */
[----:B------:R-:W-:Y:S04]  /*cf7b0*/  STL.64 [R1+0x8b58], R126 ;  /* 0x008b587e01007387 */ /* 0x000fe80000100a00 */
[----:B------:R-:W-:-:S15]  /*cf7c0*/  STL.64 [R1+0x8b50], R124 ;  /* 0x008b507c01007387 */ /* 0x000fde0000100a00 */
[----:B------:R-:W-:-:S02]  /*cf7d0*/  NOP ;  /* 0x0000000000007918 */ /* 0x000fc40000000000 */
[----:B------:R-:W-:Y:S04]  /*cf7e0*/  STL.64 [R1+0x8b48], R130 ;  /* 0x008b488201007387 */ /* 0x000fe80000100a00 */
[----:B------:R-:W-:Y:S04]  /*cf7f0*/  STL.64 [R1+0x8b40], R128 ;  /* 0x008b408001007387 */ /* 0x000fe80000100a00 */
[----:B------:R4:W-:Y:S04]  /*cf800*/  STL.64 [R1+0x8b38], R6 ;  /* 0x008b380601007387 */ /* 0x0009e80000100a00 */
[----:B------:R3:W-:Y:S04]  /*cf810*/  STL.64 [R1+0x8b30], R4 ;  /* 0x008b300401007387 */ /* 0x0007e80000100a00 */
[----:B------:R-:W1:Y:S01]  /*cf820*/  LDL R118, [R1+0x3e8] ;  /* 0x0003e80001767983 */ /* 0x000e620000100800 */
[C---:B------:R-:W-:Y:S03]  /*cf830*/  HMMA.1688.F32.TF32 R20, R104.reuse, R188, R20 ;  /* 0x000000bc6814723c */ /* 0x040fe60000081014 */
[----:B----4-:R-:W4:Y:S03]  /*cf840*/  LDL R6, [R1+0x418] ;  /* 0x0004180001067983 */ /* 0x010f260000100800 */
[C---:B------:R-:W-:Y:S01]  /*cf850*/  HMMA.1688.F32.TF32 R24, R104.reuse, R192, R24 ;  /* 0x000000c06818723c */ /* 0x040fe20000081018 */
[----:B------:R-:W4:Y:S04]  /*cf860*/  LDL R7, [R1+0x41c] ;  /* 0x00041c0001077983 */ /* 0x000f280000100800 */
[----:B------:R-:W3:Y:S01]  /*cf870*/  LDL R130, [R1+0x408] ;  /* 0x0004080001827983 */ /* 0x000ee20000100800 */
[C---:B------:R-:W-:Y:S03]  /*cf880*/  HMMA.1688.F32.TF32 R28, R104.reuse, R196, R28 ;  /* 0x000000c4681c723c */ /* 0x040fe6000008101c */
[----:B------:R-:W3:Y:S03]  /*cf890*/  LDL R131, [R1+0x40c] ;  /* 0x00040c0001837983 */ /* 0x000ee60000100800 */
[C---:B------:R-:W-:Y:S01]  /*cf8a0*/  HMMA.1688.F32.TF32 R32, R104.reuse, R200, R32 ;  /* 0x000000c86820723c */ /* 0x040fe20000081020 */
[----:B------:R-:W4:Y:S04]  /*cf8b0*/  LDL R126, [R1+0x3d8] ;  /* 0x0003d800017e7983 */ /* 0x000f280000100800 */
[----:B------:R-:W4:Y:S01]  /*cf8c0*/  LDL R127, [R1+0x3dc] ;  /* 0x0003dc00017f7983 */ /* 0x000f220000100800 */
[C---:B------:R-:W-:Y:S03]  /*cf8d0*/  HMMA.1688.F32.TF32 R36, R104.reuse, R204, R36 ;  /* 0x000000cc6824723c */ /* 0x040fe60000081024 */
[----:B------:R-:W3:Y:S03]  /*cf8e0*/  LDL R122, [R1+0x3f8] ;  /* 0x0003f800017a7983 */ /* 0x000ee60000100800 */
[C---:B------:R-:W-:Y:S01]  /*cf8f0*/  HMMA.1688.F32.TF32 R40, R104.reuse, R208, R40 ;  /* 0x000000d06828723c */ /* 0x040fe20000081028 */
[----:B------:R-:W3:Y:S05]  /*cf900*/  LDL R123, [R1+0x3fc] ;  /* 0x0003fc00017b7983 */ /* 0x000eea0000100800 */
        /* <DEDUP_REMOVED lines=22> */
[----:B------:R-:W3:Y:S01]  /*cfa70*/  LDL.LU.64 R116, [R1+0x8b70] ;  /* 0x008b700001747983 */ /* 0x000ee20000300a00 */
[C---:B------:R-:W-:Y:S03]  /*cfa80*/  HMMA.1688.F32.TF32 R28, R132.reuse, R198, R28 ;  /* 0x000000c6841c723c */ /* 0x040fe6000008101c */
[----:B------:R-:W-:Y:S03]  /*cfa90*/  LDS R104, [R3+UR10+0x34280] ;  /* 0x0342800a03687984 */ /* 0x000fe60008000800 */
[C---:B---3--:R-:W-:Y:S01]  /*cfaa0*/  HMMA.1688.F32.TF32 R116, R132.reuse, R122, R116 ;  /* 0x0000007a8474723c */ /* 0x048fe20000081074 */
[----:B------:R-:W4:Y:S04]  /*cfab0*/  LDL.LU.64 R122, [R1+0x8b68] ;  /* 0x008b6800017a7983 */ /* 0x000f280000300a00 */
[----:B------:R-:W4:Y:S02]  /*cfac0*/  LDL.LU.64 R120, [R1+0x8b60] ;  /* 0x008b600001787983 */ /* 0x000f240000300a00 */
[C---:B----4-:R-:W-:Y:S02]  /*cfad0*/  HMMA.1688.F32.TF32 R120, R132.reuse, R126, R120 ;  /* 0x0000007e8478723c */ /* 0x050fe40000081078 */
        /* <DEDUP_REMOVED lines=13> */
[----:B---3--:R-:W-:Y:S01]  /*cfbb0*/  HMMA.1688.F32.TF32 R128, R132, R6, R128 ;  /* 0x000000068480723c */ /* 0x008fe20000081080 */
        /* <DEDUP_REMOVED lines=22> */
[----:B-1----:R-:W3:Y:S04]  /*cfd20*/  LDL R240, [R1+0x1310] ;  /* 0x0013100001f07983 */ /* 0x002ee80000100800 */
[----:B------:R-:W3:Y:S01]  /*cfd30*/  LDL R241, [R1+0x1314] ;  /* 0x0013140001f17983 */ /* 0x000ee20000100800 */
[----:B------:R-:W-:-:S02]  /*cfd40*/  IMAD.MOV.U32 R242, RZ, RZ, R162 ;  /* 0x000000fffff27224 */ /* 0x000fc400078e00a2 */
[----:B------:R-:W-:Y:S01]  /*cfd50*/  IMAD.MOV.U32 R243, RZ, RZ, R163 ;  /* 0x000000fffff37224 */ /* 0x000fe200078e00a3 */
[----:B------:R-:W4:Y:S04]  /*cfd60*/  LDL.LU R162, [R1+0x8b2c] ;  /* 0x008b2c0001a27983 */ /* 0x000f280000300800 */
[----:B------:R-:W2:Y:S01]  /*cfd70*/  LDL.LU R163, [R1+0x8b28] ;  /* 0x008b280001a37983 */ /* 0x000ea20000300800 */
[----:B------:R-:W-:Y:S03]  /*cfd80*/  HMMA.1688.F32.TF32 R68, R132, R186, R68 ;  /* 0x000000ba8444723c */ /* 0x000fe60000081044 */
[----:B------:R-:W-:Y:S01]  /*cfd90*/  STL.64 [R1+0x8a68], R242 ;  /* 0x008a68f201007387 */ /* 0x000fe20000100a00 */
        /* <DEDUP_REMOVED lines=8> */
[----:B---3--:R-:W-:Y:S04]  /*cfe20*/  STL.64 [R1+0x8a60], R240 ;  /* 0x008a60f001007387 */ /* 0x008fe80000100a00 */
        /* <DEDUP_REMOVED lines=8> */
[----:B------:R-:W3:Y:S04]  /*cfeb0*/  LDL R248, [R1+0x11e0] ;  /* 0x0011e00001f87983 */ /* 0x000ee80000100800 */
        /* <DEDUP_REMOVED lines=17> */
[----:B------:R-:W3:Y:S04]  /*cffd0*/  LDL R204, [R1+0x1250] ;  /* 0x0012500001cc7983 */ /* 0x000ee80000100800 */
[----:B------:R-:W3:Y:S01]  /*cffe0*/  LDL R205, [R1+0x1254] ;  /* 0x0012540001cd7983 */ /* 0x000ee20000100800 */
[----:B------:R-:W-:Y:S03]  /*cfff0*/  HMMA.1688.F32.TF32 R44, R132, R218, R44 ;  /* 0x000000da842c723c */ /* 0x000fe6000008102c */
[----:B------:R-:W3:Y:S04]  /*d0000*/  LDL.64 R216, [R1+0x1240] ;  /* 0x0012400001d87983 */ /* 0x000ee80000100a00 */
[----:B------:R-:W3:Y:S04]  /*d0010*/  LDL.64 R218, [R1+0x1248] ;  /* 0x0012480001da7983 */ /* 0x000ee80000100a00 */
[----:B----4-:R-:W-:Y:S04]  /*d0020*/  STL [R1+0x87a4], R182 ;  /* 0x0087a4b601007387 */ /* 0x010fe80000100800 */
        /* <DEDUP_REMOVED lines=17> */
[C---:B---3--:R-:W-:Y:S03]  /*d0140*/  HMMA.1688.F32.TF32 R224, R232.reuse, R204, R224 ;  /* 0x000000cce8e0723c */ /* 0x048fe600000810e0 */
[----:B------:R-:W-:Y:S04]  /*d0150*/  STL [R1+0x8744], R142 ;  /* 0x0087448e01007387 */ /* 0x000fe80000100800 */
[----:B------:R-:W-:Y:S01]  /*d0160*/  STL [R1+0x8740], R143 ;  /* 0x0087408f01007387 */ /* 0x000fe20000100800 */
[----:B------:R-:W-:Y:S03]  /*d0170*/  HMMA.1688.F32.TF32 R124, R232, R208, R124 ;  /* 0x000000d0e87c723c */ /* 0x000fe6000008107c */
[----:B------:R-:W-:Y:S04]  /*d0180*/  STL [R1+0x873c], R146 ;  /* 0x00873c9201007387 */ /* 0x000fe80000100800 */
[----:B------:R-:W-:Y:S04]  /*d0190*/  STL [R1+0x8738], R147 ;  /* 0x0087389301007387 */ /* 0x000fe80000100800 */
[----:B------:R-:W2:Y:S04]  /*d01a0*/  LDL R204, [R1+0x1270] ;  /* 0x0012700001cc7983 */ /* 0x000ea80000100800 */
[----:B------:R-:W2:Y:S04]  /*d01b0*/  LDL R205, [R1+0x1274] ;  /* 0x0012740001cd7983 */ /* 0x000ea80000100800 */
[----:B------:R-:W3:Y:S04]  /*d01c0*/  LDL R208, [R1+0x1210] ;  /* 0x0012100001d07983 */ /* 0x000ee80000100800 */
[----:B------:R-:W3:Y:S04]  /*d01d0*/  LDL R209, [R1+0x1214] ;  /* 0x0012140001d17983 */ /* 0x000ee80000100800 */
        /* <DEDUP_REMOVED lines=48> */
[----:B------:R-:W4:Y:S04]  /*d04e0*/  LDL.64 R200, [R1+0x12e0] ;  /* 0x0012e00001c87983 */ /* 0x000f280000100a00 */
[----:B------:R-:W4:Y:S04]  /*d04f0*/  LDL R212, [R1+0x1330] ;  /* 0x0013300001d47983 */ /* 0x000f280000100800 */
[----:B------:R-:W4:Y:S01]  /*d0500*/  LDL R213, [R1+0x1334] ;  /* 0x0013340001d57983 */ /* 0x000f220000100800 */
[----:B------:R-:W-:Y:S01]  /*d0510*/  IMAD.MOV.U32 R252, RZ, RZ, R107 ;  /* 0x000000fffffc7224 */ /* 0x000fe200078e006b */
[C---:B------:R-:W-:Y:S02]  /*d0520*/  HMMA.1688.F32.TF32 R116, R232.reuse, R216, R116 ;  /* 0x000000d8e874723c */ /* 0x040fe40000081074 */
[----:B------:R-:W-:Y:S04]  /*d0530*/  LDS R107, [R215+UR10+0x36280] ;  /* 0x0362800ad76b7984 */ /* 0x000fe80008000800 */
[C---:B------:R-:W-:Y:S01]  /*d0540*/  HMMA.1688.F32.TF32 R120, R232.reuse, R220, R120 ;  /* 0x000000dce878723c */ /* 0x040fe20000081078 */
[----:B------:R-:W1:Y:S05]  /*d0550*/  LDS R106, [R3+UR10+0x36280] ;  /* 0x0362800a036a7984 */ /* 0x000e6a0008000800 */
[C---:B--2---:R-:W-:Y:S01]  /*d0560*/  HMMA.1688.F32.TF32 R128, R232.reuse, R204, R128 ;  /* 0x000000cce880723c */ /* 0x044fe20000081080 */
[----:B------:R-:W2:Y:S04]  /*d0570*/  LDL R204, [R1+0x1320] ;  /* 0x0013200001cc7983 */ /* 0x000ea80000100800 */
[----:B------:R-:W2:Y:S01]  /*d0580*/  LDL R205, [R1+0x1324] ;  /* 0x0013240001cd7983 */ /* 0x000ea20000100800 */
[C---:B---3--:R-:W-:Y:S03]  /*d0590*/  HMMA.1688.F32.TF32 R4, R232.reuse, R208, R4 ;  /* 0x000000d0e804723c */ /* 0x048fe60000081004 */
[----:B------:R-:W3:Y:S04]  /*d05a0*/  LDL R208, [R1+0x1340] ;  /* 0x0013400001d07983 */ /* 0x000ee80000100800 */
[----:B------:R-:W3:Y:S01]  /*d05b0*/  LDL R209, [R1+0x1344] ;  /* 0x0013440001d17983 */ /* 0x000ee20000100800 */
[C---:B----4-:R-:W-:Y:S03]  /*d05c0*/  HMMA.1688.F32.TF32 R24, R232.reuse, R28, R24 ;  /* 0x0000001ce818723c */ /* 0x050fe60000081018 */
[----:B------:R-:W4:Y:S04]  /*d05d0*/  LDL.LU.64 R30, [R1+0x8af8] ;  /* 0x008af800011e7983 */ /* 0x000f280000300a00 */
        /* <DEDUP_REMOVED lines=8> */
[C---:B------:R-:W-:Y:S06]  /*d0660*/  HMMA.1688.F32.TF32 R44, R232.reuse, R48, R44 ;  /* 0x00000030e82c723c */ /* 0x040fec000008102c */
[C---:B----4-:R-:W-:Y:S01]  /*d0670*/  HMMA.1688.F32.TF32 R36, R232.reuse, R40, R36 ;  /* 0x00000028e824723c */ /* 0x050fe20000081024 */
[----:B------:R-:W2:Y:S04]  /*d0680*/  LDL.LU.64 R40, [R1+0x8ac0] ;  /* 0x008ac00001287983 */ /* 0x000ea80000300a00 */
[----:B------:R-:W4:Y:S04]  /*d0690*/  LDL.LU.64 R50, [R1+0x8ab8] ;  /* 0x008ab80001327983 */ /* 0x000f280000300a00 */
[----:B------:R-:W4:Y:S04]  /*d06a0*/  LDL.LU.64 R48, [R1+0x8ab0] ;  /* 0x008ab00001307983 */ /* 0x000f280000300a00 */
[----:B------:R-:W3:Y:S01]  /*d06b0*/  LDL.LU.64 R54, [R1+0x8aa8] ;  /* 0x008aa80001367983 */ /* 0x000ee20000300a00 */
[C---:B----4-:R-:W-:Y:S03]  /*d06c0*/  HMMA.1688.F32.TF32 R48, R232.reuse, R52, R48 ;  /* 0x00000034e830723c */ /* 0x050fe60000081030 */
[----:B------:R-:W3:Y:S04]  /*d06d0*/  LDL.LU.64 R52, [R1+0x8aa0] ;  /* 0x008aa00001347983 */ /* 0x000ee80000300a00 */
[----:B------:R-:W4:Y:S01]  /*d06e0*/  LDL.LU.64 R58, [R1+0x8a98] ;  /* 0x008a9800013a7983 */ /* 0x000f220000300a00 */
[C---:B---3--:R-:W-:Y:S03]  /*d06f0*/  HMMA.1688.F32.TF32 R52, R232.reuse, R56, R52 ;  /* 0x00000038e834723c */ /* 0x048fe60000081034 */
        /* <DEDUP_REMOVED lines=8> */
[C---:B------:R-:W-:Y:S06]  /*d0780*/  HMMA.1688.F32.TF32 R68, R232.reuse, R136, R68 ;  /* 0x00000088e844723c */ /* 0x040fec0000081044 */
[C---:B------:R-:W-:Y:S06]  /*d0790*/  HMMA.1688.F32.TF32 R72, R232.reuse, R16, R72 ;  /* 0x00000010e848723c */ /* 0x040fec0000081048 */
[C---:B----4-:R-:W-:Y:S01]  /*d07a0*/  HMMA.1688.F32.TF32 R64, R232.reuse, R240, R64 ;  /* 0x000000f0e840723c */ /* 0x050fe20000081040 */
[----:B------:R-:W4:Y:S04]  /*d07b0*/  LDL.LU.64 R240, [R1+0x8a60] ;  /* 0x008a600001f07983 */ /* 0x000f280000300a00 */
[----:B------:R-:W3:Y:S01]  /*d07c0*/  LDL.LU.64 R138, [R1+0x8a58] ;  /* 0x008a5800018a7983 */ /* 0x000ee20000300a00 */
[C---:B------:R-:W-:Y:S03]  /*d07d0*/  HMMA.1688.F32.TF32 R76, R232.reuse, R188, R76 ;  /* 0x000000bce84c723c */ /* 0x040fe6000008104c */
[----:B------:R-:W3:Y:S04]  /*d07e0*/  LDL.LU.64 R136, [R1+0x8a50] ;  /* 0x008a500001887983 */ /* 0x000ee80000300a00 */
[----:B------:R-:W3:Y:S01]  /*d07f0*/  LDL.LU.64 R18, [R1+0x8a48] ;  /* 0x008a480001127983 */ /* 0x000ee20000300a00 */
[C---:B--2---:R-:W-:Y:S03]  /*d0800*/  HMMA.1688.F32.TF32 R132, R232.reuse, R132, R40 ;  /* 0x00000084e884723c */ /* 0x044fe60000081028 */
[----:B------:R-:W2:Y:S04]  /*d0810*/  LDL.LU.64 R16, [R1+0x8a40] ;  /* 0x008a400001107983 */ /* 0x000ea80000300a00 */
[----:B------:R-:W2:Y:S01]  /*d0820*/  LDL.LU.64 R190, [R1+0x8a38] ;  /* 0x008a380001be7983 */ /* 0x000ea20000300a00 */
[----:B------:R-:W-:Y:S01]  /*d0830*/  IMAD.MOV.U32 R41, RZ, RZ, R0 ;  /* 0x000000ffff297224 */ /* 0x000fe200078e0000 */
[----:B------:R-:W-:Y:S02]  /*d0840*/  HMMA.1688.F32.TF32 R80, R232, R192, R80 ;  /* 0x000000c0e850723c */ /* 0x000fe40000081050 */
[----:B------:R-:W2:Y:S01]  /*d0850*/  LDL.LU.64 R188, [R1+0x8a30] ;  /* 0x008a300001bc7983 */ /* 0x000ea20000300a00 */
[----:B------:R-:W-:-:S02]  /*d0860*/  IMAD.MOV.U32 R40, RZ, RZ, R2 ;  /* 0x000000ffff287224 */ /* 0x000fc400078e0002 */
[----:B------:R-:W-:Y:S01]  /*d0870*/  IMAD.MOV.U32 R0, RZ, RZ, R201 ;  /* 0x000000ffff007224 */ /* 0x000fe200078e00c9 */
[----:B------:R-:W2:Y:S01]  /*d0880*/  LDL.LU.64 R194, [R1+0x8a28] ;  /* 0x008a280001c27983 */ /* 0x000ea20000300a00 */
[C---:B------:R-:W-:Y:S01]  /*d0890*/  HMMA.1688.F32.TF32 R84, R232.reuse, R196, R84 ;  /* 0x000000c4e854723c */ /* 0x040fe20000081054 */
[----:B------:R-:W-:Y:S02]  /*d08a0*/  IMAD.MOV.U32 R2, RZ, RZ, R200 ;  /* 0x000000ffff027224 */ /* 0x000fe400078e00c8 */
[----:B------:R-:W2:Y:S04]  /*d08b0*/  LDL.LU.64 R192, [R1+0x8a20] ;  /* 0x008a200001c07983 */ /* 0x000ea80000300a00 */
[----:B------:R-:W2:Y:S01]  /*d08c0*/  LDL.LU.64 R198, [R1+0x8a18] ;  /* 0x008a180001c67983 */ /* 0x000ea20000300a00 */
[C---:B------:R-:W-:Y:S03]  /*d08d0*/  HMMA.1688.F32.TF32 R88, R232.reuse, R200, R88 ;  /* 0x000000c8e858723c */ /* 0x040fe60000081058 */
[----:B------:R-:W2:Y:S04]  /*d08e0*/  LDL.LU.64 R196, [R1+0x8a10] ;  /* 0x008a100001c47983 */ /* 0x000ea80000300a00 */
[----:B------:R-:W2:Y:S01]  /*d08f0*/  LDL.LU.64 R202, [R1+0x8a08] ;  /* 0x008a080001ca7983 */ /* 0x000ea20000300a00 */
[C---:B------:R-:W-:Y:S03]  /*d0900*/  HMMA.1688.F32.TF32 R108, R232.reuse, R204, R108 ;  /* 0x000000cce86c723c */ /* 0x040fe6000008106c */
[----:B------:R-:W2:Y:S04]  /*d0910*/  LDL.LU.64 R200, [R1+0x8a00] ;  /* 0x008a000001c87983 */ /* 0x000ea80000300a00 */
[----:B------:R-:W-:Y:S01]  /*d0920*/  STL [R1+0x8734], R0 ;  /* 0x0087340001007387 */ /* 0x000fe20000100800 */
[C---:B------:R-:W-:Y:S03]  /*d0930*/  HMMA.1688.F32.TF32 R92, R232.reuse, R40, R92 ;  /* 0x00000028e85c723c */ /* 0x040fe6000008105c */
[----:B------:R-:W-:Y:S04]  /*d0940*/  STL [R1+0x8730], R2 ;  /* 0x0087300201007387 */ /* 0x000fe80000100800 */
[----:B------:R-:W2:Y:S01]  /*d0950*/  LDL.LU.64 R206, [R1+0x89f8] ;  /* 0x0089f80001ce7983 */ /* 0x000ea20000300a00 */
[C---:B------:R-:W-:Y:S03]  /*d0960*/  HMMA.1688.F32.TF32 R112, R232.reuse, R208, R112 ;  /* 0x000000d0e870723c */ /* 0x040fe60000081070 */
[----:B------:R-:W2:Y:S04]  /*d0970*/  LDL.LU.64 R204, [R1+0x89f0] ;  /* 0x0089f00001cc7983 */ /* 0x000ea80000300a00 */
[----:B------:R-:W2:Y:S01]  /*d0980*/  LDL.LU.64 R210, [R1+0x89e8] ;  /* 0x0089e80001d27983 */ /* 0x000ea20000300a00 */
[C---:B------:R-:W-:Y:S03]  /*d0990*/  HMMA.1688.F32.TF32 R236, R232.reuse, R212, R236 ;  /* 0x000000d4e8ec723c */ /* 0x040fe600000810ec */
[----:B------:R-:W-:Y:S04]  /*d09a0*/  LDS R41, [R215+UR10+0x18300] ;  /* 0x0183000ad7297984 */ /* 0x000fe80008000800 */
[----:B------:R1:W-:Y:S01]  /*d09b0*/  LDS R43, [R215+UR10+0x1a300] ;  /* 0x01a3000ad72b7984 */ /* 0x0003e20008000800 */
[C---:B------:R-:W-:Y:S03]  /*d09c0*/  HMMA.1688.F32.TF32 R8, R232.reuse, R228, R8 ;  /* 0x000000e4e808723c */ /* 0x040fe60000081008 */
[----:B------:R-:W2:Y:S03]  /*d09d0*/  LDL.LU.64 R208, [R1+0x89e0] ;  /* 0x0089e00001d07983 */ /* 0x000ea60000300a00 */
[C---:B------:R-:W-:Y:S01]  /*d09e0*/  HMMA.1688.F32.TF32 R12, R232.reuse, R244, R12 ;  /* 0x000000f4e80c723c */ /* 0x040fe2000008100c */
[----:B-1----:R-:W2:Y:S04]  /*d09f0*/  LDL.LU.64 R214, [R1+0x89d8] ;  /* 0x0089d80001d67983 */ /* 0x002ea80000300a00 */
[----:B------:R-:W2:Y:S01]  /*d0a00*/  LDL.LU.64 R212, [R1+0x89d0] ;  /* 0x0089d00001d47983 */ /* 0x000ea20000300a00 */
[C---:B------:R-:W-:Y:S06]  /*d0a10*/  HMMA.1688.F32.TF32 R20, R232.reuse, R248, R20 ;  /* 0x000000f8e814723c */ /* 0x040fec0000081014 */
[C---:B------:R-:W-:Y:S01]  /*d0a20*/  HMMA.1688.F32.TF32 R96, R232.reuse, R184, R96 ;  /* 0x000000b8e860723c */ /* 0x040fe20000081060 */
[----:B------:R-:W-:Y:S01]  /*d0a30*/  IMAD.MOV.U32 R150, RZ, RZ, R219 ;  /* 0x000000ffff967224 */ /* 0x000fe200078e00db */
[----:B------:R-:W-:Y:S04]  /*d0a40*/  LDS R40, [R3+UR10+0x18300] ;  /* 0x0183000a03287984 */ /* 0x000fe80008000800 */
[----:B----4-:R-:W-:Y:S01]  /*d0a50*/  HMMA.1688.F32.TF32 R100, R232, R240, R100 ;  /* 0x000000f0e864723c */ /* 0x010fe20000081064 */
[----:B------:R-:W4:Y:S04]  /*d0a60*/  LDL R234, [R1+0x1258] ;  /* 0x0012580001ea7983 */ /* 0x000f280000100800 */
[----:B------:R-:W4:Y:S01]  /*d0a70*/  LDL R235, [R1+0x125c] ;  /* 0x00125c0001eb7983 */ /* 0x000f220000100800 */
[C---:B------:R-:W-:Y:S03]  /*d0a80*/  HMMA.1688.F32.TF32 R116, R104.reuse, R218, R116 ;  /* 0x000000da6874723c */ /* 0x040fe60000081074 */
[----:B------:R-:W1:Y:S03]  /*d0a90*/  LDS R42, [R3+UR10+0x1a300] ;  /* 0x01a3000a032a7984 */ /* 0x000e660008000800 */
[C---:B------:R-:W-:Y:S06]  /*d0aa0*/  HMMA.1688.F32.TF32 R120, R104.reuse, R222, R120 ;  /* 0x000000de6878723c */ /* 0x040fec0000081078 */
[----:B----4-:R-:W-:Y:S01]  /*d0ab0*/  HMMA.1688.F32.TF32 R232, R104, R234, R224 ;  /* 0x000000ea68e8723c */ /* 0x010fe200000810e0 */
[----:B------:R-:W4:-:S15]  /*d0ac0*/  LDL.64 R226, [R1+0x1218] ;  /* 0x0012180001e27983 */ /* 0x000f1e0000100a00 */
[----:B------:R-:W-:-:S07]  /*d0ad0*/  NOP ;  /* 0x0000000000007918 */ /* 0x000fce0000000000 */
[----:B------:R-:W-:Y:S04]  /*d0ae0*/  STL.64 [R1+0x2580], R232 ;  /* 0x002580e801007387 */ /* 0x000fe80000100a00 */
[----:B------:R3:W-:Y:S04]  /*d0af0*/  STL.64 [R1+0x2588], R234 ;  /* 0x002588ea01007387 */ /* 0x0007e80000100a00 */
[----:B---3--:R-:W3:Y:S04]  /*d0b00*/  LDL R234, [R1+0x11c8] ;  /* 0x0011c80001ea7983 */ /* 0x008ee80000100800 */
[----:B------:R-:W3:Y:S04]  /*d0b10*/  LDL R235, [R1+0x11cc] ;  /* 0x0011cc0001eb7983 */ /* 0x000ee80000100800 */
[----:B------:R-:W2:Y:S04]  /*d0b20*/  LDL.LU.64 R218, [R1+0x89c8] ;  /* 0x0089c80001da7983 */ /* 0x000ea80000300a00 */
[----:B------:R-:W-:Y:S04]  /*d0b30*/  STL.64 [R1+0x21a0], R116 ;  /* 0x0021a07401007387 */ /* 0x000fe80000100a00 */
[----:B------:R1:W-:Y:S04]  /*d0b40*/  STL.64 [R1+0x21a8], R118 ;  /* 0x0021a87601007387 */ /* 0x0003e80000100a00 */
[----:B------:R-:W2:Y:S04]  /*d0b50*/  LDL.LU.64 R216, [R1+0x89c0] ;  /* 0x0089c00001d87983 */ /* 0x000ea80000300a00 */
[----:B-1----:R-:W3:Y:S04]  /*d0b60*/  LDL.64 R118, [R1+0x1278] ;  /* 0x0012780001767983 */ /* 0x002ee80000100a00 */
[----:B------:R-:W-:Y:S04]  /*d0b70*/  STL [R1+0x8750], R150 ;  /* 0x0087509601007387 */ /* 0x000fe80000100800 */
[----:B------:R-:W2:Y:S04]  /*d0b80*/  LDL.LU.64 R222, [R1+0x89b8] ;  /* 0x0089b80001de7983 */ /* 0x000ea80000300a00 */
[----:B------:R-:W2:Y:S04]  /*d0b90*/  LDL.LU.64 R220, [R1+0x89b0] ;  /* 0x0089b00001dc7983 */ /* 0x000ea80000300a00 */
[----:B------:R-:W-:Y:S04]  /*d0ba0*/  STL.64 [R1+0x21f0], R120 ;  /* 0x0021f07801007387 */ /* 0x000fe80000100a00 */
[----:B------:R1:W-:Y:S04]  /*d0bb0*/  STL.64 [R1+0x21f8], R122 ;  /* 0x0021f87a01007387 */ /* 0x0003e80000100a00 */
[----:B-1----:R-:W2:Y:S01]  /*d0bc0*/  LDL.64 R122, [R1+0x1228] ;  /* 0x00122800017a7983 */ /* 0x002ea20000100a00 */
[C---:B------:R-:W-:Y:S06]  /*d0bd0*/  HMMA.1688.F32.TF32 R8, R104.reuse, R230, R8 ;  /* 0x000000e66808723c */ /* 0x040fec0000081008 */
[C---:B------:R-:W-:Y:S06]  /*d0be0*/  HMMA.1688.F32.TF32 R12, R104.reuse, R246, R12 ;  /* 0x000000f6680c723c */ /* 0x040fec000008100c */
[C---:B------:R-:W-:Y:S06]  /*d0bf0*/  HMMA.1688.F32.TF32 R20, R104.reuse, R250, R20 ;  /* 0x000000fa6814723c */ /* 0x040fec0000081014 */
[C---:B----4-:R-:W-:Y:S06]  /*d0c00*/  HMMA.1688.F32.TF32 R4, R104.reuse, R226, R4 ;  /* 0x000000e26804723c */ /* 0x050fec0000081004 */
[----:B------:R-:W-:Y:S01]  /*d0c10*/  IMAD.MOV.U32 R150, RZ, RZ, R227 ;  /* 0x000000ffff967224 */ /* 0x000fe200078e00e3 */
[----:B---3--:R-:W-:Y:S06]  /*d0c20*/  HMMA.1688.F32.TF32 R128, R104, R118, R128 ;  /* 0x000000766880723c */ /* 0x008fec0000081080 */
[----:B------:R-:W-:-:S02]  /*d0c30*/  IMAD.MOV.U32 R143, RZ, RZ, R119 ;  /* 0x000000ffff8f7224 */ /* 0x000fc400078e0077 */
[----:B------:R-:W-:Y:S01]  /*d0c40*/  IMAD.MOV.U32 R142, RZ, RZ, R118 ;  /* 0x000000ffff8e7224 */ /* 0x000fe200078e0076 */
[----:B--2---:R-:W-:Y:S06]  /*d0c50*/  HMMA.1688.F32.TF32 R124, R104, R122, R124 ;  /* 0x0000007a687c723c */ /* 0x004fec000008107c */
[----:B------:R-:W-:-:S15]  /*d0c60*/  MOV R151, R122 ;  /* 0x0000007a00977202 */ /* 0x000fde0000000f00 */
[----:B------:R-:W-:-:S02]  /*d0c70*/  NOP ;  /* 0x0000000000007918 */ /* 0x000fc40000000000 */
[----:B------:R-:W-:Y:S04]  /*d0c80*/  STL.64 [R1+0x2210], R124 ;  /* 0x0022107c01007387 */ /* 0x000fe80000100a00 */
[----:B------:R1:W-:Y:S04]  /*d0c90*/  STL.64 [R1+0x2218], R126 ;  /* 0x0022187e01007387 */ /* 0x0003e80000100a00 */
[----:B------:R-:W2:Y:S04]  /*d0ca0*/  LDL.64 R122, [R1+0x1178] ;  /* 0x00117800017a7983 */ /* 0x000ea80000100a00 */
[----:B-1----:R-:W3:Y:S04]  /*d0cb0*/  LDL.64 R126, [R1+0x1188] ;  /* 0x00118800017e7983 */ /* 0x002ee80000100a00 */
[----:B------:R1:W-:Y:S04]  /*d0cc0*/  STL [R1+0x8754], R151 ;  /* 0x0087549701007387 */ /* 0x0003e80000100800 */
[----:B------:R-:W-:Y:S04]  /*d0cd0*/  STL.64 [R1+0x2570], R128 ;  /* 0x0025708001007387 */ /* 0x000fe80000100a00 */
[----:B------:R4:W-:Y:S01]  /*d0ce0*/  STL.64 [R1+0x2578], R130 ;  /* 0x0025788201007387 */ /* 0x0009e20000100a00 */
[----:B-1----:R-:W-:-:S03]  /*d0cf0*/  IMAD.MOV.U32 R151, RZ, RZ, R226 ;  /* 0x000000ffff977224 */ /* 0x002fc600078e00e2 */
[----:B------:R-:W2:Y:S04]  /*d0d00*/  LDL.64 R118, [R1+0x1168] ;  /* 0x0011680001767983 */ /* 0x000ea80000100a00 */
[----:B----4-:R-:W4:Y:S04]  /*d0d10*/  LDL R130, [R1+0x1198] ;  /* 0x0011980001827983 */ /* 0x010f280000100800 */
[----:B------:R-:W4:Y:S04]  /*d0d20*/  LDL R131, [R1+0x119c] ;  /* 0x00119c0001837983 */ /* 0x000f280000100800 */
[----:B------:R-:W-:Y:S04]  /*d0d30*/  STL [R1+0x875c], R143 ;  /* 0x00875c8f01007387 */ /* 0x000fe80000100800 */
[----:B------:R-:W-:Y:S04]  /*d0d40*/  STL [R1+0x8758], R142 ;  /* 0x0087588e01007387 */ /* 0x000fe80000100800 */
[----:B------:R-:W-:Y:S04]  /*d0d50*/  STL.64 [R1+0x2560], R4 ;  /* 0x0025600401007387 */ /* 0x000fe80000100a00 */
[----:B------:R1:W-:Y:S04]  /*d0d60*/  STL.64 [R1+0x2568], R6 ;  /* 0x0025680601007387 */ /* 0x0003e80000100a00 */
[----:B------:R-:W2:Y:S04]  /*d0d70*/  LDL.64 R226, [R1+0x1158] ;  /* 0x0011580001e27983 */ /* 0x000ea80000100a00 */
[----:B-1----:R-:W4:Y:S04]  /*d0d80*/  LDL.64 R6, [R1+0x11a8] ;  /* 0x0011a80001067983 */ /* 0x002f280000100a00 */
[----:B------:R-:W-:Y:S04]  /*d0d90*/  STL [R1+0x8764], R150 ;  /* 0x0087649601007387 */ /* 0x000fe80000100800 */
[----:B------:R-:W-:Y:S04]  /*d0da0*/  STL [R1+0x8760], R151 ;  /* 0x0087609701007387 */ /* 0x000fe80000100800 */
[----:B------:R-:W2:Y:S04]  /*d0db0*/  LDL.LU.64 R230, [R1+0x89a8] ;  /* 0x0089a80001e67983 */ /* 0x000ea80000300a00 */
[----:B------:R-:W2:Y:S04]  /*d0dc0*/  LDL.LU.64 R228, [R1+0x89a0] ;  /* 0x0089a00001e47983 */ /* 0x000ea80000300a00 */
[----:B------:R-:W-:Y:S04]  /*d0dd0*/  STL.64 [R1+0x2550], R8 ;  /* 0x0025500801007387 */ /* 0x000fe80000100a00 */
[----:B------:R1:W-:Y:S04]  /*d0de0*/  STL.64 [R1+0x2558], R10 ;  /* 0x0025580a01007387 */ /* 0x0003e80000100a00 */
[----:B-1----:R-:W2:Y:S04]  /*d0df0*/  LDL R10, [R1+0x11b8] ;  /* 0x0011b800010a7983 */ /* 0x002ea80000100800 */
[----:B------:R-:W2:Y:S04]  /*d0e00*/  LDL R11, [R1+0x11bc] ;  /* 0x0011bc00010b7983 */ /* 0x000ea80000100800 */
        /* <DEDUP_REMOVED lines=9> */
[----:B------:R1:W-:Y:S02]  /*d0ea0*/  STL.64 [R1+0x2538], R22 ;  /* 0x0025381601007387 */ /* 0x0003e40000100a00 */
[----:B-1----:R-:W-:Y:S02]  /*d0eb0*/  HMMA.1688.F32.TF32 R20, R104, R234, R28 ;  /* 0x000000ea6814723c */ /* 0x002fe4000008101c */
[----:B------:R-:W2:Y:S01]  /*d0ec0*/  LDL.64 R234, [R1+0x1268] ;  /* 0x0012680001ea7983 */ /* 0x000ea20000100a00 */
[----:B---3--:R-:W-:-:S02]  /*d0ed0*/  IMAD.MOV.U32 R146, RZ, RZ, R126 ;  /* 0x000000ffff927224 */ /* 0x008fc400078e007e */
[----:B------:R-:W-:Y:S02]  /*d0ee0*/  IMAD.MOV.U32 R147, RZ, RZ, R127 ;  /* 0x000000ffff937224 */ /* 0x000fe400078e007f */
[----:B----4-:R-:W-:Y:S02]  /*d0ef0*/  IMAD.MOV.U32 R0, RZ, RZ, R6 ;  /* 0x000000ffff007224 */ /* 0x010fe400078e0006 */
[----:B------:R-:W-:Y:S01]  /*d0f00*/  IMAD.MOV.U32 R2, RZ, RZ, R7 ;  /* 0x000000ffff027224 */ /* 0x000fe200078e0007 */
[----:B--2---:R-:W-:-:S15]  /*d0f10*/  HMMA.1688.F32.TF32 R12, R104, R14, R24 ;  /* 0x0000000e680c723c */ /* 0x004fde0000081018 */
[----:B------:R-:W-:-:S08]  /*d0f20*/  NOP ;  /* 0x0000000000007918 */ /* 0x000fd00000000000 */
[----:B------:R-:W-:Y:S04]  /*d0f30*/  STL.64 [R1+0x2520], R12 ;  /* 0x0025200c01007387 */ /* 0x000fe80000100a00 */
[----:B------:R1:W-:Y:S02]  /*d0f40*/  STL.64 [R1+0x2528], R14 ;  /* 0x0025280e01007387 */ /* 0x0003e40000100a00 */
[C---:B-1----:R-:W-:Y:S06]  /*d0f50*/  HMMA.1688.F32.TF32 R12, R104.reuse, R10, R32 ;  /* 0x0000000a680c723c */ /* 0x042fec0000081020 */
[C---:B------:R-:W-:Y:S01]  /*d0f60*/  HMMA.1688.F32.TF32 R8, R104.reuse, R6, R36 ;  /* 0x000000066808723c */ /* 0x040fe20000081024 */
[----:B------:R-:W-:Y:S04]  /*d0f70*/  STL.64 [R1+0x2510], R20 ;  /* 0x0025101401007387 */ /* 0x000fe80000100a00 */
[----:B------:R-:W-:Y:S01]  /*d0f80*/  STL.64 [R1+0x2518], R22 ;  /* 0x0025181601007387 */ /* 0x000fe20000100a00 */
[C---:B------:R-:W-:Y:S11]  /*d0f90*/  HMMA.1688.F32.TF32 R4, R104.reuse, R126, R44 ;  /* 0x0000007e6804723c */ /* 0x040ff6000008102c */
[----:B------:R-:W-:Y:S04]  /*d0fa0*/  STL.64 [R1+0x2500], R12 ;  /* 0x0025000c01007387 */ /* 0x000fe80000100a00 */
[----:B------:R-:W-:Y:S04]  /*d0fb0*/  STL.64 [R1+0x2508], R14 ;  /* 0x0025080e01007387 */ /* 0x000fe80000100a00 */
[----:B------:R-:W-:Y:S04]  /*d0fc0*/  STL.64 [R1+0x24f0], R8 ;  /* 0x0024f00801007387 */ /* 0x000fe80000100a00 */
[----:B------:R1:W-:Y:S02]  /*d0fd0*/  STL.64 [R1+0x24f8], R10 ;  /* 0x0024f80a01007387 */ /* 0x0003e40000100a00 */
[----:B-1----:R-:W-:-:S15]  /*d0fe0*/  HMMA.1688.F32.TF32 R8, R104, R130, R132 ;  /* 0x000000826808723c */ /* 0x002fde0000081084 */
[----:B------:R-:W-:-:S08]  /*d0ff0*/  NOP ;  /* 0x0000000000007918 */ /* 0x000fd00000000000 */
[----:B------:R-:W-:Y:S04]  /*d1000*/  STL.64 [R1+0x24e0], R8 ;  /* 0x0024e00801007387 */ /* 0x000fe80000100a00 */
[----:B------:R1:W-:Y:S04]  /*d1010*/  STL.64 [R1+0x24e8], R10 ;  /* 0x0024e80a01007387 */ /* 0x0003e80000100a00 */
[----:B------:R-:W-:Y:S04]  /*d1020*/  STL.64 [R1+0x24d0], R4 ;  /* 0x0024d00401007387 */ /* 0x000fe80000100a00 */
[----:B------:R2:W-:Y:S04]  /*d1030*/  STL.64 [R1+0x24d8], R6 ;  /* 0x0024d80601007387 */ /* 0x0005e80000100a00 */
[----:B-1----:R-:W3:Y:S01]  /*d1040*/  LDL.64 R10, [R1+0x1288] ;  /* 0x00128800010a7983 */ /* 0x002ee20000100a00 */
[C---:B--2---:R-:W-:Y:S03]  /*d1050*/  HMMA.1688.F32.TF32 R4, R104.reuse, R122, R48 ;  /* 0x0000007a6804723c */ /* 0x044fe60000081030 */
[----:B------:R-:W-:Y:S04]  /*d1060*/  STL.64 [R1+0x8820], R146 ;  /* 0x0088209201007387 */ /* 0x000fe80000100a00 */
[----:B------:R-:W-:Y:S01]  /*d1070*/  STL.64 [R1+0x8818], R144 ;  /* 0x0088189001007387 */ /* 0x000fe20000100a00 */
[----:B------:R-:W-:-:S15]  /*d1080*/  HMMA.1688.F32.TF32 R12, R104, R118, R52 ;  /* 0x00000076680c723c */ /* 0x000fde0000081034 */
[----:B------:R-:W-:Y:S04]  /*d1090*/  STL.64 [R1+0x24c0], R4 ;  /* 0x0024c00401007387 */ /* 0x000fe80000100a00 */
[----:B------:R1:W-:Y:S04]  /*d10a0*/  STL.64 [R1+0x24c8], R6 ;  /* 0x0024c80601007387 */ /* 0x0003e80000100a00 */
[----:B------:R-:W2:Y:S04]  /*d10b0*/  LDL.64 R130, [R1+0x12a8] ;  /* 0x0012a80001827983 */ /* 0x000ea80000100a00 */
[----:B-1----:R-:W4:Y:S01]  /*d10c0*/  LDL.64 R6, [R1+0x1298] ;  /* 0x0012980001067983 */ /* 0x002f220000100a00 */
[----:B------:R-:W-:-:S02]  /*d10d0*/  IMAD.MOV.U32 R143, RZ, RZ, R122 ;  /* 0x000000ffff8f7224 */ /* 0x000fc400078e007a */
[----:B------:R-:W-:-:S05]  /*d10e0*/  IMAD.MOV.U32 R142, RZ, RZ, R123 ;  /* 0x000000ffff8e7224 */ /* 0x000fca00078e007b */
[----:B------:R-:W-:Y:S04]  /*d10f0*/  STL.64 [R1+0x8830], R142 ;  /* 0x0088308e01007387 */ /* 0x000fe80000100a00 */
[----:B------:R-:W-:Y:S04]  /*d1100*/  STL.64 [R1+0x8828], R140 ;  /* 0x0088288c01007387 */ /* 0x000fe80000100a00 */
[----:B------:R-:W-:Y:S04]  /*d1110*/  STL.64 [R1+0x24b0], R12 ;  /* 0x0024b00c01007387 */ /* 0x000fe80000100a00 */
[----:B------:R1:W-:Y:S04]  /*d1120*/  STL.64 [R1+0x24b8], R14 ;  /* 0x0024b80e01007387 */ /* 0x0003e80000100a00 */
[----:B------:R-:W2:Y:S01]  /*d1130*/  LDL.64 R126, [R1+0x12b8] ;  /* 0x0012b800017e7983 */ /* 0x000ea20000100a00 */
[----:B-1----:R-:W-:Y:S01]  /*d1140*/  HMMA.1688.F32.TF32 R12, R104, R226, R56 ;  /* 0x000000e2680c723c */ /* 0x002fe20000081038 */
[----:B------:R-:W-:Y:S01]  /*d1150*/  MOV R150, R118 ;  /* 0x0000007600967202 */ /* 0x000fe20000000f00 */
[----:B------:R-:W-:-:S05]  /*d1160*/  IMAD.MOV.U32 R151, RZ, RZ, R119 ;  /* 0x000000ffff977224 */ /* 0x000fca00078e0077 */
[----:B------:R-:W-:Y:S04]  /*d1170*/  STL.64 [R1+0x8840], R150 ;  /* 0x0088409601007387 */ /* 0x000fe80000100a00 */
[----:B------:R-:W-:-:S12]  /*d1180*/  STL.64 [R1+0x8838], R148 ;  /* 0x0088389401007387 */ /* 0x000fd80000100a00 */
[----:B------:R-:W-:Y:S04]  /*d1190*/  STL.64 [R1+0x24a0], R12 ;  /* 0x0024a00c01007387 */ /* 0x000fe80000100a00 */
[----:B------:R1:W-:Y:S04]  /*d11a0*/  STL.64 [R1+0x24a8], R14 ;  /* 0x0024a80e01007387 */ /* 0x0003e80000100a00 */
[----:B------:R-:W2:Y:S01]  /*d11b0*/  LDL.64 R122, [R1+0x12c8] ;  /* 0x0012c800017a7983 */ /* 0x000ea20000100a00 */
[----:B-1----:R-:W-:Y:S01]  /*d11c0*/  HMMA.1688.F32.TF32 R12, R104, R234, R60 ;  /* 0x000000ea680c723c */ /* 0x002fe2000008103c */
[----:B------:R-:W-:-:S02]  /*d11d0*/  IMAD.MOV.U32 R154, RZ, RZ, R226 ;  /* 0x000000ffff9a7224 */ /* 0x000fc400078e00e2 */
[----:B------:R-:W-:-:S05]  /*d11e0*/  IMAD.MOV.U32 R155, RZ, RZ, R227 ;  /* 0x000000ffff9b7224 */ /* 0x000fca00078e00e3 */
[----:B------:R-:W-:Y:S04]  /*d11f0*/  STL.64 [R1+0x8850], R154 ;  /* 0x0088509a01007387 */ /* 0x000fe80000100a00 */
[----:B------:R-:W-:Y:S11]  /*d1200*/  STL.64 [R1+0x8848], R152 ;  /* 0x0088489801007387 */ /* 0x000ff60000100a00 */
[----:B------:R-:W-:Y:S04]  /*d1210*/  STL.64 [R1+0x2490], R12 ;  /* 0x0024900c01007387 */ /* 0x000fe80000100a00 */
[----:B------:R3:W-:Y:S04]  /*d1220*/  STL.64 [R1+0x2498], R14 ;  /* 0x0024980e01007387 */ /* 0x0007e80000100a00 */
[----:B------:R-:W2:Y:S04]  /*d1230*/  LDL.64 R118, [R1+0x12d8] ;  /* 0x0012d80001767983 */ /* 0x000ea80000100a00 */
[----:B------:R-:W2:Y:S04]  /*d1240*/  LDL R226, [R1+0x12e8] ;  /* 0x0012e80001e27983 */ /* 0x000ea80000100800 */
[----:B------:R-:W2:Y:S01]  /*d1250*/  LDL R227, [R1+0x12ec] ;  /* 0x0012ec0001e37983 */ /* 0x000ea20000100800 */
[----:B------:R-:W-:-:S02]  /*d1260*/  IMAD.MOV.U32 R158, RZ, RZ, R234 ;  /* 0x000000ffff9e7224 */ /* 0x000fc400078e00ea */
[----:B------:R-:W-:Y:S01]  /*d1270*/  IMAD.MOV.U32 R159, RZ, RZ, R235 ;  /* 0x000000ffff9f7224 */ /* 0x000fe200078e00eb */
[----:B------:R-:W2:Y:S04]  /*d1280*/  LDL R234, [R1+0x12f8] ;  /* 0x0012f80001ea7983 */ /* 0x000ea80000100800 */
[----:B------:R-:W2:Y:S04]  /*d1290*/  LDL R235, [R1+0x12fc] ;  /* 0x0012fc0001eb7983 */ /* 0x000ea80000100800 */
[----:B------:R-:W-:Y:S04]  /*d12a0*/  STL.64 [R1+0x8860], R158 ;  /* 0x0088609e01007387 */ /* 0x000fe80000100a00 */
[----:B------:R-:W-:Y:S01]  /*d12b0*/  STL.64 [R1+0x8858], R156 ;  /* 0x0088589c01007387 */ /* 0x000fe20000100a00 */
[----:B---3--:R-:W-:Y:S06]  /*d12c0*/  HMMA.1688.F32.TF32 R12, R104, R10, R64 ;  /* 0x0000000a680c723c */ /* 0x008fec0000081040 */
[----:B------:R-:W-:-:S02]  /*d12d0*/  IMAD.MOV.U32 R162, RZ, RZ, R10 ;  /* 0x000000ffffa27224 */ /* 0x000fc400078e000a */
[----:B------:R-:W-:-:S15]  /*d12e0*/  IMAD.MOV.U32 R163, RZ, RZ, R11 ;  /* 0x000000ffffa37224 */ /* 0x000fde00078e000b */
[----:B------:R-:W-:Y:S04]  /*d12f0*/  STL.64 [R1+0x2480], R12 ;  /* 0x0024800c01007387 */ /* 0x000fe80000100a00 */
[----:B------:R-:W-:Y:S01]  /*d1300*/  STL.64 [R1+0x2488], R14 ;  /* 0x0024880e01007387 */ /* 0x000fe20000100a00 */
[----:B----4-:R-:W-:Y:S06]  /*d1310*/  HMMA.1688.F32.TF32 R8, R104, R6, R68 ;  /* 0x000000066808723c */ /* 0x010fec0000081044 */
[----:B------:R-:W-:-:S02]  /*d1320*/  IMAD.MOV.U32 R166, RZ, RZ, R6 ;  /* 0x000000ffffa67224 */ /* 0x000fc400078e0006 */
[----:B------:R-:W-:Y:S02]  /*d1330*/  IMAD.MOV.U32 R167, RZ, RZ, R7 ;  /* 0x000000ffffa77224 */ /* 0x000fe400078e0007 */
[C---:B--2---:R-:W-:Y:S01]  /*d1340*/  HMMA.1688.F32.TF32 R4, R104.reuse, R130, R72 ;  /* 0x000000826804723c */ /* 0x044fe20000081048 */
[----:B------:R-:W-:Y:S04]  /*d1350*/  STL.64 [R1+0x8870], R162 ;  /* 0x008870a201007387 */ /* 0x000fe80000100a00 */
[----:B------:R-:W-:Y:S08]  /*d1360*/  STL.64 [R1+0x8868], R160 ;  /* 0x008868a001007387 */ /* 0x000ff00000100a00 */
[----:B------:R-:W-:Y:S04]  /*d1370*/  STL.64 [R1+0x2470], R8 ;  /* 0x0024700801007387 */ /* 0x000fe80000100a00 */
[----:B------:R-:W-:Y:S04]  /*d1380*/  STL.64 [R1+0x2478], R10 ;  /* 0x0024780a01007387 */ /* 0x000fe80000100a00 */
[----:B------:R-:W-:Y:S04]  /*d1390*/  STL.64 [R1+0x8880], R166 ;  /* 0x008880a601007387 */ /* 0x000fe80000100a00 */
[----:B------:R-:W-:Y:S04]  /*d13a0*/  STL.64 [R1+0x8878], R164 ;  /* 0x008878a401007387 */ /* 0x000fe80000100a00 */
[----:B------:R-:W-:Y:S04]  /*d13b0*/  STL.64 [R1+0x2460], R4 ;  /* 0x0024600401007387 */ /* 0x000fe80000100a00 */
[----:B------:R1:W-:Y:S02]  /*d13c0*/  STL.64 [R1+0x2468], R6 ;  /* 0x0024680601007387 */ /* 0x0003e40000100a00 */
[----:B-1----:R-:W-:Y:S01]  /*d13d0*/  HMMA.1688.F32.TF32 R4, R104, R126, R76 ;  /* 0x0000007e6804723c */ /* 0x002fe2000008104c */
[----:B------:R-:W-:Y:S01]  /*d13e0*/  IMAD.MOV.U32 R170, RZ, RZ, R130 ;  /* 0x000000ffffaa7224 */ /* 0x000fe200078e0082 */
[----:B------:R-:W-:-:S05]  /*d13f0*/  MOV R171, R131 ;  /* 0x0000008300ab7202 */ /* 0x000fca0000000f00 */
[----:B------:R-:W-:Y:S04]  /*d1400*/  STL.64 [R1+0x8890], R170 ;  /* 0x008890aa01007387 */ /* 0x000fe80000100a00 */
[----:B------:R-:W-:-:S12]  /*d1410*/  STL.64 [R1+0x8888], R168 ;  /* 0x008888a801007387 */ /* 0x000fd80000100a00 */
[----:B------:R-:W-:Y:S04]  /*d1420*/  STL.64 [R1+0x2450], R4 ;  /* 0x0024500401007387 */ /* 0x000fe80000100a00 */
[----:B------:R1:W-:Y:S02]  /*d1430*/  STL.64 [R1+0x2458], R6 ;  /* 0x0024580601007387 */ /* 0x0003e40000100a00 */
[----:B-1----:R-:W-:Y:S01]  /*d1440*/  HMMA.1688.F32.TF32 R4, R104, R122, R80 ;  /* 0x0000007a6804723c */ /* 0x002fe20000081050 */
[----:B------:R-:W-:Y:S02]  /*d1450*/  IMAD.MOV.U32 R174, RZ, RZ, R126 ;  /* 0x000000ffffae7224 */ /* 0x000fe400078e007e */
[----:B------:R-:W-:-:S05]  /*d1460*/  IMAD.MOV.U32 R175, RZ, RZ, R127 ;  /* 0x000000ffffaf7224 */ /* 0x000fca00078e007f */
[----:B------:R-:W-:Y:S04]  /*d1470*/  STL.64 [R1+0x88a0], R174 ;  /* 0x0088a0ae01007387 */ /* 0x000fe80000100a00 */
[----:B------:R-:W-:Y:S11]  /*d1480*/  STL.64 [R1+0x8898], R172 ;  /* 0x008898ac01007387 */ /* 0x000ff60000100a00 */
[----:B------:R-:W-:Y:S04]  /*d1490*/  STL.64 [R1+0x2440], R4 ;  /* 0x0024400401007387 */ /* 0x000fe80000100a00 */
[----:B------:R1:W-:Y:S02]  /*d14a0*/  STL.64 [R1+0x2448], R6 ;  /* 0x0024480601007387 */ /* 0x0003e40000100a00 */
[----:B-1----:R-:W-:Y:S01]  /*d14b0*/  HMMA.1688.F32.TF32 R4, R104, R118, R84 ;  /* 0x000000766804723c */ /* 0x002fe20000081054 */
[----:B------:R-:W-:-:S02]  /*d14c0*/  IMAD.MOV.U32 R178, RZ, RZ, R122 ;  /* 0x000000ffffb27224 */ /* 0x000fc400078e007a */
[----:B------:R-:W-:-:S05]  /*d14d0*/  IMAD.MOV.U32 R179, RZ, RZ, R123 ;  /* 0x000000ffffb37224 */ /* 0x000fca00078e007b */
[----:B------:R-:W-:Y:S04]  /*d14e0*/  STL.64 [R1+0x88b0], R178 ;  /* 0x0088b0b201007387 */ /* 0x000fe80000100a00 */
[----:B------:R-:W-:Y:S11]  /*d14f0*/  STL.64 [R1+0x88a8], R176 ;  /* 0x0088a8b001007387 */ /* 0x000ff60000100a00 */
[----:B------:R-:W-:Y:S04]  /*d1500*/  STL.64 [R1+0x2430], R4 ;  /* 0x0024300401007387 */ /* 0x000fe80000100a00 */
[----:B------:R1:W-:Y:S02]  /*d1510*/  STL.64 [R1+0x2438], R6 ;  /* 0x0024380601007387 */ /* 0x0003e40000100a00 */
[----:B-1----:R-:W-:Y:S01]  /*d1520*/  HMMA.1688.F32.TF32 R4, R104, R226, R88 ;  /* 0x000000e26804723c */ /* 0x002fe20000081058 */
[----:B------:R-:W-:-:S02]  /*d1530*/  IMAD.MOV.U32 R182, RZ, RZ, R118 ;  /* 0x000000ffffb67224 */ /* 0x000fc400078e0076 */
[----:B------:R-:W-:-:S03]  /*d1540*/  IMAD.MOV.U32 R183, RZ, RZ, R119 ;  /* 0x000000ffffb77224 */ /* 0x000fc600078e0077 */
[C---:B------:R-:W-:Y:S06]  /*d1550*/  HMMA.1688.F32.TF32 R12, R104.reuse, R234, R92 ;  /* 0x000000ea680c723c */ /* 0x040fec000008105c */
[----:B------:R-:W-:Y:S01]  /*d1560*/  HMMA.1688.F32.TF32 R8, R104, R186, R96 ;  /* 0x000000ba6808723c */ /* 0x000fe20000081060 */
[----:B------:R-:W-:Y:S04]  /*d1570*/  STL.64 [R1+0x88c0], R182 ;  /* 0x0088c0b601007387 */ /* 0x000fe80000100a00 */
[----:B------:R-:W-:Y:S01]  /*d1580*/  STL.64 [R1+0x88b8], R180 ;  /* 0x0088b8b401007387 */ /* 0x000fe20000100a00 */
[----:B------:R-:W-:-:S02]  /*d1590*/  IMAD.MOV.U32 R154, RZ, RZ, R220 ;  /* 0x000000ffff9a7224 */ /* 0x000fc400078e00dc */
[----:B------:R-:W-:Y:S02]  /*d15a0*/  IMAD.MOV.U32 R155, RZ, RZ, R221 ;  /* 0x000000ffff9b7224 */ /* 0x000fe400078e00dd */
[----:B------:R-:W-:Y:S01]  /*d15b0*/  IMAD.MOV.U32 R162, RZ, RZ, R228 ;  /* 0x000000ffffa27224 */ /* 0x000fe200078e00e4 */
[----:B------:R-:W-:Y:S04]  /*d15c0*/  STL.64 [R1+0x2420], R4 ;  /* 0x0024200401007387 */ /* 0x000fe80000100a00 */
[----:B------:R1:W-:Y:S01]  /*d15d0*/  STL.64 [R1+0x2428], R6 ;  /* 0x0024280601007387 */ /* 0x0003e20000100a00 */
[----:B------:R-:W-:Y:S01]  /*d15e0*/  IMAD.MOV.U32 R163, RZ, RZ, R229 ;  /* 0x000000ffffa37224 */ /* 0x000fe200078e00e5 */
[----:B------:R-:W-:Y:S01]  /*d15f0*/  MOV R166, R245 ;  /* 0x000000f500a67202 */ /* 0x000fe20000000f00 */
[----:B------:R-:W-:Y:S01]  /*d1600*/  IMAD.MOV.U32 R167, RZ, RZ, R244 ;  /* 0x000000ffffa77224 */ /* 0x000fe200078e00f4 */
[----:B------:R-:W-:Y:S01]  /*d1610*/  LDS R234, [R3+UR10+0x22300] ;  /* 0x0223000a03ea7984 */ /* 0x000fe20008000800 */
[----:B-1----:R-:W-:Y:S03]  /*d1620*/  HMMA.1688.F32.TF32 R4, R104, R242, R100 ;  /* 0x000000f26804723c */ /* 0x002fe60000081064 */
[----:B------:R-:W-:Y:S04]  /*d1630*/  STL.64 [R1+0x2410], R12 ;  /* 0x0024100c01007387 */ /* 0x000fe80000100a00 */
[----:B------:R1:W-:Y:S04]  /*d1640*/  STL.64 [R1+0x2418], R14 ;  /* 0x0024180e01007387 */ /* 0x0003e80000100a00 */
[----:B------:R-:W2:Y:S04]  /*d1650*/  LDL R152, [R1+0xc0] ;  /* 0x0000c00001987983 */ /* 0x000ea80000100800 */
[----:B------:R-:W-:Y:S04]  /*d1660*/  STL.64 [R1+0x2400], R8 ;  /* 0x0024000801007387 */ /* 0x000fe80000100a00 */
[----:B------:R3:W-:Y:S04]  /*d1670*/  STL.64 [R1+0x2408], R10 ;  /* 0x0024080a01007387 */ /* 0x0007e80000100a00 */
[----:B------:R-:W-:Y:S04]  /*d1680*/  STL.64 [R1+0x23f0], R4 ;  /* 0x0023f00401007387 */ /* 0x000fe80000100a00 */
[----:B------:R4:W-:Y:S04]  /*d1690*/  STL.64 [R1+0x23f8], R6 ;  /* 0x0023f80601007387 */ /* 0x0009e80000100a00 */
[----:B------:R-:W2:Y:S04]  /*d16a0*/  LDL R153, [R1+0xc4] ;  /* 0x0000c40001997983 */ /* 0x000ea80000100800 */
[----:B------:R-:W2:Y:S04]  /*d16b0*/  LDL.LU R220, [R1+0x897c] ;  /* 0x00897c0001dc7983 */ /* 0x000ea80000300800 */
[----:B------:R-:W2:Y:S04]  /*d16c0*/  LDL.LU R221, [R1+0x8978] ;  /* 0x0089780001dd7983 */ /* 0x000ea80000300800 */
[----:B------:R-:W2:Y:S04]  /*d16d0*/  LDL R160, [R1+0xa0] ;  /* 0x0000a00001a07983 */ /* 0x000ea80000100800 */
        /* <DEDUP_REMOVED lines=13> */
[----:B------:R-:W2:Y:S04]  /*d17b0*/  LDL R120, [R1] ;  /* 0x0000000001787983 */ /* 0x000ea80000100800 */
[----:B------:R-:W2:Y:S04]  /*d17c0*/  LDL R121, [R1+0x4] ;  /* 0x0000040001797983 */ /* 0x000ea80000100800 */
[----:B------:R-:W2:Y:S04]  /*d17d0*/  LDL.LU R224, [R1+0xe80] ;  /* 0x000e800001e07983 */ /* 0x000ea80000300800 */
[----:B------:R-:W2:Y:S04]  /*d17e0*/  LDL.LU R225, [R1+0xe84] ;  /* 0x000e840001e17983 */ /* 0x000ea80000300800 */
[----:B------:R-:W2:Y:S04]  /*d17f0*/  LDL.LU R226, [R1+0xe88] ;  /* 0x000e880001e27983 */ /* 0x000ea80000300800 */
[----:B------:R-:W2:Y:S04]  /*d1800*/  LDL.LU R227, [R1+0xe8c] ;  /* 0x000e8c0001e37983 */ /* 0x000ea80000300800 */
[----:B-1----:R-:W2:Y:S04]  /*d1810*/  LDL R14, [R1+0x1328] ;  /* 0x00132800010e7983 */ /* 0x002ea80000100800 */
[----:B------:R-:W2:Y:S04]  /*d1820*/  LDL R15, [R1+0x132c] ;  /* 0x00132c00010f7983 */ /* 0x000ea80000100800 */
[----:B---3--:R-:W3:Y:S04]  /*d1830*/  LDL R10, [R1+0x1348] ;  /* 0x00134800010a7983 */ /* 0x008ee80000100800 */
[----:B------:R-:W3:Y:S04]  /*d1840*/  LDL R11, [R1+0x134c] ;  /* 0x00134c00010b7983 */ /* 0x000ee80000100800 */
[----:B----4-:R-:W4:Y:S04]  /*d1850*/  LDL R6, [R1+0x1338] ;  /* 0x0013380001067983 */ /* 0x010f280000100800 */
[----:B------:R-:W4:Y:S04]  /*d1860*/  LDL R7, [R1+0x133c] ;  /* 0x00133c0001077983 */ /* 0x000f280000100800 */
[----:B------:R-:W4:Y:S04]  /*d1870*/  LDL.LU R116, [R1+0xe70] ;  /* 0x000e700001747983 */ /* 0x000f280000300800 */
[----:B------:R-:W4:Y:S04]  /*d1880*/  LDL.LU R117, [R1+0xe74] ;  /* 0x000e740001757983 */ /* 0x000f280000300800 */
[----:B------:R-:W4:Y:S04]  /*d1890*/  LDL.LU R118, [R1+0xe78] ;  /* 0x000e780001767983 */ /* 0x000f280000300800 */
[----:B------:R-:W4:Y:S04]  /*d18a0*/  LDL.LU R119, [R1+0xe7c] ;  /* 0x000e7c0001777983 */ /* 0x000f280000300800 */
[----:B------:R-:W4:Y:S04]  /*d18b0*/  LDL.LU R128, [R1+0xe60] ;  /* 0x000e600001807983 */ /* 0x000f280000300800 */
[----:B------:R-:W4:Y:S01]  /*d18c0*/  LDL.LU R129, [R1+0xe64] ;  /* 0x000e640001817983 */ /* 0x000f220000300800 */
[----:B------:R-:W-:-:S03]  /*d18d0*/  IMAD.MOV.U32 R182, RZ, RZ, R248 ;  /* 0x000000ffffb67224 */ /* 0x000fc600078e00f8 */
[----:B------:R-:W4:Y:S04]  /*d18e0*/  LDL.LU R130, [R1+0xe68] ;  /* 0x000e680001827983 */ /* 0x000f280000300800 */
[----:B------:R-:W4:Y:S01]  /*d18f0*/  LDL.LU R131, [R1+0xe6c] ;  /* 0x000e6c0001837983 */ /* 0x000f220000300800 */
[----:B------:R-:W-:Y:S02]  /*d1900*/  IMAD.MOV.U32 R183, RZ, RZ, R249 ;  /* 0x000000ffffb77224 */ /* 0x000fe400078e00f9 */
[----:B--2---:R-:W-:Y:S02]  /*d1910*/  IMAD.MOV.U32 R181, RZ, RZ, R245 ;  /* 0x000000ffffb57224 */ /* 0x004fe400078e00f5 */
[----:B------:R-:W-:Y:S02]  /*d1920*/  IMAD.MOV.U32 R180, RZ, RZ, R244 ;  /* 0x000000ffffb47224 */ /* 0x000fe400078e00f4 */
[----:B------:R-:W2:Y:S04]  /*d1930*/  LDL.LU R244, [R1+0x8964] ;  /* 0x0089640001f47983 */ /* 0x000ea80000300800 */
[----:B------:R-:W2:Y:S04]  /*d1940*/  LDL.LU R245, [R1+0x8960] ;  /* 0x0089600001f57983 */ /* 0x000ea80000300800 */
[----:B------:R-:W2:Y:S04]  /*d1950*/  LDL.LU R248, [R1+0x895c] ;  /* 0x00895c0001f87983 */ /* 0x000ea80000300800 */
[----:B------:R-:W2:Y:S04]  /*d1960*/  LDL.LU R249, [R1+0x8958] ;  /* 0x0089580001f97983 */ /* 0x000ea80000300800 */
        /* <DEDUP_REMOVED lines=10> */
[C---:B------:R-:W-:Y:S03]  /*d1a10*/  HMMA.1688.F32.TF32 R12, R104.reuse, R14, R108 ;  /* 0x0000000e680c723c */ /* 0x040fe6000008106c */
[----:B------:R-:W2:Y:S04]  /*d1a20*/  LDL.64 R140, [R1+0xe0] ;  /* 0x0000e000018c7983 */ /* 0x000ea80000100a00 */
[----:B------:R-:W2:Y:S01]  /*d1a30*/  LDL.64 R142, [R1+0xe8] ;  /* 0x0000e800018e7983 */ /* 0x000ea20000100a00 */
[C---:B---3--:R-:W-:Y:S03]  /*d1a40*/  HMMA.1688.F32.TF32 R8, R104.reuse, R10, R112 ;  /* 0x0000000a6808723c */ /* 0x048fe60000081070 */
[----:B------:R-:W3:Y:S04]  /*d1a50*/  LDL.64 R144, [R1+0xf0] ;  /* 0x0000f00001907983 */ /* 0x000ee80000100a00 */
[----:B------:R-:W3:Y:S01]  /*d1a60*/  LDL.64 R146, [R1+0xf8] ;  /* 0x0000f80001927983 */ /* 0x000ee20000100a00 */
[----:B----4-:R-:W-:Y:S03]  /*d1a70*/  HMMA.1688.F32.TF32 R4, R104, R6, R236 ;  /* 0x000000066804723c */ /* 0x010fe600000810ec */
[----:B------:R-:W4:Y:S04]  /*d1a80*/  LDL.64 R184, [R1+0x100] ;  /* 0x0001000001b87983 */ /* 0x000f280000100a00 */
[----:B------:R-:W4:Y:S04]  /*d1a90*/  LDL.64 R186, [R1+0x108] ;  /* 0x0001080001ba7983 */ /* 0x000f280000100a00 */
[----:B------:R-:W3:Y:S04]  /*d1aa0*/  LDL.64 R240, [R1+0x110] ;  /* 0x0001100001f07983 */ /* 0x000ee80000100a00 */
[----:B------:R-:W4:Y:S04]  /*d1ab0*/  LDL.64 R242, [R1+0x118] ;  /* 0x0001180001f27983 */ /* 0x000f280000100a00 */
[----:B------:R1:W-:Y:S04]  /*d1ac0*/  STL.64 [R1+0x23e0], R12 ;  /* 0x0023e00c01007387 */ /* 0x0003e80000100a00 */
[----:B------:R1:W-:Y:S04]  /*d1ad0*/  STL.64 [R1+0x23e8], R14 ;  /* 0x0023e80e01007387 */ /* 0x0003e80000100a00 */
[----:B------:R1:W-:Y:S04]  /*d1ae0*/  STL.64 [R1+0x23d0], R8 ;  /* 0x0023d00801007387 */ /* 0x0003e80000100a00 */
[----:B------:R-:W-:Y:S01]  /*d1af0*/  STL.64 [R1+0x23d8], R10 ;  /* 0x0023d80a01007387 */ /* 0x000fe20000100a00 */
[----:B------:R-:W-:Y:S01]  /*d1b00*/  HMMA.1688.F32.TF32 R120, R40, R120, R128 ;  /* 0x000000782878723c */ /* 0x000fe20000081080 */
[----:B------:R-:W-:-:S02]  /*d1b10*/  LOP3.LUT R235, R3, 0x20, RZ, 0x3c, !PT ;  /* 0x0000002003eb7812 */ /* 0x000fc400078e3cff */
[----:B------:R-:W-:Y:S03]  /*d1b20*/  LDS R236, [R3+UR10+0x1c300] ;  /* 0x01c3000a03ec7984 */ /* 0x000fe60008000800 */
[C---:B------:R-:W-:Y:S01]  /*d1b30*/  HMMA.1688.F32.TF32 R124, R40.reuse, R232, R124 ;  /* 0x000000e8287c723c */ /* 0x040fe2000008107c */
[----:B------:R-:W-:Y:S04]  /*d1b40*/  LDS R238, [R3+UR10+0x1e300] ;  /* 0x01e3000a03ee7984 */ /* 0x000fe80008000800 */
[----:B------:R-:W-:Y:S04]  /*d1b50*/  LDS R237, [R235+UR10+0x1c300] ;  /* 0x01c3000aebed7984 */ /* 0x000fe80008000800 */
[----:B------:R-:W4:Y:S04]  /*d1b60*/  LDS R239, [R235+UR10+0x1e300] ;  /* 0x01e3000aebef7984 */ /* 0x000f280008000800 */
[----:B------:R-:W-:Y:S04]  /*d1b70*/  LDS R233, [R235+UR10+0x20300] ;  /* 0x0203000aebe97984 */ /* 0x000fe80008000800 */
[----:B------:R-:W-:Y:S04]  /*d1b80*/  LDS R232, [R3+UR10+0x20300] ;  /* 0x0203000a03e87984 */ /* 0x000fe80008000800 */
[----:B------:R-:W4:Y:S04]  /*d1b90*/  LDS R235, [R235+UR10+0x22300] ;  /* 0x0223000aebeb7984 */ /* 0x000f280008000800 */
[----:B--2---:R-:W-:Y:S04]  /*d1ba0*/  STL [R1+0x85d4], R248 ;  /* 0x0085d4f801007387 */ /* 0x004fe80000100800 */
[----:B------:R2:W-:Y:S04]  /*d1bb0*/  STL.64 [R1+0x23c0], R4 ;  /* 0x0023c00401007387 */ /* 0x0005e80000100a00 */
[----:B------:R-:W-:Y:S04]  /*d1bc0*/  STL.64 [R1+0x23c8], R6 ;  /* 0x0023c80601007387 */ /* 0x000fe80000100a00 */
[----:B------:R-:W-:Y:S04]  /*d1bd0*/  STL [R1+0x85d0], R249 ;  /* 0x0085d0f901007387 */ /* 0x000fe80000100800 */
[----:B------:R-:W-:Y:S04]  /*d1be0*/  STL [R1+0x85dc], R244 ;  /* 0x0085dcf401007387 */ /* 0x000fe80000100800 */
[----:B------:R3:W-:Y:S04]  /*d1bf0*/  STL [R1+0x85d8], R245 ;  /* 0x0085d8f501007387 */ /* 0x0007e80000100800 */
        /* <DEDUP_REMOVED lines=40> */
[----:B------:R-:W4:Y:S04]  /*d1e80*/  LDL R8, [R1+0x40] ;  /* 0x0000400001087983 */ /* 0x000f280000100800 */
[----:B------:R-:W4:Y:S04]  /*d1e90*/  LDL R9, [R1+0x44] ;  /* 0x0000440001097983 */ /* 0x000f280000100800 */
[----:B------:R-:W4:Y:S04]  /*d1ea0*/  LDL.LU R76, [R1+0xff0] ;  /* 0x000ff000014c7983 */ /* 0x000f280000300800 */
[----:B------:R-:W4:Y:S04]  /*d1eb0*/  LDL.LU R77, [R1+0xff4] ;  /* 0x000ff400014d7983 */ /* 0x000f280000300800 */
[----:B------:R-:W4:Y:S04]  /*d1ec0*/  LDL.LU R78, [R1+0xff8] ;  /* 0x000ff800014e7983 */ /* 0x000f280000300800 */
[----:B------:R-:W4:Y:S04]  /*d1ed0*/  LDL.LU R79, [R1+0xffc] ;  /* 0x000ffc00014f7983 */ /* 0x000f280000300800 */
[----:B--2---:R-:W2:Y:S04]  /*d1ee0*/  LDL R4, [R1+0x30] ;  /* 0x0000300001047983 */ /* 0x004ea80000100800 */
[----:B------:R-:W2:Y:S04]  /*d1ef0*/  LDL R5, [R1+0x34] ;  /* 0x0000340001057983 */ /* 0x000ea80000100800 */
[----:B------:R-:W4:Y:S04]  /*d1f00*/  LDL R128, [R1+0x20] ;  /* 0x0000200001807983 */ /* 0x000f280000100800 */
[----:B------:R-:W4:Y:S04]  /*d1f10*/  LDL R129, [R1+0x24] ;  /* 0x0000240001817983 */ /* 0x000f280000100800 */
        /* <DEDUP_REMOVED lines=25> */
[----:B------:R-:W2:Y:S01]  /*d20b0*/  LDL.LU R72, [R1+0xf00] ;  /* 0x000f000001487983 */ /* 0x000ea20000300800 */
[----:B---3--:R-:W-:-:S03]  /*d20c0*/  IMAD.MOV.U32 R245, RZ, RZ, R241 ;  /* 0x000000fffff57224 */ /* 0x008fc600078e00f1 */
[----:B------:R-:W3:Y:S01]  /*d20d0*/  LDL.LU R73, [R1+0xf04] ;  /* 0x000f040001497983 */ /* 0x000ee20000300800 */
[----:B------:R-:W-:-:S03]  /*d20e0*/  IMAD.MOV.U32 R244, RZ, RZ, R240 ;  /* 0x000000fffff47224 */ /* 0x000fc600078e00f0 */
[----:B------:R-:W3:Y:S04]  /*d20f0*/  LDL.LU R74, [R1+0xf08] ;  /* 0x000f0800014a7983 */ /* 0x000ee80000300800 */
[----:B------:R-:W3:Y:S04]  /*d2100*/  LDL.LU R75, [R1+0xf0c] ;  /* 0x000f0c00014b7983 */ /* 0x000ee80000300800 */
[----:B------:R1:W-:Y:S04]  /*d2110*/  STL.64 [R1+0x8948], R126 ;  /* 0x0089487e01007387 */ /* 0x0003e80000100a00 */
[----:B------:R-:W-:Y:S01]  /*d2120*/  STL.64 [R1+0x8940], R124 ;  /* 0x0089407c01007387 */ /* 0x000fe20000100a00 */
[C---:B----4-:R-:W-:Y:S06]  /*d2130*/  HMMA.1688.F32.TF32 R128, R40.reuse, R128, R84 ;  /* 0x000000802880723c */ /* 0x050fec0000081054 */
[----:B------:R-:W-:-:S15]  /*d2140*/  HMMA.1688.F32.TF32 R8, R40, R8, R76 ;  /* 0x000000082808723c */ /* 0x000fde000008104c */
[----:B------:R-:W-:-:S02]  /*d2150*/  NOP ;  /* 0x0000000000007918 */ /* 0x000fc40000000000 */
[----:B------:R4:W-:Y:S04]  /*d2160*/  STL.64 [R1+0x8938], R130 ;  /* 0x0089388201007387 */ /* 0x0009e80000100a00 */
[----:B------:R-:W-:Y:S04]  /*d2170*/  STL.64 [R1+0x8930], R128 ;  /* 0x0089308001007387 */ /* 0x000fe80000100a00 */
[----:B------:R-:W-:Y:S04]  /*d2180*/  STL [R1+0x85ec], R245 ;  /* 0x0085ecf501007387 */ /* 0x000fe80000100800 */
[----:B------:R-:W-:Y:S04]  /*d2190*/  STL [R1+0x85e8], R244 ;  /* 0x0085e8f401007387 */ /* 0x000fe80000100800 */
[----:B------:R-:W-:Y:S04]  /*d21a0*/  STL [R1+0x85e4], R228 ;  /* 0x0085e4e401007387 */ /* 0x000fe80000100800 */
[----:B------:R-:W-:Y:S01]  /*d21b0*/  STL [R1+0x85e0], R229 ;  /* 0x0085e0e501007387 */ /* 0x000fe20000100800 */
        /* <DEDUP_REMOVED lines=45> */
[----:B-1----:R-:W2:Y:S01]  /*d2490*/  LDL.64 R126, [R1+0x8] ;  /* 0x00000800017e7983 */ /* 0x002ea20000100a00 */
[----:B----4-:R-:W-:-:S03]  /*d24a0*/  IMAD.MOV.U32 R130, RZ, RZ, R193 ;  /* 0x000000ffff827224 */ /* 0x010fc600078e00c1 */
[----:B------:R-:W-:Y:S01]  /*d24b0*/  STL [R1+0x8604], R212 ;  /* 0x008604d401007387 */ /* 0x000fe20000100800 */
[----:B------:R-:W-:-:S03]  /*d24c0*/  IMAD.MOV.U32 R131, RZ, RZ, R189 ;  /* 0x000000ffff837224 */ /* 0x000fc600078e00bd */
[----:B------:R-:W-:Y:S04]  /*d24d0*/  STL [R1+0x8600], R213 ;  /* 0x008600d501007387 */ /* 0x000fe80000100800 */
[----:B------:R-:W-:Y:S04]  /*d24e0*/  STL [R1+0x860c], R208 ;  /* 0x00860cd001007387 */ /* 0x000fe80000100800 */
[----:B------:R-:W-:Y:S04]  /*d24f0*/  STL [R1+0x8608], R209 ;  /* 0x008608d101007387 */ /* 0x000fe80000100800 */
[----:B------:R-:W4:Y:S04]  /*d2500*/  LDL.LU R193, [R1+0x8954] ;  /* 0x0089540001c17983 */ /* 0x000f280000300800 */
[----:B------:R-:W4:Y:S01]  /*d2510*/  LDL.LU R189, [R1+0x8950] ;  /* 0x0089500001bd7983 */ /* 0x000f220000300800 */
        /* <DEDUP_REMOVED lines=23> */
[C---:B------:R-:W-:Y:S06]  /*d2690*/  HMMA.1688.F32.TF32 R76, R40.reuse, R216, R76 ;  /* 0x000000d8284c723c */ /* 0x040fec000008104c */
[C---:B------:R-:W-:Y:S06]  /*d26a0*/  HMMA.1688.F32.TF32 R84, R40.reuse, R208, R84 ;  /* 0x000000d02854723c */ /* 0x040fec0000081054 */
[C---:B------:R-:W-:Y:S06]  /*d26b0*/  HMMA.1688.F32.TF32 R88, R40.reuse, R204, R88 ;  /* 0x000000cc2858723c */ /* 0x040fec0000081058 */
[C---:B------:R-:W-:Y:S06]  /*d26c0*/  HMMA.1688.F32.TF32 R92, R40.reuse, R200, R92 ;  /* 0x000000c8285c723c */ /* 0x040fec000008105c */
[C---:B------:R-:W-:Y:S06]  /*d26d0*/  HMMA.1688.F32.TF32 R96, R40.reuse, R196, R96 ;  /* 0x000000c42860723c */ /* 0x040fec0000081060 */
[----:B------:R-:W-:Y:S06]  /*d26e0*/  HMMA.1688.F32.TF32 R104, R40, R136, R104 ;  /* 0x000000882868723c */ /* 0x000fec0000081068 */
[----:B------:R-:W-:Y:S01]  /*d26f0*/  HMMA.1688.F32.TF32 R120, R236, R126, R120 ;  /* 0x0000007eec78723c */ /* 0x000fe20000081078 */
[----:B----4-:R1:W-:Y:S05]  /*d2700*/  STL [R1+0x85cc], R193 ;  /* 0x0085ccc101007387 */ /* 0x0103ea0000100800 */
[C---:B------:R-:W-:Y:S01]  /*d2710*/  HMMA.1688.F32.TF32 R100, R40.reuse, R192, R100 ;  /* 0x000000c02864723c */ /* 0x040fe20000081064 */
[----:B------:R2:W-:Y:S05]  /*d2720*/  STL [R1+0x85c8], R189 ;  /* 0x0085c8bd01007387 */ /* 0x0005ea0000100800 */
[----:B------:R-:W-:Y:S01]  /*d2730*/  HMMA.1688.F32.TF32 R108, R40, R188, R108 ;  /* 0x000000bc286c723c */ /* 0x000fe2000008106c */
[----:B------:R-:W3:Y:S04]  /*d2740*/  LDL R42, [R1+0x48] ;  /* 0x00004800012a7983 */ /* 0x000ee80000100800 */
[----:B------:R-:W3:Y:S01]  /*d2750*/  LDL R43, [R1+0x4c] ;  /* 0x00004c00012b7983 */ /* 0x000ee20000100800 */
[----:B-1----:R-:W-:Y:S01]  /*d2760*/  IMAD.MOV.U32 R193, RZ, RZ, R126 ;  /* 0x000000ffffc17224 */ /* 0x002fe200078e007e */
[----:B--2---:R-:W-:-:S02]  /*d2770*/  MOV R189, R127 ;  /* 0x0000007f00bd7202 */ /* 0x004fc40000000f00 */
[----:B------:R1:W-:Y:S04]  /*d2780*/  STL.64 [R1+0x8928], R118 ;  /* 0x0089287601007387 */ /* 0x0003e80000100a00 */
[----:B------:R-:W-:Y:S04]  /*d2790*/  STL.64 [R1+0x8920], R116 ;  /* 0x0089207401007387 */ /* 0x000fe80000100a00 */
[----:B-1----:R-:W2:Y:S04]  /*d27a0*/  LDL R118, [R1+0x38] ;  /* 0x0000380001767983 */ /* 0x002ea80000100800 */
[----:B------:R-:W2:Y:S04]  /*d27b0*/  LDL R119, [R1+0x3c] ;  /* 0x00003c0001777983 */ /* 0x000ea80000100800 */
[----:B------:R-:W4:Y:S04]  /*d27c0*/  LDL.LU.64 R126, [R1+0x8948] ;  /* 0x00894800017e7983 */ /* 0x000f280000300a00 */
[----:B------:R-:W4:Y:S01]  /*d27d0*/  LDL.LU.64 R124, [R1+0x8940] ;  /* 0x00894000017c7983 */ /* 0x000f220000300a00 */
[----:B------:R-:W-:-:S02]  /*d27e0*/  IMAD.MOV.U32 R245, RZ, RZ, R178 ;  /* 0x000000fffff57224 */ /* 0x000fc400078e00b2 */
[----:B------:R-:W-:Y:S01]  /*d27f0*/  IMAD.MOV.U32 R244, RZ, RZ, R179 ;  /* 0x000000fffff47224 */ /* 0x000fe200078e00b3 */
[----:B------:R1:W-:Y:S01]  /*d2800*/  STL.64 [R1+0x8918], R122 ;  /* 0x0089187a01007387 */ /* 0x0003e20000100a00 */
[----:B------:R-:W-:-:S03]  /*d2810*/  IMAD.MOV.U32 R248, RZ, RZ, R242 ;  /* 0x000000fffff87224 */ /* 0x000fc600078e00f2 */
[----:B------:R-:W-:Y:S01]  /*d2820*/  STL.64 [R1+0x8910], R120 ;  /* 0x0089107801007387 */ /* 0x000fe20000100a00 */
[----:B------:R-:W-:Y:S01]  /*d2830*/  IMAD.MOV.U32 R249, RZ, RZ, R243 ;  /* 0x000000fffff97224 */ /* 0x000fe200078e00f3 */
[C---:B------:R-:W-:Y:S06]  /*d2840*/  HMMA.1688.F32.TF32 R24, R236.reuse, R174, R24 ;  /* 0x000000aeec18723c */ /* 0x040fec0000081018 */
[----:B------:R-:W-:Y:S01]  /*d2850*/  IMAD.MOV.U32 R220, RZ, RZ, R174 ;  /* 0x000000ffffdc7224 */ /* 0x000fe200078e00ae */
[----:B------:R-:W-:Y:S01]  /*d2860*/  MOV R208, R142 ;  /* 0x0000008e00d07202 */ /* 0x000fe20000000f00 */
[----:B-1----:R-:W2:Y:S04]  /*d2870*/  LDL R122, [R1+0x28] ;  /* 0x00002800017a7983 */ /* 0x002ea80000100800 */
[----:B------:R-:W2:Y:S01]  /*d2880*/  LDL R123, [R1+0x2c] ;  /* 0x00002c00017b7983 */ /* 0x000ea20000100800 */
[----:B------:R-:W-:Y:S01]  /*d2890*/  IMAD.MOV.U32 R221, RZ, RZ, R175 ;  /* 0x000000ffffdd7224 */ /* 0x000fe200078e00af */
[----:B------:R-:W-:Y:S06]  /*d28a0*/  HMMA.1688.F32.TF32 R28, R236, R170, R28 ;  /* 0x000000aaec1c723c */ /* 0x000fec000008101c */
[----:B------:R-:W-:-:S02]  /*d28b0*/  IMAD.MOV.U32 R216, RZ, RZ, R170 ;  /* 0x000000ffffd87224 */ /* 0x000fc400078e00aa */
[----:B------:R-:W-:Y:S02]  /*d28c0*/  IMAD.MOV.U32 R217, RZ, RZ, R171 ;  /* 0x000000ffffd97224 */ /* 0x000fe400078e00ab */
[----:B------:R-:W-:Y:S01]  /*d28d0*/  IMAD.MOV.U32 R212, RZ, RZ, R158 ;  /* 0x000000ffffd47224 */ /* 0x000fe200078e009e */
[C---:B------:R-:W-:Y:S01]  /*d28e0*/  HMMA.1688.F32.TF32 R32, R236.reuse, R166, R32 ;  /* 0x000000a6ec20723c */ /* 0x040fe20000081020 */
[----:B------:R-:W-:Y:S02]  /*d28f0*/  IMAD.MOV.U32 R213, RZ, RZ, R159 ;  /* 0x000000ffffd57224 */ /* 0x000fe400078e009f */
[----:B------:R-:W-:Y:S02]  /*d2900*/  IMAD.MOV.U32 R228, RZ, RZ, R150 ;  /* 0x000000ffffe47224 */ /* 0x000fe400078e0096 */
[----:B------:R-:W-:Y:S01]  /*d2910*/  IMAD.MOV.U32 R229, RZ, RZ, R151 ;  /* 0x000000ffffe57224 */ /* 0x000fe200078e0097 */
[----:B------:R-:W-:Y:S01]  /*d2920*/  HMMA.1688.F32.TF32 R36, R236, R162, R36 ;  /* 0x000000a2ec24723c */ /* 0x000fe20000081024 */
[----:B------:R-:W-:-:S02]  /*d2930*/  IMAD.MOV.U32 R209, RZ, RZ, R143 ;  /* 0x000000ffffd17224 */ /* 0x000fc400078e008f */
[----:B------:R-:W-:Y:S02]  /*d2940*/  IMAD.MOV.U32 R204, RZ, RZ, R146 ;  /* 0x000000ffffcc7224 */ /* 0x000fe400078e0092 */
[----:B------:R-:W-:Y:S01]  /*d2950*/  IMAD.MOV.U32 R205, RZ, RZ, R147 ;  /* 0x000000ffffcd7224 */ /* 0x000fe200078e0093 */
[----:B------:R-:W-:Y:S01]  /*d2960*/  HMMA.1688.F32.TF32 R44, R236, R154, R44 ;  /* 0x0000009aec2c723c */ /* 0x000fe2000008102c */
[----:B------:R-:W-:Y:S02]  /*d2970*/  IMAD.MOV.U32 R200, RZ, RZ, R186 ;  /* 0x000000ffffc87224 */ /* 0x000fe400078e00ba */
        /* <DEDUP_REMOVED lines=16> */
[----:B------:R-:W-:Y:S05]  /*d2a80*/  LDS R134, [R3+UR10+0x26300] ;  /* 0x0263000a03867984 */ /* 0x000fea0008000800 */
[C---:B----4-:R-:W-:Y:S01]  /*d2a90*/  HMMA.1688.F32.TF32 R124, R236.reuse, R130, R124 ;  /* 0x00000082ec7c723c */ /* 0x050fe2000008107c */
[----:B------:R-:W2:Y:S04]  /*d2aa0*/  LDL.LU.64 R130, [R1+0x8938] ;  /* 0x0089380001827983 */ /* 0x000ea80000300a00 */
[----:B------:R-:W2:Y:S04]  /*d2ab0*/  LDL.LU.64 R128, [R1+0x8930] ;  /* 0x0089300001807983 */ /* 0x000ea80000300a00 */
[----:B------:R-:W-:Y:S04]  /*d2ac0*/  STL.64 [R1+0x8628], R246 ;  /* 0x008628f601007387 */ /* 0x000fe80000100a00 */
[----:B------:R1:W-:Y:S04]  /*d2ad0*/  STL.64 [R1+0x8620], R244 ;  /* 0x008620f401007387 */ /* 0x0003e80000100a00 */
[----:B------:R-:W3:Y:S04]  /*d2ae0*/  LDL R140, [R1+0x1d0] ;  /* 0x0001d000018c7983 */ /* 0x000ee80000100800 */
[----:B------:R-:W3:Y:S04]  /*d2af0*/  LDL R141, [R1+0x1d4] ;  /* 0x0001d400018d7983 */ /* 0x000ee80000100800 */
[----:B------:R-:W4:Y:S04]  /*d2b00*/  LDL R142, [R1+0x1d8] ;  /* 0x0001d800018e7983 */ /* 0x000f280000100800 */
[----:B------:R-:W4:Y:S04]  /*d2b10*/  LDL R143, [R1+0x1dc] ;  /* 0x0001dc00018f7983 */ /* 0x000f280000100800 */
        /* <DEDUP_REMOVED lines=40> */
[----:B-1----:R-:W3:Y:S04]  /*d2da0*/  LDL R244, [R1+0x320] ;  /* 0x0003200001f47983 */ /* 0x002ee80000100800 */
[----:B------:R-:W3:Y:S04]  /*d2db0*/  LDL R245, [R1+0x324] ;  /* 0x0003240001f57983 */ /* 0x000ee80000100800 */
[----:B------:R-:W4:Y:S04]  /*d2dc0*/  LDL R246, [R1+0x328] ;  /* 0x0003280001f67983 */ /* 0x000f280000100800 */
[----:B------:R-:W4:Y:S04]  /*d2dd0*/  LDL R247, [R1+0x32c] ;  /* 0x00032c0001f77983 */ /* 0x000f280000100800 */
        /* <DEDUP_REMOVED lines=21> */
[----:B--2---:R-:W2:Y:S04]  /*d2f30*/  LDL R216, [R1+0x2e0] ;  /* 0x0002e00001d87983 */ /* 0x004ea80000100800 */
[----:B------:R-:W2:Y:S04]  /*d2f40*/  LDL R217, [R1+0x2e4] ;  /* 0x0002e40001d97983 */ /* 0x000ea80000100800 */
[----:B------:R-:W4:Y:S04]  /*d2f50*/  LDL R219, [R1+0x2ec] ;  /* 0x0002ec0001db7983 */ /* 0x000f280000100800 */
[----:B------:R1:W-:Y:S04]  /*d2f60*/  STL.64 [R1+0x8678], R214 ;  /* 0x008678d601007387 */ /* 0x0003e80000100a00 */
[----:B------:R1:W-:Y:S04]  /*d2f70*/  STL.64 [R1+0x8670], R212 ;  /* 0x008670d401007387 */ /* 0x0003e80000100a00 */
[----:B-1----:R-:W4:Y:S04]  /*d2f80*/  LDL R214, [R1+0x2d8] ;  /* 0x0002d80001d67983 */ /* 0x002f280000100800 */
[----:B------:R-:W3:Y:S04]  /*d2f90*/  LDL R212, [R1+0x2d0] ;  /* 0x0002d00001d47983 */ /* 0x000ee80000100800 */
[----:B------:R-:W3:Y:S04]  /*d2fa0*/  LDL R213, [R1+0x2d4] ;  /* 0x0002d40001d57983 */ /* 0x000ee80000100800 */
[----:B------:R-:W4:Y:S04]  /*d2fb0*/  LDL R215, [R1+0x2dc] ;  /* 0x0002dc0001d77983 */ /* 0x000f280000100800 */
[----:B------:R-:W-:Y:S04]  /*d2fc0*/  STL.64 [R1+0x8688], R210 ;  /* 0x008688d201007387 */ /* 0x000fe80000100a00 */
[----:B------:R-:W-:Y:S04]  /*d2fd0*/  STL.64 [R1+0x8680], R208 ;  /* 0x008680d001007387 */ /* 0x000fe80000100a00 */
[----:B------:R1:W-:Y:S04]  /*d2fe0*/  STL.64 [R1+0x8698], R206 ;  /* 0x008698ce01007387 */ /* 0x0003e80000100a00 */
[----:B------:R1:W-:Y:S04]  /*d2ff0*/  STL.64 [R1+0x8690], R204 ;  /* 0x008690cc01007387 */ /* 0x0003e80000100a00 */
[----:B-1----:R-:W4:Y:S04]  /*d3000*/  LDL R206, [R1+0x2c8] ;  /* 0x0002c80001ce7983 */ /* 0x002f280000100800 */
[----:B------:R-:W2:Y:S04]  /*d3010*/  LDL R204, [R1+0x2c0] ;  /* 0x0002c00001cc7983 */ /* 0x000ea80000100800 */
        /* <DEDUP_REMOVED lines=11> */
[----:B------:R-:W2:Y:S04]  /*d30d0*/  LDL R196, [R1+0x2a0] ;  /* 0x0002a00001c47983 */ /* 0x000ea80000100800 */
[----:B------:R-:W2:Y:S04]  /*d30e0*/  LDL R197, [R1+0x2a4] ;  /* 0x0002a40001c57983 */ /* 0x000ea80000100800 */
[----:B------:R-:W4:Y:S04]  /*d30f0*/  LDL R199, [R1+0x2ac] ;  /* 0x0002ac0001c77983 */ /* 0x000f280000100800 */
        /* <DEDUP_REMOVED lines=8> */
[----:B------:R-:W4:Y:S01]  /*d3180*/  LDL R176, [R1+0x240] ;  /* 0x0002400001b07983 */ /* 0x000f220000100800 */
[C---:B------:R-:W-:Y:S03]  /*d3190*/  HMMA.1688.F32.TF32 R100, R236.reuse, R194, R100 ;  /* 0x000000c2ec64723c */ /* 0x040fe60000081064 */
[----:B------:R-:W2:Y:S04]  /*d31a0*/  LDL R194, [R1+0x298] ;  /* 0x0002980001c27983 */ /* 0x000ea80000100800 */
[----:B------:R-:W2:Y:S01]  /*d31b0*/  LDL R195, [R1+0x29c] ;  /* 0x00029c0001c37983 */ /* 0x000ea20000100800 */
[C---:B------:R-:W-:Y:S03]  /*d31c0*/  HMMA.1688.F32.TF32 R108, R236.reuse, R190, R108 ;  /* 0x000000beec6c723c */ /* 0x040fe6000008106c */
[----:B------:R-:W4:Y:S04]  /*d31d0*/  LDL R177, [R1+0x244] ;  /* 0x0002440001b17983 */ /* 0x000f280000100800 */
[----:B------:R-:W2:Y:S04]  /*d31e0*/  LDL R178, [R1+0x248] ;  /* 0x0002480001b27983 */ /* 0x000ea80000100800 */
[----:B------:R-:W2:Y:S04]  /*d31f0*/  LDL R179, [R1+0x24c] ;  /* 0x00024c0001b37983 */ /* 0x000ea80000100800 */
[----:B------:R-:W2:Y:S04]  /*d3200*/  LDL R120, [R1+0x1f0] ;  /* 0x0001f00001787983 */ /* 0x000ea80000100800 */
[----:B------:R-:W2:Y:S04]  /*d3210*/  LDL R121, [R1+0x1f4] ;  /* 0x0001f40001797983 */ /* 0x000ea80000100800 */
[----:B------:R-:W4:Y:S04]  /*d3220*/  LDL R180, [R1+0x230] ;  /* 0x0002300001b47983 */ /* 0x000f280000100800 */
[----:B------:R-:W4:Y:S04]  /*d3230*/  LDL R181, [R1+0x234] ;  /* 0x0002340001b57983 */ /* 0x000f280000100800 */
[----:B------:R-:W2:Y:S04]  /*d3240*/  LDL R182, [R1+0x238] ;  /* 0x0002380001b67983 */ /* 0x000ea80000100800 */
[----:B------:R-:W2:Y:S04]  /*d3250*/  LDL R183, [R1+0x23c] ;  /* 0x00023c0001b77983 */ /* 0x000ea80000100800 */
[----:B------:R-:W2:Y:S04]  /*d3260*/  LDL R208, [R1+0x200] ;  /* 0x0002000001d07983 */ /* 0x000ea80000100800 */
[----:B------:R-:W2:Y:S04]  /*d3270*/  LDL R209, [R1+0x204] ;  /* 0x0002040001d17983 */ /* 0x000ea80000100800 */
[----:B------:R-:W4:Y:S04]  /*d3280*/  LDL R132, [R1+0x210] ;  /* 0x0002100001847983 */ /* 0x000f280000100800 */
[----:B------:R-:W4:Y:S04]  /*d3290*/  LDL R133, [R1+0x214] ;  /* 0x0002140001857983 */ /* 0x000f280000100800 */
[----:B------:R1:W-:Y:S01]  /*d32a0*/  STL.64 [R1+0x86d8], R190 ;  /* 0x0086d8be01007387 */ /* 0x0003e20000100a00 */
[C---:B------:R-:W-:Y:S03]  /*d32b0*/  HMMA.1688.F32.TF32 R112, R236.reuse, R18, R112 ;  /* 0x00000012ec70723c */ /* 0x040fe60000081070 */
[----:B------:R1:W-:Y:S03]  /*d32c0*/  STL.64 [R1+0x86d0], R188 ;  /* 0x0086d0bc01007387 */ /* 0x0003e60000100a00 */
[C---:B------:R-:W-:Y:S01]  /*d32d0*/  HMMA.1688.F32.TF32 R128, R236.reuse, R122, R128 ;  /* 0x0000007aec80723c */ /* 0x040fe20000081080 */
[----:B-1----:R-:W2:Y:S04]  /*d32e0*/  LDL R190, [R1+0x288] ;  /* 0x0002880001be7983 */ /* 0x002ea80000100800 */
[----:B------:R-:W2:Y:S04]  /*d32f0*/  LDL R188, [R1+0x280] ;  /* 0x0002800001bc7983 */ /* 0x000ea80000100800 */
[----:B------:R-:W2:Y:S04]  /*d3300*/  LDL R189, [R1+0x284] ;  /* 0x0002840001bd7983 */ /* 0x000ea80000100800 */
[----:B------:R-:W2:Y:S01]  /*d3310*/  LDL R191, [R1+0x28c] ;  /* 0x00028c0001bf7983 */ /* 0x000ea20000100800 */
[C---:B------:R-:W-:Y:S03]  /*d3320*/  HMMA.1688.F32.TF32 R4, R236.reuse, R118, R4 ;  /* 0x00000076ec04723c */ /* 0x040fe60000081004 */
[----:B------:R1:W-:Y:S04]  /*d3330*/  STL.64 [R1+0x86e8], R18 ;  /* 0x0086e81201007387 */ /* 0x0003e80000100a00 */
[----:B------:R1:W-:Y:S01]  /*d3340*/  STL.64 [R1+0x86e0], R16 ;  /* 0x0086e01001007387 */ /* 0x0003e20000100a00 */
[C---:B------:R-:W-:Y:S03]  /*d3350*/  HMMA.1688.F32.TF32 R84, R236.reuse, R210, R84 ;  /* 0x000000d2ec54723c */ /* 0x040fe60000081054 */
[----:B-1----:R-:W2:Y:S03]  /*d3360*/  LDL R18, [R1+0x278] ;  /* 0x0002780001127983 */ /* 0x002ea60000100800 */
[----:B------:R-:W-:Y:S01]  /*d3370*/  HMMA.1688.F32.TF32 R236, R236, R138, R104 ;  /* 0x0000008aecec723c */ /* 0x000fe20000081068 */
[----:B------:R-:W2:Y:S04]  /*d3380*/  LDL R16, [R1+0x270] ;  /* 0x0002700001107983 */ /* 0x000ea80000100800 */
        /* <DEDUP_REMOVED lines=10> */
[----:B------:R-:W2:Y:S01]  /*d3430*/  LDL.LU.64 R118, [R1+0x8928] ;  /* 0x0089280001767983 */ /* 0x000ea20000300a00 */
[C---:B---3--:R-:W-:Y:S03]  /*d3440*/  HMMA.1688.F32.TF32 R224, R232.reuse, R116, R224 ;  /* 0x00000074e8e0723c */ /* 0x048fe600000810e0 */
[----:B------:R-:W2:Y:S04]  /*d3450*/  LDL.LU.64 R116, [R1+0x8920] ;  /* 0x0089200001747983 */ /* 0x000ea80000300a00 */
[----:B------:R-:W3:Y:S01]  /*d3460*/  LDL.LU.64 R122, [R1+0x8918] ;  /* 0x00891800017a7983 */ /* 0x000ee20000300a00 */
[----:B----4-:R-:W-:Y:S01]  /*d3470*/  HMMA.1688.F32.TF32 R124, R232, R132, R124 ;  /* 0x00000084e87c723c */ /* 0x010fe2000008107c */
        /* <DEDUP_REMOVED lines=8> */
[----:B--2---:R-:W-:Y:S01]  /*d3500*/  HMMA.1688.F32.TF32 R116, R232, R120, R116 ;  /* 0x00000078e874723c */ /* 0x004fe20000081074 */
[----:B------:R-:W3:-:S15]  /*d3510*/  LDL.LU.64 R120, [R1+0x8910] ;  /* 0x0089100001787983 */ /* 0x000ede0000300a00 */
[----:B------:R-:W-:-:S07]  /*d3520*/  NOP ;  /* 0x0000000000007918 */ /* 0x000fce0000000000 */
[----:B------:R-:W-:Y:S04]  /*d3530*/  STL.64 [R1+0x8908], R118 ;  /* 0x0089087601007387 */ /* 0x000fe80000100a00 */
[----:B------:R2:W-:Y:S04]  /*d3540*/  STL.64 [R1+0x8900], R116 ;  /* 0x0089007401007387 */ /* 0x0005e80000100a00 */
[----:B--2---:R-:W2:Y:S04]  /*d3550*/  LDL R116, [R1+0x220] ;  /* 0x0002200001747983 */ /* 0x004ea80000100800 */
[----:B------:R-:W2:Y:S01]  /*d3560*/  LDL R117, [R1+0x224] ;  /* 0x0002240001757983 */ /* 0x000ea20000100800 */
[----:B---3--:R-:W-:-:S15]  /*d3570*/  HMMA.1688.F32.TF32 R120, R232, R208, R120 ;  /* 0x000000d0e878723c */ /* 0x008fde0000081078 */
        /* <DEDUP_REMOVED lines=164> */
[C---:B------:R-:W-:Y:S01]  /*d3fc0*/  HMMA.1688.F32.TF32 R76, R132.reuse, R186, R76 ;  /* 0x000000ba844c723c */ /* 0x040fe2000008104c */
[----:B------:R-:W2:Y:S04]  /*d3fd0*/  LDL.LU.64 R140, [R1+0x8828] ;  /* 0x00882800018c7983 */ /* 0x000ea80000300a00 */
[----:B------:R-:W-:Y:S01]  /*d3fe0*/  LDS R234, [R3+UR10+0x32300] ;  /* 0x0323000a03ea7984 */ /* 0x000fe20008000800 */
[----:B------:R-:W-:Y:S03]  /*d3ff0*/  HMMA.1688.F32.TF32 R80, R132, R242, R80 ;  /* 0x000000f28450723c */ /* 0x000fe60000081050 */
[----:B------:R-:W2:Y:S03]  /*d4000*/  LDL R132, [R1+0x400] ;  /* 0x0004000001847983 */ /* 0x000ea60000100800 */
[C---:B---3--:R-:W-:Y:S01]  /*d4010*/  HMMA.1688.F32.TF32 R116, R104.reuse, R184, R116 ;  /* 0x000000b86874723c */ /* 0x048fe20000081074 */
[----:B------:R-:W3:Y:S04]  /*d4020*/  LDL R133, [R1+0x404] ;  /* 0x0004040001857983 */ /* 0x000ee80000100800 */
[----:B------:R-:W3:Y:S01]  /*d4030*/  LDL.LU.64 R146, [R1+0x8820] ;  /* 0x0088200001927983 */ /* 0x000ee20000300a00 */
[C---:B----4-:R-:W-:Y:S03]  /*d4040*/  HMMA.1688.F32.TF32 R224, R104.reuse, R144, R224 ;  /* 0x0000009068e0723c */ /* 0x050fe600000810e0 */
[----:B------:R-:W4:Y:S04]  /*d4050*/  LDL.LU.64 R144, [R1+0x8818] ;  /* 0x0088180001907983 */ /* 0x000f280000300a00 */
[----:B------:R-:W4:Y:S04]  /*d4060*/  LDL.LU.64 R186, [R1+0x8810] ;  /* 0x0088100001ba7983 */ /* 0x000f280000300a00 */
[----:B------:R-:W4:Y:S04]  /*d4070*/  LDL.LU.64 R184, [R1+0x8808] ;  /* 0x0088080001b87983 */ /* 0x000f280000300a00 */
[----:B------:R-:W-:Y:S04]  /*d4080*/  LDS R134, [R3+UR10+0x2e300] ;  /* 0x02e3000a03867984 */ /* 0x000fe80008000800 */
[----:B------:R-:W-:Y:S04]  /*d4090*/  STL.64 [R1+0x87f0], R118 ;  /* 0x0087f07601007387 */ /* 0x000fe80000100a00 */
[----:B------:R1:W-:Y:S04]  /*d40a0*/  STL.64 [R1+0x87e8], R116 ;  /* 0x0087e87401007387 */ /* 0x0003e80000100a00 */
[----:B------:R-:W-:Y:S01]  /*d40b0*/  LDS R135, [R211+UR10+0x2e300] ;  /* 0x02e3000ad3877984 */ /* 0x000fe20008000800 */
[C---:B--2---:R-:W-:Y:S03]  /*d40c0*/  HMMA.1688.F32.TF32 R48, R104.reuse, R220, R48 ;  /* 0x000000dc6830723c */ /* 0x044fe60000081030 */
[----:B------:R-:W-:Y:S04]  /*d40d0*/  LDS R235, [R211+UR10+0x32300] ;  /* 0x0323000ad3eb7984 */ /* 0x000fe80008000800 */
[----:B-1----:R-:W2:Y:S04]  /*d40e0*/  LDL R116, [R1+0x410] ;  /* 0x0004100001747983 */ /* 0x002ea80000100800 */
[----:B------:R-:W2:Y:S04]  /*d40f0*/  LDL R117, [R1+0x414] ;  /* 0x0004140001757983 */ /* 0x000ea80000100800 */
[----:B------:R-:W4:Y:S01]  /*d4100*/  LDL.LU.64 R242, [R1+0x8800] ;  /* 0x0088000001f27983 */ /* 0x000f220000300a00 */
[C---:B------:R-:W-:Y:S03]  /*d4110*/  HMMA.1688.F32.TF32 R120, R104.reuse, R240, R120 ;  /* 0x000000f06878723c */ /* 0x040fe60000081078 */
[----:B------:R-:W4:Y:S03]  /*d4120*/  LDL.LU.64 R240, [R1+0x87f8] ;  /* 0x0087f80001f07983 */ /* 0x000f260000300a00 */
[----:B------:R-:W-:-:S15]  /*d4130*/  HMMA.1688.F32.TF32 R4, R104, R232, R4 ;  /* 0x000000e86804723c */ /* 0x000fde0000081004 */
[----:B------:R-:W-:-:S02]  /*d4140*/  NOP ;  /* 0x0000000000007918 */ /* 0x000fc40000000000 */
[----:B------:R-:W-:Y:S04]  /*d4150*/  STL.64 [R1+0x87e0], R122 ;  /* 0x0087e07a01007387 */ /* 0x000fe80000100a00 */
[----:B------:R-:W-:Y:S01]  /*d4160*/  STL.64 [R1+0x87d8], R120 ;  /* 0x0087d87801007387 */ /* 0x000fe20000100a00 */
[C---:B------:R-:W-:Y:S03]  /*d4170*/  HMMA.1688.F32.TF32 R8, R104.reuse, R136, R8 ;  /* 0x000000886808723c */ /* 0x040fe60000081008 */
[----:B------:R-:W-:Y:S03]  /*d4180*/  LDS R232, [R3+UR10+0x30300] ;  /* 0x0303000a03e87984 */ /* 0x000fe60008000800 */
[C---:B------:R-:W-:Y:S01]  /*d4190*/  HMMA.1688.F32.TF32 R12, R104.reuse, R16, R12 ;  /* 0x00000010680c723c */ /* 0x040fe2000008100c */
[----:B------:R-:W-:Y:S05]  /*d41a0*/  LDS R233, [R211+UR10+0x30300] ;  /* 0x0303000ad3e97984 */ /* 0x000fea0008000800 */
[----:B---3--:R-:W-:Y:S01]  /*d41b0*/  HMMA.1688.F32.TF32 R124, R104, R132, R124 ;  /* 0x00000084687c723c */ /* 0x008fe2000008107c */
[----:B------:R-:W-:Y:S04]  /*d41c0*/  LDS R132, [R3+UR10+0x2c300] ;  /* 0x02c3000a03847984 */ /* 0x000fe80008000800 */
[----:B------:R-:W1:-:S15]  /*d41d0*/  LDS R133, [R211+UR10+0x2c300] ;  /* 0x02c3000ad3857984 */ /* 0x000e5e0008000800 */
[----:B------:R-:W-:-:S03]  /*d41e0*/  NOP ;  /* 0x0000000000007918 */ /* 0x000fc60000000000 */
[----:B------:R-:W-:Y:S01]  /*d41f0*/  STL.64 [R1+0x87d0], R126 ;  /* 0x0087d07e01007387 */ /* 0x000fe20000100a00 */
[----:B--2---:R-:W-:Y:S03]  /*d4200*/  HMMA.1688.F32.TF32 R128, R104, R116, R128 ;  /* 0x000000746880723c */ /* 0x004fe60000081080 */
[----:B------:R-:W-:-:S15]  /*d4210*/  STL.64 [R1+0x87c8], R124 ;  /* 0x0087c87c01007387 */ /* 0x000fde0000100a00 */
[----:B------:R-:W-:-:S05]  /*d4220*/  NOP ;  /* 0x0000000000007918 */ /* 0x000fca0000000000 */
        /* <DEDUP_REMOVED lines=37> */
[----:B------:R-:W4:Y:S04]  /*d4480*/  LDL R106, [R1+0x428] ;  /* 0x00042800016a7983 */ /* 0x000f280000100800 */
[----:B------:R-:W-:Y:S01]  /*d4490*/  LDS R104, [R3+UR10+0x34300] ;  /* 0x0343000a03687984 */ /* 0x000fe20008000800 */
[C---:B-1----:R-:W-:Y:S03]  /*d44a0*/  HMMA.1688.F32.TF32 R224, R132.reuse, R118, R224 ;  /* 0x0000007684e0723c */ /* 0x042fe600000810e0 */
[----:B------:R-:W3:Y:S04]  /*d44b0*/  LDL.LU.64 R118, [R1+0x87f0] ;  /* 0x0087f00001767983 */ /* 0x000ee80000300a00 */
[----:B------:R-:W3:Y:S01]  /*d44c0*/  LDL.LU.64 R116, [R1+0x87e8] ;  /* 0x0087e80001747983 */ /* 0x000ee20000300a00 */
[C---:B------:R-:W-:Y:S03]  /*d44d0*/  HMMA.1688.F32.TF32 R12, R132.reuse, R18, R12 ;  /* 0x00000012840c723c */ /* 0x040fe6000008100c */
[----:B------:R-:W-:Y:S03]  /*d44e0*/  LDS R105, [R211+UR10+0x34300] ;  /* 0x0343000ad3697984 */ /* 0x000fe60008000800 */
[C---:B---3--:R-:W-:Y:S01]  /*d44f0*/  HMMA.1688.F32.TF32 R116, R132.reuse, R122, R116 ;  /* 0x0000007a8474723c */ /* 0x048fe20000081074 */
[----:B------:R-:W2:Y:S04]  /*d4500*/  LDL.LU.64 R122, [R1+0x87e0] ;  /* 0x0087e000017a7983 */ /* 0x000ea80000300a00 */
[----:B------:R-:W2:Y:S02]  /*d4510*/  LDL.LU.64 R120, [R1+0x87d8] ;  /* 0x0087d80001787983 */ /* 0x000ea40000300a00 */
[C---:B--2---:R-:W-:Y:S02]  /*d4520*/  HMMA.1688.F32.TF32 R120, R132.reuse, R126, R120 ;  /* 0x0000007e8478723c */ /* 0x044fe40000081078 */
[----:B------:R-:W2:Y:S04]  /*d4530*/  LDL.LU.64 R126, [R1+0x87d0] ;  /* 0x0087d000017e7983 */ /* 0x000ea80000300a00 */
[----:B------:R-:W2:Y:S01]  /*d4540*/  LDL.LU.64 R124, [R1+0x87c8] ;  /* 0x0087c800017c7983 */ /* 0x000ea20000300a00 */
[C---:B------:R-:W-:Y:S06]  /*d4550*/  HMMA.1688.F32.TF32 R20, R132.reuse, R190, R20 ;  /* 0x000000be8414723c */ /* 0x040fec0000081014 */
[C---:B------:R-:W-:Y:S06]  /*d4560*/  HMMA.1688.F32.TF32 R24, R132.reuse, R194, R24 ;  /* 0x000000c28418723c */ /* 0x040fec0000081018 */
[C---:B--2---:R-:W-:Y:S01]  /*d4570*/  HMMA.1688.F32.TF32 R124, R132.reuse, R130, R124 ;  /* 0x00000082847c723c */ /* 0x044fe2000008107c */
[----:B------:R-:W2:Y:S04]  /*d4580*/  LDL.LU.64 R130, [R1+0x87c0] ;  /* 0x0087c00001827983 */ /* 0x000ea80000300a00 */
[----:B------:R-:W2:Y:S01]  /*d4590*/  LDL.LU.64 R128, [R1+0x87b8] ;  /* 0x0087b80001807983 */ /* 0x000ea20000300a00 */
[C---:B------:R-:W-:Y:S06]  /*d45a0*/  HMMA.1688.F32.TF32 R64, R132.reuse, R242, R64 ;  /* 0x000000f28440723c */ /* 0x040fec0000081040 */
[----:B--2---:R-:W-:Y:S01]  /*d45b0*/  HMMA.1688.F32.TF32 R128, R132, R6, R128 ;  /* 0x000000068480723c */ /* 0x004fe20000081080 */
[----:B------:R-:W4:Y:S04]  /*d45c0*/  LDL.LU.64 R6, [R1+0x87b0] ;  /* 0x0087b00001067983 */ /* 0x000f280000300a00 */
[----:B------:R-:W4:Y:S04]  /*d45d0*/  LDL.LU.64 R4, [R1+0x87a8] ;  /* 0x0087a80001047983 */ /* 0x000f280000300a00 */
        /* <DEDUP_REMOVED lines=8> */
[----:B-1----:R-:W-:Y:S01]  /*d4660*/  IMAD.MOV.U32 R242, RZ, RZ, R182 ;  /* 0x000000fffff27224 */ /* 0x002fe200078e00b6 */
[----:B------:R-:W-:-:S02]  /*d4670*/  MOV R243, R183 ;  /* 0x000000b700f37202 */ /* 0x000fc40000000f00 */
[----:B--2---:R-:W2:Y:S04]  /*d4680*/  LDL R240, [R1+0x12d0] ;  /* 0x0012d00001f07983 */ /* 0x004ea80000100800 */
[----:B------:R-:W2:Y:S04]  /*d4690*/  LDL R241, [R1+0x12d4] ;  /* 0x0012d40001f17983 */ /* 0x000ea80000100800 */
[----:B------:R-:W3:Y:S04]  /*d46a0*/  LDL.LU R182, [R1+0x87a4] ;  /* 0x0087a40001b67983 */ /* 0x000ee80000300800 */
[----:B------:R-:W3:Y:S01]  /*d46b0*/  LDL.LU R183, [R1+0x87a0] ;  /* 0x0087a00001b77983 */ /* 0x000ee20000300800 */
[----:B------:R-:W-:Y:S06]  /*d46c0*/  HMMA.1688.F32.TF32 R68, R132, R186, R68 ;  /* 0x000000ba8444723c */ /* 0x000fec0000081044 */
[----:B------:R1:W-:Y:S04]  /*d46d0*/  STL.64 [R1+0x8498], R186 ;  /* 0x008498ba01007387 */ /* 0x0003e80000100a00 */
[----:B------:R1:W-:Y:S02]  /*d46e0*/  STL.64 [R1+0x8490], R184 ;  /* 0x008490b801007387 */ /* 0x0003e40000100a00 */
[----:B-1----:R-:W-:-:S02]  /*d46f0*/  IMAD.MOV.U32 R186, RZ, RZ, R178 ;  /* 0x000000ffffba7224 */ /* 0x002fc400078e00b2 */
[----:B------:R-:W-:Y:S01]  /*d4700*/  IMAD.MOV.U32 R187, RZ, RZ, R179 ;  /* 0x000000ffffbb7224 */ /* 0x000fe200078e00b3 */
[----:B------:R-:W2:Y:S04]  /*d4710*/  LDL R184, [R1+0x12c0] ;  /* 0x0012c00001b87983 */ /* 0x000ea80000100800 */
[----:B------:R-:W2:Y:S04]  /*d4720*/  LDL R185, [R1+0x12c4] ;  /* 0x0012c40001b97983 */ /* 0x000ea80000100800 */
[----:B------:R-:W4:Y:S04]  /*d4730*/  LDL.LU R178, [R1+0x879c] ;  /* 0x00879c0001b27983 */ /* 0x000f280000300800 */
        /* <DEDUP_REMOVED lines=8> */
[----:B------:R-:W2:Y:S04]  /*d47c0*/  LDL.LU R174, [R1+0x8794] ;  /* 0x0087940001ae7983 */ /* 0x000ea80000300800 */
[----:B------:R-:W2:Y:S04]  /*d47d0*/  LDL.LU R175, [R1+0x8790] ;  /* 0x0087900001af7983 */ /* 0x000ea80000300800 */
[----:B----4-:R1:W-:Y:S01]  /*d47e0*/  STL.64 [R1+0x84b8], R178 ;  /* 0x0084b8b201007387 */ /* 0x0103e20000100a00 */
[----:B------:R-:W-:Y:S03]  /*d47f0*/  HMMA.1688.F32.TF32 R76, R132, R178, R76 ;  /* 0x000000b2844c723c */ /* 0x000fe6000008104c */
[----:B------:R4:W-:Y:S04]  /*d4800*/  STL.64 [R1+0x84b0], R176 ;  /* 0x0084b0b001007387 */ /* 0x0009e80000100a00 */
[----:B-1----:R-:W-:-:S02]  /*d4810*/  IMAD.MOV.U32 R178, RZ, RZ, R170 ;  /* 0x000000ffffb27224 */ /* 0x002fc400078e00aa */
[----:B------:R-:W-:Y:S01]  /*d4820*/  IMAD.MOV.U32 R179, RZ, RZ, R171 ;  /* 0x000000ffffb37224 */ /* 0x000fe200078e00ab */
[----:B----4-:R-:W4:Y:S04]  /*d4830*/  LDL R176, [R1+0x12a0] ;  /* 0x0012a00001b07983 */ /* 0x010f280000100800 */
[----:B------:R-:W4:Y:S04]  /*d4840*/  LDL R177, [R1+0x12a4] ;  /* 0x0012a40001b17983 */ /* 0x000f280000100800 */
[----:B------:R-:W3:Y:S04]  /*d4850*/  LDL.LU R170, [R1+0x878c] ;  /* 0x00878c0001aa7983 */ /* 0x000ee80000300800 */
[----:B------:R-:W3:Y:S04]  /*d4860*/  LDL.LU R171, [R1+0x8788] ;  /* 0x0087880001ab7983 */ /* 0x000ee80000300800 */
[----:B--2---:R1:W-:Y:S01]  /*d4870*/  STL.64 [R1+0x84c8], R174 ;  /* 0x0084c8ae01007387 */ /* 0x0043e20000100a00 */
[----:B------:R-:W-:Y:S03]  /*d4880*/  HMMA.1688.F32.TF32 R80, R132, R174, R80 ;  /* 0x000000ae8450723c */ /* 0x000fe60000081050 */
[----:B------:R2:W-:Y:S04]  /*d4890*/  STL.64 [R1+0x84c0], R172 ;  /* 0x0084c0ac01007387 */ /* 0x0005e80000100a00 */
[----:B-1----:R-:W-:-:S02]  /*d48a0*/  IMAD.MOV.U32 R174, RZ, RZ, R166 ;  /* 0x000000ffffae7224 */ /* 0x002fc400078e00a6 */
[----:B------:R-:W-:Y:S01]  /*d48b0*/  IMAD.MOV.U32 R175, RZ, RZ, R167 ;  /* 0x000000ffffaf7224 */ /* 0x000fe200078e00a7 */
[----:B--2---:R-:W2:Y:S04]  /*d48c0*/  LDL R172, [R1+0x1290] ;  /* 0x0012900001ac7983 */ /* 0x004ea80000100800 */
        /* <DEDUP_REMOVED lines=13> */
[C---:B------:R-:W-:Y:S03]  /*d49a0*/  HMMA.1688.F32.TF32 R88, R132.reuse, R166, R88 ;  /* 0x000000a68458723c */ /* 0x040fe60000081058 */
[----:B------:R4:W-:Y:S04]  /*d49b0*/  STL.64 [R1+0x84e0], R164 ;  /* 0x0084e0a401007387 */ /* 0x0009e80000100a00 */
[----:B-1----:R-:W-:Y:S01]  /*d49c0*/  MOV R166, R158 ;  /* 0x0000009e00a67202 */ /* 0x002fe20000000f00 */
        /* <DEDUP_REMOVED lines=22> */
[----:B------:R-:W3:Y:S04]  /*d4b30*/  LDL.LU R151, [R1+0x8760] ;  /* 0x0087600001977983 */ /* 0x000ee80000300800 */
[----:B----4-:R1:W-:Y:S01]  /*d4b40*/  STL.64 [R1+0x8518], R154 ;  /* 0x0085189a01007387 */ /* 0x0103e20000100a00 */
[C---:B------:R-:W-:Y:S03]  /*d4b50*/  HMMA.1688.F32.TF32 R100, R132.reuse, R154, R100 ;  /* 0x0000009a8464723c */ /* 0x040fe60000081064 */
[----:B------:R4:W-:Y:S03]  /*d4b60*/  STL.64 [R1+0x8510], R152 ;  /* 0x0085109801007387 */ /* 0x0009e60000100a00 */
[----:B------:R-:W-:Y:S01]  /*d4b70*/  HMMA.1688.F32.TF32 R60, R132, R246, R60 ;  /* 0x000000f6843c723c */ /* 0x000fe2000008103c */
[----:B-1----:R-:W-:-:S02]  /*d4b80*/  IMAD.MOV.U32 R154, RZ, RZ, R143 ;  /* 0x000000ffff9a7224 */ /* 0x002fc400078e008f */
[----:B------:R-:W-:Y:S01]  /*d4b90*/  IMAD.MOV.U32 R155, RZ, RZ, R142 ;  /* 0x000000ffff9b7224 */ /* 0x000fe200078e008e */
[----:B----4-:R-:W4:Y:S04]  /*d4ba0*/  LDL R152, [R1+0x1170] ;  /* 0x0011700001987983 */ /* 0x010f280000100800 */
[----:B------:R-:W4:Y:S04]  /*d4bb0*/  LDL R153, [R1+0x1174] ;  /* 0x0011740001997983 */ /* 0x000f280000100800 */
[----:B------:R-:W4:Y:S04]  /*d4bc0*/  LDL.LU R143, [R1+0x875c] ;  /* 0x00875c00018f7983 */ /* 0x000f280000300800 */
[----:B------:R-:W4:Y:S04]  /*d4bd0*/  LDL.LU R142, [R1+0x8758] ;  /* 0x00875800018e7983 */ /* 0x000f280000300800 */
[----:B------:R-:W4:Y:S04]  /*d4be0*/  LDL R244, [R1+0x1210] ;  /* 0x0012100001f47983 */ /* 0x000f280000100800 */
[----:B------:R-:W4:Y:S01]  /*d4bf0*/  LDL R245, [R1+0x1214] ;  /* 0x0012140001f57983 */ /* 0x000f220000100800 */
[----:B--2---:R-:W-:-:S02]  /*d4c00*/  IMAD.MOV.U32 R247, RZ, RZ, R150 ;  /* 0x000000fffff77224 */ /* 0x004fc400078e0096 */
[----:B---3--:R-:W-:Y:S02]  /*d4c10*/  IMAD.MOV.U32 R246, RZ, RZ, R151 ;  /* 0x000000fffff67224 */ /* 0x008fe400078e0097 */
[----:B------:R-:W2:Y:S04]  /*d4c20*/  LDL.LU R151, [R1+0x8754] ;  /* 0x0087540001977983 */ /* 0x000ea80000300800 */
[----:B------:R-:W3:Y:S01]  /*d4c30*/  LDL.LU R150, [R1+0x8750] ;  /* 0x0087500001967983 */ /* 0x000ee20000300800 */
        /* <DEDUP_REMOVED lines=9> */
[----:B------:R-:W3:Y:S04]  /*d4cd0*/  LDL R213, [R1+0x1254] ;  /* 0x0012540001d57983 */ /* 0x000ee80000100800 */
[----:B------:R-:W3:Y:S04]  /*d4ce0*/  LDL R214, [R1+0x1258] ;  /* 0x0012580001d67983 */ /* 0x000ee80000100800 */
[----:B------:R-:W3:Y:S04]  /*d4cf0*/  LDL R215, [R1+0x125c] ;  /* 0x00125c0001d77983 */ /* 0x000ee80000100800 */
[----:B------:R-:W3:Y:S04]  /*d4d00*/  LDL R216, [R1+0x1240] ;  /* 0x0012400001d87983 */ /* 0x000ee80000100800 */
[----:B------:R-:W3:Y:S04]  /*d4d10*/  LDL R217, [R1+0x1244] ;  /* 0x0012440001d97983 */ /* 0x000ee80000100800 */
[----:B------:R-:W3:Y:S01]  /*d4d20*/  LDL R218, [R1+0x1248] ;  /* 0x0012480001da7983 */ /* 0x000ee20000100800 */
[----:B------:R-:W-:Y:S07]  /*d4d30*/  HMMA.1688.F32.TF32 R56, R132, R250, R56 ;  /* 0x000000fa8438723c */ /* 0x000fee0000081038 */
[----:B----4-:R-:W-:-:S02]  /*d4d40*/  IMAD.MOV.U32 R250, RZ, RZ, R142 ;  /* 0x000000fffffa7224 */ /* 0x010fc400078e008e */
[----:B------:R-:W-:Y:S01]  /*d4d50*/  IMAD.MOV.U32 R251, RZ, RZ, R143 ;  /* 0x000000fffffb7224 */ /* 0x000fe200078e008f */
[----:B--2---:R-:W-:Y:S01]  /*d4d60*/  MOV R230, R151 ;  /* 0x0000009700e67202 */ /* 0x004fe20000000f00 */
[----:B---3--:R-:W-:Y:S02]  /*d4d70*/  IMAD.MOV.U32 R219, RZ, RZ, R150 ;  /* 0x000000ffffdb7224 */ /* 0x008fe400078e0096 */
[----:B------:R-:W2:Y:S04]  /*d4d80*/  LDL.LU R150, [R1+0x874c] ;  /* 0x00874c0001967983 */ /* 0x000ea80000300800 */
[----:B------:R-:W3:Y:S04]  /*d4d90*/  LDL R228, [R1+0x1220] ;  /* 0x0012200001e47983 */ /* 0x000ee80000100800 */
[----:B------:R-:W3:Y:S04]  /*d4da0*/  LDL R229, [R1+0x1224] ;  /* 0x0012240001e57983 */ /* 0x000ee80000100800 */
[----:B------:R-:W2:Y:S04]  /*d4db0*/  LDL.LU R151, [R1+0x8748] ;  /* 0x0087480001977983 */ /* 0x000ea80000300800 */
[----:B------:R-:W4:Y:S04]  /*d4dc0*/  LDL R231, [R1+0x122c] ;  /* 0x00122c0001e77983 */ /* 0x000f280000100800 */
[----:B------:R-:W4:Y:S04]  /*d4dd0*/  LDL R248, [R1+0x1270] ;  /* 0x0012700001f87983 */ /* 0x000f280000100800 */
        /* <DEDUP_REMOVED lines=12> */
[----:B---3--:R-:W-:Y:S04]  /*d4ea0*/  STL.64 [R1+0x8538], R142 ;  /* 0x0085388e01007387 */ /* 0x008fe80000100a00 */
[----:B------:R1:W-:Y:S04]  /*d4eb0*/  STL.64 [R1+0x8530], R140 ;  /* 0x0085308c01007387 */ /* 0x0003e80000100a00 */
[----:B------:R-:W3:Y:S04]  /*d4ec0*/  LDL R12, [R1+0x1200] ;  /* 0x00120000010c7983 */ /* 0x000ee80000100800 */
[----:B------:R-:W3:Y:S01]  /*d4ed0*/  LDL R13, [R1+0x1204] ;  /* 0x00120400010d7983 */ /* 0x000ee20000100800 */
[----:B------:R-:W-:Y:S01]  /*d4ee0*/  HMMA.1688.F32.TF32 R8, R132, R138, R8 ;  /* 0x0000008a8408723c */ /* 0x000fe20000081008 */
[----:B------:R-:W-:-:S02]  /*d4ef0*/  IMAD.MOV.U32 R107, RZ, RZ, R252 ;  /* 0x000000ffff6b7224 */ /* 0x000fc400078e00fc */
[----:B-1----:R-:W2:Y:S03]  /*d4f00*/  LDL R140, [R1+0x1190] ;  /* 0x00119000018c7983 */ /* 0x002ea60000100800 */
        /* <DEDUP_REMOVED lines=12> */
[----:B------:R-:W2:Y:S04]  /*d4fd0*/  LDL R143, [R1+0x119c] ;  /* 0x00119c00018f7983 */ /* 0x000ea80000100800 */
[----:B------:R-:W2:Y:S04]  /*d4fe0*/  LDL R25, [R1+0x11e4] ;  /* 0x0011e40001197983 */ /* 0x000ea80000100800 */
[----:B------:R-:W2:Y:S04]  /*d4ff0*/  LDL R20, [R1+0x11f0] ;  /* 0x0011f00001147983 */ /* 0x000ea80000100800 */
[----:B------:R-:W2:Y:S04]  /*d5000*/  LDL R21, [R1+0x11f4] ;  /* 0x0011f40001157983 */ /* 0x000ea80000100800 */
[----:B------:R-:W-:Y:S04]  /*d5010*/  LDS R106, [R3+UR10+0x36300] ;  /* 0x0363000a036a7984 */ /* 0x000fe80008000800 */
[----:B------:R-:W1:Y:S01]  /*d5020*/  LDS R107, [R211+UR10+0x36300] ;  /* 0x0363000ad36b7984 */ /* 0x000e620008000800 */
[----:B----4-:R-:W-:Y:S03]  /*d5030*/  HMMA.1688.F32.TF32 R236, R132, R146, R236 ;  /* 0x0000009284ec723c */ /* 0x010fe600000810ec */
[----:B------:R-:W4:Y:S04]  /*d5040*/  LDL R132, [R1+0x11b0] ;  /* 0x0011b00001847983 */ /* 0x000f280000100800 */
[----:B------:R-:W4:Y:S04]  /*d5050*/  LDL R133, [R1+0x11b4] ;  /* 0x0011b40001857983 */ /* 0x000f280000100800 */
[----:B------:R1:W-:Y:S04]  /*d5060*/  STL.64 [R1+0x8548], R146 ;  /* 0x0085489201007387 */ /* 0x0003e80000100a00 */
[----:B------:R1:W-:Y:S01]  /*d5070*/  STL.64 [R1+0x8540], R144 ;  /* 0x0085409001007387 */ /* 0x0003e20000100a00 */
[----:B---3--:R-:W-:Y:S01]  /*d5080*/  HMMA.1688.F32.TF32 R8, R232, R12, R8 ;  /* 0x0000000ce808723c */ /* 0x008fe20000081008 */
[----:B-1----:R-:W-:-:S02]  /*d5090*/  IMAD.MOV.U32 R146, RZ, RZ, R0 ;  /* 0x000000ffff927224 */ /* 0x002fc400078e0000 */
[----:B------:R-:W-:Y:S01]  /*d50a0*/  IMAD.MOV.U32 R147, RZ, RZ, R2 ;  /* 0x000000ffff937224 */ /* 0x000fe200078e0002 */
[----:B------:R-:W3:Y:S04]  /*d50b0*/  LDL R144, [R1+0x11a0] ;  /* 0x0011a00001907983 */ /* 0x000ee80000100800 */
[----:B------:R-:W3:Y:S04]  /*d50c0*/  LDL R145, [R1+0x11a4] ;  /* 0x0011a40001917983 */ /* 0x000ee80000100800 */
[----:B------:R-:W3:Y:S04]  /*d50d0*/  LDL.LU R0, [R1+0x8734] ;  /* 0x0087340001007983 */ /* 0x000ee80000300800 */
[----:B------:R-:W3:Y:S04]  /*d50e0*/  LDL.LU R2, [R1+0x8730] ;  /* 0x0087300001027983 */ /* 0x000ee80000300800 */
        /* <DEDUP_REMOVED lines=26> */
[----:B---3--:R-:W-:Y:S01]  /*d5290*/  IMAD.MOV.U32 R188, RZ, RZ, R2 ;  /* 0x000000ffffbc7224 */ /* 0x008fe200078e0002 */
[----:B------:R-:W-:Y:S04]  /*d52a0*/  LDS R43, [R211+UR10+0x1a380] ;  /* 0x01a3800ad32b7984 */ /* 0x000fe80008000800 */
[C---:B--2---:R-:W-:Y:S01]  /*d52b0*/  HMMA.1688.F32.TF32 R24, R232.reuse, R136, R24 ;  /* 0x00000088e818723c */ /* 0x044fe20000081018 */
[----:B------:R-:W2:Y:S04]  /*d52c0*/  LDL.LU.64 R136, [R1+0x86f0] ;  /* 0x0086f00001887983 */ /* 0x000ea80000300a00 */
[----:B------:R-:W3:Y:S04]  /*d52d0*/  LDL.LU.64 R18, [R1+0x86e8] ;  /* 0x0086e80001127983 */ /* 0x000ee80000300a00 */
[----:B------:R-:W4:Y:S04]  /*d52e0*/  LDL.LU.64 R16, [R1+0x86e0] ;  /* 0x0086e00001107983 */ /* 0x000f280000300a00 */
[----:B------:R-:W2:Y:S04]  /*d52f0*/  LDL R40, [R1+0x1300] ;  /* 0x0013000001287983 */ /* 0x000ea80000100800 */
[----:B------:R-:W2:Y:S01]  /*d5300*/  LDL R41, [R1+0x1304] ;  /* 0x0013040001297983 */ /* 0x000ea20000100800 */
[----:B------:R-:W-:Y:S01]  /*d5310*/  HMMA.1688.F32.TF32 R128, R232, R248, R128 ;  /* 0x000000f8e880723c */ /* 0x000fe20000081080 */
[----:B------:R-:W-:-:S02]  /*d5320*/  IMAD.MOV.U32 R189, RZ, RZ, R0 ;  /* 0x000000ffffbd7224 */ /* 0x000fc400078e0000 */
[----:B------:R-:W-:Y:S01]  /*d5330*/  IMAD.MOV.U32 R252, RZ, RZ, R191 ;  /* 0x000000fffffc7224 */ /* 0x000fe200078e00bf */
[----:B------:R-:W-:Y:S02]  /*d5340*/  LDS R42, [R3+UR10+0x1a380] ;  /* 0x01a3800a032a7984 */ /* 0x000fe40008000800 */
[C---:B------:R-:W-:Y:S02]  /*d5350*/  HMMA.1688.F32.TF32 R224, R104.reuse, R214, R224 ;  /* 0x000000d668e0723c */ /* 0x040fe400000810e0 */
[----:B------:R-:W3:Y:S04]  /*d5360*/  LDL.LU.64 R190, [R1+0x86d8] ;  /* 0x0086d80001be7983 */ /* 0x000ee80000300a00 */
[----:B------:R-:W-:Y:S06]  /*d5370*/  HMMA.1688.F32.TF32 R116, R104, R218, R116 ;  /* 0x000000da6874723c */ /* 0x000fec0000081074 */
[C---:B------:R-:W-:Y:S01]  /*d5380*/  HMMA.1688.F32.TF32 R88, R232.reuse, R188, R88 ;  /* 0x000000bce858723c */ /* 0x040fe20000081058 */
[----:B------:R-:W4:Y:S04]  /*d5390*/  LDL.LU.64 R188, [R1+0x86d0] ;  /* 0x0086d00001bc7983 */ /* 0x000f280000300a00 */
[----:B------:R-:W3:Y:S01]  /*d53a0*/  LDL.LU.64 R194, [R1+0x86c8] ;  /* 0x0086c80001c27983 */ /* 0x000ee20000300a00 */
[----:B------:R-:W-:Y:S03]  /*d53b0*/  HMMA.1688.F32.TF32 R92, R232, R192, R92 ;  /* 0x000000c0e85c723c */ /* 0x000fe6000008105c */
[----:B------:R-:W4:Y:S03]  /*d53c0*/  LDL.LU.64 R192, [R1+0x86c0] ;  /* 0x0086c00001c07983 */ /* 0x000f260000300a00 */
[----:B------:R-:W-:Y:S01]  /*d53d0*/  HMMA.1688.F32.TF32 R120, R104, R222, R120 ;  /* 0x000000de6878723c */ /* 0x000fe20000081078 */
[----:B------:R-:W3:Y:S05]  /*d53e0*/  LDL.LU.64 R198, [R1+0x86b8] ;  /* 0x0086b80001c67983 */ /* 0x000eea0000300a00 */
[C---:B------:R-:W-:Y:S01]  /*d53f0*/  HMMA.1688.F32.TF32 R100, R232.reuse, R196, R100 ;  /* 0x000000c4e864723c */ /* 0x040fe20000081064 */
[----:B------:R-:W3:Y:S04]  /*d5400*/  LDL.LU.64 R196, [R1+0x86b0] ;  /* 0x0086b00001c47983 */ /* 0x000ee80000300a00 */
[----:B------:R-:W3:Y:S01]  /*d5410*/  LDL.LU.64 R202, [R1+0x86a8] ;  /* 0x0086a80001ca7983 */ /* 0x000ee20000300a00 */
[----:B------:R-:W-:Y:S03]  /*d5420*/  HMMA.1688.F32.TF32 R108, R232, R200, R108 ;  /* 0x000000c8e86c723c */ /* 0x000fe6000008106c */
[----:B------:R-:W4:Y:S03]  /*d5430*/  LDL.LU.64 R200, [R1+0x86a0] ;  /* 0x0086a00001c87983 */ /* 0x000f260000300a00 */
[----:B------:R-:W-:Y:S01]  /*d5440*/  HMMA.1688.F32.TF32 R124, R104, R230, R124 ;  /* 0x000000e6687c723c */ /* 0x000fe2000008107c */
[----:B------:R-:W3:Y:S05]  /*d5450*/  LDL.LU.64 R206, [R1+0x8698] ;  /* 0x0086980001ce7983 */ /* 0x000eea0000300a00 */
[----:B------:R-:W-:Y:S01]  /*d5460*/  HMMA.1688.F32.TF32 R112, R232, R204, R112 ;  /* 0x000000cce870723c */ /* 0x000fe20000081070 */
[----:B------:R-:W3:Y:S01]  /*d5470*/  LDL.LU.64 R204, [R1+0x8690] ;  /* 0x0086900001cc7983 */ /* 0x000ee20000300a00 */
[----:B------:R-:W-:-:S04]  /*d5480*/  IMAD.MOV.U32 R2, RZ, RZ, R212 ;  /* 0x000000ffff027224 */ /* 0x000fc800078e00d4 */
        /* <DEDUP_REMOVED lines=16> */
[----:B--2---:R-:W-:Y:S01]  /*d5590*/  HMMA.1688.F32.TF32 R96, R232, R40, R96 ;  /* 0x00000028e860723c */ /* 0x004fe20000081060 */
[----:B------:R1:W-:Y:S04]  /*d55a0*/  LDS R41, [R211+UR10+0x18380] ;  /* 0x0183800ad3297984 */ /* 0x0003e80008000800 */
[----:B------:R-:W2:Y:S04]  /*d55b0*/  LDS R40, [R3+UR10+0x18380] ;  /* 0x0183800a03287984 */ /* 0x000ea80008000800 */
[----:B-1----:R-:W2:Y:S04]  /*d55c0*/  LDL.LU.64 R210, [R1+0x8688] ;  /* 0x0086880001d27983 */ /* 0x002ea80000300a00 */
[----:B------:R-:W2:Y:S04]  /*d55d0*/  LDL.LU.64 R208, [R1+0x8680] ;  /* 0x0086800001d07983 */ /* 0x000ea80000300a00 */
[----:B------:R-:W4:Y:S04]  /*d55e0*/  LDL R234, [R1+0x11b8] ;  /* 0x0011b80001ea7983 */ /* 0x000f280000100800 */
[----:B------:R-:W4:Y:S04]  /*d55f0*/  LDL R235, [R1+0x11bc] ;  /* 0x0011bc0001eb7983 */ /* 0x000f280000100800 */
[----:B------:R-:W2:Y:S04]  /*d5600*/  LDL.LU.64 R214, [R1+0x8678] ;  /* 0x0086780001d67983 */ /* 0x000ea80000300a00 */
[----:B------:R-:W2:Y:S04]  /*d5610*/  LDL.LU.64 R212, [R1+0x8670] ;  /* 0x0086700001d47983 */ /* 0x000ea80000300a00 */
[----:B------:R-:W-:Y:S04]  /*d5620*/  STL.64 [R1+0x2220], R224 ;  /* 0x002220e001007387 */ /* 0x000fe80000100a00 */
[----:B------:R1:W-:Y:S04]  /*d5630*/  STL.64 [R1+0x2228], R226 ;  /* 0x002228e201007387 */ /* 0x0003e80000100a00 */
[----:B-1----:R-:W3:Y:S04]  /*d5640*/  LDL R226, [R1+0x11c8] ;  /* 0x0011c80001e27983 */ /* 0x002ee80000100800 */
[----:B------:R-:W3:Y:S04]  /*d5650*/  LDL R227, [R1+0x11cc] ;  /* 0x0011cc0001e37983 */ /* 0x000ee80000100800 */
[----:B------:R-:W2:Y:S04]  /*d5660*/  LDL.LU.64 R218, [R1+0x8668] ;  /* 0x0086680001da7983 */ /* 0x000ea80000300a00 */
[----:B------:R-:W2:Y:S04]  /*d5670*/  LDL.LU.64 R216, [R1+0x8660] ;  /* 0x0086600001d87983 */ /* 0x000ea80000300a00 */
[----:B------:R-:W-:Y:S04]  /*d5680*/  STL.64 [R1+0x2200], R116 ;  /* 0x0022007401007387 */ /* 0x000fe80000100a00 */
[----:B------:R1:W-:Y:S04]  /*d5690*/  STL.64 [R1+0x2208], R118 ;  /* 0x0022087601007387 */ /* 0x0003e80000100a00 */
[----:B-1----:R-:W4:Y:S04]  /*d56a0*/  LDL R118, [R1+0x11d8] ;  /* 0x0011d80001767983 */ /* 0x002f280000100800 */
        /* <DEDUP_REMOVED lines=18> */
[----:B------:R-:W3:Y:S01]  /*d57d0*/  LDL R131, [R1+0x120c] ;  /* 0x00120c0001837983 */ /* 0x000ee20000100800 */
[----:B------:R-:W-:Y:S03]  /*d57e0*/  HMMA.1688.F32.TF32 R4, R104, R246, R4 ;  /* 0x000000f66804723c */ /* 0x000fe60000081004 */
[----:B------:R-:W2:Y:S04]  /*d57f0*/  LDL.LU.64 R246, [R1+0x8628] ;  /* 0x0086280001f67983 */ /* 0x000ea80000300a00 */
[----:B------:R-:W2:-:S15]  /*d5800*/  LDL.LU.64 R244, [R1+0x8620] ;  /* 0x0086200001f47983 */ /* 0x000e9e0000300a00 */
[----:B------:R-:W-:-:S01]  /*d5810*/  NOP ;  /* 0x0000000000007918 */ /* 0x000fc20000000000 */
[----:B------:R-:W-:Y:S04]  /*d5820*/  STL.64 [R1+0x23a0], R4 ;  /* 0x0023a00401007387 */ /* 0x000fe80000100a00 */
[----:B------:R3:W-:Y:S01]  /*d5830*/  STL.64 [R1+0x23a8], R6 ;  /* 0x0023a80601007387 */ /* 0x0007e20000100a00 */
        /* <DEDUP_REMOVED lines=54> */
[----:B------:R-:W3:Y:S04]  /*d5ba0*/  LDL R184, [R1+0x100] ;  /* 0x0001000001b87983 */ /* 0x000ee80000100800 */
[----:B------:R-:W-:Y:S01]  /*d5bb0*/  STL.64 [R1+0x2280], R8 ;  /* 0x0022800801007387 */ /* 0x000fe20000100a00 */
[----:B------:R-:W-:-:S03]  /*d5bc0*/  MOV R186, R200 ;  /* 0x000000c800ba7202 */ /* 0x000fc60000000f00 */
[----:B------:R-:W-:Y:S01]  /*d5bd0*/  STL.64 [R1+0x2288], R10 ;  /* 0x0022880a01007387 */ /* 0x000fe20000100a00 */
[----:B------:R-:W-:-:S03]  /*d5be0*/  IMAD.MOV.U32 R187, RZ, RZ, R201 ;  /* 0x000000ffffbb7224 */ /* 0x000fc600078e00c9 */
[----:B------:R1:W-:Y:S04]  /*d5bf0*/  STL.64 [R1+0x2270], R4 ;  /* 0x0022700401007387 */ /* 0x0003e80000100a00 */
[----:B------:R-:W-:Y:S01]  /*d5c00*/  STL.64 [R1+0x2278], R6 ;  /* 0x0022780601007387 */ /* 0x000fe20000100a00 */
[----:B------:R-:W-:-:S03]  /*d5c10*/  IMAD.MOV.U32 R182, RZ, RZ, R204 ;  /* 0x000000ffffb67224 */ /* 0x000fc600078e00cc */
[----:B------:R-:W3:Y:S01]  /*d5c20*/  LDL R185, [R1+0x104] ;  /* 0x0001040001b97983 */ /* 0x000ee20000100800 */
[----:B------:R-:W-:-:S03]  /*d5c30*/  IMAD.MOV.U32 R183, RZ, RZ, R205 ;  /* 0x000000ffffb77224 */ /* 0x000fc600078e00cd */
[----:B------:R-:W4:Y:S04]  /*d5c40*/  LDL.LU R200, [R1+0x861c] ;  /* 0x00861c0001c87983 */ /* 0x000f280000300800 */
[----:B------:R-:W4:Y:S01]  /*d5c50*/  LDL.LU R201, [R1+0x8618] ;  /* 0x0086180001c97983 */ /* 0x000f220000300800 */
[----:B--2---:R-:W-:-:S03]  /*d5c60*/  IMAD.MOV.U32 R178, RZ, RZ, R208 ;  /* 0x000000ffffb27224 */ /* 0x004fc600078e00d0 */
[----:B------:R-:W2:Y:S04]  /*d5c70*/  LDL R180, [R1+0xf0] ;  /* 0x0000f00001b47983 */ /* 0x000ea80000100800 */
[----:B------:R-:W2:Y:S01]  /*d5c80*/  LDL R181, [R1+0xf4] ;  /* 0x0000f40001b57983 */ /* 0x000ea20000100800 */
[----:B------:R-:W-:-:S03]  /*d5c90*/  IMAD.MOV.U32 R179, RZ, RZ, R209 ;  /* 0x000000ffffb37224 */ /* 0x000fc600078e00d1 */
[----:B------:R-:W4:Y:S04]  /*d5ca0*/  LDL.LU R204, [R1+0x8614] ;  /* 0x0086140001cc7983 */ /* 0x000f280000300800 */
[----:B------:R-:W4:Y:S01]  /*d5cb0*/  LDL.LU R205, [R1+0x8610] ;  /* 0x0086100001cd7983 */ /* 0x000f220000300800 */
[----:B------:R-:W-:-:S03]  /*d5cc0*/  IMAD.MOV.U32 R166, RZ, RZ, R212 ;  /* 0x000000ffffa67224 */ /* 0x000fc600078e00d4 */
[----:B------:R-:W2:Y:S04]  /*d5cd0*/  LDL R176, [R1+0xe0] ;  /* 0x0000e00001b07983 */ /* 0x000ea80000100800 */
[----:B------:R-:W2:Y:S01]  /*d5ce0*/  LDL R177, [R1+0xe4] ;  /* 0x0000e40001b17983 */ /* 0x000ea20000100800 */
        /* <DEDUP_REMOVED lines=12> */
[----:B------:R-:W-:-:S03]  /*d5db0*/  MOV R151, R221 ;  /* 0x000000dd00977202 */ /* 0x000fc60000000f00 */
[----:B------:R-:W2:Y:S04]  /*d5dc0*/  LDL.LU R216, [R1+0x85fc] ;  /* 0x0085fc0001d87983 */ /* 0x000ea80000300800 */
[----:B------:R-:W2:Y:S01]  /*d5dd0*/  LDL.LU R217, [R1+0x85f8] ;  /* 0x0085f80001d97983 */ /* 0x000ea20000300800 */
[----:B------:R-:W-:-:S03]  /*d5de0*/  IMAD.MOV.U32 R142, RZ, RZ, R245 ;  /* 0x000000ffff8e7224 */ /* 0x000fc600078e00f5 */
[----:B------:R-:W4:Y:S04]  /*d5df0*/  LDL R148, [R1+0x70] ;  /* 0x0000700001947983 */ /* 0x000f280000100800 */
[----:B------:R-:W4:Y:S01]  /*d5e00*/  LDL R149, [R1+0x74] ;  /* 0x0000740001957983 */ /* 0x000f220000100800 */
[----:B------:R-:W-:-:S03]  /*d5e10*/  IMAD.MOV.U32 R143, RZ, RZ, R244 ;  /* 0x000000ffff8f7224 */ /* 0x000fc600078e00f4 */
[----:B------:R-:W4:Y:S04]  /*d5e20*/  LDL.LU R220, [R1+0x85f4] ;  /* 0x0085f40001dc7983 */ /* 0x000f280000300800 */
[----:B------:R-:W4:Y:S04]  /*d5e30*/  LDL.LU R221, [R1+0x85f0] ;  /* 0x0085f00001dd7983 */ /* 0x000f280000300800 */
[----:B------:R-:W4:Y:S04]  /*d5e40*/  LDL R140, [R1+0x60] ;  /* 0x00006000018c7983 */ /* 0x000f280000100800 */
[----:B------:R-:W4:Y:S04]  /*d5e50*/  LDL R141, [R1+0x64] ;  /* 0x00006400018d7983 */ /* 0x000f280000100800 */
[----:B------:R-:W3:Y:S04]  /*d5e60*/  LDL.LU R245, [R1+0x85ec] ;  /* 0x0085ec0001f57983 */ /* 0x000ee80000300800 */
[----:B------:R-:W2:Y:S04]  /*d5e70*/  LDL.LU R244, [R1+0x85e8] ;  /* 0x0085e80001f47983 */ /* 0x000ea80000300800 */
[----:B------:R-:W4:Y:S04]  /*d5e80*/  LDL R232, [R1+0x40] ;  /* 0x0000400001e87983 */ /* 0x000f280000100800 */
[----:B------:R-:W4:Y:S04]  /*d5e90*/  LDL R233, [R1+0x44] ;  /* 0x0000440001e97983 */ /* 0x000f280000100800 */
[----:B------:R-:W4:Y:S04]  /*d5ea0*/  LDL.LU R224, [R1+0x1820] ;  /* 0x0018200001e07983 */ /* 0x000f280000300800 */
        /* <DEDUP_REMOVED lines=11> */
[----:B-1----:R-:W4:Y:S04]  /*d5f60*/  LDL R4, [R1+0x10] ;  /* 0x0000100001047983 */ /* 0x002f280000100800 */
[----:B------:R-:W4:Y:S04]  /*d5f70*/  LDL R5, [R1+0x14] ;  /* 0x0000140001057983 */ /* 0x000f280000100800 */
        /* <DEDUP_REMOVED lines=46> */
[----:B------:R-:W4:Y:S04]  /*d6260*/  LDL R172, [R1+0xd0] ;  /* 0x0000d00001ac7983 */ /* 0x000f280000100800 */
[----:B------:R-:W4:Y:S01]  /*d6270*/  LDL R173, [R1+0xd4] ;  /* 0x0000d40001ad7983 */ /* 0x000f220000100800 */
[----:B------:R-:W-:-:S03]  /*d6280*/  IMAD.MOV.U32 R242, RZ, RZ, R248 ;  /* 0x000000fffff27224 */ /* 0x000fc600078e00f8 */
[----:B------:R-:W4:Y:S01]  /*d6290*/  LDL.LU R228, [R1+0x85e4] ;  /* 0x0085e40001e47983 */ /* 0x000f220000300800 */
[----:B------:R-:W-:-:S03]  /*d62a0*/  IMAD.MOV.U32 R243, RZ, RZ, R249 ;  /* 0x000000fffff37224 */ /* 0x000fc600078e00f9 */
[----:B------:R-:W4:Y:S04]  /*d62b0*/  LDL.LU R229, [R1+0x85e0] ;  /* 0x0085e00001e57983 */ /* 0x000f280000300800 */
[----:B------:R-:W-:Y:S01]  /*d62c0*/  LDS R6, [R3+UR10+0x22380] ;  /* 0x0223800a03067984 */ /* 0x000fe20008000800 */
[----:B---3--:R-:W-:Y:S02]  /*d62d0*/  IMAD.MOV.U32 R241, RZ, RZ, R245 ;  /* 0x000000fffff17224 */ /* 0x008fe400078e00f5 */
[----:B--2---:R-:W-:Y:S02]  /*d62e0*/  IMAD.MOV.U32 R240, RZ, RZ, R244 ;  /* 0x000000fffff07224 */ /* 0x004fe400078e00f4 */
[----:B------:R-:W2:Y:S04]  /*d62f0*/  LDL.LU R244, [R1+0x85dc] ;  /* 0x0085dc0001f47983 */ /* 0x000ea80000300800 */
[----:B------:R-:W2:Y:S04]  /*d6300*/  LDL.LU R245, [R1+0x85d8] ;  /* 0x0085d80001f57983 */ /* 0x000ea80000300800 */
[----:B------:R-:W3:Y:S04]  /*d6310*/  LDL.LU R248, [R1+0x85d4] ;  /* 0x0085d40001f87983 */ /* 0x000ee80000300800 */
[----:B------:R-:W3:Y:S01]  /*d6320*/  LDL.LU R249, [R1+0x85d0] ;  /* 0x0085d00001f97983 */ /* 0x000ee20000300800 */
[C---:B----4-:R-:W-:Y:S06]  /*d6330*/  HMMA.1688.F32.TF32 R60, R104.reuse, R58, R88 ;  /* 0x0000003a683c723c */ /* 0x050fec0000081058 */
        /* <DEDUP_REMOVED lines=18> */
[----:B------:R-:W-:Y:S04]  /*d6460*/  STL.64 [R1+0x2230], R32 ;  /* 0x0022302001007387 */ /* 0x000fe80000100a00 */
[----:B------:R4:W-:Y:S01]  /*d6470*/  STL.64 [R1+0x2238], R34 ;  /* 0x0022382201007387 */ /* 0x0009e20000100a00 */
[----:B-1----:R-:W-:Y:S01]  /*d6480*/  HMMA.1688.F32.TF32 R48, R40, R232, R224 ;  /* 0x000000e82830723c */ /* 0x002fe200000810e0 */
[----:B------:R-:W-:-:S02]  /*d6490*/  LOP3.LUT R7, R3, 0x20, RZ, 0x3c, !PT ;  /* 0x0000002003077812 */ /* 0x000fc400078e3cff */
[----:B------:R-:W-:Y:S03]  /*d64a0*/  LDS R36, [R3+UR10+0x1c380] ;  /* 0x01c3800a03247984 */ /* 0x000fe60008000800 */
[C---:B------:R-:W-:Y:S01]  /*d64b0*/  HMMA.1688.F32.TF32 R28, R40.reuse, R12, R28 ;  /* 0x0000000c281c723c */ /* 0x040fe2000008101c */
[----:B------:R-:W-:Y:S04]  /*d64c0*/  LDS R38, [R3+UR10+0x1e380] ;  /* 0x01e3800a03267984 */ /* 0x000fe80008000800 */
[----:B------:R-:W-:Y:S01]  /*d64d0*/  LDS R37, [R7+UR10+0x1c380] ;  /* 0x01c3800a07257984 */ /* 0x000fe20008000800 */
[C---:B----4-:R-:W-:Y:S03]  /*d64e0*/  HMMA.1688.F32.TF32 R32, R40.reuse, R4, R8 ;  /* 0x000000042820723c */ /* 0x050fe60000081008 */
[----:B------:R-:W1:Y:S03]  /*d64f0*/  LDS R39, [R7+UR10+0x1e380] ;  /* 0x01e3800a07277984 */ /* 0x000e660008000800 */
[C---:B------:R-:W-:Y:S01]  /*d6500*/  HMMA.1688.F32.TF32 R12, R40.reuse, R124, R128 ;  /* 0x0000007c280c723c */ /* 0x040fe20000081080 */
[----:B------:R-:W-:Y:S04]  /*d6510*/  LDS R5, [R7+UR10+0x20380] ;  /* 0x0203800a07057984 */ /* 0x000fe80008000800 */
[----:B------:R-:W-:Y:S01]  /*d6520*/  LDS R4, [R3+UR10+0x20380] ;  /* 0x0203800a03047984 */ /* 0x000fe20008000800 */
[----:B------:R-:W-:Y:S03]  /*d6530*/  HMMA.1688.F32.TF32 R44, R40, R116, R120 ;  /* 0x00000074282c723c */ /* 0x000fe60000081078 */
[----:B------:R-:W4:Y:S08]  /*d6540*/  LDS R7, [R7+UR10+0x22380] ;  /* 0x0223800a07077984 */ /* 0x000f300008000800 */
        /* <DEDUP_REMOVED lines=101> */
[----:B------:R-:W4:Y:S04]  /*d6ba0*/  LDL.LU R9, [R1+0x1054] ;  /* 0x0010540001097983 */ /* 0x000f280000300800 */
[----:B------:R-:W4:Y:S04]  /*d6bb0*/  LDL.LU R10, [R1+0x1058] ;  /* 0x00105800010a7983 */ /* 0x000f280000300800 */
[----:B------:R-:W4:Y:S04]  /*d6bc0*/  LDL.LU R11, [R1+0x105c] ;  /* 0x00105c00010b7983 */ /* 0x000f280000300800 */
[----:B------:R-:W4:Y:S04]  /*d6bd0*/  LDL.LU R193, [R1+0x85cc] ;  /* 0x0085cc0001c17983 */ /* 0x000f280000300800 */
[----:B------:R-:W4:Y:S01]  /*d6be0*/  LDL.LU R189, [R1+0x85c8] ;  /* 0x0085c80001bd7983 */ /* 0x000f220000300800 */
[C---:B--2---:R-:W-:Y:S06]  /*d6bf0*/  HMMA.1688.F32.TF32 R24, R40.reuse, R244, R24 ;  /* 0x000000f42818723c */ /* 0x044fec0000081018 */
[----:B---3--:R-:W-:-:S15]  /*d6c00*/  HMMA.1688.F32.TF32 R20, R40, R248, R20 ;  /* 0x000000f82814723c */ /* 0x008fde0000081014 */
[----:B------:R-:W-:-:S03]  /*d6c10*/  NOP ;  /* 0x0000000000007918 */ /* 0x000fc60000000000 */
[----:B------:R-:W-:Y:S06]  /*d6c20*/  HMMA.1688.F32.TF32 R24, R36, R246, R24 ;  /* 0x000000f62418723c */ /* 0x000fec0000081018 */
        /* <DEDUP_REMOVED lines=12> */
[C---:B------:R-:W-:Y:S06]  /*d6cf0*/  HMMA.1688.F32.TF32 R72, R40.reuse, R160, R72 ;  /* 0x000000a02848723c */ /* 0x040fec0000081048 */
        /* <DEDUP_REMOVED lines=19> */
[----:B------:R-:W3:Y:S04]  /*d6e30*/  LDL R251, [R1+0x4c] ;  /* 0x00004c0001fb7983 */ /* 0x000ee80000100800 */
[----:B------:R1:W-:Y:S04]  /*d6e40*/  STL.64 [R1+0x85b0], R26 ;  /* 0x0085b01a01007387 */ /* 0x0003e80000100a00 */
[----:B------:R-:W-:Y:S04]  /*d6e50*/  STL.64 [R1+0x85a8], R24 ;  /* 0x0085a81801007387 */ /* 0x000fe80000100a00 */
[----:B-1----:R-:W4:Y:S04]  /*d6e60*/  LDL R26, [R1+0x38] ;  /* 0x00003800011a7983 */ /* 0x002f280000100800 */
[----:B------:R-:W4:Y:S04]  /*d6e70*/  LDL R27, [R1+0x3c] ;  /* 0x00003c00011b7983 */ /* 0x000f280000100800 */
[----:B------:R1:W-:Y:S04]  /*d6e80*/  STL.64 [R1+0x8380], R246 ;  /* 0x008380f601007387 */ /* 0x0003e80000100a00 */
[----:B------:R1:W-:Y:S04]  /*d6e90*/  STL.64 [R1+0x8378], R244 ;  /* 0x008378f401007387 */ /* 0x0003e80000100a00 */
[----:B-1----:R-:W2:Y:S04]  /*d6ea0*/  LDL R246, [R1+0x18] ;  /* 0x0000180001f67983 */ /* 0x002ea80000100800 */
[----:B------:R-:W2:Y:S04]  /*d6eb0*/  LDL R247, [R1+0x1c] ;  /* 0x00001c0001f77983 */ /* 0x000ea80000100800 */
[----:B------:R-:W2:Y:S04]  /*d6ec0*/  LDL.LU.64 R34, [R1+0x85c0] ;  /* 0x0085c00001227983 */ /* 0x000ea80000300a00 */
[----:B------:R-:W2:Y:S01]  /*d6ed0*/  LDL.LU.64 R32, [R1+0x85b8] ;  /* 0x0085b80001207983 */ /* 0x000ea20000300a00 */
[----:B------:R-:W-:Y:S01]  /*d6ee0*/  MOV R245, R146 ;  /* 0x0000009200f57202 */ /* 0x000fe20000000f00 */
[----:B------:R-:W-:-:S02]  /*d6ef0*/  IMAD.MOV.U32 R244, RZ, RZ, R147 ;  /* 0x000000fffff47224 */ /* 0x000fc400078e0093 */
[----:B------:R-:W-:Y:S01]  /*d6f00*/  STL.64 [R1+0x85a0], R30 ;  /* 0x0085a01e01007387 */ /* 0x000fe20000100a00 */
[----:B------:R-:W-:Y:S02]  /*d6f10*/  IMAD.MOV.U32 R249, RZ, RZ, R162 ;  /* 0x000000fffff97224 */ /* 0x000fe400078e00a2 */
[----:B------:R-:W-:Y:S01]  /*d6f20*/  IMAD.MOV.U32 R248, RZ, RZ, R163 ;  /* 0x000000fffff87224 */ /* 0x000fe200078e00a3 */
[----:B------:R-:W-:Y:S01]  /*d6f30*/  STL.64 [R1+0x8598], R28 ;  /* 0x0085981c01007387 */ /* 0x000fe20000100a00 */
        /* <DEDUP_REMOVED lines=19> */
[----:B---3--:R-:W-:Y:S07]  /*d7070*/  HMMA.1688.F32.TF32 R48, R36, R250, R48 ;  /* 0x000000fa2430723c */ /* 0x008fee0000081030 */
[----:B------:R-:W-:-:S02]  /*d7080*/  IMAD.MOV.U32 R251, RZ, RZ, R170 ;  /* 0x000000fffffb7224 */ /* 0x000fc400078e00aa */
[----:B------:R-:W-:Y:S01]  /*d7090*/  IMAD.MOV.U32 R250, RZ, RZ, R171 ;  /* 0x000000fffffa7224 */ /* 0x000fe200078e00ab */
[----:B--2---:R-:W-:Y:S07]  /*d70a0*/  HMMA.1688.F32.TF32 R32, R36, R246, R32 ;  /* 0x000000f62420723c */ /* 0x004fee0000081020 */
[----:B------:R-:W-:Y:S02]  /*d70b0*/  IMAD.MOV.U32 R247, RZ, RZ, R158 ;  /* 0x000000fffff77224 */ /* 0x000fe400078e009e */
[----:B------:R-:W-:-:S05]  /*d70c0*/  IMAD.MOV.U32 R246, RZ, RZ, R159 ;  /* 0x000000fffff67224 */ /* 0x000fca00078e009f */
[----:B------:R-:W-:Y:S04]  /*d70d0*/  STL.64 [R1+0x83e0], R246 ;  /* 0x0083e0f601007387 */ /* 0x000fe80000100a00 */
[----:B------:R-:W-:Y:S04]  /*d70e0*/  STL.64 [R1+0x83d8], R244 ;  /* 0x0083d8f401007387 */ /* 0x000fe80000100a00 */
[----:B------:R-:W-:Y:S04]  /*d70f0*/  STL.64 [R1+0x83f0], R250 ;  /* 0x0083f0fa01007387 */ /* 0x000fe80000100a00 */
[----:B------:R1:W-:Y:S04]  /*d7100*/  STL.64 [R1+0x83e8], R248 ;  /* 0x0083e8f801007387 */ /* 0x0003e80000100a00 */
        /* <DEDUP_REMOVED lines=44> */
[----:B-1----:R-:W2:Y:S04]  /*d73d0*/  LDL R248, [R1+0x320] ;  /* 0x0003200001f87983 */ /* 0x002ea80000100800 */
[----:B------:R-:W2:Y:S04]  /*d73e0*/  LDL R249, [R1+0x324] ;  /* 0x0003240001f97983 */ /* 0x000ea80000100800 */
[----:B------:R-:W3:Y:S04]  /*d73f0*/  LDL R250, [R1+0x328] ;  /* 0x0003280001fa7983 */ /* 0x000ee80000100800 */
[----:B------:R-:W3:Y:S04]  /*d7400*/  LDL R251, [R1+0x32c] ;  /* 0x00032c0001fb7983 */ /* 0x000ee80000100800 */
[----:B------:R1:W-:Y:S04]  /*d7410*/  STL.64 [R1+0x8340], R230 ;  /* 0x008340e601007387 */ /* 0x0003e80000100a00 */
[----:B------:R4:W-:Y:S04]  /*d7420*/  STL.64 [R1+0x8338], R228 ;  /* 0x008338e401007387 */ /* 0x0009e80000100a00 */
[----:B-1----:R-:W3:Y:S04]  /*d7430*/  LDL R230, [R1+0x318] ;  /* 0x0003180001e67983 */ /* 0x002ee80000100800 */
[----:B----4-:R-:W4:Y:S04]  /*d7440*/  LDL R228, [R1+0x310] ;  /* 0x0003100001e47983 */ /* 0x010f280000100800 */
[----:B------:R-:W4:Y:S04]  /*d7450*/  LDL R229, [R1+0x314] ;  /* 0x0003140001e57983 */ /* 0x000f280000100800 */
[----:B------:R-:W3:Y:S04]  /*d7460*/  LDL R231, [R1+0x31c] ;  /* 0x00031c0001e77983 */ /* 0x000ee80000100800 */
[----:B------:R1:W-:Y:S04]  /*d7470*/  STL.64 [R1+0x8350], R222 ;  /* 0x008350de01007387 */ /* 0x0003e80000100a00 */
[----:B------:R1:W-:Y:S04]  /*d7480*/  STL.64 [R1+0x8348], R220 ;  /* 0x008348dc01007387 */ /* 0x0003e80000100a00 */
[----:B-1----:R-:W3:Y:S04]  /*d7490*/  LDL R222, [R1+0x308] ;  /* 0x0003080001de7983 */ /* 0x002ee80000100800 */
[----:B------:R-:W2:Y:S04]  /*d74a0*/  LDL R220, [R1+0x300] ;  /* 0x0003000001dc7983 */ /* 0x000ea80000100800 */
[----:B------:R-:W2:Y:S04]  /*d74b0*/  LDL R221, [R1+0x304] ;  /* 0x0003040001dd7983 */ /* 0x000ea80000100800 */
        /* <DEDUP_REMOVED lines=62> */
[----:B------:R-:W3:Y:S04]  /*d78a0*/  LDL R12, [R1+0x210] ;  /* 0x00021000010c7983 */ /* 0x000ee80000100800 */
[----:B------:R-:W3:Y:S04]  /*d78b0*/  LDL R13, [R1+0x214] ;  /* 0x00021400010d7983 */ /* 0x000ee80000100800 */
[----:B------:R1:W-:Y:S01]  /*d78c0*/  STL.64 [R1+0x8410], R190 ;  /* 0x008410be01007387 */ /* 0x0003e20000100a00 */
[C---:B------:R-:W-:Y:S03]  /*d78d0*/  HMMA.1688.F32.TF32 R236, R36.reuse, R18, R236 ;  /* 0x0000001224ec723c */ /* 0x040fe600000810ec */
[----:B------:R1:W-:Y:S03]  /*d78e0*/  STL.64 [R1+0x8408], R188 ;  /* 0x008408bc01007387 */ /* 0x0003e60000100a00 */
[C---:B------:R-:W-:Y:S01]  /*d78f0*/  HMMA.1688.F32.TF32 R44, R36.reuse, R26, R44 ;  /* 0x0000001a242c723c */ /* 0x040fe2000008102c */
[----:B------:R-:W-:Y:S01]  /*d7900*/  LOP3.LUT R247, R3, 0x20, RZ, 0x3c, !PT ;  /* 0x0000002003f77812 */ /* 0x000fe200078e3cff */
[----:B------:R-:W-:Y:S04]  /*d7910*/  LDS R14, [R3+UR10+0x26380] ;  /* 0x0263800a030e7984 */ /* 0x000fe80008000800 */
[----:B-1----:R-:W2:Y:S04]  /*d7920*/  LDL R190, [R1+0x288] ;  /* 0x0002880001be7983 */ /* 0x002ea80000100800 */
[----:B------:R-:W2:Y:S04]  /*d7930*/  LDL R188, [R1+0x280] ;  /* 0x0002800001bc7983 */ /* 0x000ea80000100800 */
[----:B------:R-:W2:Y:S04]  /*d7940*/  LDL R189, [R1+0x284] ;  /* 0x0002840001bd7983 */ /* 0x000ea80000100800 */
[----:B------:R-:W2:Y:S04]  /*d7950*/  LDL R191, [R1+0x28c] ;  /* 0x00028c0001bf7983 */ /* 0x000ea80000100800 */
[----:B------:R1:W-:Y:S01]  /*d7960*/  STL.64 [R1+0x8420], R18 ;  /* 0x0084201201007387 */ /* 0x0003e20000100a00 */
[----:B------:R-:W-:Y:S03]  /*d7970*/  HMMA.1688.F32.TF32 R36, R36, R138, R8 ;  /* 0x0000008a2424723c */ /* 0x000fe60000081008 */
[----:B------:R1:W-:Y:S04]  /*d7980*/  STL.64 [R1+0x8418], R16 ;  /* 0x0084181001007387 */ /* 0x0003e80000100a00 */
[----:B------:R-:W-:Y:S04]  /*d7990*/  LDS R15, [R247+UR10+0x26380] ;  /* 0x0263800af70f7984 */ /* 0x000fe80008000800 */
[----:B-1----:R-:W2:Y:S04]  /*d79a0*/  LDL R18, [R1+0x278] ;  /* 0x0002780001127983 */ /* 0x002ea80000100800 */
        /* <DEDUP_REMOVED lines=12> */
[C---:B----4-:R-:W-:Y:S03]  /*d7a70*/  HMMA.1688.F32.TF32 R20, R4.reuse, R24, R20 ;  /* 0x000000180414723c */ /* 0x050fe60000081014 */
        /* <DEDUP_REMOVED lines=179> */
[----:B------:R-:W2:Y:S01]  /*d85b0*/  LDL.LU.64 R174, [R1+0x84c8] ;  /* 0x0084c80001ae7983 */ /* 0x000ea20000300a00 */
[C---:B------:R-:W-:Y:S03]  /*d85c0*/  HMMA.1688.F32.TF32 R112, R12.reuse, R186, R112 ;  /* 0x000000ba0c70723c */ /* 0x040fe60000081070 */
[----:B------:R-:W2:Y:S03]  /*d85d0*/  LDL.LU.64 R172, [R1+0x84c0] ;  /* 0x0084c00001ac7983 */ /* 0x000ea60000300a00 */
[----:B------:R-:W-:Y:S01]  /*d85e0*/  HMMA.1688.F32.TF32 R116, R12, R242, R116 ;  /* 0x000000f20c74723c */ /* 0x000fe20000081074 */
[----:B------:R-:W-:Y:S04]  /*d85f0*/  LDS R38, [R3+UR10+0x2e380] ;  /* 0x02e3800a03267984 */ /* 0x000fe80008000800 */
[----:B------:R-:W-:Y:S01]  /*d8600*/  LDS R39, [R247+UR10+0x2e380] ;  /* 0x02e3800af7277984 */ /* 0x000fe20008000800 */
[----:B---3--:R-:W-:Y:S06]  /*d8610*/  HMMA.1688.F32.TF32 R24, R8, R184, R24 ;  /* 0x000000b80818723c */ /* 0x008fec0000081018 */
[----:B------:R-:W-:Y:S01]  /*d8620*/  HMMA.1688.F32.TF32 R12, R12, R178, R4 ;  /* 0x000000b20c0c723c */ /* 0x000fe20000081004 */
[----:B------:R-:W3:Y:S04]  /*d8630*/  LDL.LU.64 R178, [R1+0x84b8] ;  /* 0x0084b80001b27983 */ /* 0x000ee80000300a00 */
[----:B------:R-:W3:Y:S01]  /*d8640*/  LDL.LU.64 R176, [R1+0x84b0] ;  /* 0x0084b00001b07983 */ /* 0x000ee20000300a00 */
[C---:B----4-:R-:W-:Y:S03]  /*d8650*/  HMMA.1688.F32.TF32 R20, R8.reuse, R180, R20 ;  /* 0x000000b40814723c */ /* 0x050fe60000081014 */
[----:B------:R-:W4:Y:S04]  /*d8660*/  LDL R4, [R1+0x1c0] ;  /* 0x0001c00001047983 */ /* 0x000f280000100800 */
[----:B------:R-:W4:Y:S04]  /*d8670*/  LDL R5, [R1+0x1c4] ;  /* 0x0001c40001057983 */ /* 0x000f280000100800 */
[----:B------:R-:W3:Y:S04]  /*d8680*/  LDL.LU.64 R182, [R1+0x84a8] ;  /* 0x0084a80001b67983 */ /* 0x000ee80000300a00 */
[----:B------:R-:W3:Y:S04]  /*d8690*/  LDL.LU.64 R180, [R1+0x84a0] ;  /* 0x0084a00001b47983 */ /* 0x000ee80000300a00 */
[----:B------:R-:W3:Y:S04]  /*d86a0*/  LDL.LU.64 R186, [R1+0x8498] ;  /* 0x0084980001ba7983 */ /* 0x000ee80000300a00 */
[----:B------:R-:W3:Y:S04]  /*d86b0*/  LDL.LU.64 R184, [R1+0x8490] ;  /* 0x0084900001b87983 */ /* 0x000ee80000300a00 */
[----:B------:R-:W-:Y:S04]  /*d86c0*/  STL.64 [R1+0x8478], R26 ;  /* 0x0084781a01007387 */ /* 0x000fe80000100a00 */
[----:B------:R1:W-:Y:S01]  /*d86d0*/  STL.64 [R1+0x8470], R24 ;  /* 0x0084701801007387 */ /* 0x0003e20000100a00 */
[C---:B--2---:R-:W-:Y:S03]  /*d86e0*/  HMMA.1688.F32.TF32 R28, R8.reuse, R240, R28 ;  /* 0x000000f0081c723c */ /* 0x044fe6000008101c */
[----:B-1----:R-:W2:Y:S04]  /*d86f0*/  LDL R24, [R1+0x410] ;  /* 0x0004100001187983 */ /* 0x002ea80000100800 */
[----:B------:R-:W2:Y:S01]  /*d8700*/  LDL R25, [R1+0x414] ;  /* 0x0004140001197983 */ /* 0x000ea20000100800 */
[C---:B------:R-:W-:Y:S03]  /*d8710*/  HMMA.1688.F32.TF32 R32, R8.reuse, R36, R32 ;  /* 0x000000240820723c */ /* 0x040fe60000081020 */
[----:B------:R-:W3:Y:S04]  /*d8720*/  LDL.LU.64 R242, [R1+0x8488] ;  /* 0x0084880001f27983 */ /* 0x000ee80000300a00 */
[----:B------:R-:W3:Y:S04]  /*d8730*/  LDL.LU.64 R240, [R1+0x8480] ;  /* 0x0084800001f07983 */ /* 0x000ee80000300a00 */
[----:B------:R-:W-:Y:S04]  /*d8740*/  LDS R36, [R3+UR10+0x2c380] ;  /* 0x02c3800a03247984 */ /* 0x000fe80008000800 */
[----:B------:R-:W1:Y:S04]  /*d8750*/  LDS R37, [R247+UR10+0x2c380] ;  /* 0x02c3800af7257984 */ /* 0x000e680008000800 */
[----:B------:R-:W-:Y:S04]  /*d8760*/  STL.64 [R1+0x8468], R30 ;  /* 0x0084681e01007387 */ /* 0x000fe80000100a00 */
[----:B------:R-:W-:Y:S04]  /*d8770*/  STL.64 [R1+0x8460], R28 ;  /* 0x0084601c01007387 */ /* 0x000fe80000100a00 */
[----:B------:R-:W-:Y:S04]  /*d8780*/  STL.64 [R1+0x8458], R34 ;  /* 0x0084582201007387 */ /* 0x000fe80000100a00 */
[----:B------:R-:W-:Y:S01]  /*d8790*/  STL.64 [R1+0x8450], R32 ;  /* 0x0084502001007387 */ /* 0x000fe20000100a00 */
[C---:B------:R-:W-:Y:S03]  /*d87a0*/  HMMA.1688.F32.TF32 R44, R8.reuse, R136, R44 ;  /* 0x00000088082c723c */ /* 0x040fe6000008102c */
[----:B------:R-:W-:Y:S03]  /*d87b0*/  LDS R6, [R3+UR10+0x32380] ;  /* 0x0323800a03067984 */ /* 0x000fe60008000800 */
[C---:B------:R-:W-:Y:S01]  /*d87c0*/  HMMA.1688.F32.TF32 R48, R8.reuse, R16, R48 ;  /* 0x000000100830723c */ /* 0x040fe20000081030 */
[----:B------:R-:W-:Y:S05]  /*d87d0*/  LDS R7, [R247+UR10+0x32380] ;  /* 0x0323800af7077984 */ /* 0x000fea0008000800 */
[----:B--2---:R-:W-:-:S15]  /*d87e0*/  HMMA.1688.F32.TF32 R40, R8, R24, R40 ;  /* 0x000000180828723c */ /* 0x004fde0000081028 */
[----:B------:R-:W-:-:S08]  /*d87f0*/  NOP ;  /* 0x0000000000007918 */ /* 0x000fd00000000000 */
[----:B------:R-:W-:Y:S04]  /*d8800*/  STL.64 [R1+0x8448], R42 ;  /* 0x0084482a01007387 */ /* 0x000fe80000100a00 */
[----:B------:R-:W-:Y:S04]  /*d8810*/  STL.64 [R1+0x8440], R40 ;  /* 0x0084402801007387 */ /* 0x000fe80000100a00 */
[----:B------:R2:W-:Y:S04]  /*d8820*/  STL.64 [R1+0x8438], R138 ;  /* 0x0084388a01007387 */ /* 0x0005e80000100a00 */
[----:B------:R-:W1:Y:S04]  /*d8830*/  LDL R26, [R1+0x3e8] ;  /* 0x0003e800011a7983 */ /* 0x000e680000100800 */
[----:B------:R-:W1:Y:S01]  /*d8840*/  LDL R27, [R1+0x3ec] ;  /* 0x0003ec00011b7983 */ /* 0x000e620000100800 */
[C---:B------:R-:W-:Y:S03]  /*d8850*/  HMMA.1688.F32.TF32 R52, R8.reuse, R188, R52 ;  /* 0x000000bc0834723c */ /* 0x040fe60000081034 */
[----:B--2---:R-:W2:Y:S03]  /*d8860*/  LDL R138, [R1+0x418] ;  /* 0x00041800018a7983 */ /* 0x004ea60000100800 */
[C---:B----4-:R-:W-:Y:S01]  /*d8870*/  HMMA.1688.F32.TF32 R56, R8.reuse, R4, R56 ;  /* 0x000000040838723c */ /* 0x050fe20000081038 */
[----:B------:R-:W2:Y:S04]  /*d8880*/  LDL R139, [R1+0x41c] ;  /* 0x00041c00018b7983 */ /* 0x000ea80000100800 */
[----:B------:R-:W4:Y:S01]  /*d8890*/  LDL R42, [R1+0x408] ;  /* 0x00040800012a7983 */ /* 0x000f220000100800 */
[C---:B------:R-:W-:Y:S03]  /*d88a0*/  HMMA.1688.F32.TF32 R60, R8.reuse, R192, R60 ;  /* 0x000000c0083c723c */ /* 0x040fe6000008103c */
[----:B------:R-:W4:Y:S03]  /*d88b0*/  LDL R43, [R1+0x40c] ;  /* 0x00040c00012b7983 */ /* 0x000f260000100800 */
[C---:B------:R-:W-:Y:S01]  /*d88c0*/  HMMA.1688.F32.TF32 R64, R8.reuse, R196, R64 ;  /* 0x000000c40840723c */ /* 0x040fe20000081040 */
[----:B------:R-:W2:Y:S04]  /*d88d0*/  LDL R34, [R1+0x3d8] ;  /* 0x0003d80001227983 */ /* 0x000ea80000100800 */
[----:B------:R-:W2:Y:S01]  /*d88e0*/  LDL R35, [R1+0x3dc] ;  /* 0x0003dc0001237983 */ /* 0x000ea20000100800 */
[C---:B------:R-:W-:Y:S03]  /*d88f0*/  HMMA.1688.F32.TF32 R68, R8.reuse, R200, R68 ;  /* 0x000000c80844723c */ /* 0x040fe60000081044 */
[----:B------:R-:W4:Y:S03]  /*d8900*/  LDL R30, [R1+0x3f8] ;  /* 0x0003f800011e7983 */ /* 0x000f260000100800 */
[C---:B------:R-:W-:Y:S01]  /*d8910*/  HMMA.1688.F32.TF32 R72, R8.reuse, R204, R72 ;  /* 0x000000cc0848723c */ /* 0x040fe20000081048 */
[----:B------:R-:W4:Y:S04]  /*d8920*/  LDL R31, [R1+0x3fc] ;  /* 0x0003fc00011f7983 */ /* 0x000f280000100800 */
[----:B------:R-:W-:Y:S01]  /*d8930*/  LDS R4, [R3+UR10+0x30380] ;  /* 0x0303800a03047984 */ /* 0x000fe20008000800 */
[C---:B------:R-:W-:Y:S03]  /*d8940*/  HMMA.1688.F32.TF32 R76, R8.reuse, R208, R76 ;  /* 0x000000d0084c723c */ /* 0x040fe6000008104c */
[----:B------:R-:W2:Y:S03]  /*d8950*/  LDS R5, [R247+UR10+0x30380] ;  /* 0x0303800af7057984 */ /* 0x000ea60008000800 */
        /* <DEDUP_REMOVED lines=18> */
[----:B------:R-:W3:Y:S05]  /*d8a80*/  LDL R10, [R1+0x1c8] ;  /* 0x0001c800010a7983 */ /* 0x000eea0000100800 */
[C---:B-1----:R-:W-:Y:S01]  /*d8a90*/  HMMA.1688.F32.TF32 R20, R36.reuse, R26, R20 ;  /* 0x0000001a2414723c */ /* 0x042fe20000081014 */
[----:B------:R-:W4:Y:S04]  /*d8aa0*/  LDL.LU.64 R26, [R1+0x8478] ;  /* 0x00847800011a7983 */ /* 0x000f280000300a00 */
[----:B------:R-:W4:Y:S02]  /*d8ab0*/  LDL.LU.64 R24, [R1+0x8470] ;  /* 0x0084700001187983 */ /* 0x000f240000300a00 */
[C---:B----4-:R-:W-:Y:S02]  /*d8ac0*/  HMMA.1688.F32.TF32 R24, R36.reuse, R30, R24 ;  /* 0x0000001e2418723c */ /* 0x050fe40000081018 */
[----:B------:R-:W2:Y:S04]  /*d8ad0*/  LDL.LU.64 R30, [R1+0x8468] ;  /* 0x00846800011e7983 */ /* 0x000ea80000300a00 */
[----:B------:R-:W2:Y:S02]  /*d8ae0*/  LDL.LU.64 R28, [R1+0x8460] ;  /* 0x00846000011c7983 */ /* 0x000ea40000300a00 */
[C---:B--2---:R-:W-:Y:S02]  /*d8af0*/  HMMA.1688.F32.TF32 R28, R36.reuse, R34, R28 ;  /* 0x00000022241c723c */ /* 0x044fe4000008101c */
[----:B------:R-:W2:Y:S04]  /*d8b00*/  LDL.LU.64 R34, [R1+0x8458] ;  /* 0x0084580001227983 */ /* 0x000ea80000300a00 */
[----:B------:R-:W2:Y:S02]  /*d8b10*/  LDL.LU.64 R32, [R1+0x8450] ;  /* 0x0084500001207983 */ /* 0x000ea40000300a00 */
[C---:B--2---:R-:W-:Y:S02]  /*d8b20*/  HMMA.1688.F32.TF32 R32, R36.reuse, R42, R32 ;  /* 0x0000002a2420723c */ /* 0x044fe40000081020 */
[----:B------:R-:W2:Y:S04]  /*d8b30*/  LDL.LU.64 R42, [R1+0x8448] ;  /* 0x00844800012a7983 */ /* 0x000ea80000300a00 */
[----:B------:R-:W2:Y:S02]  /*d8b40*/  LDL.LU.64 R40, [R1+0x8440] ;  /* 0x0084400001287983 */ /* 0x000ea40000300a00 */
[C---:B--2---:R-:W-:Y:S02]  /*d8b50*/  HMMA.1688.F32.TF32 R40, R36.reuse, R138, R40 ;  /* 0x0000008a2428723c */ /* 0x044fe40000081028 */
[----:B------:R-:W2:Y:S04]  /*d8b60*/  LDL.LU.64 R138, [R1+0x8438] ;  /* 0x00843800018a7983 */ /* 0x000ea80000300a00 */
[C---:B------:R-:W-:Y:S06]  /*d8b70*/  HMMA.1688.F32.TF32 R48, R36.reuse, R18, R48 ;  /* 0x000000122430723c */ /* 0x040fec0000081030 */
[C---:B------:R-:W-:Y:S06]  /*d8b80*/  HMMA.1688.F32.TF32 R52, R36.reuse, R190, R52 ;  /* 0x000000be2434723c */ /* 0x040fec0000081034 */
[----:B--2---:R-:W-:Y:S01]  /*d8b90*/  HMMA.1688.F32.TF32 R44, R36, R138, R44 ;  /* 0x0000008a242c723c */ /* 0x004fe2000008102c */
[----:B------:R-:W2:Y:S04]  /*d8ba0*/  LDL.LU.64 R138, [R1+0x8430] ;  /* 0x00843000018a7983 */ /* 0x000ea80000300a00 */
[----:B------:R-:W4:Y:S04]  /*d8bb0*/  LDL.LU.64 R136, [R1+0x8428] ;  /* 0x0084280001887983 */ /* 0x000f280000300a00 */
[----:B------:R-:W2:Y:S04]  /*d8bc0*/  LDL.LU.64 R18, [R1+0x8420] ;  /* 0x0084200001127983 */ /* 0x000ea80000300a00 */
[----:B------:R-:W4:Y:S04]  /*d8bd0*/  LDL.LU.64 R16, [R1+0x8418] ;  /* 0x0084180001107983 */ /* 0x000f280000300a00 */
[----:B------:R-:W2:Y:S04]  /*d8be0*/  LDL.LU.64 R190, [R1+0x8410] ;  /* 0x0084100001be7983 */ /* 0x000ea80000300a00 */
[----:B------:R-:W4:Y:S04]  /*d8bf0*/  LDL.LU.64 R188, [R1+0x8408] ;  /* 0x0084080001bc7983 */ /* 0x000f280000300a00 */
[----:B------:R-:W2:Y:S04]  /*d8c00*/  LDL.64 R220, [R1+0x1240] ;  /* 0x0012400001dc7983 */ /* 0x000ea80000100a00 */
[----:B------:R-:W4:Y:S04]  /*d8c10*/  LDL.64 R228, [R1+0x1230] ;  /* 0x0012300001e47983 */ /* 0x000f280000100a00 */
[----:B------:R-:W4:Y:S01]  /*d8c20*/  LDL.64 R248, [R1+0x1220] ;  /* 0x0012200001f87983 */ /* 0x000f220000100a00 */
[----:B------:R-:W-:-:S02]  /*d8c30*/  IMAD.MOV.U32 R11, RZ, RZ, R252 ;  /* 0x000000ffff0b7224 */ /* 0x000fc400078e00fc */
[----:B------:R-:W-:Y:S02]  /*d8c40*/  IMAD.MOV.U32 R216, RZ, RZ, R2 ;  /* 0x000000ffffd87224 */ /* 0x000fe400078e0002 */
[----:B------:R-:W-:Y:S01]  /*d8c50*/  IMAD.MOV.U32 R217, RZ, RZ, R0 ;  /* 0x000000ffffd97224 */ /* 0x000fe200078e0000 */
[----:B------:R-:W-:Y:S02]  /*d8c60*/  STL [R1+0x8180], R242 ;  /* 0x008180f201007387 */ /* 0x000fe40000100800 */
[----:B---3--:R-:W-:Y:S02]  /*d8c70*/  HMMA.1688.F32.TF32 R56, R36, R10, R56 ;  /* 0x0000000a2438723c */ /* 0x008fe40000081038 */
[----:B------:R-:W-:Y:S04]  /*d8c80*/  STL [R1+0x817c], R243 ;  /* 0x00817cf301007387 */ /* 0x000fe80000100800 */
[----:B------:R-:W-:Y:S01]  /*d8c90*/  STL [R1+0x8184], R186 ;  /* 0x008184ba01007387 */ /* 0x000fe20000100800 */
[----:B------:R-:W-:Y:S03]  /*d8ca0*/  HMMA.1688.F32.TF32 R20, R4, R216, R20 ;  /* 0x000000d80414723c */ /* 0x000fe60000081014 */
[----:B------:R-:W-:Y:S04]  /*d8cb0*/  STL [R1+0x8178], R187 ;  /* 0x008178bb01007387 */ /* 0x000fe80000100800 */
[----:B------:R1:W-:Y:S04]  /*d8cc0*/  STL [R1+0x8174], R182 ;  /* 0x008174b601007387 */ /* 0x0003e80000100800 */
[----:B------:R3:W-:Y:S04]  /*d8cd0*/  STL [R1+0x8170], R183 ;  /* 0x008170b701007387 */ /* 0x0007e80000100800 */
        /* <DEDUP_REMOVED lines=35> */
[----:B--2---:R-:W-:Y:S06]  /*d8f10*/  HMMA.1688.F32.TF32 R8, R4, R220, R24 ;  /* 0x000000dc0408723c */ /* 0x004fec0000081018 */
[----:B-1----:R-:W-:Y:S01]  /*d8f20*/  MOV R182, R220 ;  /* 0x000000dc00b67202 */ /* 0x002fe20000000f00 */
[----:B---3--:R-:W-:-:S15]  /*d8f30*/  IMAD.MOV.U32 R183, RZ, RZ, R221 ;  /* 0x000000ffffb77224 */ /* 0x008fde00078e00dd */
[----:B------:R-:W-:-:S01]  /*d8f40*/  NOP ;  /* 0x0000000000007918 */ /* 0x000fc20000000000 */
[----:B------:R4:W-:Y:S01]  /*d8f50*/  STL [R1+0x1870], R8 ;  /* 0x0018700801007387 */ /* 0x0009e20000100800 */
[----:B------:R-:W-:Y:S02]  /*d8f60*/  IMAD.MOV.U32 R2, RZ, RZ, R9 ;  /* 0x000000ffff027224 */ /* 0x000fe400078e0009 */
[----:B------:R-:W-:Y:S02]  /*d8f70*/  IMAD.MOV.U32 R0, RZ, RZ, R10 ;  /* 0x000000ffff007224 */ /* 0x000fe400078e000a */
[----:B------:R-:W-:Y:S02]  /*d8f80*/  IMAD.MOV.U32 R252, RZ, RZ, R11 ;  /* 0x000000fffffc7224 */ /* 0x000fe400078e000b */
[C---:B----4-:R-:W-:Y:S01]  /*d8f90*/  HMMA.1688.F32.TF32 R8, R4.reuse, R228, R28 ;  /* 0x000000e40408723c */ /* 0x050fe2000008101c */
[----:B------:R-:W-:Y:S04]  /*d8fa0*/  STL.64 [R1+0x8298], R182 ;  /* 0x008298b601007387 */ /* 0x000fe80000100a00 */
[----:B------:R-:W-:Y:S04]  /*d8fb0*/  STL.64 [R1+0x8290], R180 ;  /* 0x008290b401007387 */ /* 0x000fe80000100a00 */
[----:B------:R-:W-:Y:S04]  /*d8fc0*/  STL [R1+0x6f54], R252 ;  /* 0x006f54fc01007387 */ /* 0x000fe80000100800 */
[----:B------:R-:W-:Y:S04]  /*d8fd0*/  STL [R1+0x6f50], R0 ;  /* 0x006f500001007387 */ /* 0x000fe80000100800 */
[----:B------:R-:W-:Y:S06]  /*d8fe0*/  STL [R1+0x6f4c], R2 ;  /* 0x006f4c0201007387 */ /* 0x000fec0000100800 */
[----:B------:R-:W-:Y:S04]  /*d8ff0*/  STL.64 [R1+0x1860], R8 ;  /* 0x0018600801007387 */ /* 0x000fe80000100a00 */
[----:B------:R1:W-:Y:S02]  /*d9000*/  STL.64 [R1+0x1868], R10 ;  /* 0x0018680a01007387 */ /* 0x0003e40000100a00 */
[----:B-1----:R-:W-:-:S15]  /*d9010*/  HMMA.1688.F32.TF32 R8, R4, R248, R32 ;  /* 0x000000f80408723c */ /* 0x002fde0000081020 */
[----:B------:R-:W-:-:S08]  /*d9020*/  NOP ;  /* 0x0000000000007918 */ /* 0x000fd00000000000 */
[----:B------:R-:W-:Y:S04]  /*d9030*/  STL [R1+0x1850], R8 ;  /* 0x0018500801007387 */ /* 0x000fe80000100800 */
[----:B------:R-:W2:Y:S04]  /*d9040*/  LDL R180, [R1+0x1270] ;  /* 0x0012700001b47983 */ /* 0x000ea80000100800 */
[----:B------:R-:W2:Y:S04]  /*d9050*/  LDL R181, [R1+0x1274] ;  /* 0x0012740001b57983 */ /* 0x000ea80000100800 */
[----:B------:R-:W3:Y:S04]  /*d9060*/  LDL R24, [R1+0x1210] ;  /* 0x0012100001187983 */ /* 0x000ee80000100800 */
[----:B------:R-:W3:Y:S04]  /*d9070*/  LDL R25, [R1+0x1214] ;  /* 0x0012140001197983 */ /* 0x000ee80000100800 */
[----:B------:R-:W4:Y:S04]  /*d9080*/  LDL R20, [R1+0x1200] ;  /* 0x0012000001147983 */ /* 0x000f280000100800 */
[----:B------:R-:W4:Y:S04]  /*d9090*/  LDL R21, [R1+0x1204] ;  /* 0x0012040001157983 */ /* 0x000f280000100800 */
        /* <DEDUP_REMOVED lines=46> */
[----:B------:R-:W4:Y:S01]  /*d9380*/  LDL.64 R220, [R1+0x12e0] ;  /* 0x0012e00001dc7983 */ /* 0x000f220000100a00 */
[----:B------:R-:W-:-:S02]  /*d9390*/  IMAD.MOV.U32 R243, RZ, RZ, R228 ;  /* 0x000000fffff37224 */ /* 0x000fc400078e00e4 */
[----:B------:R-:W-:Y:S01]  /*d93a0*/  IMAD.MOV.U32 R187, RZ, RZ, R229 ;  /* 0x000000ffffbb7224 */ /* 0x000fe200078e00e5 */
[----:B------:R-:W4:Y:S01]  /*d93b0*/  LDL R228, [R1+0x12f0] ;  /* 0x0012f00001e47983 */ /* 0x000f220000100800 */
[----:B------:R-:W-:Y:S02]  /*d93c0*/  IMAD.MOV.U32 R186, RZ, RZ, R248 ;  /* 0x000000ffffba7224 */ /* 0x000fe400078e00f8 */
[----:B------:R-:W-:Y:S01]  /*d93d0*/  IMAD.MOV.U32 R242, RZ, RZ, R249 ;  /* 0x000000fffff27224 */ /* 0x000fe200078e00f9 */
[----:B------:R-:W4:Y:S04]  /*d93e0*/  LDL R229, [R1+0x12f4] ;  /* 0x0012f40001e57983 */ /* 0x000f280000100800 */
[----:B------:R-:W4:Y:S01]  /*d93f0*/  LDL.64 R248, [R1+0x1300] ;  /* 0x0013000001f87983 */ /* 0x000f220000100a00 */
[----:B------:R-:W-:Y:S01]  /*d9400*/  IMAD.MOV.U32 R0, RZ, RZ, R10 ;  /* 0x000000ffff007224 */ /* 0x000fe200078e000a */
[----:B------:R-:W-:Y:S01]  /*d9410*/  MOV R2, R11 ;  /* 0x0000000b00027202 */ /* 0x000fe20000000f00 */
[----:B------:R-:W-:Y:S01]  /*d9420*/  IMAD.MOV.U32 R252, RZ, RZ, R9 ;  /* 0x000000fffffc7224 */ /* 0x000fe200078e0009 */
[----:B------:R-:W-:Y:S04]  /*d9430*/  STL.64 [R1+0x82b8], R242 ;  /* 0x0082b8f201007387 */ /* 0x000fe80000100a00 */
[----:B------:R-:W-:Y:S04]  /*d9440*/  STL.64 [R1+0x82b0], R240 ;  /* 0x0082b0f001007387 */ /* 0x000fe80000100a00 */
[----:B------:R-:W-:Y:S04]  /*d9450*/  STL.64 [R1+0x82a8], R186 ;  /* 0x0082a8ba01007387 */ /* 0x000fe80000100a00 */
[----:B------:R-:W-:Y:S04]  /*d9460*/  STL.64 [R1+0x82a0], R184 ;  /* 0x0082a0b801007387 */ /* 0x000fe80000100a00 */
[----:B------:R-:W-:Y:S04]  /*d9470*/  STL [R1+0x6f60], R0 ;  /* 0x006f600001007387 */ /* 0x000fe80000100800 */
[----:B------:R-:W-:Y:S04]  /*d9480*/  STL [R1+0x6f5c], R252 ;  /* 0x006f5cfc01007387 */ /* 0x000fe80000100800 */
[----:B------:R-:W-:Y:S04]  /*d9490*/  STL [R1+0x6f58], R2 ;  /* 0x006f580201007387 */ /* 0x000fe80000100800 */
[----:B------:R-:W-:Y:S04]  /*d94a0*/  LDS R9, [R247+UR10+0x14400] ;  /* 0x0144000af7097984 */ /* 0x000fe80008000800 */
[----:B------:R-:W-:Y:S04]  /*d94b0*/  LDS R11, [R247+UR10+0x16400] ;  /* 0x0164000af70b7984 */ /* 0x000fe80008000800 */
[----:B------:R-:W-:Y:S04]  /*d94c0*/  LDS R8, [R3+UR10+0x14400] ;  /* 0x0144000a03087984 */ /* 0x000fe80008000800 */
[----:B------:R-:W1:Y:S01]  /*d94d0*/  LDS R10, [R3+UR10+0x16400] ;  /* 0x0164000a030a7984 */ /* 0x000e620008000800 */
[C---:B--2---:R-:W-:Y:S06]  /*d94e0*/  HMMA.1688.F32.TF32 R32, R4.reuse, R180, R40 ;  /* 0x000000b40420723c */ /* 0x044fec0000081028 */
[C---:B---3--:R-:W-:Y:S06]  /*d94f0*/  HMMA.1688.F32.TF32 R28, R4.reuse, R24, R44 ;  /* 0x00000018041c723c */ /* 0x048fec000008102c */
[C---:B----4-:R-:W-:Y:S06]  /*d9500*/  HMMA.1688.F32.TF32 R24, R4.reuse, R20, R48 ;  /* 0x000000140418723c */ /* 0x050fec0000081030 */
[C---:B------:R-:W-:Y:S05]  /*d9510*/  HMMA.1688.F32.TF32 R20, R4.reuse, R144, R52 ;  /* 0x000000900414723c */ /* 0x040fea0000081034 */
        /* <DEDUP_REMOVED lines=9> */
[----:B------:R-:W-:Y:S04]  /*d95b0*/  LDS R33, [R247+UR10+0x18400] ;  /* 0x0184000af7217984 */ /* 0x000fe80008000800 */
[----:B------:R-:W-:Y:S01]  /*d95c0*/  LDS R35, [R247+UR10+0x1a400] ;  /* 0x01a4000af7237984 */ /* 0x000fe20008000800 */
[C---:B---3--:R-:W-:Y:S03]  /*d95d0*/  HMMA.1688.F32.TF32 R20, R4.reuse, R148, R64 ;  /* 0x000000940414723c */ /* 0x048fe60000081040 */
[----:B------:R-:W-:Y:S04]  /*d95e0*/  LDS R32, [R3+UR10+0x18400] ;  /* 0x0184000a03207984 */ /* 0x000fe80008000800 */
[----:B------:R-:W2:Y:S01]  /*d95f0*/  LDS R34, [R3+UR10+0x1a400] ;  /* 0x01a4000a03227984 */ /* 0x000ea20008000800 */
[----:B------:R-:W-:-:S15]  /*d9600*/  HMMA.1688.F32.TF32 R28, R4, R36, R56 ;  /* 0x00000024041c723c */ /* 0x000fde0000081038 */
[----:B------:R-:W-:-:S08]  /*d9610*/  NOP ;  /* 0x0000000000007918 */ /* 0x000fd00000000000 */
[----:B------:R-:W-:Y:S04]  /*d9620*/  STL.64 [R1+0x1a20], R28 ;  /* 0x001a201c01007387 */ /* 0x000fe80000100a00 */
[----:B------:R3:W-:Y:S04]  /*d9630*/  STL.64 [R1+0x1a28], R30 ;  /* 0x001a281e01007387 */ /* 0x0007e80000100a00 */
[----:B------:R-:W-:Y:S04]  /*d9640*/  STL.64 [R1+0x1a10], R24 ;  /* 0x001a101801007387 */ /* 0x000fe80000100a00 */
[----:B------:R4:W-:Y:S01]  /*d9650*/  STL.64 [R1+0x1a18], R26 ;  /* 0x001a181a01007387 */ /* 0x0009e20000100a00 */
[C---:B---3--:R-:W-:Y:S03]  /*d9660*/  HMMA.1688.F32.TF32 R28, R4.reuse, R152, R68 ;  /* 0x00000098041c723c */ /* 0x048fe60000081044 */
[----:B------:R-:W-:Y:S04]  /*d9670*/  STL.64 [R1+0x1a00], R20 ;  /* 0x001a001401007387 */ /* 0x000fe80000100a00 */
[----:B------:R3:W-:Y:S01]  /*d9680*/  STL.64 [R1+0x1a08], R22 ;  /* 0x001a081601007387 */ /* 0x0007e20000100a00 */
[C---:B----4-:R-:W-:Y:S06]  /*d9690*/  HMMA.1688.F32.TF32 R24, R4.reuse, R156, R72 ;  /* 0x0000009c0418723c */ /* 0x050fec0000081048 */
[C---:B---3--:R-:W-:Y:S09]  /*d96a0*/  HMMA.1688.F32.TF32 R20, R4.reuse, R160, R76 ;  /* 0x000000a00414723c */ /* 0x048ff2000008104c */
        /* <DEDUP_REMOVED lines=37> */
[----:B------:R-:W-:Y:S04]  /*d9900*/  STL.64 [R1+0x1918], R30 ;  /* 0x0019181e01007387 */ /* 0x000fe80000100a00 */
[----:B------:R-:W-:Y:S04]  /*d9910*/  STL.64 [R1+0x1900], R24 ;  /* 0x0019001801007387 */ /* 0x000fe80000100a00 */
[----:B------:R3:W-:Y:S04]  /*d9920*/  STL.64 [R1+0x1908], R26 ;  /* 0x0019081a01007387 */ /* 0x0007e80000100a00 */
[----:B------:R-:W-:Y:S04]  /*d9930*/  STL.64 [R1+0x18f0], R20 ;  /* 0x0018f01401007387 */ /* 0x000fe80000100a00 */
[----:B------:R4:W-:Y:S01]  /*d9940*/  STL.64 [R1+0x18f8], R22 ;  /* 0x0018f81601007387 */ /* 0x0009e20000100a00 */
[C---:B---3--:R-:W-:Y:S06]  /*d9950*/  HMMA.1688.F32.TF32 R24, R4.reuse, R228, R128 ;  /* 0x000000e40418723c */ /* 0x048fec0000081080 */
[----:B----4-:R-:W-:Y:S01]  /*d9960*/  HMMA.1688.F32.TF32 R20, R4, R248, R132 ;  /* 0x000000f80414723c */ /* 0x010fe20000081084 */
[----:B------:R-:W-:-:S15]  /*d9970*/  IMAD.MOV.U32 R252, RZ, RZ, R221 ;  /* 0x000000fffffc7224 */ /* 0x000fde00078e00dd */
[----:B------:R-:W-:-:S01]  /*d9980*/  NOP ;  /* 0x0000000000007918 */ /* 0x000fc20000000000 */
[----:B------:R-:W-:Y:S04]  /*d9990*/  STL.64 [R1+0x18e0], R24 ;  /* 0x0018e01801007387 */ /* 0x000fe80000100a00 */
[----:B------:R3:W-:Y:S04]  /*d99a0*/  STL.64 [R1+0x18e8], R26 ;  /* 0x0018e81a01007387 */ /* 0x0007e80000100a00 */
[----:B------:R-:W-:Y:S04]  /*d99b0*/  STL.64 [R1+0x18d0], R20 ;  /* 0x0018d01401007387 */ /* 0x000fe80000100a00 */
[----:B------:R4:W-:Y:S04]  /*d99c0*/  STL.64 [R1+0x18d8], R22 ;  /* 0x0018d81601007387 */ /* 0x0009e80000100a00 */
        /* <DEDUP_REMOVED lines=80> */
[----:B------:R-:W1:Y:S04]  /*d9ed0*/  LDL R54, [R1+0x1498] ;  /* 0x0014980001367983 */ /* 0x000e680000100800 */
[----:B------:R-:W1:Y:S04]  /*d9ee0*/  LDL R55, [R1+0x149c] ;  /* 0x00149c0001377983 */ /* 0x000e680000100800 */
[----:B------:R-:W1:Y:S04]  /*d9ef0*/  LDL.LU R100, [R1+0x1df0] ;  /* 0x001df00001647983 */ /* 0x000e680000300800 */
[----:B------:R-:W1:Y:S04]  /*d9f00*/  LDL.LU R101, [R1+0x1df4] ;  /* 0x001df40001657983 */ /* 0x000e680000300800 */
[----:B------:R-:W1:Y:S04]  /*d9f10*/  LDL.LU R102, [R1+0x1df8] ;  /* 0x001df80001667983 */ /* 0x000e680000300800 */
[----:B------:R-:W1:Y:S04]  /*d9f20*/  LDL.LU R103, [R1+0x1dfc] ;  /* 0x001dfc0001677983 */ /* 0x000e680000300800 */
        /* <DEDUP_REMOVED lines=34> */
[----:B------:R-:W2:Y:S04]  /*da150*/  LDL R192, [R1+0x1310] ;  /* 0x0013100001c07983 */ /* 0x000ea80000100800 */
[----:B------:R-:W2:Y:S04]  /*da160*/  LDL R193, [R1+0x1314] ;  /* 0x0013140001c17983 */ /* 0x000ea80000100800 */
[----:B------:R-:W3:Y:S04]  /*da170*/  LDL R134, [R1+0x1478] ;  /* 0x0014780001867983 */ /* 0x000ee80000100800 */
[----:B------:R-:W3:Y:S01]  /*da180*/  LDL R135, [R1+0x147c] ;  /* 0x00147c0001877983 */ /* 0x000ee20000100800 */
[----:B------:R-:W-:-:S03]  /*da190*/  IMAD.MOV.U32 R2, RZ, RZ, R248 ;  /* 0x000000ffff027224 */ /* 0x000fc600078e00f8 */
[----:B------:R-:W3:Y:S01]  /*da1a0*/  LDL.LU R124, [R1+0x1e50] ;  /* 0x001e5000017c7983 */ /* 0x000ee20000300800 */
[----:B------:R-:W-:-:S03]  /*da1b0*/  IMAD.MOV.U32 R0, RZ, RZ, R249 ;  /* 0x000000ffff007224 */ /* 0x000fc600078e00f9 */
[----:B------:R-:W3:Y:S04]  /*da1c0*/  LDL.LU R125, [R1+0x1e54] ;  /* 0x001e5400017d7983 */ /* 0x000ee80000300800 */
[----:B------:R-:W3:Y:S04]  /*da1d0*/  LDL.LU R126, [R1+0x1e58] ;  /* 0x001e5800017e7983 */ /* 0x000ee80000300800 */
[----:B------:R-:W3:Y:S04]  /*da1e0*/  LDL.LU R127, [R1+0x1e5c] ;  /* 0x001e5c00017f7983 */ /* 0x000ee80000300800 */
        /* <DEDUP_REMOVED lines=24> */
[----:B------:R-:W3:Y:S01]  /*da370*/  LDL.LU.64 R194, [R1+0x8400] ;  /* 0x0084000001c27983 */ /* 0x000ee20000300a00 */
[C---:B--2---:R-:W-:Y:S03]  /*da380*/  HMMA.1688.F32.TF32 R224, R4.reuse, R192, R224 ;  /* 0x000000c004e0723c */ /* 0x044fe600000810e0 */
[----:B------:R-:W2:Y:S03]  /*da390*/  LDL.LU.64 R192, [R1+0x83f8] ;  /* 0x0083f80001c07983 */ /* 0x000ea60000300a00 */
[----:B----4-:R-:W-:-:S15]  /*da3a0*/  HMMA.1688.F32.TF32 R232, R4, R248, R232 ;  /* 0x000000f804e8723c */ /* 0x010fde00000810e8 */
[----:B------:R-:W-:-:S02]  /*da3b0*/  NOP ;  /* 0x0000000000007918 */ /* 0x000fc40000000000 */
[----:B------:R4:W-:Y:S04]  /*da3c0*/  STL.64 [R1+0x18c0], R224 ;  /* 0x0018c0e001007387 */ /* 0x0009e80000100a00 */
[----:B------:R1:W-:Y:S04]  /*da3d0*/  STL.64 [R1+0x18c8], R226 ;  /* 0x0018c8e201007387 */ /* 0x0003e80000100a00 */
[----:B----4-:R-:W4:Y:S04]  /*da3e0*/  LDL.LU R224, [R1+0x1e70] ;  /* 0x001e700001e07983 */ /* 0x010f280000300800 */
[----:B------:R-:W4:Y:S04]  /*da3f0*/  LDL.LU R225, [R1+0x1e74] ;  /* 0x001e740001e17983 */ /* 0x000f280000300800 */
[----:B-1----:R-:W4:Y:S04]  /*da400*/  LDL.LU R226, [R1+0x1e78] ;  /* 0x001e780001e27983 */ /* 0x002f280000300800 */
[----:B------:R-:W4:Y:S04]  /*da410*/  LDL.LU R227, [R1+0x1e7c] ;  /* 0x001e7c0001e37983 */ /* 0x000f280000300800 */
[----:B------:R-:W2:Y:S04]  /*da420*/  LDL.LU.64 R250, [R1+0x83f0] ;  /* 0x0083f00001fa7983 */ /* 0x000ea80000300a00 */
[----:B------:R-:W2:Y:S04]  /*da430*/  LDL.LU.64 R248, [R1+0x83e8] ;  /* 0x0083e80001f87983 */ /* 0x000ea80000300a00 */
[----:B------:R1:W-:Y:S04]  /*da440*/  STL.64 [R1+0x18b0], R232 ;  /* 0x0018b0e801007387 */ /* 0x0003e80000100a00 */
[----:B------:R-:W-:Y:S04]  /*da450*/  STL.64 [R1+0x18b8], R234 ;  /* 0x0018b8ea01007387 */ /* 0x000fe80000100a00 */
[----:B-1----:R-:W4:Y:S04]  /*da460*/  LDL R232, [R1+0x1330] ;  /* 0x0013300001e87983 */ /* 0x002f280000100800 */
[----:B------:R-:W4:Y:S01]  /*da470*/  LDL R233, [R1+0x1334] ;  /* 0x0013340001e97983 */ /* 0x000f220000100800 */
[----:B---3--:R-:W-:Y:S03]  /*da480*/  HMMA.1688.F32.TF32 R236, R4, R244, R236 ;  /* 0x000000f404ec723c */ /* 0x008fe600000810ec */
[----:B------:R-:W3:Y:S04]  /*da490*/  LDL.LU.64 R246, [R1+0x83e0] ;  /* 0x0083e00001f67983 */ /* 0x000ee80000300a00 */
[----:B------:R-:W2:Y:S01]  /*da4a0*/  LDL.LU.64 R244, [R1+0x83d8] ;  /* 0x0083d80001f47983 */ /* 0x000ea20000300a00 */
[C---:B------:R-:W-:Y:S06]  /*da4b0*/  HMMA.1688.F32.TF32 R52, R8.reuse, R54, R100 ;  /* 0x000000360834723c */ /* 0x040fec0000081064 */
[C---:B------:R-:W-:Y:S06]  /*da4c0*/  HMMA.1688.F32.TF32 R56, R8.reuse, R58, R96 ;  /* 0x0000003a0838723c */ /* 0x040fec0000081060 */
[C---:B------:R-:W-:Y:S03]  /*da4d0*/  HMMA.1688.F32.TF32 R60, R8.reuse, R62, R92 ;  /* 0x0000003e083c723c */ /* 0x040fe6000008105c */
[----:B------:R-:W-:Y:S03]  /*da4e0*/  STL.64 [R1+0x18a0], R236 ;  /* 0x0018a0ec01007387 */ /* 0x000fe60000100a00 */
[C---:B------:R-:W-:Y:S01]  /*da4f0*/  HMMA.1688.F32.TF32 R64, R8.reuse, R66, R88 ;  /* 0x000000420840723c */ /* 0x040fe20000081058 */
[----:B------:R1:W-:Y:S05]  /*da500*/  STL.64 [R1+0x18a8], R238 ;  /* 0x0018a8ee01007387 */ /* 0x0003ea0000100a00 */
        /* <DEDUP_REMOVED lines=18> */
[----:B----4-:R-:W-:Y:S06]  /*da630*/  HMMA.1688.F32.TF32 R4, R4, R232, R12 ;  /* 0x000000e80404723c */ /* 0x010fec000008100c */
[----:B------:R-:W-:Y:S01]  /*da640*/  HMMA.1688.F32.TF32 R12, R8, R134, R224 ;  /* 0x00000086080c723c */ /* 0x000fe200000810e0 */
[----:B--2---:R-:W-:Y:S01]  /*da650*/  MOV R187, R244 ;  /* 0x000000f400bb7202 */ /* 0x004fe20000000f00 */
[----:B------:R-:W-:-:S02]  /*da660*/  IMAD.MOV.U32 R186, RZ, RZ, R245 ;  /* 0x000000ffffba7224 */ /* 0x000fc400078e00f5 */
[----:B---3--:R-:W-:Y:S02]  /*da670*/  IMAD.MOV.U32 R143, RZ, RZ, R246 ;  /* 0x000000ffff8f7224 */ /* 0x008fe400078e00f6 */
[----:B------:R-:W-:-:S11]  /*da680*/  IMAD.MOV.U32 R142, RZ, RZ, R247 ;  /* 0x000000ffff8e7224 */ /* 0x000fd600078e00f7 */
[----:B------:R2:W-:Y:S04]  /*da690*/  STL.64 [R1+0x1890], R4 ;  /* 0x0018900401007387 */ /* 0x0005e80000100a00 */
[----:B------:R3:W-:Y:S04]  /*da6a0*/  STL.64 [R1+0x1898], R6 ;  /* 0x0018980601007387 */ /* 0x0007e80000100a00 */
        /* <DEDUP_REMOVED lines=20> */
[----:B------:R-:W3:Y:S04]  /*da7f0*/  LDL R134, [R1+0x1608] ;  /* 0x0016080001867983 */ /* 0x000ee80000100800 */
[----:B------:R-:W3:Y:S04]  /*da800*/  LDL R135, [R1+0x160c] ;  /* 0x00160c0001877983 */ /* 0x000ee80000100800 */
[----:B-1----:R-:W4:Y:S04]  /*da810*/  LDL R238, [R1+0x15f8] ;  /* 0x0015f80001ee7983 */ /* 0x002f280000100800 */
[----:B------:R-:W4:Y:S04]  /*da820*/  LDL R239, [R1+0x15fc] ;  /* 0x0015fc0001ef7983 */ /* 0x000f280000100800 */
[----:B------:R-:W4:Y:S04]  /*da830*/  LDL.LU R244, [R1+0x1c90] ;  /* 0x001c900001f47983 */ /* 0x000f280000300800 */
[----:B------:R-:W4:Y:S04]  /*da840*/  LDL.LU R245, [R1+0x1c94] ;  /* 0x001c940001f57983 */ /* 0x000f280000300800 */
[----:B------:R-:W4:Y:S04]  /*da850*/  LDL.LU R246, [R1+0x1c98] ;  /* 0x001c980001f67983 */ /* 0x000f280000300800 */
[----:B------:R-:W4:Y:S04]  /*da860*/  LDL.LU R247, [R1+0x1c9c] ;  /* 0x001c9c0001f77983 */ /* 0x000f280000300800 */
[----:B------:R-:W3:Y:S04]  /*da870*/  LDL R234, [R1+0x15e8] ;  /* 0x0015e80001ea7983 */ /* 0x000ee80000100800 */
[----:B------:R-:W3:Y:S04]  /*da880*/  LDL R235, [R1+0x15ec] ;  /* 0x0015ec0001eb7983 */ /* 0x000ee80000100800 */
[----:B------:R-:W3:Y:S04]  /*da890*/  LDL.LU R212, [R1+0x1ca0] ;  /* 0x001ca00001d47983 */ /* 0x000ee80000300800 */
[----:B------:R-:W3:Y:S04]  /*da8a0*/  LDL.LU R213, [R1+0x1ca4] ;  /* 0x001ca40001d57983 */ /* 0x000ee80000300800 */
[----:B------:R-:W3:Y:S04]  /*da8b0*/  LDL.LU R214, [R1+0x1ca8] ;  /* 0x001ca80001d67983 */ /* 0x000ee80000300800 */
[----:B------:R-:W3:Y:S04]  /*da8c0*/  LDL.LU R215, [R1+0x1cac] ;  /* 0x001cac0001d77983 */ /* 0x000ee80000300800 */
        /* <DEDUP_REMOVED lines=32> */
[----:B--2---:R-:W2:Y:S04]  /*daad0*/  LDL R4, [R1+0x10] ;  /* 0x0000100001047983 */ /* 0x004ea80000100800 */
        /* <DEDUP_REMOVED lines=8> */
[----:B------:R-:W2:Y:S03]  /*dab60*/  LDL.64 R180, [R1+0x70] ;  /* 0x0000700001b47983 */ /* 0x000ea60000100a00 */
[C---:B------:R-:W-:Y:S01]  /*dab70*/  HMMA.1688.F32.TF32 R80, R8.reuse, R182, R240 ;  /* 0x000000b60850723c */ /* 0x040fe200000810f0 */
[----:B------:R-:W2:Y:S04]  /*dab80*/  LDL.64 R240, [R1+0x60] ;  /* 0x0000600001f07983 */ /* 0x000ea80000100a00 */
[----:B------:R-:W2:Y:S04]  /*dab90*/  LDL.64 R242, [R1+0x68] ;  /* 0x0000680001f27983 */ /* 0x000ea80000100a00 */
[----:B------:R-:W2:Y:S04]  /*daba0*/  LDL.64 R182, [R1+0x78] ;  /* 0x0000780001b67983 */ /* 0x000ea80000100a00 */
        /* <DEDUP_REMOVED lines=12> */
[----:B------:R-:W-:Y:S01]  /*dac70*/  LDS R6, [R3+UR10+0x22400] ;  /* 0x0224000a03067984 */ /* 0x000fe20008000800 */
[C---:B----4-:R-:W-:Y:S06]  /*dac80*/  HMMA.1688.F32.TF32 R236, R8.reuse, R238, R244 ;  /* 0x000000ee08ec723c */ /* 0x050fec00000810f4 */
[C---:B---3--:R-:W-:Y:S06]  /*dac90*/  HMMA.1688.F32.TF32 R232, R8.reuse, R234, R212 ;  /* 0x000000ea08e8723c */ /* 0x048fec00000810d4 */
[C---:B------:R-:W-:Y:S06]  /*daca0*/  HMMA.1688.F32.TF32 R224, R8.reuse, R226, R208 ;  /* 0x000000e208e0723c */ /* 0x040fec00000810d0 */
[C---:B------:R-:W-:Y:S06]  /*dacb0*/  HMMA.1688.F32.TF32 R124, R8.reuse, R126, R200 ;  /* 0x0000007e087c723c */ /* 0x040fec00000810c8 */
[C---:B------:R-:W-:Y:S01]  /*dacc0*/  HMMA.1688.F32.TF32 R120, R8.reuse, R122, R196 ;  /* 0x0000007a0878723c */ /* 0x040fe200000810c4 */
[----:B------:R-:W3:Y:S04]  /*dacd0*/  LDL.LU.64 R198, [R1+0x83d0] ;  /* 0x0083d00001c67983 */ /* 0x000ee80000300a00 */
[----:B------:R-:W4:Y:S04]  /*dace0*/  LDL.LU.64 R196, [R1+0x83c8] ;  /* 0x0083c80001c47983 */ /* 0x000f280000300a00 */
[----:B------:R-:W3:Y:S04]  /*dacf0*/  LDL.LU.64 R202, [R1+0x83c0] ;  /* 0x0083c00001ca7983 */ /* 0x000ee80000300a00 */
[----:B------:R-:W4:Y:S01]  /*dad00*/  LDL.LU.64 R200, [R1+0x83b8] ;  /* 0x0083b80001c87983 */ /* 0x000f220000300a00 */
[C---:B------:R-:W-:Y:S03]  /*dad10*/  HMMA.1688.F32.TF32 R128, R8.reuse, R130, R204 ;  /* 0x000000820880723c */ /* 0x040fe600000810cc */
[----:B------:R-:W3:Y:S04]  /*dad20*/  LDL.LU.64 R206, [R1+0x83b0] ;  /* 0x0083b00001ce7983 */ /* 0x000ee80000300a00 */
[----:B------:R-:W4:Y:S04]  /*dad30*/  LDL.LU.64 R204, [R1+0x83a8] ;  /* 0x0083a80001cc7983 */ /* 0x000f280000300a00 */
[----:B------:R-:W3:Y:S04]  /*dad40*/  LDL.LU.64 R210, [R1+0x83a0] ;  /* 0x0083a00001d27983 */ /* 0x000ee80000300a00 */
[----:B------:R-:W4:Y:S04]  /*dad50*/  LDL.LU.64 R208, [R1+0x8398] ;  /* 0x0083980001d07983 */ /* 0x000f280000300a00 */
[----:B------:R-:W3:Y:S01]  /*dad60*/  LDL.LU.64 R214, [R1+0x8390] ;  /* 0x0083900001d67983 */ /* 0x000ee20000300a00 */
[----:B------:R-:W-:Y:S03]  /*dad70*/  HMMA.1688.F32.TF32 R132, R8, R134, R248 ;  /* 0x000000860884723c */ /* 0x000fe600000810f8 */
[----:B------:R-:W4:Y:S04]  /*dad80*/  LDL.LU.64 R212, [R1+0x8388] ;  /* 0x0083880001d47983 */ /* 0x000f280000300a00 */
[----:B------:R-:W3:Y:S04]  /*dad90*/  LDL.LU.64 R246, [R1+0x8380] ;  /* 0x0083800001f67983 */ /* 0x000ee80000300a00 */
[----:B------:R-:W4:Y:S04]  /*dada0*/  LDL.LU.64 R244, [R1+0x8378] ;  /* 0x0083780001f47983 */ /* 0x000f280000300a00 */
[----:B------:R-:W3:Y:S04]  /*dadb0*/  LDL.LU.64 R250, [R1+0x8370] ;  /* 0x0083700001fa7983 */ /* 0x000ee80000300a00 */
[----:B------:R-:W3:Y:S04]  /*dadc0*/  LDL.LU.64 R248, [R1+0x8368] ;  /* 0x0083680001f87983 */ /* 0x000ee80000300a00 */
[----:B------:R-:W4:Y:S04]  /*dadd0*/  LDL R8, [R1] ;  /* 0x0000000001087983 */ /* 0x000f280000100800 */
[----:B------:R-:W4:Y:S01]  /*dade0*/  LDL R9, [R1+0x4] ;  /* 0x0000040001097983 */ /* 0x000f220000100800 */
[----:B--2---:R-:W-:Y:S01]  /*dadf0*/  HMMA.1688.F32.TF32 R28, R32, R4, R28 ;  /* 0x00000004201c723c */ /* 0x004fe2000008101c */
[----:B------:R-:W-:-:S02]  /*dae00*/  LOP3.LUT R7, R3, 0x20, RZ, 0x3c, !PT ;  /* 0x0000002003077812 */ /* 0x000fc400078e3cff */
[----:B------:R-:W-:Y:S03]  /*dae10*/  LDS R10, [R3+UR10+0x1e400] ;  /* 0x01e4000a030a7984 */ /* 0x000fe60008000800 */
[C---:B------:R-:W-:Y:S01]  /*dae20*/  HMMA.1688.F32.TF32 R36, R32.reuse, R216, R36 ;  /* 0x000000d82024723c */ /* 0x040fe20000081024 */
[----:B------:R-:W-:Y:S04]  /*dae30*/  LDS R11, [R7+UR10+0x1e400] ;  /* 0x01e4000a070b7984 */ /* 0x000fe80008000800 */
[----:B------:R-:W-:Y:S01]  /*dae40*/  LDS R5, [R7+UR10+0x20400] ;  /* 0x0204000a07057984 */ /* 0x000fe20008000800 */
[C---:B------:R-:W-:Y:S03]  /*dae50*/  HMMA.1688.F32.TF32 R40, R32.reuse, R220, R40 ;  /* 0x000000dc2028723c */ /* 0x040fe60000081028 */
[----:B------:R-:W-:Y:S08]  /*dae60*/  LDS R4, [R3+UR10+0x20400] ;  /* 0x0204000a03047984 */ /* 0x000ff00008000800 */
[----:B------:R1:W-:Y:S04]  /*dae70*/  STL.64 [R1+0x8330], R30 ;  /* 0x0083301e01007387 */ /* 0x0003e80000100a00 */
[----:B------:R-:W-:Y:S01]  /*dae80*/  STL.64 [R1+0x8328], R28 ;  /* 0x0083281c01007387 */ /* 0x000fe20000100a00 */
[C---:B------:R-:W-:Y:S03]  /*dae90*/  HMMA.1688.F32.TF32 R44, R32.reuse, R228, R44 ;  /* 0x000000e4202c723c */ /* 0x040fe6000008102c */
[----:B-1----:R-:W2:Y:S04]  /*daea0*/  LDL R30, [R1+0x8] ;  /* 0x00000800011e7983 */ /* 0x002ea80000100800 */
[----:B------:R-:W2:Y:S04]  /*daeb0*/  LDL R31, [R1+0xc] ;  /* 0x00000c00011f7983 */ /* 0x000ea80000100800 */
        /* <DEDUP_REMOVED lines=22> */
[C---:B----4-:R-:W-:Y:S01]  /*db020*/  HMMA.1688.F32.TF32 R24, R32.reuse, R8, R24 ;  /* 0x000000082018723c */ /* 0x050fe20000081018 */
[----:B------:R-:W-:Y:S04]  /*db030*/  LDS R8, [R3+UR10+0x1c400] ;  /* 0x01c4000a03087984 */ /* 0x000fe80008000800 */
[----:B------:R-:W1:Y:S01]  /*db040*/  LDS R9, [R7+UR10+0x1c400] ;  /* 0x01c4000a07097984 */ /* 0x000e620008000800 */
[C---:B------:R-:W-:Y:S03]  /*db050*/  HMMA.1688.F32.TF32 R20, R32.reuse, R244, R20 ;  /* 0x000000f42014723c */ /* 0x040fe60000081014 */
[----:B------:R-:W4:Y:S03]  /*db060*/  LDS R7, [R7+UR10+0x22400] ;  /* 0x0224000a07077984 */ /* 0x000f260008000800 */
[C---:B---3--:R-:W-:Y:S06]  /*db070*/  HMMA.1688.F32.TF32 R12, R32.reuse, R248, R12 ;  /* 0x000000f8200c723c */ /* 0x048fec000008100c */
[C---:B------:R-:W-:Y:S06]  /*db080*/  HMMA.1688.F32.TF32 R112, R32.reuse, R212, R112 ;  /* 0x000000d42070723c */ /* 0x040fec0000081070 */
[----:B------:R-:W-:Y:S06]  /*db090*/  HMMA.1688.F32.TF32 R116, R32, R208, R116 ;  /* 0x000000d02074723c */ /* 0x000fec0000081074 */
[----:B-1----:R-:W-:Y:S06]  /*db0a0*/  HMMA.1688.F32.TF32 R20, R8, R246, R20 ;  /* 0x000000f60814723c */ /* 0x002fec0000081014 */
[C---:B--2---:R-:W-:Y:S06]  /*db0b0*/  HMMA.1688.F32.TF32 R108, R32.reuse, R216, R108 ;  /* 0x000000d8206c723c */ /* 0x044fec000008106c */
        /* <DEDUP_REMOVED lines=8> */
[C---:B------:R-:W-:Y:S06]  /*db140*/  HMMA.1688.F32.TF32 R12, R8.reuse, R250, R12 ;  /* 0x000000fa080c723c */ /* 0x040fec000008100c */
[----:B------:R1:W-:Y:S04]  /*db150*/  STL.64 [R1+0x80d8], R250 ;  /* 0x0080d8fa01007387 */ /* 0x0003e80000100a00 */
[----:B------:R-:W-:Y:S01]  /*db160*/  STL.64 [R1+0x80d0], R248 ;  /* 0x0080d0f801007387 */ /* 0x000fe20000100a00 */
[----:B------:R-:W-:Y:S03]  /*db170*/  HMMA.1688.F32.TF32 R24, R8, R30, R24 ;  /* 0x0000001e0818723c */ /* 0x000fe60000081018 */
        /* <DEDUP_REMOVED lines=12> */
[----:B------:R-:W-:-:S02]  /*db240*/  IMAD.MOV.U32 R245, RZ, RZ, R242 ;  /* 0x000000fffff57224 */ /* 0x000fc400078e00f2 */
[----:B------:R-:W-:Y:S01]  /*db250*/  IMAD.MOV.U32 R244, RZ, RZ, R243 ;  /* 0x000000fffff47224 */ /* 0x000fe200078e00f3 */
        /* <DEDUP_REMOVED lines=154> */
[----:B------:R1:W-:Y:S04]  /*dbc00*/  STL.64 [R1+0x8148], R190 ;  /* 0x008148be01007387 */ /* 0x0003e80000100a00 */
[----:B------:R1:W-:Y:S01]  /*dbc10*/  STL.64 [R1+0x8140], R188 ;  /* 0x008140bc01007387 */ /* 0x0003e20000100a00 */
[C---:B------:R-:W-:Y:S06]  /*dbc20*/  HMMA.1688.F32.TF32 R44, R8.reuse, R134, R44 ;  /* 0x00000086082c723c */ /* 0x040fec000008102c */
[C---:B------:R-:W-:Y:S01]  /*dbc30*/  HMMA.1688.F32.TF32 R236, R8.reuse, R18, R236 ;  /* 0x0000001208ec723c */ /* 0x040fe200000810ec */
[----:B-1----:R-:W3:Y:S04]  /*dbc40*/  LDL R190, [R1+0x288] ;  /* 0x0002880001be7983 */ /* 0x002ee80000100800 */
[----:B------:R-:W3:Y:S01]  /*dbc50*/  LDL R188, [R1+0x280] ;  /* 0x0002800001bc7983 */ /* 0x000ee20000100800 */
[----:B------:R-:W-:Y:S03]  /*dbc60*/  HMMA.1688.F32.TF32 R8, R8, R138, R32 ;  /* 0x0000008a0808723c */ /* 0x000fe60000081020 */
        /* <DEDUP_REMOVED lines=19> */
[----:B------:R-:W-:-:S03]  /*dbda0*/  LOP3.LUT R247, R3, 0x20, RZ, 0x3c, !PT ;  /* 0x0000002003f77812 */ /* 0x000fc600078e3cff */
[----:B------:R-:W-:Y:S04]  /*dbdb0*/  LDS R34, [R3+UR10+0x26400] ;  /* 0x0264000a03227984 */ /* 0x000fe80008000800 */
[----:B------:R-:W-:Y:S01]  /*dbdc0*/  LDS R35, [R247+UR10+0x26400] ;  /* 0x0264000af7237984 */ /* 0x000fe20008000800 */
[C---:B--2---:R-:W-:Y:S03]  /*dbdd0*/  HMMA.1688.F32.TF32 R12, R4.reuse, R20, R12 ;  /* 0x00000014040c723c */ /* 0x044fe6000008100c */
[----:B------:R-:W2:Y:S04]  /*dbde0*/  LDL.LU.64 R20, [R1+0x8318] ;  /* 0x0083180001147983 */ /* 0x000ea80000300a00 */
[----:B------:R-:W2:Y:S01]  /*dbdf0*/  LDL.LU.64 R26, [R1+0x8310] ;  /* 0x00831000011a7983 */ /* 0x000ea20000300a00 */
[C---:B----4-:R-:W-:Y:S06]  /*dbe00*/  HMMA.1688.F32.TF32 R68, R4.reuse, R196, R68 ;  /* 0x000000c40444723c */ /* 0x050fec0000081044 */
        /* <DEDUP_REMOVED lines=23> */
[----:B--2---:R-:W-:Y:S03]  /*dbf80*/  HMMA.1688.F32.TF32 R20, R4, R24, R20 ;  /* 0x000000180414723c */ /* 0x004fe60000081014 */
[----:B------:R-:W2:-:S15]  /*dbf90*/  LDL.LU.64 R24, [R1+0x8308] ;  /* 0x0083080001187983 */ /* 0x000e9e0000300a00 */
[----:B------:R-:W-:-:S05]  /*dbfa0*/  NOP ;  /* 0x0000000000007918 */ /* 0x000fca0000000000 */
[----:B------:R-:W-:Y:S04]  /*dbfb0*/  STL.64 [R1+0x8300], R22 ;  /* 0x0083001601007387 */ /* 0x000fe80000100a00 */
[----:B------:R1:W-:Y:S04]  /*dbfc0*/  STL.64 [R1+0x82f8], R20 ;  /* 0x0082f81401007387 */ /* 0x0003e80000100a00 */
[----:B-1----:R-:W3:Y:S04]  /*dbfd0*/  LDL R20, [R1+0x220] ;  /* 0x0002200001147983 */ /* 0x002ee80000100800 */
[----:B------:R-:W3:Y:S01]  /*dbfe0*/  LDL R21, [R1+0x224] ;  /* 0x0002240001157983 */ /* 0x000ee20000100800 */
[C---:B------:R-:W-:Y:S03]  /*dbff0*/  HMMA.1688.F32.TF32 R28, R4.reuse, R32, R28 ;  /* 0x00000020041c723c */ /* 0x040fe6000008101c */
[----:B------:R-:W-:Y:S04]  /*dc000*/  LDS R32, [R3+UR10+0x24400] ;  /* 0x0244000a03207984 */ /* 0x000fe80008000800 */
[----:B------:R-:W1:Y:S01]  /*dc010*/  LDS R33, [R247+UR10+0x24400] ;  /* 0x0244000af7217984 */ /* 0x000e620008000800 */
[C---:B--2---:R-:W-:Y:S06]  /*dc020*/  HMMA.1688.F32.TF32 R24, R4.reuse, R244, R24 ;  /* 0x000000f40418723c */ /* 0x044fec0000081018 */
[----:B---3--:R-:W-:-:S15]  /*dc030*/  HMMA.1688.F32.TF32 R36, R4, R20, R36 ;  /* 0x000000140424723c */ /* 0x008fde0000081024 */
[----:B------:R-:W-:-:S02]  /*dc040*/  NOP ;  /* 0x0000000000007918 */ /* 0x000fc40000000000 */
[----:B------:R-:W-:Y:S04]  /*dc050*/  STL.64 [R1+0x82f0], R26 ;  /* 0x0082f01a01007387 */ /* 0x000fe80000100a00 */
[----:B------:R-:W-:Y:S04]  /*dc060*/  STL.64 [R1+0x82e8], R24 ;  /* 0x0082e81801007387 */ /* 0x000fe80000100a00 */
[----:B------:R2:W-:Y:S04]  /*dc070*/  STL.64 [R1+0x82e0], R30 ;  /* 0x0082e01e01007387 */ /* 0x0005e80000100a00 */
[----:B------:R-:W-:Y:S04]  /*dc080*/  STL.64 [R1+0x82d8], R28 ;  /* 0x0082d81c01007387 */ /* 0x000fe80000100a00 */
[----:B------:R3:W-:Y:S04]  /*dc090*/  STL.64 [R1+0x82d0], R38 ;  /* 0x0082d02601007387 */ /* 0x0007e80000100a00 */
[----:B------:R-:W-:Y:S04]  /*dc0a0*/  STL.64 [R1+0x82c8], R36 ;  /* 0x0082c82401007387 */ /* 0x000fe80000100a00 */
[----:B------:R4:W-:Y:S04]  /*dc0b0*/  STL.64 [R1+0x82c0], R242 ;  /* 0x0082c0f201007387 */ /* 0x0009e80000100a00 */
[----:B------:R-:W4:Y:S04]  /*dc0c0*/  LDL R22, [R1+0x1e8] ;  /* 0x0001e80001167983 */ /* 0x000f280000100800 */
[----:B------:R-:W4:Y:S01]  /*dc0d0*/  LDL R23, [R1+0x1ec] ;  /* 0x0001ec0001177983 */ /* 0x000f220000100800 */
[C---:B------:R-:W-:Y:S06]  /*dc0e0*/  HMMA.1688.F32.TF32 R40, R4.reuse, R240, R40 ;  /* 0x000000f00428723c */ /* 0x040fec0000081028 */
[C---:B------:R-:W-:Y:S06]  /*dc0f0*/  HMMA.1688.F32.TF32 R48, R4.reuse, R132, R48 ;  /* 0x000000840430723c */ /* 0x040fec0000081030 */
[C---:B------:R-:W-:Y:S06]  /*dc100*/  HMMA.1688.F32.TF32 R52, R4.reuse, R136, R52 ;  /* 0x000000880434723c */ /* 0x040fec0000081034 */
[C---:B------:R-:W-:Y:S06]  /*dc110*/  HMMA.1688.F32.TF32 R56, R4.reuse, R16, R56 ;  /* 0x000000100438723c */ /* 0x040fec0000081038 */
[----:B------:R-:W-:Y:S01]  /*dc120*/  HMMA.1688.F32.TF32 R60, R4, R188, R60 ;  /* 0x000000bc043c723c */ /* 0x000fe2000008103c */
[----:B--2---:R-:W2:Y:S04]  /*dc130*/  LDL R30, [R1+0x208] ;  /* 0x00020800011e7983 */ /* 0x004ea80000100800 */
[----:B---3--:R-:W3:Y:S04]  /*dc140*/  LDL R38, [R1+0x218] ;  /* 0x0002180001267983 */ /* 0x008ee80000100800 */
[----:B----4-:R-:W4:Y:S04]  /*dc150*/  LDL R242, [R1+0x228] ;  /* 0x0002280001f27983 */ /* 0x010f280000100800 */
[----:B------:R-:W4:Y:S04]  /*dc160*/  LDL R243, [R1+0x22c] ;  /* 0x00022c0001f37983 */ /* 0x000f280000100800 */
[----:B------:R-:W3:Y:S04]  /*dc170*/  LDL R39, [R1+0x21c] ;  /* 0x00021c0001277983 */ /* 0x000ee80000100800 */
[----:B------:R-:W2:Y:S04]  /*dc180*/  LDL R31, [R1+0x20c] ;  /* 0x00020c00011f7983 */ /* 0x000ea80000100800 */
[----:B------:R-:W4:Y:S04]  /*dc190*/  LDL R26, [R1+0x1f8] ;  /* 0x0001f800011a7983 */ /* 0x000f280000100800 */
[----:B------:R-:W4:Y:S04]  /*dc1a0*/  LDL R27, [R1+0x1fc] ;  /* 0x0001fc00011b7983 */ /* 0x000f280000100800 */
[----:B------:R-:W3:Y:S04]  /*dc1b0*/  LDL R6, [R1+0x258] ;  /* 0x0002580001067983 */ /* 0x000ee80000100800 */
[----:B------:R-:W3:Y:S01]  /*dc1c0*/  LDL R7, [R1+0x25c] ;  /* 0x00025c0001077983 */ /* 0x000ee20000100800 */
[C---:B-1----:R-:W-:Y:S03]  /*dc1d0*/  HMMA.1688.F32.TF32 R44, R32.reuse, R186, R44 ;  /* 0x000000ba202c723c */ /* 0x042fe6000008102c */
[----:B------:R-:W-:Y:S04]  /*dc1e0*/  LDS R132, [R3+UR10+0x28400] ;  /* 0x0284000a03847984 */ /* 0x000fe80008000800 */
[----:B------:R-:W1:Y:S01]  /*dc1f0*/  LDS R133, [R247+UR10+0x28400] ;  /* 0x0284000af7857984 */ /* 0x000e620008000800 */
[C---:B------:R-:W-:Y:S03]  /*dc200*/  HMMA.1688.F32.TF32 R12, R32.reuse, R22, R12 ;  /* 0x00000016200c723c */ /* 0x040fe6000008100c */
[----:B------:R-:W4:Y:S04]  /*dc210*/  LDL.LU.64 R22, [R1+0x8300] ;  /* 0x0083000001167983 */ /* 0x000f280000300a00 */
[----:B------:R-:W4:Y:S02]  /*dc220*/  LDL.LU.64 R20, [R1+0x82f8] ;  /* 0x0082f80001147983 */ /* 0x000f240000300a00 */
[C---:B----4-:R-:W-:Y:S02]  /*dc230*/  HMMA.1688.F32.TF32 R20, R32.reuse, R26, R20 ;  /* 0x0000001a2014723c */ /* 0x050fe40000081014 */
[----:B------:R-:W2:Y:S04]  /*dc240*/  LDL.LU.64 R26, [R1+0x82f0] ;  /* 0x0082f000011a7983 */ /* 0x000ea80000300a00 */
[----:B------:R-:W2:Y:S02]  /*dc250*/  LDL.LU.64 R24, [R1+0x82e8] ;  /* 0x0082e80001187983 */ /* 0x000ea40000300a00 */
[C---:B--2---:R-:W-:Y:S02]  /*dc260*/  HMMA.1688.F32.TF32 R24, R32.reuse, R30, R24 ;  /* 0x0000001e2018723c */ /* 0x044fe40000081018 */
[----:B------:R-:W3:Y:S04]  /*dc270*/  LDL.LU.64 R30, [R1+0x82e0] ;  /* 0x0082e000011e7983 */ /* 0x000ee80000300a00 */
[----:B------:R-:W3:Y:S02]  /*dc280*/  LDL.LU.64 R28, [R1+0x82d8] ;  /* 0x0082d800011c7983 */ /* 0x000ee40000300a00 */
[C---:B---3--:R-:W-:Y:S02]  /*dc290*/  HMMA.1688.F32.TF32 R28, R32.reuse, R38, R28 ;  /* 0x00000026201c723c */ /* 0x048fe4000008101c */
[----:B------:R-:W2:Y:S04]  /*dc2a0*/  LDL.LU.64 R38, [R1+0x82d0] ;  /* 0x0082d00001267983 */ /* 0x000ea80000300a00 */
[----:B------:R-:W2:Y:S02]  /*dc2b0*/  LDL.LU.64 R36, [R1+0x82c8] ;  /* 0x0082c80001247983 */ /* 0x000ea40000300a00 */
[C---:B--2---:R-:W-:Y:S02]  /*dc2c0*/  HMMA.1688.F32.TF32 R36, R32.reuse, R242, R36 ;  /* 0x000000f22024723c */ /* 0x044fe40000081024 */
[----:B------:R-:W2:Y:S04]  /*dc2d0*/  LDL.LU.64 R242, [R1+0x82c0] ;  /* 0x0082c00001f27983 */ /* 0x000ea80000300a00 */
[C---:B--2---:R-:W-:Y:S01]  /*dc2e0*/  HMMA.1688.F32.TF32 R40, R32.reuse, R242, R40 ;  /* 0x000000f22028723c */ /* 0x044fe20000081028 */
[----:B------:R-:W2:Y:S04]  /*dc2f0*/  LDL.LU.64 R242, [R1+0x82b8] ;  /* 0x0082b80001f27983 */ /* 0x000ea80000300a00 */
[----:B------:R-:W3:Y:S04]  /*dc300*/  LDL.LU.64 R240, [R1+0x82b0] ;  /* 0x0082b00001f07983 */ /* 0x000ee80000300a00 */
[----:B------:R-:W4:Y:S04]  /*dc310*/  LDL.LU.64 R186, [R1+0x82a8] ;  /* 0x0082a80001ba7983 */ /* 0x000f280000300a00 */
[----:B------:R-:W2:Y:S04]  /*dc320*/  LDL.LU.64 R184, [R1+0x82a0] ;  /* 0x0082a00001b87983 */ /* 0x000ea80000300a00 */
[----:B------:R-:W1:Y:S04]  /*dc330*/  LDL R172, [R1+0x3f0] ;  /* 0x0003f00001ac7983 */ /* 0x000e680000100800 */
[----:B------:R-:W1:Y:S04]  /*dc340*/  LDL R173, [R1+0x3f4] ;  /* 0x0003f40001ad7983 */ /* 0x000e680000100800 */
        /* <DEDUP_REMOVED lines=15> */
[----:B------:R-:W4:Y:S04]  /*dc440*/  LDL R228, [R1+0x130] ;  /* 0x0001300001e47983 */ /* 0x000f280000100800 */
[----:B------:R-:W4:Y:S04]  /*dc450*/  LDL R229, [R1+0x134] ;  /* 0x0001340001e57983 */ /* 0x000f280000100800 */
[----:B------:R-:W2:Y:S04]  /*dc460*/  LDL R230, [R1+0x138] ;  /* 0x0001380001e67983 */ /* 0x000ea80000100800 */
[----:B------:R-:W2:Y:S04]  /*dc470*/  LDL R231, [R1+0x13c] ;  /* 0x00013c0001e77983 */ /* 0x000ea80000100800 */
        /* <DEDUP_REMOVED lines=74> */
[----:B------:R-:W4:Y:S03]  /*dc920*/  LDL.LU.64 R166, [R1+0x8228] ;  /* 0x0082280001a67983 */ /* 0x000f260000300a00 */
[C---:B------:R-:W-:Y:S06]  /*dc930*/  HMMA.1688.F32.TF32 R48, R32.reuse, R6, R48 ;  /* 0x000000062030723c */ /* 0x040fec0000081030 */
[C---:B------:R-:W-:Y:S06]  /*dc940*/  HMMA.1688.F32.TF32 R104, R32.reuse, R170, R104 ;  /* 0x000000aa2068723c */ /* 0x040fec0000081068 */
[C---:B------:R-:W-:Y:S06]  /*dc950*/  HMMA.1688.F32.TF32 R108, R32.reuse, R174, R108 ;  /* 0x000000ae206c723c */ /* 0x040fec000008106c */
[----:B------:R-:W-:Y:S01]  /*dc960*/  HMMA.1688.F32.TF32 R112, R32, R178, R112 ;  /* 0x000000b22070723c */ /* 0x000fe20000081070 */
[----:B------:R-:W4:Y:S04]  /*dc970*/  LDL.LU.64 R164, [R1+0x8220] ;  /* 0x0082200001a47983 */ /* 0x000f280000300a00 */
[----:B------:R-:W4:Y:S04]  /*dc980*/  LDL R32, [R1+0x440] ;  /* 0x0004400001207983 */ /* 0x000f280000100800 */
[----:B------:R-:W4:Y:S04]  /*dc990*/  LDL R33, [R1+0x444] ;  /* 0x0004440001217983 */ /* 0x000f280000100800 */
[----:B------:R-:W4:Y:S04]  /*dc9a0*/  LDL.LU.64 R170, [R1+0x8218] ;  /* 0x0082180001aa7983 */ /* 0x000f280000300a00 */
[----:B------:R-:W-:Y:S04]  /*dc9b0*/  LDS R6, [R3+UR10+0x2e400] ;  /* 0x02e4000a03067984 */ /* 0x000fe80008000800 */
[----:B------:R-:W-:Y:S04]  /*dc9c0*/  LDS R7, [R247+UR10+0x2e400] ;  /* 0x02e4000af7077984 */ /* 0x000fe80008000800 */
[----:B------:R-:W-:Y:S04]  /*dc9d0*/  LDS R34, [R3+UR10+0x32400] ;  /* 0x0324000a03227984 */ /* 0x000fe80008000800 */
[----:B------:R-:W-:Y:S01]  /*dc9e0*/  LDS R35, [R247+UR10+0x32400] ;  /* 0x0324000af7237984 */ /* 0x000fe20008000800 */
[C---:B-1----:R-:W-:Y:S06]  /*dc9f0*/  HMMA.1688.F32.TF32 R20, R132.reuse, R172, R20 ;  /* 0x000000ac8414723c */ /* 0x042fec0000081014 */
[C---:B---3--:R-:W-:Y:S01]  /*dca00*/  HMMA.1688.F32.TF32 R12, R132.reuse, R168, R12 ;  /* 0x000000a8840c723c */ /* 0x048fe2000008100c */
[----:B------:R-:W3:Y:S04]  /*dca10*/  LDL.LU.64 R168, [R1+0x8210] ;  /* 0x0082100001a87983 */ /* 0x000ee80000300a00 */
[----:B------:R-:W3:Y:S04]  /*dca20*/  LDL.LU.64 R174, [R1+0x8208] ;  /* 0x0082080001ae7983 */ /* 0x000ee80000300a00 */
[----:B------:R-:W3:Y:S08]  /*dca30*/  LDL.LU.64 R172, [R1+0x8200] ;  /* 0x0082000001ac7983 */ /* 0x000ef00000300a00 */
[----:B------:R-:W-:Y:S04]  /*dca40*/  STL.64 [R1+0x81e8], R22 ;  /* 0x0081e81601007387 */ /* 0x000fe80000100a00 */
[----:B------:R1:W-:Y:S04]  /*dca50*/  STL.64 [R1+0x81e0], R20 ;  /* 0x0081e01401007387 */ /* 0x0003e80000100a00 */
[----:B-1----:R-:W3:Y:S04]  /*dca60*/  LDL R20, [R1+0x410] ;  /* 0x0004100001147983 */ /* 0x002ee80000100800 */
[----:B------:R-:W3:Y:S04]  /*dca70*/  LDL R21, [R1+0x414] ;  /* 0x0004140001157983 */ /* 0x000ee80000100800 */
[----:B------:R-:W3:Y:S01]  /*dca80*/  LDL.LU.64 R178, [R1+0x81f8] ;  /* 0x0081f80001b27983 */ /* 0x000ee20000300a00 */
[C---:B--2---:R-:W-:Y:S06]  /*dca90*/  HMMA.1688.F32.TF32 R24, R132.reuse, R176, R24 ;  /* 0x000000b08418723c */ /* 0x044fec0000081018 */
[C---:B----4-:R-:W-:Y:S01]  /*dcaa0*/  HMMA.1688.F32.TF32 R28, R132.reuse, R4, R28 ;  /* 0x00000004841c723c */ /* 0x050fe2000008101c */
[----:B------:R-:W2:Y:S04]  /*dcab0*/  LDL.LU.64 R176, [R1+0x81f0] ;  /* 0x0081f00001b07983 */ /* 0x000ea80000300a00 */
[----:B------:R-:W-:Y:S04]  /*dcac0*/  LDS R4, [R3+UR10+0x2c400] ;  /* 0x02c4000a03047984 */ /* 0x000fe80008000800 */
[----:B------:R-:W1:Y:S08]  /*dcad0*/  LDS R5, [R247+UR10+0x2c400] ;  /* 0x02c4000af7057984 */ /* 0x000e700008000800 */
[----:B------:R-:W-:Y:S04]  /*dcae0*/  STL.64 [R1+0x81d8], R26 ;  /* 0x0081d81a01007387 */ /* 0x000fe80000100a00 */
[----:B------:R-:W-:Y:S04]  /*dcaf0*/  STL.64 [R1+0x81d0], R24 ;  /* 0x0081d01801007387 */ /* 0x000fe80000100a00 */
[----:B------:R-:W-:Y:S04]  /*dcb00*/  STL.64 [R1+0x81c8], R30 ;  /* 0x0081c81e01007387 */ /* 0x000fe80000100a00 */
[----:B------:R-:W-:Y:S01]  /*dcb10*/  STL.64 [R1+0x81c0], R28 ;  /* 0x0081c01c01007387 */ /* 0x000fe20000100a00 */
[----:B---3--:R-:W-:-:S15]  /*dcb20*/  HMMA.1688.F32.TF32 R36, R132, R20, R36 ;  /* 0x000000148424723c */ /* 0x008fde0000081024 */
[----:B------:R-:W-:-:S08]  /*dcb30*/  NOP ;  /* 0x0000000000007918 */ /* 0x000fd00000000000 */
[----:B------:R-:W-:Y:S04]  /*dcb40*/  STL.64 [R1+0x81b8], R38 ;  /* 0x0081b82601007387 */ /* 0x000fe80000100a00 */
[----:B------:R-:W-:Y:S04]  /*dcb50*/  STL.64 [R1+0x81b0], R36 ;  /* 0x0081b02401007387 */ /* 0x000fe80000100a00 */
[----:B------:R3:W-:Y:S04]  /*dcb60*/  STL.64 [R1+0x81a8], R138 ;  /* 0x0081a88a01007387 */ /* 0x0007e80000100a00 */
        /* <DEDUP_REMOVED lines=29> */
[----:B---3--:R-:W2:Y:S04]  /*dcd40*/  LDL R138, [R1+0x418] ;  /* 0x00041800018a7983 */ /* 0x008ea80000100800 */
[----:B------:R-:W2:Y:S04]  /*dcd50*/  LDL R139, [R1+0x41c] ;  /* 0x00041c00018b7983 */ /* 0x000ea80000100800 */
[----:B------:R-:W3:Y:S04]  /*dcd60*/  LDL R38, [R1+0x408] ;  /* 0x0004080001267983 */ /* 0x000ee80000100800 */
[----:B------:R-:W3:Y:S04]  /*dcd70*/  LDL R39, [R1+0x40c] ;  /* 0x00040c0001277983 */ /* 0x000ee80000100800 */
[----:B------:R-:W4:Y:S04]  /*dcd80*/  LDL R30, [R1+0x3d8] ;  /* 0x0003d800011e7983 */ /* 0x000f280000100800 */
[----:B------:R-:W4:Y:S04]  /*dcd90*/  LDL R31, [R1+0x3dc] ;  /* 0x0003dc00011f7983 */ /* 0x000f280000100800 */
[----:B------:R-:W2:Y:S04]  /*dcda0*/  LDL R26, [R1+0x3f8] ;  /* 0x0003f800011a7983 */ /* 0x000ea80000100800 */
[----:B------:R-:W2:Y:S04]  /*dcdb0*/  LDL R27, [R1+0x3fc] ;  /* 0x0003fc00011b7983 */ /* 0x000ea80000100800 */
[----:B------:R-:W3:Y:S04]  /*dcdc0*/  LDL R134, [R1+0x448] ;  /* 0x0004480001867983 */ /* 0x000ee80000100800 */
[----:B------:R-:W3:Y:S01]  /*dcdd0*/  LDL R135, [R1+0x44c] ;  /* 0x00044c0001877983 */ /* 0x000ee20000100800 */
[C---:B-1----:R-:W-:Y:S03]  /*dcde0*/  HMMA.1688.F32.TF32 R12, R4.reuse, R22, R12 ;  /* 0x00000016040c723c */ /* 0x042fe6000008100c */
[----:B------:R-:W2:Y:S04]  /*dcdf0*/  LDL.LU.64 R22, [R1+0x81e8] ;  /* 0x0081e80001167983 */ /* 0x000ea80000300a00 */
[----:B------:R-:W2:Y:S01]  /*dce00*/  LDL.LU.64 R20, [R1+0x81e0] ;  /* 0x0081e00001147983 */ /* 0x000ea20000300a00 */
[----:B------:R-:W-:Y:S01]  /*dce10*/  HMMA.1688.F32.TF32 R44, R4, R18, R44 ;  /* 0x00000012042c723c */ /* 0x000fe2000008102c */
[----:B------:R-:W-:-:S02]  /*dce20*/  IMAD.MOV.U32 R248, RZ, RZ, R186 ;  /* 0x000000fffff87224 */ /* 0x000fc400078e00ba */
[----:B------:R-:W-:Y:S01]  /*dce30*/  IMAD.MOV.U32 R249, RZ, RZ, R242 ;  /* 0x000000fffff97224 */ /* 0x000fe200078e00f2 */
[----:B------:R-:W-:Y:S01]  /*dce40*/  MOV R228, R243 ;  /* 0x000000f300e47202 */ /* 0x000fe20000000f00 */
[----:B------:R-:W-:Y:S02]  /*dce50*/  IMAD.MOV.U32 R229, RZ, RZ, R187 ;  /* 0x000000ffffe57224 */ /* 0x000fe400078e00bb */
[----:B------:R-:W-:Y:S02]  /*dce60*/  IMAD.MOV.U32 R220, RZ, RZ, R182 ;  /* 0x000000ffffdc7224 */ /* 0x000fe400078e00b6 */
[----:B------:R-:W-:Y:S01]  /*dce70*/  IMAD.MOV.U32 R221, RZ, RZ, R183 ;  /* 0x000000ffffdd7224 */ /* 0x000fe200078e00b7 */
        /* <DEDUP_REMOVED lines=24> */
[C---:B--2---:R-:W-:Y:S03]  /*dd000*/  HMMA.1688.F32.TF32 R20, R4.reuse, R26, R20 ;  /* 0x0000001a0414723c */ /* 0x044fe60000081014 */
        /* <DEDUP_REMOVED lines=15> */
[----:B------:R-:W3:Y:S04]  /*dd100*/  LDL.LU R186, [R1+0x8184] ;  /* 0x0081840001ba7983 */ /* 0x000ee80000300800 */
[----:B------:R-:W4:Y:S04]  /*dd110*/  LDL.LU R242, [R1+0x8180] ;  /* 0x0081800001f27983 */ /* 0x000f280000300800 */
[----:B------:R-:W4:Y:S04]  /*dd120*/  LDL.LU R243, [R1+0x817c] ;  /* 0x00817c0001f37983 */ /* 0x000f280000300800 */
[----:B------:R-:W3:Y:S04]  /*dd130*/  LDL.LU R187, [R1+0x8178] ;  /* 0x0081780001bb7983 */ /* 0x000ee80000300800 */
[----:B------:R-:W2:Y:S04]  /*dd140*/  LDL.LU R182, [R1+0x8174] ;  /* 0x0081740001b67983 */ /* 0x000ea80000300800 */
[----:B------:R-:W2:Y:S04]  /*dd150*/  LDL.LU R183, [R1+0x8170] ;  /* 0x0081700001b77983 */ /* 0x000ea80000300800 */
[----:B------:R-:W2:Y:S04]  /*dd160*/  LDL R216, [R1+0x1250] ;  /* 0x0012500001d87983 */ /* 0x000ea80000100800 */
[----:B------:R-:W2:Y:S01]  /*dd170*/  LDL R217, [R1+0x1254] ;  /* 0x0012540001d97983 */ /* 0x000ea20000100800 */
[C---:B------:R-:W-:Y:S06]  /*dd180*/  HMMA.1688.F32.TF32 R48, R4.reuse, R134, R48 ;  /* 0x000000860430723c */ /* 0x040fec0000081030 */
[----:B------:R-:W-:Y:S06]  /*dd190*/  HMMA.1688.F32.TF32 R8, R4, R146, R8 ;  /* 0x000000920408723c */ /* 0x000fec0000081008 */
[----:B-1----:R-:W-:Y:S01]  /*dd1a0*/  HMMA.1688.F32.TF32 R20, R32, R220, R20 ;  /* 0x000000dc2014723c */ /* 0x002fe20000081014 */
[----:B------:R-:W-:Y:S04]  /*dd1b0*/  LDS R135, [R247+UR10+0x16480] ;  /* 0x0164800af7877984 */ /* 0x000fe80008000800 */
[----:B------:R-:W1:Y:S04]  /*dd1c0*/  LDS R134, [R3+UR10+0x16480] ;  /* 0x0164800a03867984 */ /* 0x000e680008000800 */
[----:B----4-:R-:W-:Y:S04]  /*dd1d0*/  STL.64 [R1+0x7f60], R242 ;  /* 0x007f60f201007387 */ /* 0x010fe80000100a00 */
[----:B------:R-:W-:Y:S01]  /*dd1e0*/  STL.64 [R1+0x7f58], R240 ;  /* 0x007f58f001007387 */ /* 0x000fe20000100a00 */
[C---:B------:R-:W-:Y:S06]  /*dd1f0*/  HMMA.1688.F32.TF32 R96, R4.reuse, R242, R96 ;  /* 0x000000f20460723c */ /* 0x040fec0000081060 */
[C---:B---3--:R-:W-:Y:S06]  /*dd200*/  HMMA.1688.F32.TF32 R100, R4.reuse, R186, R100 ;  /* 0x000000ba0464723c */ /* 0x048fec0000081064 */
[----:B------:R-:W-:Y:S01]  /*dd210*/  STL.64 [R1+0x7f70], R186 ;  /* 0x007f70ba01007387 */ /* 0x000fe20000100a00 */
[----:B--2---:R-:W-:Y:S03]  /*dd220*/  HMMA.1688.F32.TF32 R104, R4, R182, R104 ;  /* 0x000000b60468723c */ /* 0x004fe60000081068 */
[----:B------:R-:W-:Y:S03]  /*dd230*/  STL.64 [R1+0x7f68], R184 ;  /* 0x007f68b801007387 */ /* 0x000fe60000100a00 */
        /* <DEDUP_REMOVED lines=25> */
[----:B------:R2:W-:Y:S02]  /*dd3d0*/  STL.64 [R1+0x1088], R6 ;  /* 0x0010880601007387 */ /* 0x0005e40000100a00 */
[C---:B--2---:R-:W-:Y:S02]  /*dd3e0*/  HMMA.1688.F32.TF32 R4, R32.reuse, R248, R28 ;  /* 0x000000f82004723c */ /* 0x044fe4000008101c */
[----:B------:R-:W-:Y:S04]  /*dd3f0*/  STL.64 [R1+0x1070], R20 ;  /* 0x0010701401007387 */ /* 0x000fe80000100a00 */
[----:B------:R-:W-:Y:S04]  /*dd400*/  STL.64 [R1+0x1078], R22 ;  /* 0x0010781601007387 */ /* 0x000fe80000100a00 */
[----:B------:R-:W2:Y:S04]  /*dd410*/  LDL R200, [R1+0x1290] ;  /* 0x0012900001c87983 */ /* 0x000ea80000100800 */
[----:B------:R-:W-:Y:S04]  /*dd420*/  STL.64 [R1+0x1060], R12 ;  /* 0x0010600c01007387 */ /* 0x000fe80000100a00 */
[----:B------:R-:W-:Y:S05]  /*dd430*/  STL.64 [R1+0x1068], R14 ;  /* 0x0010680e01007387 */ /* 0x000fea0000100a00 */
[----:B------:R-:W-:Y:S04]  /*dd440*/  STL.64 [R1+0x1050], R4 ;  /* 0x0010500401007387 */ /* 0x000fe80000100a00 */
[----:B------:R3:W-:Y:S04]  /*dd450*/  STL.64 [R1+0x1058], R6 ;  /* 0x0010580601007387 */ /* 0x0007e80000100a00 */
[----:B------:R-:W3:Y:S04]  /*dd460*/  LDL R248, [R1+0x1270] ;  /* 0x0012700001f87983 */ /* 0x000ee80000100800 */
[----:B------:R-:W3:Y:S04]  /*dd470*/  LDL R249, [R1+0x1274] ;  /* 0x0012740001f97983 */ /* 0x000ee80000100800 */
[----:B------:R-:W4:Y:S04]  /*dd480*/  LDL R140, [R1+0x1210] ;  /* 0x00121000018c7983 */ /* 0x000f280000100800 */
[----:B------:R-:W4:Y:S04]  /*dd490*/  LDL R141, [R1+0x1214] ;  /* 0x00121400018d7983 */ /* 0x000f280000100800 */
        /* <DEDUP_REMOVED lines=32> */
[----:B------:R-:W2:Y:S04]  /*dd6a0*/  LDL R212, [R1+0x12c0] ;  /* 0x0012c00001d47983 */ /* 0x000ea80000100800 */
[----:B------:R-:W2:Y:S04]  /*dd6b0*/  LDL R213, [R1+0x12c4] ;  /* 0x0012c40001d57983 */ /* 0x000ea80000100800 */
[----:B------:R-:W2:Y:S04]  /*dd6c0*/  LDL.64 R216, [R1+0x12d0] ;  /* 0x0012d00001d87983 */ /* 0x000ea80000100a00 */
[----:B------:R-:W2:Y:S04]  /*dd6d0*/  LDL R220, [R1+0x12e0] ;  /* 0x0012e00001dc7983 */ /* 0x000ea80000100800 */
[----:B------:R-:W2:Y:S01]  /*dd6e0*/  LDL.64 R228, [R1+0x12f0] ;  /* 0x0012f00001e47983 */ /* 0x000ea20000100a00 */
[----:B------:R-:W-:Y:S01]  /*dd6f0*/  IMAD.MOV.U32 R221, RZ, RZ, R252 ;  /* 0x000000ffffdd7224 */ /* 0x000fe200078e00fc */
        /* <DEDUP_REMOVED lines=50> */
[----:B--2---:R-:W-:Y:S06]  /*dda20*/  HMMA.1688.F32.TF32 R4, R32, R208, R108 ;  /* 0x000000d02004723c */ /* 0x004fec000008106c */
[----:B------:R-:W-:-:S04]  /*dda30*/  IMAD.MOV.U32 R252, RZ, RZ, R209 ;  /* 0x000000fffffc7224 */ /* 0x000fc800078e00d1 */
[----:B------:R-:W-:Y:S04]  /*dda40*/  STL.64 [R1+0x1110], R20 ;  /* 0x0011101401007387 */ /* 0x000fe80000100a00 */
[----:B------:R-:W-:Y:S04]  /*dda50*/  STL.64 [R1+0x1118], R22 ;  /* 0x0011181601007387 */ /* 0x000fe80000100a00 */
[----:B------:R-:W-:Y:S04]  /*dda60*/  STL.64 [R1+0x1100], R12 ;  /* 0x0011000c01007387 */ /* 0x000fe80000100a00 */
[----:B------:R2:W-:Y:S04]  /*dda70*/  STL.64 [R1+0x1108], R14 ;  /* 0x0011080e01007387 */ /* 0x0005e80000100a00 */
[----:B------:R-:W-:Y:S01]  /*dda80*/  STL [R1+0x7ed8], R252 ;  /* 0x007ed8fc01007387 */ /* 0x000fe20000100800 */
[----:B------:R-:W-:-:S02]  /*dda90*/  IMAD.MOV.U32 R248, RZ, RZ, R2 ;  /* 0x000000fffff87224 */ /* 0x000fc400078e0002 */
[----:B------:R-:W-:Y:S01]  /*ddaa0*/  IMAD.MOV.U32 R249, RZ, RZ, R0 ;  /* 0x000000fffff97224 */ /* 0x000fe200078e0000 */
[----:B------:R-:W-:Y:S04]  /*ddab0*/  LDS R109, [R247+UR10+0x18480] ;  /* 0x0184800af76d7984 */ /* 0x000fe80008000800 */
[----:B------:R-:W-:Y:S04]  /*ddac0*/  LDS R108, [R3+UR10+0x18480] ;  /* 0x0184800a036c7984 */ /* 0x000fe80008000800 */
[----:B------:R-:W-:Y:S01]  /*ddad0*/  LDS R110, [R3+UR10+0x1a480] ;  /* 0x01a4800a036e7984 */ /* 0x000fe20008000800 */
[C---:B--2---:R-:W-:Y:S03]  /*ddae0*/  HMMA.1688.F32.TF32 R12, R32.reuse, R212, R112 ;  /* 0x000000d4200c723c */ /* 0x044fe60000081070 */
[----:B------:R-:W-:Y:S04]  /*ddaf0*/  STL.64 [R1+0x10f0], R4 ;  /* 0x0010f00401007387 */ /* 0x000fe80000100a00 */
[----:B------:R2:W-:Y:S02]  /*ddb00*/  STL.64 [R1+0x10f8], R6 ;  /* 0x0010f80601007387 */ /* 0x0005e40000100a00 */
[----:B--2---:R-:W-:-:S14]  /*ddb10*/  HMMA.1688.F32.TF32 R4, R32, R216, R116 ;  /* 0x000000d82004723c */ /* 0x004fdc0000081074 */
[----:B------:R-:W-:Y:S04]  /*ddb20*/  STL.64 [R1+0x10e0], R12 ;  /* 0x0010e00c01007387 */ /* 0x000fe80000100a00 */
[----:B------:R2:W-:Y:S02]  /*ddb30*/  STL.64 [R1+0x10e8], R14 ;  /* 0x0010e80e01007387 */ /* 0x0005e40000100a00 */
[C---:B--2---:R-:W-:Y:S03]  /*ddb40*/  HMMA.1688.F32.TF32 R12, R32.reuse, R220, R120 ;  /* 0x000000dc200c723c */ /* 0x044fe60000081078 */
[----:B------:R-:W-:Y:S04]  /*ddb50*/  STL.64 [R1+0x10d0], R4 ;  /* 0x0010d00401007387 */ /* 0x000fe80000100a00 */
[----:B------:R2:W-:Y:S02]  /*ddb60*/  STL.64 [R1+0x10d8], R6 ;  /* 0x0010d80601007387 */ /* 0x0005e40000100a00 */
[----:B--2---:R-:W-:Y:S01]  /*ddb70*/  HMMA.1688.F32.TF32 R4, R32, R228, R124 ;  /* 0x000000e42004723c */ /* 0x004fe2000008107c */
[----:B------:R-:W-:-:S05]  /*ddb80*/  IMAD.MOV.U32 R2, RZ, RZ, R216 ;  /* 0x000000ffff027224 */ /* 0x000fca00078e00d8 */
[----:B------:R-:W-:Y:S08]  /*ddb90*/  STL [R1+0x7edc], R2 ;  /* 0x007edc0201007387 */ /* 0x000ff00000100800 */
[----:B------:R-:W-:Y:S04]  /*ddba0*/  STL.64 [R1+0x10c0], R12 ;  /* 0x0010c00c01007387 */ /* 0x000fe80000100a00 */
[----:B------:R-:W-:Y:S05]  /*ddbb0*/  STL.64 [R1+0x10c8], R14 ;  /* 0x0010c80e01007387 */ /* 0x000fea0000100a00 */
[----:B------:R-:W-:Y:S04]  /*ddbc0*/  STL.64 [R1+0x10b0], R4 ;  /* 0x0010b00401007387 */ /* 0x000fe80000100a00 */
[----:B------:R2:W-:Y:S02]  /*ddbd0*/  STL.64 [R1+0x10b8], R6 ;  /* 0x0010b80601007387 */ /* 0x0005e40000100a00 */
[----:B--2---:R-:W-:-:S15]  /*ddbe0*/  HMMA.1688.F32.TF32 R4, R32, R248, R128 ;  /* 0x000000f82004723c */ /* 0x004fde0000081080 */
[----:B------:R-:W-:-:S08]  /*ddbf0*/  NOP ;  /* 0x0000000000007918 */ /* 0x000fd00000000000 */
[----:B------:R-:W-:Y:S04]  /*ddc00*/  STL.64 [R1+0x10a0], R4 ;  /* 0x0010a00401007387 */ /* 0x000fe80000100a00 */
[----:B------:R2:W-:Y:S04]  /*ddc10*/  STL.64 [R1+0x10a8], R6 ;  /* 0x0010a80601007387 */ /* 0x0005e80000100a00 */
[----:B------:R-:W3:Y:S04]  /*ddc20*/  LDL R230, [R1+0x1598] ;  /* 0x0015980001e67983 */ /* 0x000ee80000100800 */
[----:B------:R-:W3:Y:S04]  /*ddc30*/  LDL R231, [R1+0x159c] ;  /* 0x00159c0001e77983 */ /* 0x000ee80000100800 */
        /* <DEDUP_REMOVED lines=60> */
[----:B------:R-:W1:Y:S04]  /*de000*/  LDL R38, [R1+0x14c8] ;  /* 0x0014c80001267983 */ /* 0x000e680000100800 */
[----:B------:R-:W1:Y:S04]  /*de010*/  LDL R39, [R1+0x14cc] ;  /* 0x0014cc0001277983 */ /* 0x000e680000100800 */
[----:B------:R-:W1:Y:S04]  /*de020*/  LDL.LU R52, [R1+0x1f50] ;  /* 0x001f500001347983 */ /* 0x000e680000300800 */
[----:B------:R-:W1:Y:S04]  /*de030*/  LDL.LU R53, [R1+0x1f54] ;  /* 0x001f540001357983 */ /* 0x000e680000300800 */
[----:B------:R-:W1:Y:S04]  /*de040*/  LDL.LU R54, [R1+0x1f58] ;  /* 0x001f580001367983 */ /* 0x000e680000300800 */
[----:B------:R-:W1:Y:S04]  /*de050*/  LDL.LU R55, [R1+0x1f5c] ;  /* 0x001f5c0001377983 */ /* 0x000e680000300800 */
        /* <DEDUP_REMOVED lines=88> */
[----:B------:R-:W2:Y:S01]  /*de5e0*/  LDL.LU.64 R250, [R1+0x8168] ;  /* 0x0081680001fa7983 */ /* 0x000ea20000300a00 */
[C---:B---3--:R-:W-:Y:S06]  /*de5f0*/  HMMA.1688.F32.TF32 R224, R32.reuse, R248, R224 ;  /* 0x000000f820e0723c */ /* 0x048fec00000810e0 */
[----:B----4-:R-:W-:Y:S01]  /*de600*/  HMMA.1688.F32.TF32 R232, R32, R244, R232 ;  /* 0x000000f420e8723c */ /* 0x010fe200000810e8 */
[----:B------:R-:W3:-:S15]  /*de610*/  LDL.LU.64 R248, [R1+0x8160] ;  /* 0x0081600001f87983 */ /* 0x000ede0000300a00 */
[----:B------:R-:W-:-:S01]  /*de620*/  NOP ;  /* 0x0000000000007918 */ /* 0x000fc20000000000 */
[----:B------:R-:W-:Y:S04]  /*de630*/  STL.64 [R1+0x1840], R224 ;  /* 0x001840e001007387 */ /* 0x000fe80000100a00 */
[----:B------:R-:W-:Y:S04]  /*de640*/  STL.64 [R1+0x1848], R226 ;  /* 0x001848e201007387 */ /* 0x000fe80000100a00 */
[----:B------:R-:W4:Y:S04]  /*de650*/  LDL.LU.64 R246, [R1+0x8158] ;  /* 0x0081580001f67983 */ /* 0x000f280000300a00 */
[----:B------:R-:W3:Y:S04]  /*de660*/  LDL.LU.64 R244, [R1+0x8150] ;  /* 0x0081500001f47983 */ /* 0x000ee80000300a00 */
[----:B------:R1:W-:Y:S04]  /*de670*/  STL.64 [R1+0x1830], R232 ;  /* 0x001830e801007387 */ /* 0x0003e80000100a00 */
[----:B------:R4:W-:Y:S01]  /*de680*/  STL.64 [R1+0x1838], R234 ;  /* 0x001838ea01007387 */ /* 0x0009e20000100a00 */
[----:B--2---:R-:W-:Y:S06]  /*de690*/  HMMA.1688.F32.TF32 R8, R32, R128, R8 ;  /* 0x000000802008723c */ /* 0x004fec0000081008 */
[C---:B-1----:R-:W-:Y:S06]  /*de6a0*/  HMMA.1688.F32.TF32 R36, R132.reuse, R38, R52 ;  /* 0x000000268424723c */ /* 0x042fec0000081034 */
[C---:B------:R-:W-:Y:S06]  /*de6b0*/  HMMA.1688.F32.TF32 R24, R132.reuse, R26, R68 ;  /* 0x0000001a8418723c */ /* 0x040fec0000081044 */
[C---:B------:R-:W-:Y:S06]  /*de6c0*/  HMMA.1688.F32.TF32 R28, R132.reuse, R30, R64 ;  /* 0x0000001e841c723c */ /* 0x040fec0000081040 */
[----:B------:R-:W-:Y:S01]  /*de6d0*/  HMMA.1688.F32.TF32 R40, R132, R42, R48 ;  /* 0x0000002a8428723c */ /* 0x000fe20000081030 */
[----:B------:R-:W-:Y:S01]  /*de6e0*/  IMAD.MOV.U32 R2, RZ, RZ, R228 ;  /* 0x000000ffff027224 */ /* 0x000fe200078e00e4 */
[----:B------:R-:W-:-:S04]  /*de6f0*/  MOV R252, R229 ;  /* 0x000000e500fc7202 */ /* 0x000fc80000000f00 */
[C---:B------:R-:W-:Y:S06]  /*de700*/  HMMA.1688.F32.TF32 R120, R132.reuse, R118, R120 ;  /* 0x000000768478723c */ /* 0x040fec0000081078 */
[C---:B------:R-:W-:Y:S06]  /*de710*/  HMMA.1688.F32.TF32 R112, R132.reuse, R114, R124 ;  /* 0x000000728470723c */ /* 0x040fec000008107c */
[C---:B------:R-:W-:Y:S01]  /*de720*/  HMMA.1688.F32.TF32 R12, R132.reuse, R14, R76 ;  /* 0x0000000e840c723c */ /* 0x040fe2000008104c */
[----:B------:R-:W4:Y:S04]  /*de730*/  LDL R232, [R1+0x1340] ;  /* 0x0013400001e87983 */ /* 0x000f280000100800 */
[----:B------:R-:W4:Y:S01]  /*de740*/  LDL R233, [R1+0x1344] ;  /* 0x0013440001e97983 */ /* 0x000f220000100800 */
[C---:B------:R-:W-:Y:S06]  /*de750*/  HMMA.1688.F32.TF32 R52, R132.reuse, R158, R152 ;  /* 0x0000009e8434723c */ /* 0x040fec0000081098 */
[C---:B------:R-:W-:Y:S06]  /*de760*/  HMMA.1688.F32.TF32 R48, R132.reuse, R150, R140 ;  /* 0x000000968430723c */ /* 0x040fec000008108c */
[C---:B------:R-:W-:Y:S06]  /*de770*/  HMMA.1688.F32.TF32 R64, R132.reuse, R182, R176 ;  /* 0x000000b68440723c */ /* 0x040fec00000810b0 */
[C---:B------:R-:W-:Y:S06]  /*de780*/  HMMA.1688.F32.TF32 R68, R132.reuse, R242, R184 ;  /* 0x000000f28444723c */ /* 0x040fec00000810b8 */
[----:B------:R-:W-:Y:S01]  /*de790*/  HMMA.1688.F32.TF32 R20, R132, R22, R72 ;  /* 0x000000168414723c */ /* 0x000fe20000081048 */
[----:B------:R-:W-:-:S05]  /*de7a0*/  IMAD.MOV.U32 R0, RZ, RZ, R217 ;  /* 0x000000ffff007224 */ /* 0x000fca00078e00d9 */
        /* <DEDUP_REMOVED lines=8> */
[----:B------:R-:W-:Y:S01]  /*de830*/  HMMA.1688.F32.TF32 R44, R132, R146, R44 ;  /* 0x00000092842c723c */ /* 0x000fe2000008102c */
[----:B------:R-:W-:Y:S04]  /*de840*/  LDS R224, [R3+UR10+0x20480] ;  /* 0x0204800a03e07984 */ /* 0x000fe80008000800 */
[----:B------:R-:W-:Y:S01]  /*de850*/  LDS R226, [R3+UR10+0x22480] ;  /* 0x0224800a03e27984 */ /* 0x000fe20008000800 */
[----:B----4-:R-:W-:Y:S06]  /*de860*/  HMMA.1688.F32.TF32 R232, R32, R232, R236 ;  /* 0x000000e820e8723c */ /* 0x010fec00000810ec */
[C---:B------:R-:W-:Y:S06]  /*de870*/  HMMA.1688.F32.TF32 R32, R132.reuse, R58, R60 ;  /* 0x0000003a8420723c */ /* 0x040fec000008103c */
[C---:B------:R-:W-:Y:S11]  /*de880*/  HMMA.1688.F32.TF32 R60, R132.reuse, R174, R168 ;  /* 0x000000ae843c723c */ /* 0x040ff600000810a8 */
[----:B------:R-:W-:Y:S04]  /*de890*/  STL.64 [R1+0x1820], R232 ;  /* 0x001820e801007387 */ /* 0x000fe80000100a00 */
[----:B------:R-:W-:Y:S04]  /*de8a0*/  STL.64 [R1+0x1828], R234 ;  /* 0x001828ea01007387 */ /* 0x000fe80000100a00 */
[----:B------:R-:W-:Y:S04]  /*de8b0*/  STL.64 [R1+0x1090], R8 ;  /* 0x0010900801007387 */ /* 0x000fe80000100a00 */
[----:B------:R1:W-:Y:S04]  /*de8c0*/  STL.64 [R1+0x1098], R10 ;  /* 0x0010980a01007387 */ /* 0x0003e80000100a00 */
        /* <DEDUP_REMOVED lines=27> */
[----:B------:R-:W4:Y:S01]  /*dea80*/  LDL R239, [R1+0x15fc] ;  /* 0x0015fc0001ef7983 */ /* 0x000f220000100800 */
[C---:B-1----:R-:W-:Y:S03]  /*dea90*/  HMMA.1688.F32.TF32 R8, R132.reuse, R82, R84 ;  /* 0x000000528408723c */ /* 0x042fe60000081054 */
[----:B------:R-:W4:Y:S03]  /*deaa0*/  LDL.LU R208, [R1+0x1960] ;  /* 0x0019600001d07983 */ /* 0x000f260000300800 */
[----:B------:R-:W-:Y:S01]  /*deab0*/  HMMA.1688.F32.TF32 R80, R132, R210, R204 ;  /* 0x000000d28450723c */ /* 0x000fe200000810cc */
[----:B------:R-:W4:Y:S04]  /*deac0*/  LDL.LU R209, [R1+0x1964] ;  /* 0x0019640001d17983 */ /* 0x000f280000300800 */
[----:B------:R-:W4:Y:S04]  /*dead0*/  LDL.LU R210, [R1+0x1968] ;  /* 0x0019680001d27983 */ /* 0x000f280000300800 */
[----:B------:R-:W4:Y:S04]  /*deae0*/  LDL.LU R211, [R1+0x196c] ;  /* 0x00196c0001d37983 */ /* 0x000f280000300800 */
        /* <DEDUP_REMOVED lines=31> */
[----:B------:R-:W-:Y:S01]  /*dece0*/  IMAD.MOV.U32 R142, RZ, RZ, R245 ;  /* 0x000000ffff8e7224 */ /* 0x000fe200078e00f5 */
[----:B------:R-:W3:Y:S01]  /*decf0*/  LDL.LU R244, [R1+0x1950] ;  /* 0x0019500001f47983 */ /* 0x000ee20000300800 */
[----:B------:R-:W-:-:S03]  /*ded00*/  IMAD.MOV.U32 R151, RZ, RZ, R246 ;  /* 0x000000ffff977224 */ /* 0x000fc600078e00f6 */
[----:B------:R-:W3:Y:S01]  /*ded10*/  LDL.LU R245, [R1+0x1954] ;  /* 0x0019540001f57983 */ /* 0x000ee20000300800 */
[----:B------:R-:W-:-:S03]  /*ded20*/  IMAD.MOV.U32 R150, RZ, RZ, R247 ;  /* 0x000000ffff967224 */ /* 0x000fc600078e00f7 */
[----:B------:R-:W3:Y:S04]  /*ded30*/  LDL.LU R246, [R1+0x1958] ;  /* 0x0019580001f67983 */ /* 0x000ee80000300800 */
[----:B------:R-:W3:Y:S04]  /*ded40*/  LDL.LU R247, [R1+0x195c] ;  /* 0x00195c0001f77983 */ /* 0x000ee80000300800 */
[----:B------:R-:W3:Y:S04]  /*ded50*/  LDL R232, [R1+0x10] ;  /* 0x0000100001e87983 */ /* 0x000ee80000100800 */
[----:B------:R-:W3:Y:S01]  /*ded60*/  LDL R233, [R1+0x14] ;  /* 0x0000140001e97983 */ /* 0x000ee20000100800 */
[C---:B------:R-:W-:Y:S03]  /*ded70*/  HMMA.1688.F32.TF32 R84, R132.reuse, R218, R212 ;  /* 0x000000da8454723c */ /* 0x040fe600000810d4 */
[----:B------:R-:W3:Y:S04]  /*ded80*/  LDL R212, [R1] ;  /* 0x0000000001d47983 */ /* 0x000ee80000100800 */
[----:B------:R-:W3:Y:S04]  /*ded90*/  LDL R213, [R1+0x4] ;  /* 0x0000040001d57983 */ /* 0x000ee80000100800 */
[----:B------:R-:W3:Y:S04]  /*deda0*/  LDL R216, [R1+0x20] ;  /* 0x0000200001d87983 */ /* 0x000ee80000100800 */
[----:B------:R-:W3:Y:S04]  /*dedb0*/  LDL R217, [R1+0x24] ;  /* 0x0000240001d97983 */ /* 0x000ee80000100800 */
[----:B------:R-:W3:Y:S04]  /*dedc0*/  LDL R220, [R1+0x30] ;  /* 0x0000300001dc7983 */ /* 0x000ee80000100800 */
[----:B------:R-:W3:Y:S01]  /*dedd0*/  LDL R221, [R1+0x34] ;  /* 0x0000340001dd7983 */ /* 0x000ee20000100800 */
[----:B------:R-:W-:Y:S01]  /*dede0*/  LOP3.LUT R227, R3, 0x20, RZ, 0x3c, !PT ;  /* 0x0000002003e37812 */ /* 0x000fe200078e3cff */
[----:B------:R-:W-:Y:S02]  /*dedf0*/  HMMA.1688.F32.TF32 R56, R132, R166, R160 ;  /* 0x000000a68438723c */ /* 0x000fe400000810a0 */
[----:B------:R-:W3:Y:S04]  /*dee00*/  LDL.64 R144, [R1+0x50] ;  /* 0x0000500001907983 */ /* 0x000ee80000100a00 */
[----:B------:R-:W1:Y:S04]  /*dee10*/  LDS R111, [R227+UR10+0x1a480] ;  /* 0x01a4800ae36f7984 */ /* 0x000e680008000800 */
[----:B------:R-:W3:Y:S04]  /*dee20*/  LDL.64 R146, [R1+0x58] ;  /* 0x0000580001927983 */ /* 0x000ee80000100a00 */
[----:B------:R-:W3:Y:S04]  /*dee30*/  LDL.64 R156, [R1+0x90] ;  /* 0x00009000019c7983 */ /* 0x000ee80000100a00 */
[----:B------:R-:W3:Y:S04]  /*dee40*/  LDL.64 R158, [R1+0x98] ;  /* 0x00009800019e7983 */ /* 0x000ee80000100a00 */
[----:B------:R-:W3:Y:S04]  /*dee50*/  LDL.64 R160, [R1+0xa0] ;  /* 0x0000a00001a07983 */ /* 0x000ee80000100a00 */
[----:B------:R-:W3:Y:S04]  /*dee60*/  LDL.64 R162, [R1+0xa8] ;  /* 0x0000a80001a27983 */ /* 0x000ee80000100a00 */
[----:B------:R-:W3:Y:S04]  /*dee70*/  LDL R164, [R1+0xb0] ;  /* 0x0000b00001a47983 */ /* 0x000ee80000100800 */
[----:B------:R-:W3:Y:S04]  /*dee80*/  LDL R165, [R1+0xb4] ;  /* 0x0000b40001a57983 */ /* 0x000ee80000100800 */
[----:B------:R-:W3:Y:S04]  /*dee90*/  LDL R166, [R1+0xb8] ;  /* 0x0000b80001a67983 */ /* 0x000ee80000100800 */
[----:B------:R-:W3:Y:S04]  /*deea0*/  LDL R167, [R1+0xbc] ;  /* 0x0000bc0001a77983 */ /* 0x000ee80000100800 */
[----:B------:R-:W3:Y:S04]  /*deeb0*/  LDL.64 R180, [R1+0xf0] ;  /* 0x0000f00001b47983 */ /* 0x000ee80000100a00 */
[----:B------:R-:W3:Y:S04]  /*deec0*/  LDL.64 R182, [R1+0xf8] ;  /* 0x0000f80001b67983 */ /* 0x000ee80000100a00 */
[----:B------:R-:W3:Y:S04]  /*deed0*/  LDL R240, [R1+0x110] ;  /* 0x0001100001f07983 */ /* 0x000ee80000100800 */
[----:B------:R-:W3:Y:S01]  /*deee0*/  LDL R241, [R1+0x114] ;  /* 0x0001140001f17983 */ /* 0x000ee20000100800 */
[----:B------:R-:W-:-:S02]  /*deef0*/  IMAD.MOV.U32 R242, RZ, RZ, R249 ;  /* 0x000000fffff27224 */ /* 0x000fc400078e00f9 */
[----:B------:R-:W-:Y:S01]  /*def00*/  IMAD.MOV.U32 R243, RZ, RZ, R248 ;  /* 0x000000fffff37224 */ /* 0x000fe200078e00f8 */
[----:B------:R-:W-:Y:S04]  /*def10*/  LDS R234, [R3+UR10+0x1e480] ;  /* 0x01e4800a03ea7984 */ /* 0x000fe80008000800 */
[----:B------:R-:W-:Y:S04]  /*def20*/  LDS R235, [R227+UR10+0x1e480] ;  /* 0x01e4800ae3eb7984 */ /* 0x000fe80008000800 */
[----:B------:R-:W-:Y:S01]  /*def30*/  LDS R225, [R227+UR10+0x20480] ;  /* 0x0204800ae3e17984 */ /* 0x000fe20008000800 */
[C---:B----4-:R-:W-:Y:S06]  /*def40*/  HMMA.1688.F32.TF32 R236, R132.reuse, R238, R208 ;  /* 0x000000ee84ec723c */ /* 0x050fec00000810d0 */
[C---:B--2---:R-:W-:Y:S06]  /*def50*/  HMMA.1688.F32.TF32 R116, R132.reuse, R118, R204 ;  /* 0x000000768474723c */ /* 0x044fec00000810cc */
[C---:B------:R-:W-:Y:S06]  /*def60*/  HMMA.1688.F32.TF32 R104, R132.reuse, R106, R200 ;  /* 0x0000006a8468723c */ /* 0x040fec00000810c8 */
[C---:B------:R-:W-:Y:S06]  /*def70*/  HMMA.1688.F32.TF32 R96, R132.reuse, R98, R192 ;  /* 0x000000628460723c */ /* 0x040fec00000810c0 */
[C---:B------:R-:W-:Y:S01]  /*def80*/  HMMA.1688.F32.TF32 R92, R132.reuse, R94, R188 ;  /* 0x0000005e845c723c */ /* 0x040fe200000810bc */
[----:B------:R-:W2:Y:S04]  /*def90*/  LDL.LU.64 R190, [R1+0x8148] ;  /* 0x0081480001be7983 */ /* 0x000ea80000300a00 */
[----:B------:R-:W4:Y:S04]  /*defa0*/  LDL.LU.64 R188, [R1+0x8140] ;  /* 0x0081400001bc7983 */ /* 0x000f280000300a00 */
[----:B------:R-:W2:Y:S04]  /*defb0*/  LDL.LU.64 R194, [R1+0x8138] ;  /* 0x0081380001c27983 */ /* 0x000ea80000300a00 */
[----:B------:R-:W4:Y:S01]  /*defc0*/  LDL.LU.64 R192, [R1+0x8130] ;  /* 0x0081300001c07983 */ /* 0x000f220000300a00 */
[C---:B------:R-:W-:Y:S03]  /*defd0*/  HMMA.1688.F32.TF32 R100, R132.reuse, R102, R196 ;  /* 0x000000668464723c */ /* 0x040fe600000810c4 */
[----:B------:R-:W2:Y:S04]  /*defe0*/  LDL.LU.64 R198, [R1+0x8128] ;  /* 0x0081280001c67983 */ /* 0x000ea80000300a00 */
[----:B------:R-:W4:Y:S04]  /*deff0*/  LDL.LU.64 R196, [R1+0x8120] ;  /* 0x0081200001c47983 */ /* 0x000f280000300a00 */
[----:B------:R-:W2:Y:S04]  /*df000*/  LDL.LU.64 R202, [R1+0x8118] ;  /* 0x0081180001ca7983 */ /* 0x000ea80000300a00 */
[----:B------:R-:W4:Y:S04]  /*df010*/  LDL.LU.64 R200, [R1+0x8110] ;  /* 0x0081100001c87983 */ /* 0x000f280000300a00 */
[----:B------:R-:W2:Y:S04]  /*df020*/  LDL.LU.64 R206, [R1+0x8108] ;  /* 0x0081080001ce7983 */ /* 0x000ea80000300a00 */
[----:B------:R-:W4:Y:S04]  /*df030*/  LDL.LU.64 R204, [R1+0x8100] ;  /* 0x0081000001cc7983 */ /* 0x000f280000300a00 */
[----:B------:R-:W2:Y:S04]  /*df040*/  LDL.LU.64 R210, [R1+0x80f8] ;  /* 0x0080f80001d27983 */ /* 0x000ea80000300a00 */
[----:B------:R-:W4:Y:S01]  /*df050*/  LDL.LU.64 R208, [R1+0x80f0] ;  /* 0x0080f00001d07983 */ /* 0x000f220000300a00 */
[----:B---3--:R-:W-:Y:S03]  /*df060*/  HMMA.1688.F32.TF32 R132, R132, R250, R244 ;  /* 0x000000fa8484723c */ /* 0x008fe600000810f4 */
[----:B------:R-:W3:Y:S04]  /*df070*/  LDL.LU.64 R246, [R1+0x80e8] ;  /* 0x0080e80001f67983 */ /* 0x000ee80000300a00 */
[----:B------:R-:W2:Y:S01]  /*df080*/  LDL.LU.64 R244, [R1+0x80e0] ;  /* 0x0080e00001f47983 */ /* 0x000ea20000300a00 */
[C---:B-1----:R-:W-:Y:S03]  /*df090*/  HMMA.1688.F32.TF32 R128, R108.reuse, R232, R128 ;  /* 0x000000e86c80723c */ /* 0x042fe60000081080 */
[----:B------:R-:W3:Y:S04]  /*df0a0*/  LDL.LU.64 R250, [R1+0x80d8] ;  /* 0x0080d80001fa7983 */ /* 0x000ee80000300a00 */
[----:B------:R-:W4:Y:S01]  /*df0b0*/  LDL.LU.64 R248, [R1+0x80d0] ;  /* 0x0080d00001f87983 */ /* 0x000f220000300a00 */
[C---:B------:R-:W-:Y:S03]  /*df0c0*/  HMMA.1688.F32.TF32 R124, R108.reuse, R212, R124 ;  /* 0x000000d46c7c723c */ /* 0x040fe6000008107c */
[----:B------:R-:W3:Y:S04]  /*df0d0*/  LDL.LU.64 R214, [R1+0x80c8] ;  /* 0x0080c80001d67983 */ /* 0x000ee80000300a00 */
[----:B------:R-:W3:Y:S01]  /*df0e0*/  LDL.LU.64 R212, [R1+0x80c0] ;  /* 0x0080c00001d47983 */ /* 0x000ee20000300a00 */
[C---:B------:R-:W-:Y:S06]  /*df0f0*/  HMMA.1688.F32.TF32 R4, R108.reuse, R216, R4 ;  /* 0x000000d86c04723c */ /* 0x040fec0000081004 */
[C---:B------:R-:W-:Y:S06]  /*df100*/  HMMA.1688.F32.TF32 R8, R108.reuse, R220, R8 ;  /* 0x000000dc6c08723c */ /* 0x040fec0000081008 */
[C---:B------:R-:W-:Y:S01]  /*df110*/  HMMA.1688.F32.TF32 R12, R108.reuse, R228, R12 ;  /* 0x000000e46c0c723c */ /* 0x040fe2000008100c */
        /* <DEDUP_REMOVED lines=15> */
[----:B------:R-:W-:Y:S01]  /*df210*/  STL.64 [R1+0x8080], R128 ;  /* 0x0080808001007387 */ /* 0x000fe20000100a00 */
[C---:B------:R-:W-:Y:S06]  /*df220*/  HMMA.1688.F32.TF32 R68, R108.reuse, R240, R68 ;  /* 0x000000f06c44723c */ /* 0x040fec0000081044 */
[C---:B------:R-:W-:Y:S01]  /*df230*/  HMMA.1688.F32.TF32 R236, R108.reuse, R16, R236 ;  /* 0x000000106cec723c */ /* 0x040fe200000810ec */
[----:B------:R-:W3:Y:S04]  /*df240*/  LDS R227, [R227+UR10+0x22480] ;  /* 0x0224800ae3e37984 */ /* 0x000ee80008000800 */
[----:B-1----:R-:W3:Y:S04]  /*df250*/  LDL R130, [R1+0x8] ;  /* 0x0000080001827983 */ /* 0x002ee80000100800 */
[----:B------:R-:W3:Y:S04]  /*df260*/  LDL R131, [R1+0xc] ;  /* 0x00000c0001837983 */ /* 0x000ee80000100800 */
[----:B------:R-:W3:Y:S04]  /*df270*/  LDL.LU.64 R218, [R1+0x80b8] ;  /* 0x0080b80001da7983 */ /* 0x000ee80000300a00 */
[----:B------:R-:W3:Y:S04]  /*df280*/  LDL.LU.64 R216, [R1+0x80b0] ;  /* 0x0080b00001d87983 */ /* 0x000ee80000300a00 */
[----:B------:R-:W3:Y:S04]  /*df290*/  LDL.LU.64 R222, [R1+0x80a8] ;  /* 0x0080a80001de7983 */ /* 0x000ee80000300a00 */
        /* <DEDUP_REMOVED lines=36> */
[----:B------:R-:W-:Y:S02]  /*df4e0*/  IMAD.MOV.U32 R244, RZ, RZ, R147 ;  /* 0x000000fffff47224 */ /* 0x000fe400078e0093 */
[----:B------:R-:W-:Y:S02]  /*df4f0*/  IMAD.MOV.U32 R249, RZ, RZ, R182 ;  /* 0x000000fffff97224 */ /* 0x000fe400078e00b6 */
[----:B------:R-:W-:Y:S01]  /*df500*/  IMAD.MOV.U32 R248, RZ, RZ, R183 ;  /* 0x000000fffff87224 */ /* 0x000fe200078e00b7 */
        /* <DEDUP_REMOVED lines=22> */
[----:B------:R-:W-:Y:S01]  /*df670*/  MOV R247, R158 ;  /* 0x0000009e00f77202 */ /* 0x000fe20000000f00 */
        /* <DEDUP_REMOVED lines=99> */
[----:B------:R-:W4:Y:S04]  /*dfcb0*/  LDL R120, [R1+0x1e0] ;  /* 0x0001e00001787983 */ /* 0x000f280000100800 */
[----:B------:R-:W4:Y:S01]  /*dfcc0*/  LDL R121, [R1+0x1e4] ;  /* 0x0001e40001797983 */ /* 0x000f220000100800 */
[C---:B------:R-:W-:Y:S06]  /*dfcd0*/  HMMA.1688.F32.TF32 R20, R232.reuse, R146, R20 ;  /* 0x00000092e814723c */ /* 0x040fec0000081014 */
[C---:B------:R-:W-:Y:S06]  /*dfce0*/  HMMA.1688.F32.TF32 R24, R232.reuse, R142, R24 ;  /* 0x0000008ee818723c */ /* 0x040fec0000081018 */
[C---:B------:R-:W-:Y:S06]  /*dfcf0*/  HMMA.1688.F32.TF32 R28, R232.reuse, R150, R28 ;  /* 0x00000096e81c723c */ /* 0x040fec000008101c */
[C---:B------:R-:W-:Y:S01]  /*dfd00*/  HMMA.1688.F32.TF32 R104, R232.reuse, R194, R104 ;  /* 0x000000c2e868723c */ /* 0x040fe20000081068 */
[----:B------:R-:W2:Y:S04]  /*dfd10*/  LDL R148, [R1+0x240] ;  /* 0x0002400001947983 */ /* 0x000ea80000100800 */
[----:B------:R-:W2:Y:S04]  /*dfd20*/  LDL R149, [R1+0x244] ;  /* 0x0002440001957983 */ /* 0x000ea80000100800 */
[----:B-1----:R-:W3:Y:S04]  /*dfd30*/  LDL R194, [R1+0x298] ;  /* 0x0002980001c27983 */ /* 0x002ee80000100800 */
[----:B------:R-:W3:Y:S04]  /*dfd40*/  LDL R192, [R1+0x290] ;  /* 0x0002900001c07983 */ /* 0x000ee80000100800 */
[----:B------:R-:W3:Y:S04]  /*dfd50*/  LDL R193, [R1+0x294] ;  /* 0x0002940001c17983 */ /* 0x000ee80000100800 */
[----:B------:R-:W3:Y:S04]  /*dfd60*/  LDL R195, [R1+0x29c] ;  /* 0x00029c0001c37983 */ /* 0x000ee80000100800 */
        /* <DEDUP_REMOVED lines=14> */
[----:B------:R1:W-:Y:S01]  /*dfe50*/  STL.64 [R1+0x7ee8], R190 ;  /* 0x007ee8be01007387 */ /* 0x0003e20000100a00 */
[C---:B------:R-:W-:Y:S03]  /*dfe60*/  HMMA.1688.F32.TF32 R116, R232.reuse, R190, R116 ;  /* 0x000000bee874723c */ /* 0x040fe60000081074 */
[----:B------:R1:W-:Y:S03]  /*dfe70*/  STL.64 [R1+0x7ee0], R188 ;  /* 0x007ee0bc01007387 */ /* 0x0003e60000100a00 */
[C---:B------:R-:W-:Y:S06]  /*dfe80*/  HMMA.1688.F32.TF32 R236, R232.reuse, R18, R236 ;  /* 0x00000012e8ec723c */ /* 0x040fec00000810ec */
[C---:B------:R-:W-:Y:S06]  /*dfe90*/  HMMA.1688.F32.TF32 R4, R232.reuse, R122, R4 ;  /* 0x0000007ae804723c */ /* 0x040fec0000081004 */
[C---:B------:R-:W-:Y:S06]  /*dfea0*/  HMMA.1688.F32.TF32 R12, R232.reuse, R134, R12 ;  /* 0x00000086e80c723c */ /* 0x040fec000008100c */
[----:B------:R-:W-:Y:S01]  /*dfeb0*/  HMMA.1688.F32.TF32 R232, R232, R138, R108 ;  /* 0x0000008ae8e8723c */ /* 0x000fe2000008106c */
[----:B------:R-:W-:Y:S01]  /*dfec0*/  LOP3.LUT R247, R3, 0x20, RZ, 0x3c, !PT ;  /* 0x0000002003f77812 */ /* 0x000fe200078e3cff */
[----:B------:R-:W-:Y:S04]  /*dfed0*/  LDS R134, [R3+UR10+0x26480] ;  /* 0x0264800a03867984 */ /* 0x000fe80008000800 */
[----:B------:R-:W-:Y:S04]  /*dfee0*/  LDS R110, [R3+UR10+0x2a480] ;  /* 0x02a4800a036e7984 */ /* 0x000fe80008000800 */
[----:B-1----:R-:W2:Y:S04]  /*dfef0*/  LDL R190, [R1+0x288] ;  /* 0x0002880001be7983 */ /* 0x002ea80000100800 */
[----:B------:R-:W2:Y:S04]  /*dff00*/  LDL R191, [R1+0x28c] ;  /* 0x00028c0001bf7983 */ /* 0x000ea80000100800 */
[----:B------:R-:W2:Y:S04]  /*dff10*/  LDL R188, [R1+0x280] ;  /* 0x0002800001bc7983 */ /* 0x000ea80000100800 */
[----:B------:R-:W2:Y:S04]  /*dff20*/  LDL R189, [R1+0x284] ;  /* 0x0002840001bd7983 */ /* 0x000ea80000100800 */
[----:B------:R1:W-:Y:S04]  /*dff30*/  STL.64 [R1+0x7ef8], R18 ;  /* 0x007ef81201007387 */ /* 0x0003e80000100a00 */
[----:B------:R1:W-:Y:S04]  /*dff40*/  STL.64 [R1+0x7ef0], R16 ;  /* 0x007ef01001007387 */ /* 0x0003e80000100a00 */
        /* <DEDUP_REMOVED lines=9> */
[----:B------:R-:W2:Y:S04]  /*dffe0*/  LDL R109, [R1+0x254] ;  /* 0x00025400016d7983 */ /* 0x000ea80000100800 */
[----:B-1----:R-:W2:Y:S04]  /*dfff0*/  LDL R138, [R1+0x268] ;  /* 0x00026800018a7983 */ /* 0x002ea80000100800 */
[----:B------:R-:W2:Y:S04]  /*e0000*/  LDL R136, [R1+0x260] ;  /* 0x0002600001887983 */ /* 0x000ea80000100800 */
[----:B------:R-:W2:Y:S04]  /*e0010*/  LDL R137, [R1+0x264] ;  /* 0x0002640001897983 */ /* 0x000ea80000100800 */
[----:B------:R-:W2:Y:S04]  /*e0020*/  LDL R139, [R1+0x26c] ;  /* 0x00026c00018b7983 */ /* 0x000ea80000100800 */
[----:B------:R-:W2:Y:S01]  /*e0030*/  LDL.LU.64 R122, [R1+0x8078] ;  /* 0x00807800017a7983 */ /* 0x000ea20000300a00 */
[----:B----4-:R-:W-:Y:S03]  /*e0040*/  HMMA.1688.F32.TF32 R112, R224, R120, R112 ;  /* 0x00000078e070723c */ /* 0x010fe60000081070 */
[----:B------:R-:W4:-:S15]  /*e0050*/  LDL.LU.64 R120, [R1+0x8070] ;  /* 0x0080700001787983 */ /* 0x000f1e0000300a00 */
[----:B------:R-:W-:-:S05]  /*e0060*/  NOP ;  /* 0x0000000000007918 */ /* 0x000fca0000000000 */
[----:B------:R-:W-:Y:S04]  /*e0070*/  STL.64 [R1+0x8068], R114 ;  /* 0x0080687201007387 */ /* 0x000fe80000100a00 */
[----:B------:R1:W-:Y:S04]  /*e0080*/  STL.64 [R1+0x8060], R112 ;  /* 0x0080607001007387 */ /* 0x0003e80000100a00 */
[----:B-1----:R-:W4:Y:S04]  /*e0090*/  LDL R112, [R1+0x1f0] ;  /* 0x0001f00001707983 */ /* 0x002f280000100800 */
[----:B------:R-:W4:Y:S01]  /*e00a0*/  LDL R113, [R1+0x1f4] ;  /* 0x0001f40001717983 */ /* 0x000f220000100800 */
[C---:B---3--:R-:W-:Y:S06]  /*e00b0*/  HMMA.1688.F32.TF32 R124, R224.reuse, R244, R124 ;  /* 0x000000f4e07c723c */ /* 0x048fec000008107c */
[C---:B--2---:R-:W-:Y:S01]  /*e00c0*/  HMMA.1688.F32.TF32 R128, R224.reuse, R132, R128 ;  /* 0x00000084e080723c */ /* 0x044fe20000081080 */
[----:B------:R-:W-:Y:S04]  /*e00d0*/  LDS R132, [R3+UR10+0x24480] ;  /* 0x0244800a03847984 */ /* 0x000fe80008000800 */
[----:B------:R-:W1:Y:S01]  /*e00e0*/  LDS R133, [R247+UR10+0x24480] ;  /* 0x0244800af7857984 */ /* 0x000e620008000800 */
[----:B----4-:R-:W-:-:S15]  /*e00f0*/  HMMA.1688.F32.TF32 R120, R224, R112, R120 ;  /* 0x00000070e078723c */ /* 0x010fde0000081078 */
[----:B------:R-:W-:-:S08]  /*e0100*/  NOP ;  /* 0x0000000000007918 */ /* 0x000fd00000000000 */
[----:B------:R2:W-:Y:S04]  /*e0110*/  STL.64 [R1+0x8058], R122 ;  /* 0x0080587a01007387 */ /* 0x0005e80000100a00 */
[----:B------:R-:W-:Y:S04]  /*e0120*/  STL.64 [R1+0x8050], R120 ;  /* 0x0080507801007387 */ /* 0x000fe80000100a00 */
[----:B------:R3:W-:Y:S04]  /*e0130*/  STL.64 [R1+0x8048], R126 ;  /* 0x0080487e01007387 */ /* 0x0007e80000100a00 */
[----:B------:R-:W-:Y:S04]  /*e0140*/  STL.64 [R1+0x8040], R124 ;  /* 0x0080407c01007387 */ /* 0x000fe80000100a00 */
[----:B------:R4:W-:Y:S04]  /*e0150*/  STL.64 [R1+0x8038], R130 ;  /* 0x0080388201007387 */ /* 0x0009e80000100a00 */
[----:B------:R-:W-:Y:S04]  /*e0160*/  STL.64 [R1+0x8030], R128 ;  /* 0x0080308001007387 */ /* 0x000fe80000100a00 */
[----:B------:R1:W-:Y:S04]  /*e0170*/  STL.64 [R1+0x8028], R146 ;  /* 0x0080289201007387 */ /* 0x0003e80000100a00 */
[----:B------:R-:W4:Y:S04]  /*e0180*/  LDL R112, [R1+0x1d0] ;  /* 0x0001d00001707983 */ /* 0x000f280000100800 */
[----:B------:R-:W4:Y:S04]  /*e0190*/  LDL R113, [R1+0x1d4] ;  /* 0x0001d40001717983 */ /* 0x000f280000100800 */
[----:B--2---:R-:W2:Y:S04]  /*e01a0*/  LDL R122, [R1+0x1e8] ;  /* 0x0001e800017a7983 */ /* 0x004ea80000100800 */
[----:B---3--:R-:W3:Y:S04]  /*e01b0*/  LDL R126, [R1+0x1f8] ;  /* 0x0001f800017e7983 */ /* 0x008ee80000100800 */
[----:B----4-:R-:W4:Y:S04]  /*e01c0*/  LDL R130, [R1+0x208] ;  /* 0x0002080001827983 */ /* 0x010f280000100800 */
[----:B------:R-:W4:Y:S04]  /*e01d0*/  LDL R131, [R1+0x20c] ;  /* 0x00020c0001837983 */ /* 0x000f280000100800 */
[----:B-1----:R-:W4:Y:S04]  /*e01e0*/  LDL R146, [R1+0x218] ;  /* 0x0002180001927983 */ /* 0x002f280000100800 */
[----:B------:R-:W4:Y:S04]  /*e01f0*/  LDL R147, [R1+0x21c] ;  /* 0x00021c0001937983 */ /* 0x000f280000100800 */
[----:B------:R-:W3:Y:S04]  /*e0200*/  LDL R127, [R1+0x1fc] ;  /* 0x0001fc00017f7983 */ /* 0x000ee80000100800 */
[----:B------:R-:W2:Y:S04]  /*e0210*/  LDL R123, [R1+0x1ec] ;  /* 0x0001ec00017b7983 */ /* 0x000ea80000100800 */
[----:B------:R-:W2:Y:S01]  /*e0220*/  LDL.LU.64 R114, [R1+0x8068] ;  /* 0x0080680001727983 */ /* 0x000ea20000300a00 */
[C---:B------:R-:W-:Y:S03]  /*e0230*/  HMMA.1688.F32.TF32 R232, R224.reuse, R112, R232 ;  /* 0x00000070e0e8723c */ /* 0x040fe600000810e8 */
[----:B------:R-:W2:Y:S03]  /*e0240*/  LDL.LU.64 R112, [R1+0x8060] ;  /* 0x0080600001707983 */ /* 0x000ea60000300a00 */
        /* <DEDUP_REMOVED lines=28> */
[----:B------:R-:W4:Y:S01]  /*e0410*/  LDL R227, [R1+0x25c] ;  /* 0x00025c0001e37983 */ /* 0x000f220000100800 */
[C---:B--2---:R-:W-:Y:S03]  /*e0420*/  HMMA.1688.F32.TF32 R112, R132.reuse, R122, R112 ;  /* 0x0000007a8470723c */ /* 0x044fe60000081070 */
[----:B------:R-:W3:Y:S04]  /*e0430*/  LDL.LU.64 R122, [R1+0x8058] ;  /* 0x00805800017a7983 */ /* 0x000ee80000300a00 */
[----:B------:R-:W3:Y:S01]  /*e0440*/  LDL.LU.64 R120, [R1+0x8050] ;  /* 0x0080500001787983 */ /* 0x000ee20000300a00 */
[C---:B------:R-:W-:Y:S06]  /*e0450*/  HMMA.1688.F32.TF32 R8, R132.reuse, R142, R8 ;  /* 0x0000008e8408723c */ /* 0x040fec0000081008 */
[C---:B------:R-:W-:Y:S01]  /*e0460*/  HMMA.1688.F32.TF32 R12, R132.reuse, R150, R12 ;  /* 0x00000096840c723c */ /* 0x040fe2000008100c */
[----:B------:R-:W-:Y:S04]  /*e0470*/  LDS R108, [R3+UR10+0x28480] ;  /* 0x0284800a036c7984 */ /* 0x000fe80008000800 */
[----:B------:R-:W1:Y:S01]  /*e0480*/  LDS R109, [R247+UR10+0x28480] ;  /* 0x0284800af76d7984 */ /* 0x000e620008000800 */
[C---:B---3--:R-:W-:Y:S03]  /*e0490*/  HMMA.1688.F32.TF32 R120, R132.reuse, R126, R120 ;  /* 0x0000007e8478723c */ /* 0x048fe60000081078 */
        /* <DEDUP_REMOVED lines=15> */
[----:B------:R-:W1:Y:S04]  /*e0590*/  LDL R184, [R1+0x3f0] ;  /* 0x0003f00001b87983 */ /* 0x000e680000100800 */
[----:B------:R-:W1:Y:S04]  /*e05a0*/  LDL R185, [R1+0x3f4] ;  /* 0x0003f40001b97983 */ /* 0x000e680000100800 */
[----:B------:R-:W2:Y:S04]  /*e05b0*/  LDL R226, [R1+0x1d8] ;  /* 0x0001d80001e27983 */ /* 0x000ea80000100800 */
[----:B------:R-:W2:Y:S04]  /*e05c0*/  LDL R227, [R1+0x1dc] ;  /* 0x0001dc0001e37983 */ /* 0x000ea80000100800 */
[----:B------:R-:W4:Y:S04]  /*e05d0*/  LDL R180, [R1+0x3e0] ;  /* 0x0003e00001b47983 */ /* 0x000f280000100800 */
[----:B------:R-:W4:Y:S01]  /*e05e0*/  LDL R181, [R1+0x3e4] ;  /* 0x0003e40001b57983 */ /* 0x000f220000100800 */
        /* <DEDUP_REMOVED lines=86> */
[----:B------:R-:W3:Y:S03]  /*e0b50*/  LDL.LU.64 R178, [R1+0x7f90] ;  /* 0x007f900001b27983 */ /* 0x000ee60000300a00 */
[C---:B------:R-:W-:Y:S06]  /*e0b60*/  HMMA.1688.F32.TF32 R76, R132.reuse, R182, R76 ;  /* 0x000000b6844c723c */ /* 0x040fec000008104c */
[C---:B------:R-:W-:Y:S06]  /*e0b70*/  HMMA.1688.F32.TF32 R80, R132.reuse, R186, R80 ;  /* 0x000000ba8450723c */ /* 0x040fec0000081050 */
[----:B------:R-:W-:Y:S01]  /*e0b80*/  HMMA.1688.F32.TF32 R84, R132, R242, R84 ;  /* 0x000000f28454723c */ /* 0x000fe20000081054 */
[----:B------:R-:W3:Y:S04]  /*e0b90*/  LDL.LU.64 R176, [R1+0x7f88] ;  /* 0x007f880001b07983 */ /* 0x000ee80000300a00 */
[----:B------:R-:W3:Y:S04]  /*e0ba0*/  LDL R224, [R1+0x1c0] ;  /* 0x0001c00001e07983 */ /* 0x000ee80000100800 */
[----:B------:R-:W3:Y:S01]  /*e0bb0*/  LDL R225, [R1+0x1c4] ;  /* 0x0001c40001e17983 */ /* 0x000ee20000100800 */
[----:B-1----:R-:W-:Y:S06]  /*e0bc0*/  HMMA.1688.F32.TF32 R120, R108, R184, R120 ;  /* 0x000000b86c78723c */ /* 0x002fec0000081078 */
[----:B--2---:R-:W-:Y:S01]  /*e0bd0*/  HMMA.1688.F32.TF32 R232, R132, R226, R232 ;  /* 0x000000e284e8723c */ /* 0x004fe200000810e8 */
[----:B------:R-:W2:Y:S04]  /*e0be0*/  LDL R132, [R1+0x400] ;  /* 0x0004000001847983 */ /* 0x000ea80000100800 */
[----:B------:R-:W2:Y:S01]  /*e0bf0*/  LDL R133, [R1+0x404] ;  /* 0x0004040001857983 */ /* 0x000ea20000100800 */
[C---:B----4-:R-:W-:Y:S03]  /*e0c00*/  HMMA.1688.F32.TF32 R112, R108.reuse, R180, R112 ;  /* 0x000000b46c70723c */ /* 0x050fe60000081070 */
[----:B------:R-:W4:Y:S04]  /*e0c10*/  LDL.LU.64 R182, [R1+0x7f80] ;  /* 0x007f800001b67983 */ /* 0x000f280000300a00 */
[----:B------:R-:W4:Y:S04]  /*e0c20*/  LDL.LU.64 R180, [R1+0x7f78] ;  /* 0x007f780001b47983 */ /* 0x000f280000300a00 */
[----:B------:R-:W4:Y:S04]  /*e0c30*/  LDL.LU.64 R186, [R1+0x7f70] ;  /* 0x007f700001ba7983 */ /* 0x000f280000300a00 */
[----:B------:R-:W4:Y:S04]  /*e0c40*/  LDL.LU.64 R184, [R1+0x7f68] ;  /* 0x007f680001b87983 */ /* 0x000f280000300a00 */
[----:B------:R-:W-:Y:S04]  /*e0c50*/  LDS R134, [R3+UR10+0x2e480] ;  /* 0x02e4800a03867984 */ /* 0x000fe80008000800 */
[----:B------:R-:W-:Y:S01]  /*e0c60*/  LDS R135, [R247+UR10+0x2e480] ;  /* 0x02e4800af7877984 */ /* 0x000fe20008000800 */
[C---:B---3--:R-:W-:Y:S03]  /*e0c70*/  HMMA.1688.F32.TF32 R124, R108.reuse, R240, R124 ;  /* 0x000000f06c7c723c */ /* 0x048fe6000008107c */
[----:B------:R-:W-:Y:S04]  /*e0c80*/  STL.64 [R1+0x7f50], R122 ;  /* 0x007f507a01007387 */ /* 0x000fe80000100a00 */
        /* <DEDUP_REMOVED lines=12> */
[----:B-1----:R-:W3:Y:S04]  /*e0d50*/  LDL R120, [R1+0x410] ;  /* 0x0004100001787983 */ /* 0x002ee80000100800 */
[----:B------:R-:W3:Y:S04]  /*e0d60*/  LDL R121, [R1+0x414] ;  /* 0x0004140001797983 */ /* 0x000ee80000100800 */
[----:B------:R-:W4:Y:S04]  /*e0d70*/  LDL.LU.64 R242, [R1+0x7f60] ;  /* 0x007f600001f27983 */ /* 0x000f280000300a00 */
[----:B------:R-:W4:Y:S01]  /*e0d80*/  LDL.LU.64 R240, [R1+0x7f58] ;  /* 0x007f580001f07983 */ /* 0x000f220000300a00 */
[C---:B------:R-:W-:Y:S06]  /*e0d90*/  HMMA.1688.F32.TF32 R60, R108.reuse, R228, R60 ;  /* 0x000000e46c3c723c */ /* 0x040fec000008103c */
[C---:B------:R-:W-:Y:S06]  /*e0da0*/  HMMA.1688.F32.TF32 R64, R108.reuse, R248, R64 ;  /* 0x000000f86c40723c */ /* 0x040fec0000081040 */
[C---:B------:R-:W-:Y:S06]  /*e0db0*/  HMMA.1688.F32.TF32 R92, R108.reuse, R164, R92 ;  /* 0x000000a46c5c723c */ /* 0x040fec000008105c */
[C---:B------:R-:W-:Y:S06]  /*e0dc0*/  HMMA.1688.F32.TF32 R96, R108.reuse, R160, R96 ;  /* 0x000000a06c60723c */ /* 0x040fec0000081060 */
[C---:B------:R-:W-:Y:S01]  /*e0dd0*/  HMMA.1688.F32.TF32 R100, R108.reuse, R156, R100 ;  /* 0x0000009c6c64723c */ /* 0x040fe20000081064 */
[----:B------:R-:W-:Y:S04]  /*e0de0*/  STL.64 [R1+0x7f40], R126 ;  /* 0x007f407e01007387 */ /* 0x000fe80000100a00 */
[----:B------:R-:W-:Y:S01]  /*e0df0*/  STL.64 [R1+0x7f38], R124 ;  /* 0x007f387c01007387 */ /* 0x000fe20000100a00 */
        /* <DEDUP_REMOVED lines=8> */
[----:B------:R-:W-:Y:S04]  /*e0e80*/  LDS R132, [R3+UR10+0x2c480] ;  /* 0x02c4800a03847984 */ /* 0x000fe80008000800 */
[----:B------:R-:W1:-:S15]  /*e0e90*/  LDS R133, [R247+UR10+0x2c480] ;  /* 0x02c4800af7857984 */ /* 0x000e5e0008000800 */
[----:B------:R-:W-:-:S01]  /*e0ea0*/  NOP ;  /* 0x0000000000007918 */ /* 0x000fc20000000000 */
[----:B------:R2:W-:Y:S04]  /*e0eb0*/  STL.64 [R1+0x7f30], R130 ;  /* 0x007f308201007387 */ /* 0x0005e80000100a00 */
[----:B------:R-:W-:Y:S01]  /*e0ec0*/  STL.64 [R1+0x7f28], R128 ;  /* 0x007f288001007387 */ /* 0x000fe20000100a00 */
[----:B---3--:R-:W-:-:S15]  /*e0ed0*/  HMMA.1688.F32.TF32 R4, R108, R120, R4 ;  /* 0x000000786c04723c */ /* 0x008fde0000081004 */
[----:B------:R-:W-:-:S08]  /*e0ee0*/  NOP ;  /* 0x0000000000007918 */ /* 0x000fd00000000000 */
[----:B------:R-:W-:Y:S04]  /*e0ef0*/  STL.64 [R1+0x7f20], R6 ;  /* 0x007f200601007387 */ /* 0x000fe80000100a00 */
[----:B------:R-:W-:Y:S04]  /*e0f00*/  STL.64 [R1+0x7f18], R4 ;  /* 0x007f180401007387 */ /* 0x000fe80000100a00 */
[----:B------:R3:W-:Y:S04]  /*e0f10*/  STL.64 [R1+0x7f10], R138 ;  /* 0x007f108a01007387 */ /* 0x0007e80000100a00 */
[----:B------:R-:W3:Y:S04]  /*e0f20*/  LDL R122, [R1+0x3e8] ;  /* 0x0003e800017a7983 */ /* 0x000ee80000100800 */
[----:B------:R-:W3:Y:S01]  /*e0f30*/  LDL R123, [R1+0x3ec] ;  /* 0x0003ec00017b7983 */ /* 0x000ee20000100800 */
[C---:B------:R-:W-:Y:S06]  /*e0f40*/  HMMA.1688.F32.TF32 R24, R108.reuse, R224, R24 ;  /* 0x000000e06c18723c */ /* 0x040fec0000081018 */
[C---:B----4-:R-:W-:Y:S06]  /*e0f50*/  HMMA.1688.F32.TF32 R68, R108.reuse, R240, R68 ;  /* 0x000000f06c44723c */ /* 0x050fec0000081044 */
[C---:B------:R-:W-:Y:S06]  /*e0f60*/  HMMA.1688.F32.TF32 R72, R108.reuse, R184, R72 ;  /* 0x000000b86c48723c */ /* 0x040fec0000081048 */
[C---:B------:R-:W-:Y:S06]  /*e0f70*/  HMMA.1688.F32.TF32 R76, R108.reuse, R180, R76 ;  /* 0x000000b46c4c723c */ /* 0x040fec000008104c */
[C---:B------:R-:W-:Y:S06]  /*e0f80*/  HMMA.1688.F32.TF32 R80, R108.reuse, R176, R80 ;  /* 0x000000b06c50723c */ /* 0x040fec0000081050 */
[----:B------:R-:W-:Y:S01]  /*e0f90*/  HMMA.1688.F32.TF32 R232, R108, R144, R232 ;  /* 0x000000906ce8723c */ /* 0x000fe200000810e8 */
[----:B--2---:R-:W2:Y:S04]  /*e0fa0*/  LDL R130, [R1+0x3d8] ;  /* 0x0003d80001827983 */ /* 0x004ea80000100800 */
[----:B---3--:R-:W3:Y:S04]  /*e0fb0*/  LDL R138, [R1+0x418] ;  /* 0x00041800018a7983 */ /* 0x008ee80000100800 */
[----:B------:R-:W3:Y:S04]  /*e0fc0*/  LDL R139, [R1+0x41c] ;  /* 0x00041c00018b7983 */ /* 0x000ee80000100800 */
[----:B------:R-:W4:Y:S04]  /*e0fd0*/  LDL R6, [R1+0x408] ;  /* 0x0004080001067983 */ /* 0x000f280000100800 */
[----:B------:R-:W4:Y:S04]  /*e0fe0*/  LDL R7, [R1+0x40c] ;  /* 0x00040c0001077983 */ /* 0x000f280000100800 */
[----:B------:R-:W2:Y:S04]  /*e0ff0*/  LDL R131, [R1+0x3dc] ;  /* 0x0003dc0001837983 */ /* 0x000ea80000100800 */
[----:B------:R-:W3:Y:S04]  /*e1000*/  LDL R126, [R1+0x3f8] ;  /* 0x0003f800017e7983 */ /* 0x000ee80000100800 */
[----:B------:R-:W3:Y:S04]  /*e1010*/  LDL R127, [R1+0x3fc] ;  /* 0x0003fc00017f7983 */ /* 0x000ee80000100800 */
[----:B------:R-:W4:Y:S04]  /*e1020*/  LDL R110, [R1+0x1c8] ;  /* 0x0001c800016e7983 */ /* 0x000f280000100800 */
[----:B------:R-:W4:Y:S01]  /*e1030*/  LDL R111, [R1+0x1cc] ;  /* 0x0001cc00016f7983 */ /* 0x000f220000100800 */
[C---:B-1----:R-:W-:Y:S06]  /*e1040*/  HMMA.1688.F32.TF32 R12, R132.reuse, R18, R12 ;  /* 0x00000012840c723c */ /* 0x042fec000008100c */
[C---:B------:R-:W-:Y:S01]  /*e1050*/  HMMA.1688.F32.TF32 R20, R132.reuse, R190, R20 ;  /* 0x000000be8414723c */ /* 0x040fe20000081014 */
[----:B------:R-:W-:Y:S04]  /*e1060*/  LDS R224, [R3+UR10+0x30480] ;  /* 0x0304800a03e07984 */ /* 0x000fe80008000800 */
[----:B------:R-:W1:Y:S01]  /*e1070*/  LDS R225, [R247+UR10+0x30480] ;  /* 0x0304800af7e17984 */ /* 0x000e620008000800 */
[C---:B------:R-:W-:Y:S03]  /*e1080*/  HMMA.1688.F32.TF32 R112, R132.reuse, R122, R112 ;  /* 0x0000007a8470723c */ /* 0x040fe60000081070 */
[----:B------:R-:W3:Y:S04]  /*e1090*/  LDL.LU.64 R122, [R1+0x7f50] ;  /* 0x007f5000017a7983 */ /* 0x000ee80000300a00 */
[----:B------:R-:W3:Y:S02]  /*e10a0*/  LDL.LU.64 R120, [R1+0x7f48] ;  /* 0x007f480001787983 */ /* 0x000ee40000300a00 */
[C---:B---3--:R-:W-:Y:S02]  /*e10b0*/  HMMA.1688.F32.TF32 R120, R132.reuse, R126, R120 ;  /* 0x0000007e8478723c */ /* 0x048fe40000081078 */
        /* <DEDUP_REMOVED lines=19> */
[----:B------:R-:W2:Y:S04]  /*e11f0*/  LDL.64 R220, [R1+0x1240] ;  /* 0x0012400001dc7983 */ /* 0x000ea80000100a00 */
[----:B------:R-:W4:Y:S04]  /*e1200*/  LDL.64 R228, [R1+0x1230] ;  /* 0x0012300001e47983 */ /* 0x000f280000100a00 */
[----:B------:R-:W3:Y:S04]  /*e1210*/  LDL.64 R248, [R1+0x1220] ;  /* 0x0012200001f87983 */ /* 0x000ee80000100a00 */
[----:B------:R-:W-:Y:S04]  /*e1220*/  STL [R1+0x7c50], R242 ;  /* 0x007c50f201007387 */ /* 0x000fe80000100800 */
[----:B------:R-:W-:Y:S04]  /*e1230*/  STL [R1+0x7c4c], R243 ;  /* 0x007c4cf301007387 */ /* 0x000fe80000100800 */
[----:B------:R-:W-:Y:S04]  /*e1240*/  STL [R1+0x7c54], R186 ;  /* 0x007c54ba01007387 */ /* 0x000fe80000100800 */
[----:B------:R-:W-:Y:S01]  /*e1250*/  STL [R1+0x7c48], R187 ;  /* 0x007c48bb01007387 */ /* 0x000fe20000100800 */
[C---:B------:R-:W-:Y:S03]  /*e1260*/  HMMA.1688.F32.TF32 R24, R132.reuse, R110, R24 ;  /* 0x0000006e8418723c */ /* 0x040fe60000081018 */
        /* <DEDUP_REMOVED lines=24> */
[----:B------:R-:W-:Y:S06]  /*e13f0*/  HMMA.1688.F32.TF32 R72, R132, R186, R72 ;  /* 0x000000ba8448723c */ /* 0x000fec0000081048 */
[C---:B-1----:R-:W-:Y:S06]  /*e1400*/  HMMA.1688.F32.TF32 R112, R224.reuse, R216, R112 ;  /* 0x000000d8e070723c */ /* 0x042fec0000081070 */
[----:B--2---:R-:W-:Y:S06]  /*e1410*/  HMMA.1688.F32.TF32 R108, R224, R220, R120 ;  /* 0x000000dce06c723c */ /* 0x004fec0000081078 */
[----:B------:R-:W-:-:S02]  /*e1420*/  IMAD.MOV.U32 R182, RZ, RZ, R220 ;  /* 0x000000ffffb67224 */ /* 0x000fc400078e00dc */
[----:B------:R-:W-:-:S09]  /*e1430*/  IMAD.MOV.U32 R183, RZ, RZ, R221 ;  /* 0x000000ffffb77224 */ /* 0x000fd200078e00dd */
[----:B------:R-:W-:Y:S04]  /*e1440*/  STL.64 [R1+0x1040], R112 ;  /* 0x0010407001007387 */ /* 0x000fe80000100a00 */
[----:B------:R-:W-:Y:S04]  /*e1450*/  STL.64 [R1+0x1048], R114 ;  /* 0x0010487201007387 */ /* 0x000fe80000100a00 */
[----:B------:R-:W-:Y:S04]  /*e1460*/  STL.64 [R1+0x1030], R108 ;  /* 0x0010306c01007387 */ /* 0x000fe80000100a00 */
[----:B------:R4:W-:Y:S02]  /*e1470*/  STL.64 [R1+0x1038], R110 ;  /* 0x0010386e01007387 */ /* 0x0009e40000100a00 */
[----:B----4-:R-:W-:Y:S02]  /*e1480*/  HMMA.1688.F32.TF32 R108, R224, R228, R124 ;  /* 0x000000e4e06c723c */ /* 0x010fe4000008107c */
[----:B------:R-:W-:Y:S04]  /*e1490*/  STL.64 [R1+0x7d78], R182 ;  /* 0x007d78b601007387 */ /* 0x000fe80000100a00 */
[----:B------:R-:W-:-:S15]  /*e14a0*/  STL.64 [R1+0x7d70], R180 ;  /* 0x007d70b401007387 */ /* 0x000fde0000100a00 */
[----:B------:R-:W-:-:S02]  /*e14b0*/  NOP ;  /* 0x0000000000007918 */ /* 0x000fc40000000000 */
[----:B------:R-:W-:Y:S04]  /*e14c0*/  STL.64 [R1+0x1020], R108 ;  /* 0x0010206c01007387 */ /* 0x000fe80000100a00 */
[----:B------:R3:W-:Y:S02]  /*e14d0*/  STL.64 [R1+0x1028], R110 ;  /* 0x0010286e01007387 */ /* 0x0007e40000100a00 */
[----:B---3--:R-:W-:Y:S01]  /*e14e0*/  HMMA.1688.F32.TF32 R108, R224, R248, R128 ;  /* 0x000000f8e06c723c */ /* 0x008fe20000081080 */
[----:B------:R-:W-:Y:S02]  /*e14f0*/  IMAD.MOV.U32 R243, RZ, RZ, R228 ;  /* 0x000000fffff37224 */ /* 0x000fe400078e00e4 */
[----:B------:R-:W-:Y:S02]  /*e1500*/  IMAD.MOV.U32 R187, RZ, RZ, R229 ;  /* 0x000000ffffbb7224 */ /* 0x000fe400078e00e5 */
[----:B------:R-:W-:-:S02]  /*e1510*/  IMAD.MOV.U32 R228, RZ, RZ, R2 ;  /* 0x000000ffffe47224 */ /* 0x000fc400078e0002 */
[----:B------:R-:W-:-:S15]  /*e1520*/  IMAD.MOV.U32 R229, RZ, RZ, R252 ;  /* 0x000000ffffe57224 */ /* 0x000fde00078e00fc */
[----:B------:R-:W-:-:S01]  /*e1530*/  NOP ;  /* 0x0000000000007918 */ /* 0x000fc20000000000 */
[----:B------:R1:W-:Y:S04]  /*e1540*/  STL.64 [R1+0x1010], R108 ;  /* 0x0010106c01007387 */ /* 0x0003e80000100a00 */
[----:B------:R-:W-:Y:S04]  /*e1550*/  STL.64 [R1+0x1018], R110 ;  /* 0x0010186e01007387 */ /* 0x000fe80000100a00 */
[----:B------:R-:W2:Y:S04]  /*e1560*/  LDL.LU R2, [R1+0x7edc] ;  /* 0x007edc0001027983 */ /* 0x000ea80000300800 */
[----:B------:R-:W3:Y:S04]  /*e1570*/  LDL.LU R252, [R1+0x7ed8] ;  /* 0x007ed80001fc7983 */ /* 0x000ee80000300800 */
[----:B------:R-:W4:Y:S04]  /*e1580*/  LDL R180, [R1+0x1270] ;  /* 0x0012700001b47983 */ /* 0x000f280000100800 */
[----:B------:R-:W4:Y:S04]  /*e1590*/  LDL R181, [R1+0x1274] ;  /* 0x0012740001b57983 */ /* 0x000f280000100800 */
[----:B------:R-:W2:Y:S04]  /*e15a0*/  LDL R120, [R1+0x1210] ;  /* 0x0012100001787983 */ /* 0x000ea80000100800 */
[----:B------:R-:W2:Y:S04]  /*e15b0*/  LDL R121, [R1+0x1214] ;  /* 0x0012140001797983 */ /* 0x000ea80000100800 */
        /* <DEDUP_REMOVED lines=22> */
[----:B-1----:R-:W3:Y:S04]  /*e1720*/  LDL R108, [R1+0x1150] ;  /* 0x00115000016c7983 */ /* 0x002ee80000100800 */
        /* <DEDUP_REMOVED lines=12> */
[----:B------:R-:W3:Y:S01]  /*e17f0*/  LDL.64 R220, [R1+0x12e0] ;  /* 0x0012e00001dc7983 */ /* 0x000ee20000100a00 */
[----:B------:R-:W-:Y:S01]  /*e1800*/  IMAD.MOV.U32 R186, RZ, RZ, R248 ;  /* 0x000000ffffba7224 */ /* 0x000fe200078e00f8 */
[----:B------:R-:W-:Y:S01]  /*e1810*/  MOV R242, R249 ;  /* 0x000000f900f27202 */ /* 0x000fe20000000f00 */
[C---:B------:R-:W-:Y:S01]  /*e1820*/  HMMA.1688.F32.TF32 R28, R132.reuse, R194, R28 ;  /* 0x000000c2841c723c */ /* 0x040fe2000008101c */
[----:B------:R-:W3:Y:S04]  /*e1830*/  LDL.64 R248, [R1+0x1300] ;  /* 0x0013000001f87983 */ /* 0x000ee80000100a00 */
        /* <DEDUP_REMOVED lines=24> */
[----:B------:R-:W-:Y:S04]  /*e19c0*/  LDS R133, [R247+UR10+0x14500] ;  /* 0x0145000af7857984 */ /* 0x000fe80008000800 */
[----:B------:R-:W-:Y:S04]  /*e19d0*/  LDS R135, [R247+UR10+0x16500] ;  /* 0x0165000af7877984 */ /* 0x000fe80008000800 */
[----:B------:R-:W-:Y:S04]  /*e19e0*/  LDS R111, [R247+UR10+0x1a500] ;  /* 0x01a5000af76f7984 */ /* 0x000fe80008000800 */
[----:B------:R-:W-:Y:S04]  /*e19f0*/  LDS R132, [R3+UR10+0x14500] ;  /* 0x0145000a03847984 */ /* 0x000fe80008000800 */
[----:B------:R-:W1:Y:S04]  /*e1a00*/  LDS R134, [R3+UR10+0x16500] ;  /* 0x0165000a03867984 */ /* 0x000e680008000800 */
[----:B------:R-:W-:Y:S01]  /*e1a10*/  LDS R110, [R3+UR10+0x1a500] ;  /* 0x01a5000a036e7984 */ /* 0x000fe20008000800 */
[C---:B----4-:R-:W-:Y:S06]  /*e1a20*/  HMMA.1688.F32.TF32 R4, R224.reuse, R180, R4 ;  /* 0x000000b4e004723c */ /* 0x050fec0000081004 */
[C---:B--2---:R-:W-:Y:S06]  /*e1a30*/  HMMA.1688.F32.TF32 R120, R224.reuse, R120, R8 ;  /* 0x00000078e078723c */ /* 0x044fec0000081008 */
[C---:B---3--:R-:W-:Y:S11]  /*e1a40*/  HMMA.1688.F32.TF32 R8, R224.reuse, R112, R12 ;  /* 0x00000070e008723c */ /* 0x048ff6000008100c */
        /* <DEDUP_REMOVED lines=36> */
[----:B------:R-:W-:Y:S01]  /*e1c90*/  IMAD.MOV.U32 R209, RZ, RZ, R252 ;  /* 0x000000ffffd17224 */ /* 0x000fe200078e00fc */
[----:B------:R-:W-:Y:S04]  /*e1ca0*/  STL.64 [R1+0xf40], R4 ;  /* 0x000f400401007387 */ /* 0x000fe80000100a00 */
[----:B------:R2:W-:Y:S01]  /*e1cb0*/  STL.64 [R1+0xf48], R6 ;  /* 0x000f480601007387 */ /* 0x0005e20000100a00 */
[----:B------:R-:W-:-:S02]  /*e1cc0*/  IMAD.MOV.U32 R216, RZ, RZ, R2 ;  /* 0x000000ffffd87224 */ /* 0x000fc400078e0002 */
[----:B------:R-:W-:Y:S01]  /*e1cd0*/  IMAD.MOV.U32 R0, RZ, RZ, R249 ;  /* 0x000000ffff007224 */ /* 0x000fe200078e00f9 */
        /* <DEDUP_REMOVED lines=22> */
[----:B------:R-:W-:Y:S04]  /*e1e40*/  STL.64 [R1+0xed8], R14 ;  /* 0x000ed80e01007387 */ /* 0x000fe80000100a00 */
[----:B------:R-:W-:Y:S04]  /*e1e50*/  STL.64 [R1+0xec0], R8 ;  /* 0x000ec00801007387 */ /* 0x000fe80000100a00 */
[----:B------:R2:W-:Y:S02]  /*e1e60*/  STL.64 [R1+0xec8], R10 ;  /* 0x000ec80a01007387 */ /* 0x0005e40000100a00 */
[C---:B--2---:R-:W-:Y:S02]  /*e1e70*/  HMMA.1688.F32.TF32 R8, R224.reuse, R228, R96 ;  /* 0x000000e4e008723c */ /* 0x044fe40000081060 */
[----:B------:R-:W-:Y:S04]  /*e1e80*/  STL.64 [R1+0xeb0], R4 ;  /* 0x000eb00401007387 */ /* 0x000fe80000100a00 */
[----:B------:R2:W-:Y:S02]  /*e1e90*/  STL.64 [R1+0xeb8], R6 ;  /* 0x000eb80601007387 */ /* 0x0005e40000100a00 */
[----:B--2---:R-:W-:-:S15]  /*e1ea0*/  HMMA.1688.F32.TF32 R4, R224, R248, R100 ;  /* 0x000000f8e004723c */ /* 0x004fde0000081064 */
[----:B------:R-:W-:Y:S04]  /*e1eb0*/  STL.64 [R1+0xea0], R8 ;  /* 0x000ea00801007387 */ /* 0x000fe80000100a00 */
[----:B------:R2:W-:Y:S01]  /*e1ec0*/  STL.64 [R1+0xea8], R10 ;  /* 0x000ea80a01007387 */ /* 0x0005e20000100a00 */
[----:B------:R-:W-:-:S03]  /*e1ed0*/  IMAD.MOV.U32 R252, RZ, RZ, R221 ;  /* 0x000000fffffc7224 */ /* 0x000fc600078e00dd */
[----:B------:R-:W-:Y:S04]  /*e1ee0*/  STL.64 [R1+0xe90], R4 ;  /* 0x000e900401007387 */ /* 0x000fe80000100a00 */
[----:B------:R4:W-:Y:S04]  /*e1ef0*/  STL.64 [R1+0xe98], R6 ;  /* 0x000e980601007387 */ /* 0x0009e80000100a00 */
        /* <DEDUP_REMOVED lines=94> */
[----:B--2---:R-:W2:Y:S04]  /*e24e0*/  LDL R10, [R1+0x1418] ;  /* 0x00141800010a7983 */ /* 0x004ea80000100800 */
[----:B------:R-:W2:Y:S04]  /*e24f0*/  LDL R11, [R1+0x141c] ;  /* 0x00141c00010b7983 */ /* 0x000ea80000100800 */
[----:B------:R-:W2:Y:S04]  /*e2500*/  LDL.LU R80, [R1+0x21d0] ;  /* 0x0021d00001507983 */ /* 0x000ea80000300800 */
[----:B------:R-:W2:Y:S04]  /*e2510*/  LDL.LU R81, [R1+0x21d4] ;  /* 0x0021d40001517983 */ /* 0x000ea80000300800 */
[----:B------:R-:W2:Y:S04]  /*e2520*/  LDL.LU R82, [R1+0x21d8] ;  /* 0x0021d80001527983 */ /* 0x000ea80000300800 */
[----:B------:R-:W2:Y:S04]  /*e2530*/  LDL.LU R83, [R1+0x21dc] ;  /* 0x0021dc0001537983 */ /* 0x000ea80000300800 */
        /* <DEDUP_REMOVED lines=18> */
[----:B------:R-:W2:Y:S01]  /*e2660*/  LDL.LU R98, [R1+0x25c8] ;  /* 0x0025c80001627983 */ /* 0x000ea20000300800 */
[----:B------:R-:W-:-:S03]  /*e2670*/  IMAD.MOV.U32 R2, RZ, RZ, R248 ;  /* 0x000000ffff027224 */ /* 0x000fc600078e00f8 */
[----:B------:R-:W2:Y:S04]  /*e2680*/  LDL.LU R99, [R1+0x25cc] ;  /* 0x0025cc0001637983 */ /* 0x000ea80000300800 */
[----:B------:R-:W2:Y:S04]  /*e2690*/  LDL R114, [R1+0x1478] ;  /* 0x0014780001727983 */ /* 0x000ea80000100800 */
[----:B------:R-:W2:Y:S04]  /*e26a0*/  LDL R115, [R1+0x147c] ;  /* 0x00147c0001737983 */ /* 0x000ea80000100800 */
[----:B------:R-:W3:Y:S04]  /*e26b0*/  LDL R248, [R1+0x1310] ;  /* 0x0013100001f87983 */ /* 0x000ee80000100800 */
[----:B------:R-:W3:Y:S04]  /*e26c0*/  LDL R249, [R1+0x1314] ;  /* 0x0013140001f97983 */ /* 0x000ee80000100800 */
[----:B------:R-:W2:Y:S04]  /*e26d0*/  LDL.LU R100, [R1+0x25d0] ;  /* 0x0025d00001647983 */ /* 0x000ea80000300800 */
[----:B------:R-:W2:Y:S04]  /*e26e0*/  LDL.LU R101, [R1+0x25d4] ;  /* 0x0025d40001657983 */ /* 0x000ea80000300800 */
[----:B------:R-:W2:Y:S04]  /*e26f0*/  LDL.LU R102, [R1+0x25d8] ;  /* 0x0025d80001667983 */ /* 0x000ea80000300800 */
[----:B------:R-:W2:Y:S04]  /*e2700*/  LDL.LU R103, [R1+0x25dc] ;  /* 0x0025dc0001677983 */ /* 0x000ea80000300800 */
[----:B------:R-:W4:Y:S04]  /*e2710*/  LDL R244, [R1+0x1320] ;  /* 0x0013200001f47983 */ /* 0x000f280000100800 */
[----:B------:R-:W4:Y:S04]  /*e2720*/  LDL R245, [R1+0x1324] ;  /* 0x0013240001f57983 */ /* 0x000f280000100800 */
        /* <DEDUP_REMOVED lines=25> */
[C---:B---3--:R-:W-:Y:S03]  /*e28c0*/  HMMA.1688.F32.TF32 R104, R224.reuse, R248, R104 ;  /* 0x000000f8e068723c */ /* 0x048fe60000081068 */
[----:B------:R-:W3:Y:S03]  /*e28d0*/  LDL.LU.64 R248, [R1+0x7ec8] ;  /* 0x007ec80001f87983 */ /* 0x000ee60000300a00 */
[----:B----4-:R-:W-:-:S15]  /*e28e0*/  HMMA.1688.F32.TF32 R116, R224, R244, R116 ;  /* 0x000000f4e074723c */ /* 0x010fde0000081074 */
[----:B------:R-:W-:-:S02]  /*e28f0*/  NOP ;  /* 0x0000000000007918 */ /* 0x000fc40000000000 */
[----:B------:R4:W-:Y:S04]  /*e2900*/  STL.64 [R1+0xe80], R104 ;  /* 0x000e806801007387 */ /* 0x0009e80000100a00 */
[----:B------:R-:W-:Y:S04]  /*e2910*/  STL.64 [R1+0xe88], R106 ;  /* 0x000e886a01007387 */ /* 0x000fe80000100a00 */
[----:B----4-:R-:W4:Y:S04]  /*e2920*/  LDL R104, [R1+0x1330] ;  /* 0x0013300001687983 */ /* 0x010f280000100800 */
[----:B------:R-:W4:Y:S04]  /*e2930*/  LDL R105, [R1+0x1334] ;  /* 0x0013340001697983 */ /* 0x000f280000100800 */
[----:B------:R-:W3:Y:S04]  /*e2940*/  LDL.LU.64 R246, [R1+0x7ec0] ;  /* 0x007ec00001f67983 */ /* 0x000ee80000300a00 */
[----:B------:R-:W3:Y:S04]  /*e2950*/  LDL.LU.64 R244, [R1+0x7eb8] ;  /* 0x007eb80001f47983 */ /* 0x000ee80000300a00 */
[----:B------:R1:W-:Y:S04]  /*e2960*/  STL.64 [R1+0xe70], R116 ;  /* 0x000e707401007387 */ /* 0x0003e80000100a00 */
[----:B------:R4:W-:Y:S04]  /*e2970*/  STL.64 [R1+0xe78], R118 ;  /* 0x000e787601007387 */ /* 0x0009e80000100a00 */
[----:B-1----:R-:W3:Y:S04]  /*e2980*/  LDL R116, [R1+0x1340] ;  /* 0x0013400001747983 */ /* 0x002ee80000100800 */
[----:B------:R-:W3:Y:S01]  /*e2990*/  LDL R117, [R1+0x1344] ;  /* 0x0013440001757983 */ /* 0x000ee20000100800 */
        /* <DEDUP_REMOVED lines=26> */
[----:B---3--:R-:W-:Y:S01]  /*e2b40*/  HMMA.1688.F32.TF32 R116, R224, R116, R236 ;  /* 0x00000074e074723c */ /* 0x008fe200000810ec */
[----:B------:R-:W-:-:S02]  /*e2b50*/  IMAD.MOV.U32 R187, RZ, RZ, R244 ;  /* 0x000000ffffbb7224 */ /* 0x000fc400078e00f4 */
[----:B------:R-:W-:Y:S02]  /*e2b60*/  IMAD.MOV.U32 R186, RZ, RZ, R245 ;  /* 0x000000ffffba7224 */ /* 0x000fe400078e00f5 */
[----:B------:R-:W-:Y:S01]  /*e2b70*/  IMAD.MOV.U32 R143, RZ, RZ, R246 ;  /* 0x000000ffff8f7224 */ /* 0x000fe200078e00f6 */
[----:B------:R-:W-:Y:S01]  /*e2b80*/  MOV R142, R247 ;  /* 0x000000f7008e7202 */ /* 0x000fe20000000f00 */
[C---:B------:R-:W-:Y:S01]  /*e2b90*/  HMMA.1688.F32.TF32 R40, R132.reuse, R42, R52 ;  /* 0x0000002a8428723c */ /* 0x040fe20000081034 */
[----:B------:R-:W-:Y:S02]  /*e2ba0*/  IMAD.MOV.U32 R170, RZ, RZ, R249 ;  /* 0x000000ffffaa7224 */ /* 0x000fe400078e00f9 */
[----:B------:R-:W-:Y:S01]  /*e2bb0*/  IMAD.MOV.U32 R171, RZ, RZ, R248 ;  /* 0x000000ffffab7224 */ /* 0x000fe200078e00f8 */
[----:B------:R-:W-:Y:S04]  /*e2bc0*/  LDS R234, [R3+UR10+0x1e500] ;  /* 0x01e5000a03ea7984 */ /* 0x000fe80008000800 */
[----:B------:R-:W-:Y:S08]  /*e2bd0*/  LDS R226, [R3+UR10+0x22500] ;  /* 0x0225000a03e27984 */ /* 0x000ff00008000800 */
[----:B------:R-:W-:Y:S04]  /*e2be0*/  STL.64 [R1+0xe60], R116 ;  /* 0x000e607401007387 */ /* 0x000fe80000100a00 */
[----:B------:R1:W-:Y:S04]  /*e2bf0*/  STL.64 [R1+0xe68], R118 ;  /* 0x000e687601007387 */ /* 0x0003e80000100a00 */
        /* <DEDUP_REMOVED lines=34> */
[----:B-1----:R-:W3:Y:S04]  /*e2e20*/  LDL R118, [R1+0x15e8] ;  /* 0x0015e80001767983 */ /* 0x002ee80000100800 */
[----:B------:R-:W3:Y:S04]  /*e2e30*/  LDL R119, [R1+0x15ec] ;  /* 0x0015ec0001777983 */ /* 0x000ee80000100800 */
[----:B------:R-:W3:Y:S04]  /*e2e40*/  LDL.LU R208, [R1+0x2030] ;  /* 0x0020300001d07983 */ /* 0x000ee80000300800 */
[----:B------:R-:W3:Y:S04]  /*e2e50*/  LDL.LU R209, [R1+0x2034] ;  /* 0x0020340001d17983 */ /* 0x000ee80000300800 */
[----:B------:R-:W3:Y:S04]  /*e2e60*/  LDL.LU R210, [R1+0x2038] ;  /* 0x0020380001d27983 */ /* 0x000ee80000300800 */
[----:B------:R-:W3:Y:S04]  /*e2e70*/  LDL.LU R211, [R1+0x203c] ;  /* 0x00203c0001d37983 */ /* 0x000ee80000300800 */
[----:B--2---:R-:W2:Y:S04]  /*e2e80*/  LDL R106, [R1+0x15d8] ;  /* 0x0015d800016a7983 */ /* 0x004ea80000100800 */
        /* <DEDUP_REMOVED lines=31> */
[----:B------:R-:W2:Y:S04]  /*e3080*/  LDL R220, [R1+0x30] ;  /* 0x0000300001dc7983 */ /* 0x000ea80000100800 */
[----:B------:R-:W2:Y:S01]  /*e3090*/  LDL R221, [R1+0x34] ;  /* 0x0000340001dd7983 */ /* 0x000ea20000100800 */
[C---:B------:R-:W-:Y:S03]  /*e30a0*/  HMMA.1688.F32.TF32 R52, R132.reuse, R146, R180 ;  /* 0x000000928434723c */ /* 0x040fe600000810b4 */
[----:B------:R-:W2:Y:S04]  /*e30b0*/  LDL R224, [R1] ;  /* 0x0000000001e07983 */ /* 0x000ea80000100800 */
[----:B------:R-:W2:Y:S04]  /*e30c0*/  LDL R225, [R1+0x4] ;  /* 0x0000040001e17983 */ /* 0x000ea80000100800 */
        /* <DEDUP_REMOVED lines=12> */
[----:B------:R-:W2:Y:S04]  /*e3190*/  LDL.64 R176, [R1+0x110] ;  /* 0x0001100001b07983 */ /* 0x000ea80000100a00 */
[----:B------:R-:W2:Y:S01]  /*e31a0*/  LDL.64 R178, [R1+0x118] ;  /* 0x0001180001b27983 */ /* 0x000ea20000100a00 */
[C---:B----4-:R-:W-:Y:S06]  /*e31b0*/  HMMA.1688.F32.TF32 R236, R132.reuse, R238, R212 ;  /* 0x000000ee84ec723c */ /* 0x050fec00000810d4 */
[C---:B---3--:R-:W-:Y:S06]  /*e31c0*/  HMMA.1688.F32.TF32 R116, R132.reuse, R118, R208 ;  /* 0x000000768474723c */ /* 0x048fec00000810d0 */
[C---:B--2---:R-:W-:Y:S06]  /*e31d0*/  HMMA.1688.F32.TF32 R104, R132.reuse, R106, R204 ;  /* 0x0000006a8468723c */ /* 0x044fec00000810cc */
[C---:B------:R-:W-:Y:S06]  /*e31e0*/  HMMA.1688.F32.TF32 R96, R132.reuse, R98, R196 ;  /* 0x000000628460723c */ /* 0x040fec00000810c4 */
[C---:B------:R-:W-:Y:S01]  /*e31f0*/  HMMA.1688.F32.TF32 R92, R132.reuse, R94, R192 ;  /* 0x0000005e845c723c */ /* 0x040fe200000810c0 */
[----:B------:R-:W2:Y:S04]  /*e3200*/  LDL.LU.64 R194, [R1+0x7eb0] ;  /* 0x007eb00001c27983 */ /* 0x000ea80000300a00 */
[----:B------:R-:W3:Y:S04]  /*e3210*/  LDL.LU.64 R192, [R1+0x7ea8] ;  /* 0x007ea80001c07983 */ /* 0x000ee80000300a00 */
[----:B------:R-:W4:Y:S04]  /*e3220*/  LDL.LU.64 R198, [R1+0x7ea0] ;  /* 0x007ea00001c67983 */ /* 0x000f280000300a00 */
[----:B------:R-:W2:Y:S01]  /*e3230*/  LDL.LU.64 R196, [R1+0x7e98] ;  /* 0x007e980001c47983 */ /* 0x000ea20000300a00 */
[C---:B------:R-:W-:Y:S03]  /*e3240*/  HMMA.1688.F32.TF32 R100, R132.reuse, R102, R200 ;  /* 0x000000668464723c */ /* 0x040fe600000810c8 */
[----:B------:R-:W4:Y:S04]  /*e3250*/  LDL.LU.64 R202, [R1+0x7e90] ;  /* 0x007e900001ca7983 */ /* 0x000f280000300a00 */
[----:B------:R-:W3:Y:S04]  /*e3260*/  LDL.LU.64 R200, [R1+0x7e88] ;  /* 0x007e880001c87983 */ /* 0x000ee80000300a00 */
[----:B------:R-:W4:Y:S04]  /*e3270*/  LDL.LU.64 R206, [R1+0x7e80] ;  /* 0x007e800001ce7983 */ /* 0x000f280000300a00 */
[----:B------:R-:W2:Y:S04]  /*e3280*/  LDL.LU.64 R204, [R1+0x7e78] ;  /* 0x007e780001cc7983 */ /* 0x000ea80000300a00 */
[----:B------:R-:W4:Y:S04]  /*e3290*/  LDL.LU.64 R210, [R1+0x7e70] ;  /* 0x007e700001d27983 */ /* 0x000f280000300a00 */
[----:B------:R-:W3:Y:S04]  /*e32a0*/  LDL.LU.64 R208, [R1+0x7e68] ;  /* 0x007e680001d07983 */ /* 0x000ee80000300a00 */
[----:B------:R-:W4:Y:S04]  /*e32b0*/  LDL.LU.64 R214, [R1+0x7e60] ;  /* 0x007e600001d67983 */ /* 0x000f280000300a00 */
[----:B------:R-:W2:Y:S01]  /*e32c0*/  LDL.LU.64 R212, [R1+0x7e58] ;  /* 0x007e580001d47983 */ /* 0x000ea20000300a00 */
[----:B------:R-:W-:Y:S03]  /*e32d0*/  HMMA.1688.F32.TF32 R132, R132, R250, R244 ;  /* 0x000000fa8484723c */ /* 0x000fe600000810f4 */
[----:B------:R-:W4:Y:S04]  /*e32e0*/  LDL.LU.64 R246, [R1+0x7e50] ;  /* 0x007e500001f67983 */ /* 0x000f280000300a00 */
[----:B------:R-:W3:Y:S01]  /*e32f0*/  LDL.LU.64 R244, [R1+0x7e48] ;  /* 0x007e480001f47983 */ /* 0x000ee20000300a00 */
[C---:B------:R-:W-:Y:S03]  /*e3300*/  HMMA.1688.F32.TF32 R128, R108.reuse, R232, R128 ;  /* 0x000000e86c80723c */ /* 0x040fe60000081080 */
[----:B------:R-:W4:Y:S04]  /*e3310*/  LDL.LU.64 R250, [R1+0x7e40] ;  /* 0x007e400001fa7983 */ /* 0x000f280000300a00 */
[----:B------:R-:W2:Y:S01]  /*e3320*/  LDL.LU.64 R248, [R1+0x7e38] ;  /* 0x007e380001f87983 */ /* 0x000ea20000300a00 */
[C---:B------:R-:W-:Y:S06]  /*e3330*/  HMMA.1688.F32.TF32 R4, R108.reuse, R216, R4 ;  /* 0x000000d86c04723c */ /* 0x040fec0000081004 */
[C---:B------:R-:W-:Y:S06]  /*e3340*/  HMMA.1688.F32.TF32 R8, R108.reuse, R220, R8 ;  /* 0x000000dc6c08723c */ /* 0x040fec0000081008 */
[C---:B------:R-:W-:Y:S01]  /*e3350*/  HMMA.1688.F32.TF32 R12, R108.reuse, R228, R12 ;  /* 0x000000e46c0c723c */ /* 0x040fe2000008100c */
[----:B------:R-:W-:Y:S01]  /*e3360*/  LOP3.LUT R227, R3, 0x20, RZ, 0x3c, !PT ;  /* 0x0000002003e37812 */ /* 0x000fe200078e3cff */
[----:B------:R-:W-:Y:S04]  /*e3370*/  LDS R232, [R3+UR10+0x1c500] ;  /* 0x01c5000a03e87984 */ /* 0x000fe80008000800 */
[----:B------:R-:W-:Y:S04]  /*e3380*/  LDS R233, [R227+UR10+0x1c500] ;  /* 0x01c5000ae3e97984 */ /* 0x000fe80008000800 */
[----:B------:R-:W4:Y:S04]  /*e3390*/  LDS R235, [R227+UR10+0x1e500] ;  /* 0x01e5000ae3eb7984 */ /* 0x000f280008000800 */
[----:B------:R1:W-:Y:S04]  /*e33a0*/  STL.64 [R1+0x7e00], R130 ;  /* 0x007e008201007387 */ /* 0x0003e80000100a00 */
[----:B------:R-:W-:Y:S04]  /*e33b0*/  STL.64 [R1+0x7df8], R128 ;  /* 0x007df88001007387 */ /* 0x000fe80000100a00 */
[----:B-1----:R-:W4:Y:S04]  /*e33c0*/  LDL R130, [R1+0x8] ;  /* 0x0000080001827983 */ /* 0x002f280000100800 */
[----:B------:R-:W4:Y:S04]  /*e33d0*/  LDL R131, [R1+0xc] ;  /* 0x00000c0001837983 */ /* 0x000f280000100800 */
        /* <DEDUP_REMOVED lines=24> */
[----:B------:R-:W1:Y:S01]  /*e3560*/  LDS R227, [R227+UR10+0x22500] ;  /* 0x0225000ae3e37984 */ /* 0x000e620008000800 */
[C---:B---3--:R-:W-:Y:S06]  /*e3570*/  HMMA.1688.F32.TF32 R120, R108.reuse, R244, R120 ;  /* 0x000000f46c78723c */ /* 0x048fec0000081078 */
[C---:B--2---:R-:W-:Y:S06]  /*e3580*/  HMMA.1688.F32.TF32 R112, R108.reuse, R248, R112 ;  /* 0x000000f86c70723c */ /* 0x044fec0000081070 */
[C---:B------:R-:W-:Y:S06]  /*e3590*/  HMMA.1688.F32.TF32 R84, R108.reuse, R212, R84 ;  /* 0x000000d46c54723c */ /* 0x040fec0000081054 */
[C---:B------:R-:W-:Y:S06]  /*e35a0*/  HMMA.1688.F32.TF32 R88, R108.reuse, R208, R88 ;  /* 0x000000d06c58723c */ /* 0x040fec0000081058 */
[C---:B------:R-:W-:Y:S06]  /*e35b0*/  HMMA.1688.F32.TF32 R92, R108.reuse, R204, R92 ;  /* 0x000000cc6c5c723c */ /* 0x040fec000008105c */
[C---:B------:R-:W-:Y:S06]  /*e35c0*/  HMMA.1688.F32.TF32 R96, R108.reuse, R200, R96 ;  /* 0x000000c86c60723c */ /* 0x040fec0000081060 */
[C---:B------:R-:W-:Y:S06]  /*e35d0*/  HMMA.1688.F32.TF32 R100, R108.reuse, R196, R100 ;  /* 0x000000c46c64723c */ /* 0x040fec0000081064 */
[----:B------:R-:W-:Y:S06]  /*e35e0*/  HMMA.1688.F32.TF32 R104, R108, R192, R104 ;  /* 0x000000c06c68723c */ /* 0x000fec0000081068 */
[C---:B----4-:R-:W-:Y:S06]  /*e35f0*/  HMMA.1688.F32.TF32 R120, R232.reuse, R246, R120 ;  /* 0x000000f6e878723c */ /* 0x050fec0000081078 */
        /* <DEDUP_REMOVED lines=10> */
[----:B---3--:R-:W3:Y:S04]  /*e36a0*/  LDL R250, [R1+0x38] ;  /* 0x0000380001fa7983 */ /* 0x008ee80000100800 */
[----:B------:R-:W3:Y:S04]  /*e36b0*/  LDL R251, [R1+0x3c] ;  /* 0x00003c0001fb7983 */ /* 0x000ee80000100800 */
[----:B------:R4:W-:Y:S04]  /*e36c0*/  STL.64 [R1+0x7df0], R122 ;  /* 0x007df07a01007387 */ /* 0x0009e80000100a00 */
[----:B------:R-:W-:Y:S04]  /*e36d0*/  STL.64 [R1+0x7de8], R120 ;  /* 0x007de87801007387 */ /* 0x000fe80000100a00 */
[----:B----4-:R-:W4:Y:S04]  /*e36e0*/  LDL R122, [R1+0x28] ;  /* 0x00002800017a7983 */ /* 0x010f280000100800 */
        /* <DEDUP_REMOVED lines=29> */
[C---:B---3--:R-:W-:Y:S07]  /*e38c0*/  HMMA.1688.F32.TF32 R8, R232.reuse, R250, R8 ;  /* 0x000000fae808723c */ /* 0x048fee0000081008 */
[----:B------:R-:W-:Y:S01]  /*e38d0*/  IMAD.MOV.U32 R251, RZ, RZ, R146 ;  /* 0x000000fffffb7224 */ /* 0x000fe200078e0092 */
[----:B------:R-:W-:Y:S01]  /*e38e0*/  MOV R250, R147 ;  /* 0x0000009300fa7202 */ /* 0x000fe20000000f00 */
[----:B--2---:R-:W-:Y:S07]  /*e38f0*/  HMMA.1688.F32.TF32 R128, R232, R246, R128 ;  /* 0x000000f6e880723c */ /* 0x004fee0000081080 */
[----:B------:R-:W-:-:S02]  /*e3900*/  IMAD.MOV.U32 R247, RZ, RZ, R182 ;  /* 0x000000fffff77224 */ /* 0x000fc400078e00b6 */
        /* <DEDUP_REMOVED lines=99> */
[----:B------:R-:W2:Y:S04]  /*e3f40*/  LDL R120, [R1+0x1e0] ;  /* 0x0001e00001787983 */ /* 0x000ea80000100800 */
[----:B------:R-:W2:Y:S01]  /*e3f50*/  LDL R121, [R1+0x1e4] ;  /* 0x0001e40001797983 */ /* 0x000ea20000100800 */
[C---:B------:R-:W-:Y:S06]  /*e3f60*/  HMMA.1688.F32.TF32 R20, R232.reuse, R186, R20 ;  /* 0x000000bae814723c */ /* 0x040fec0000081014 */
[C---:B------:R-:W-:Y:S06]  /*e3f70*/  HMMA.1688.F32.TF32 R24, R232.reuse, R242, R24 ;  /* 0x000000f2e818723c */ /* 0x040fec0000081018 */
[C---:B------:R-:W-:Y:S06]  /*e3f80*/  HMMA.1688.F32.TF32 R28, R232.reuse, R182, R28 ;  /* 0x000000b6e81c723c */ /* 0x040fec000008101c */
[C---:B------:R-:W-:Y:S01]  /*e3f90*/  HMMA.1688.F32.TF32 R104, R232.reuse, R194, R104 ;  /* 0x000000c2e868723c */ /* 0x040fe20000081068 */
[----:B------:R-:W4:Y:S04]  /*e3fa0*/  LDL R180, [R1+0x240] ;  /* 0x0002400001b47983 */ /* 0x000f280000100800 */
[----:B------:R-:W4:Y:S04]  /*e3fb0*/  LDL R181, [R1+0x244] ;  /* 0x0002440001b57983 */ /* 0x000f280000100800 */
[----:B-1----:R-:W3:Y:S04]  /*e3fc0*/  LDL R194, [R1+0x298] ;  /* 0x0002980001c27983 */ /* 0x002ee80000100800 */
[----:B------:R-:W3:Y:S04]  /*e3fd0*/  LDL R192, [R1+0x290] ;  /* 0x0002900001c07983 */ /* 0x000ee80000100800 */
[----:B------:R-:W3:Y:S04]  /*e3fe0*/  LDL R193, [R1+0x294] ;  /* 0x0002940001c17983 */ /* 0x000ee80000100800 */
[----:B------:R-:W3:Y:S04]  /*e3ff0*/  LDL R195, [R1+0x29c] ;  /* 0x00029c0001c37983 */ /* 0x000ee80000100800 */
        /* <DEDUP_REMOVED lines=8> */
[----:B------:R-:W4:Y:S04]  /*e4080*/  LDL R186, [R1+0x238] ;  /* 0x0002380001ba7983 */ /* 0x000f280000100800 */
[----:B------:R-:W4:Y:S04]  /*e4090*/  LDL R187, [R1+0x23c] ;  /* 0x00023c0001bb7983 */ /* 0x000f280000100800 */
[----:B------:R-:W3:Y:S04]  /*e40a0*/  LDL R244, [R1+0x200] ;  /* 0x0002000001f47983 */ /* 0x000ee80000100800 */
[----:B------:R-:W3:Y:S04]  /*e40b0*/  LDL R245, [R1+0x204] ;  /* 0x0002040001f57983 */ /* 0x000ee80000100800 */
[----:B------:R-:W4:Y:S04]  /*e40c0*/  LDL R132, [R1+0x210] ;  /* 0x0002100001847983 */ /* 0x000f280000100800 */
[----:B------:R-:W4:Y:S04]  /*e40d0*/  LDL R133, [R1+0x214] ;  /* 0x0002140001857983 */ /* 0x000f280000100800 */
        /* <DEDUP_REMOVED lines=10> */
[----:B-1----:R-:W4:Y:S04]  /*e4180*/  LDL R190, [R1+0x288] ;  /* 0x0002880001be7983 */ /* 0x002f280000100800 */
[----:B------:R-:W4:Y:S04]  /*e4190*/  LDL R191, [R1+0x28c] ;  /* 0x00028c0001bf7983 */ /* 0x000f280000100800 */
[----:B------:R-:W4:Y:S04]  /*e41a0*/  LDL R188, [R1+0x280] ;  /* 0x0002800001bc7983 */ /* 0x000f280000100800 */
[----:B------:R-:W4:Y:S04]  /*e41b0*/  LDL R189, [R1+0x284] ;  /* 0x0002840001bd7983 */ /* 0x000f280000100800 */
[----:B------:R1:W-:Y:S04]  /*e41c0*/  STL.64 [R1+0x7c70], R18 ;  /* 0x007c701201007387 */ /* 0x0003e80000100a00 */
[----:B------:R1:W-:Y:S04]  /*e41d0*/  STL.64 [R1+0x7c68], R16 ;  /* 0x007c681001007387 */ /* 0x0003e80000100a00 */
        /* <DEDUP_REMOVED lines=8> */
[----:B------:R-:W4:Y:S04]  /*e4260*/  LDL R108, [R1+0x250] ;  /* 0x00025000016c7983 */ /* 0x000f280000100800 */
[----:B------:R-:W4:Y:S04]  /*e4270*/  LDL R109, [R1+0x254] ;  /* 0x00025400016d7983 */ /* 0x000f280000100800 */
[----:B-1----:R-:W4:Y:S04]  /*e4280*/  LDL R138, [R1+0x268] ;  /* 0x00026800018a7983 */ /* 0x002f280000100800 */
[----:B------:R-:W4:Y:S04]  /*e4290*/  LDL R136, [R1+0x260] ;  /* 0x0002600001887983 */ /* 0x000f280000100800 */
[----:B------:R-:W4:Y:S04]  /*e42a0*/  LDL R137, [R1+0x264] ;  /* 0x0002640001897983 */ /* 0x000f280000100800 */
[----:B------:R-:W4:Y:S04]  /*e42b0*/  LDL R139, [R1+0x26c] ;  /* 0x00026c00018b7983 */ /* 0x000f280000100800 */
[----:B------:R-:W4:Y:S01]  /*e42c0*/  LDL.LU.64 R122, [R1+0x7df0] ;  /* 0x007df000017a7983 */ /* 0x000f220000300a00 */
[----:B--2---:R-:W-:Y:S03]  /*e42d0*/  HMMA.1688.F32.TF32 R112, R224, R120, R112 ;  /* 0x00000078e070723c */ /* 0x004fe60000081070 */
[----:B------:R-:W2:-:S15]  /*e42e0*/  LDL.LU.64 R120, [R1+0x7de8] ;  /* 0x007de80001787983 */ /* 0x000e9e0000300a00 */
[----:B------:R-:W-:-:S05]  /*e42f0*/  NOP ;  /* 0x0000000000007918 */ /* 0x000fca0000000000 */
[----:B------:R-:W-:Y:S04]  /*e4300*/  STL.64 [R1+0x7de0], R114 ;  /* 0x007de07201007387 */ /* 0x000fe80000100a00 */
[----:B------:R1:W-:Y:S04]  /*e4310*/  STL.64 [R1+0x7dd8], R112 ;  /* 0x007dd87001007387 */ /* 0x0003e80000100a00 */
[----:B-1----:R-:W2:Y:S04]  /*e4320*/  LDL R112, [R1+0x1f0] ;  /* 0x0001f00001707983 */ /* 0x002ea80000100800 */
[----:B------:R-:W2:Y:S01]  /*e4330*/  LDL R113, [R1+0x1f4] ;  /* 0x0001f40001717983 */ /* 0x000ea20000100800 */
[C---:B---3--:R-:W-:Y:S06]  /*e4340*/  HMMA.1688.F32.TF32 R124, R224.reuse, R244, R124 ;  /* 0x000000f4e07c723c */ /* 0x048fec000008107c */
[C---:B----4-:R-:W-:Y:S01]  /*e4350*/  HMMA.1688.F32.TF32 R128, R224.reuse, R132, R128 ;  /* 0x00000084e080723c */ /* 0x050fe20000081080 */
[----:B------:R-:W-:Y:S04]  /*e4360*/  LDS R132, [R3+UR10+0x24500] ;  /* 0x0245000a03847984 */ /* 0x000fe80008000800 */
[----:B------:R-:W1:Y:S01]  /*e4370*/  LDS R133, [R247+UR10+0x24500] ;  /* 0x0245000af7857984 */ /* 0x000e620008000800 */
[----:B--2---:R-:W-:-:S15]  /*e4380*/  HMMA.1688.F32.TF32 R120, R224, R112, R120 ;  /* 0x00000070e078723c */ /* 0x004fde0000081078 */
        /* <DEDUP_REMOVED lines=73> */
[----:B------:R-:W1:Y:S04]  /*e4820*/  LDL R172, [R1+0x3f0] ;  /* 0x0003f00001ac7983 */ /* 0x000e680000100800 */
[----:B------:R-:W1:Y:S04]  /*e4830*/  LDL R173, [R1+0x3f4] ;  /* 0x0003f40001ad7983 */ /* 0x000e680000100800 */
[----:B------:R-:W3:Y:S04]  /*e4840*/  LDL R226, [R1+0x1d8] ;  /* 0x0001d80001e27983 */ /* 0x000ee80000100800 */
[----:B------:R-:W3:Y:S04]  /*e4850*/  LDL R227, [R1+0x1dc] ;  /* 0x0001dc0001e37983 */ /* 0x000ee80000100800 */
        /* <DEDUP_REMOVED lines=91> */
[----:B------:R-:W-:Y:S01]  /*e4e10*/  HMMA.1688.F32.TF32 R84, R132, R178, R84 ;  /* 0x000000b28454723c */ /* 0x000fe20000081054 */
[----:B------:R-:W4:Y:S04]  /*e4e20*/  LDL.LU.64 R164, [R1+0x7d00] ;  /* 0x007d000001a47983 */ /* 0x000f280000300a00 */
[----:B------:R-:W4:Y:S04]  /*e4e30*/  LDL R224, [R1+0x1c0] ;  /* 0x0001c00001e07983 */ /* 0x000f280000100800 */
[----:B------:R-:W4:Y:S01]  /*e4e40*/  LDL R225, [R1+0x1c4] ;  /* 0x0001c40001e17983 */ /* 0x000f220000100800 */
[----:B-1----:R-:W-:Y:S06]  /*e4e50*/  HMMA.1688.F32.TF32 R120, R108, R172, R120 ;  /* 0x000000ac6c78723c */ /* 0x002fec0000081078 */
[----:B---3--:R-:W-:Y:S01]  /*e4e60*/  HMMA.1688.F32.TF32 R232, R132, R226, R232 ;  /* 0x000000e284e8723c */ /* 0x008fe200000810e8 */
[----:B------:R-:W3:Y:S04]  /*e4e70*/  LDL R132, [R1+0x400] ;  /* 0x0004000001847983 */ /* 0x000ee80000100800 */
[----:B------:R-:W3:Y:S01]  /*e4e80*/  LDL R133, [R1+0x404] ;  /* 0x0004040001857983 */ /* 0x000ee20000100800 */
[C---:B--2---:R-:W-:Y:S03]  /*e4e90*/  HMMA.1688.F32.TF32 R112, R108.reuse, R168, R112 ;  /* 0x000000a86c70723c */ /* 0x044fe60000081070 */
[----:B------:R-:W2:Y:S04]  /*e4ea0*/  LDL.LU.64 R170, [R1+0x7cf8] ;  /* 0x007cf80001aa7983 */ /* 0x000ea80000300a00 */
[----:B------:R-:W2:Y:S04]  /*e4eb0*/  LDL.LU.64 R168, [R1+0x7cf0] ;  /* 0x007cf00001a87983 */ /* 0x000ea80000300a00 */
[----:B------:R-:W2:Y:S04]  /*e4ec0*/  LDL.LU.64 R174, [R1+0x7ce8] ;  /* 0x007ce80001ae7983 */ /* 0x000ea80000300a00 */
[----:B------:R-:W2:Y:S04]  /*e4ed0*/  LDL.LU.64 R172, [R1+0x7ce0] ;  /* 0x007ce00001ac7983 */ /* 0x000ea80000300a00 */
[----:B------:R-:W-:Y:S04]  /*e4ee0*/  LDS R134, [R3+UR10+0x2e500] ;  /* 0x02e5000a03867984 */ /* 0x000fe80008000800 */
[----:B------:R-:W-:Y:S01]  /*e4ef0*/  LDS R135, [R247+UR10+0x2e500] ;  /* 0x02e5000af7877984 */ /* 0x000fe20008000800 */
[C---:B----4-:R-:W-:Y:S03]  /*e4f00*/  HMMA.1688.F32.TF32 R124, R108.reuse, R176, R124 ;  /* 0x000000b06c7c723c */ /* 0x050fe6000008107c */
        /* <DEDUP_REMOVED lines=13> */
[----:B-1----:R-:W4:Y:S04]  /*e4fe0*/  LDL R120, [R1+0x410] ;  /* 0x0004100001787983 */ /* 0x002f280000100800 */
[----:B------:R-:W4:Y:S04]  /*e4ff0*/  LDL R121, [R1+0x414] ;  /* 0x0004140001797983 */ /* 0x000f280000100800 */
[----:B------:R-:W2:Y:S04]  /*e5000*/  LDL.LU.64 R178, [R1+0x7cd8] ;  /* 0x007cd80001b27983 */ /* 0x000ea80000300a00 */
[----:B------:R-:W2:Y:S01]  /*e5010*/  LDL.LU.64 R176, [R1+0x7cd0] ;  /* 0x007cd00001b07983 */ /* 0x000ea20000300a00 */
        /* <DEDUP_REMOVED lines=14> */
[----:B---3--:R-:W-:Y:S03]  /*e5100*/  HMMA.1688.F32.TF32 R128, R108, R132, R128 ;  /* 0x000000846c80723c */ /* 0x008fe60000081080 */
[----:B------:R-:W-:Y:S04]  /*e5110*/  LDS R132, [R3+UR10+0x2c500] ;  /* 0x02c5000a03847984 */ /* 0x000fe80008000800 */
[----:B------:R-:W1:-:S15]  /*e5120*/  LDS R133, [R247+UR10+0x2c500] ;  /* 0x02c5000af7857984 */ /* 0x000e5e0008000800 */
[----:B------:R-:W-:-:S01]  /*e5130*/  NOP ;  /* 0x0000000000007918 */ /* 0x000fc20000000000 */
[----:B------:R3:W-:Y:S04]  /*e5140*/  STL.64 [R1+0x7ca8], R130 ;  /* 0x007ca88201007387 */ /* 0x0007e80000100a00 */
[----:B------:R-:W-:Y:S01]  /*e5150*/  STL.64 [R1+0x7ca0], R128 ;  /* 0x007ca08001007387 */ /* 0x000fe20000100a00 */
[----:B----4-:R-:W-:-:S15]  /*e5160*/  HMMA.1688.F32.TF32 R4, R108, R120, R4 ;  /* 0x000000786c04723c */ /* 0x010fde0000081004 */
[----:B------:R-:W-:-:S08]  /*e5170*/  NOP ;  /* 0x0000000000007918 */ /* 0x000fd00000000000 */
[----:B------:R-:W-:Y:S04]  /*e5180*/  STL.64 [R1+0x7c98], R6 ;  /* 0x007c980601007387 */ /* 0x000fe80000100a00 */
[----:B------:R-:W-:Y:S04]  /*e5190*/  STL.64 [R1+0x7c90], R4 ;  /* 0x007c900401007387 */ /* 0x000fe80000100a00 */
[----:B------:R4:W-:Y:S04]  /*e51a0*/  STL.64 [R1+0x7c88], R138 ;  /* 0x007c888a01007387 */ /* 0x0009e80000100a00 */
[----:B------:R-:W4:Y:S04]  /*e51b0*/  LDL R122, [R1+0x3e8] ;  /* 0x0003e800017a7983 */ /* 0x000f280000100800 */
[----:B------:R-:W4:Y:S01]  /*e51c0*/  LDL R123, [R1+0x3ec] ;  /* 0x0003ec00017b7983 */ /* 0x000f220000100800 */
[C---:B------:R-:W-:Y:S06]  /*e51d0*/  HMMA.1688.F32.TF32 R24, R108.reuse, R224, R24 ;  /* 0x000000e06c18723c */ /* 0x040fec0000081018 */
[C---:B--2---:R-:W-:Y:S06]  /*e51e0*/  HMMA.1688.F32.TF32 R80, R108.reuse, R176, R80 ;  /* 0x000000b06c50723c */ /* 0x044fec0000081050 */
[C---:B------:R-:W-:Y:S06]  /*e51f0*/  HMMA.1688.F32.TF32 R84, R108.reuse, R172, R84 ;  /* 0x000000ac6c54723c */ /* 0x040fec0000081054 */
[C---:B------:R-:W-:Y:S06]  /*e5200*/  HMMA.1688.F32.TF32 R88, R108.reuse, R168, R88 ;  /* 0x000000a86c58723c */ /* 0x040fec0000081058 */
[C---:B------:R-:W-:Y:S06]  /*e5210*/  HMMA.1688.F32.TF32 R92, R108.reuse, R164, R92 ;  /* 0x000000a46c5c723c */ /* 0x040fec000008105c */
[----:B------:R-:W-:Y:S01]  /*e5220*/  HMMA.1688.F32.TF32 R232, R108, R144, R232 ;  /* 0x000000906ce8723c */ /* 0x000fe200000810e8 */
[----:B---3--:R-:W2:Y:S04]  /*e5230*/  LDL R130, [R1+0x3d8] ;  /* 0x0003d80001827983 */ /* 0x008ea80000100800 */
[----:B----4-:R-:W3:Y:S04]  /*e5240*/  LDL R138, [R1+0x418] ;  /* 0x00041800018a7983 */ /* 0x010ee80000100800 */
        /* <DEDUP_REMOVED lines=9> */
[----:B------:R-:W-:Y:S01]  /*e52e0*/  HMMA.1688.F32.TF32 R20, R132, R190, R20 ;  /* 0x000000be8414723c */ /* 0x000fe20000081014 */
[----:B------:R-:W-:-:S02]  /*e52f0*/  IMAD.MOV.U32 R248, RZ, RZ, R186 ;  /* 0x000000fffff87224 */ /* 0x000fc400078e00ba */
[----:B------:R-:W-:Y:S02]  /*e5300*/  IMAD.MOV.U32 R249, RZ, RZ, R242 ;  /* 0x000000fffff97224 */ /* 0x000fe400078e00f2 */
[----:B------:R-:W-:Y:S02]  /*e5310*/  IMAD.MOV.U32 R228, RZ, RZ, R243 ;  /* 0x000000ffffe47224 */ /* 0x000fe400078e00f3 */
[----:B------:R-:W-:Y:S02]  /*e5320*/  IMAD.MOV.U32 R229, RZ, RZ, R187 ;  /* 0x000000ffffe57224 */ /* 0x000fe400078e00bb */
[----:B------:R-:W-:Y:S02]  /*e5330*/  IMAD.MOV.U32 R220, RZ, RZ, R182 ;  /* 0x000000ffffdc7224 */ /* 0x000fe400078e00b6 */
[----:B------:R-:W-:Y:S01]  /*e5340*/  IMAD.MOV.U32 R221, RZ, RZ, R183 ;  /* 0x000000ffffdd7224 */ /* 0x000fe200078e00b7 */
        /* <DEDUP_REMOVED lines=23> */
[----:B------:R-:W2:Y:S04]  /*e54c0*/  LDL.LU R186, [R1+0x7c54] ;  /* 0x007c540001ba7983 */ /* 0x000ea80000300800 */
[----:B------:R-:W4:Y:S04]  /*e54d0*/  LDL.LU R242, [R1+0x7c50] ;  /* 0x007c500001f27983 */ /* 0x000f280000300800 */
[----:B------:R-:W4:Y:S04]  /*e54e0*/  LDL.LU R243, [R1+0x7c4c] ;  /* 0x007c4c0001f37983 */ /* 0x000f280000300800 */
[----:B------:R-:W2:Y:S04]  /*e54f0*/  LDL.LU R187, [R1+0x7c48] ;  /* 0x007c480001bb7983 */ /* 0x000ea80000300800 */
[----:B------:R-:W3:Y:S04]  /*e5500*/  LDL.LU R182, [R1+0x7c44] ;  /* 0x007c440001b67983 */ /* 0x000ee80000300800 */
[----:B------:R-:W3:Y:S04]  /*e5510*/  LDL.LU R183, [R1+0x7c40] ;  /* 0x007c400001b77983 */ /* 0x000ee80000300800 */
[----:B------:R-:W3:Y:S04]  /*e5520*/  LDL R216, [R1+0x1250] ;  /* 0x0012500001d87983 */ /* 0x000ee80000100800 */
[----:B------:R-:W3:Y:S01]  /*e5530*/  LDL R217, [R1+0x1254] ;  /* 0x0012540001d97983 */ /* 0x000ee20000100800 */
[----:B------:R-:W-:Y:S06]  /*e5540*/  HMMA.1688.F32.TF32 R24, R132, R110, R24 ;  /* 0x0000006e8418723c */ /* 0x000fec0000081018 */
[C---:B-1----:R-:W-:Y:S01]  /*e5550*/  HMMA.1688.F32.TF32 R120, R224.reuse, R220, R120 ;  /* 0x000000dce078723c */ /* 0x042fe20000081078 */
[----:B----4-:R-:W-:Y:S04]  /*e5560*/  STL.64 [R1+0x7a40], R242 ;  /* 0x007a40f201007387 */ /* 0x010fe80000100a00 */
[----:B------:R-:W-:Y:S04]  /*e5570*/  STL.64 [R1+0x7a38], R240 ;  /* 0x007a38f001007387 */ /* 0x000fe80000100a00 */
[----:B--2---:R-:W-:Y:S04]  /*e5580*/  STL.64 [R1+0x7a50], R186 ;  /* 0x007a50ba01007387 */ /* 0x004fe80000100a00 */
[----:B------:R-:W-:Y:S04]  /*e5590*/  STL.64 [R1+0x7a48], R184 ;  /* 0x007a48b801007387 */ /* 0x000fe80000100a00 */
[----:B---3--:R-:W-:Y:S01]  /*e55a0*/  STL.64 [R1+0x7a60], R182 ;  /* 0x007a60b601007387 */ /* 0x008fe20000100a00 */
        /* <DEDUP_REMOVED lines=25> */
[----:B-1----:R-:W-:Y:S02]  /*e5740*/  HMMA.1688.F32.TF32 R108, R224, R248, R128 ;  /* 0x000000f8e06c723c */ /* 0x002fe40000081080 */
[----:B------:R-:W-:Y:S04]  /*e5750*/  STL.64 [R1+0xc70], R120 ;  /* 0x000c707801007387 */ /* 0x000fe80000100a00 */
[----:B------:R-:W-:Y:S04]  /*e5760*/  STL.64 [R1+0xc78], R122 ;  /* 0x000c787a01007387 */ /* 0x000fe80000100a00 */
[----:B------:R-:W2:Y:S04]  /*e5770*/  LDL R200, [R1+0x1290] ;  /* 0x0012900001c87983 */ /* 0x000ea80000100800 */
[----:B------:R-:W-:Y:S04]  /*e5780*/  STL.64 [R1+0xc60], R112 ;  /* 0x000c607001007387 */ /* 0x000fe80000100a00 */
[----:B------:R-:W-:Y:S05]  /*e5790*/  STL.64 [R1+0xc68], R114 ;  /* 0x000c687201007387 */ /* 0x000fea0000100a00 */
[----:B------:R1:W-:Y:S04]  /*e57a0*/  STL.64 [R1+0xc50], R108 ;  /* 0x000c506c01007387 */ /* 0x0003e80000100a00 */
[----:B------:R-:W-:Y:S04]  /*e57b0*/  STL.64 [R1+0xc58], R110 ;  /* 0x000c586e01007387 */ /* 0x000fe80000100a00 */
        /* <DEDUP_REMOVED lines=26> */
[----:B-1----:R-:W2:Y:S04]  /*e5960*/  LDL R108, [R1+0x1150] ;  /* 0x00115000016c7983 */ /* 0x002ea80000100800 */
        /* <DEDUP_REMOVED lines=44> */
[C---:B---3--:R-:W-:Y:S06]  /*e5c30*/  HMMA.1688.F32.TF32 R4, R224.reuse, R248, R4 ;  /* 0x000000f8e004723c */ /* 0x048fec0000081004 */
[C---:B----4-:R-:W-:Y:S06]  /*e5c40*/  HMMA.1688.F32.TF32 R112, R224.reuse, R140, R8 ;  /* 0x0000008ce070723c */ /* 0x050fec0000081008 */
[C---:B--2---:R-:W-:Y:S11]  /*e5c50*/  HMMA.1688.F32.TF32 R8, R224.reuse, R148, R12 ;  /* 0x00000094e008723c */ /* 0x044ff6000008100c */
        /* <DEDUP_REMOVED lines=36> */
[----:B------:R-:W-:-:S02]  /*e5ea0*/  IMAD.MOV.U32 R252, RZ, RZ, R209 ;  /* 0x000000fffffc7224 */ /* 0x000fc400078e00d1 */
[----:B------:R-:W-:Y:S01]  /*e5eb0*/  IMAD.MOV.U32 R248, RZ, RZ, R2 ;  /* 0x000000fffff87224 */ /* 0x000fe200078e0002 */
[----:B------:R-:W-:Y:S04]  /*e5ec0*/  STL.64 [R1+0xd50], R4 ;  /* 0x000d500401007387 */ /* 0x000fe80000100a00 */
[----:B------:R2:W-:Y:S01]  /*e5ed0*/  STL.64 [R1+0xd58], R6 ;  /* 0x000d580601007387 */ /* 0x0005e20000100a00 */
[----:B------:R-:W-:-:S03]  /*e5ee0*/  MOV R249, R0 ;  /* 0x0000000000f97202 */ /* 0x000fc60000000f00 */
        /* <DEDUP_REMOVED lines=15> */
[----:B------:R2:W-:Y:S04]  /*e5fe0*/  STL.64 [R1+0xd08], R10 ;  /* 0x000d080a01007387 */ /* 0x0005e80000100a00 */
[----:B------:R-:W-:Y:S01]  /*e5ff0*/  STL [R1+0x79b8], R252 ;  /* 0x0079b8fc01007387 */ /* 0x000fe20000100800 */
        /* <DEDUP_REMOVED lines=15> */
[----:B------:R2:W-:Y:S04]  /*e60f0*/  STL.64 [R1+0xcb8], R6 ;  /* 0x000cb80601007387 */ /* 0x0005e80000100a00 */
[----:B------:R-:W4:Y:S01]  /*e6100*/  LDL R230, [R1+0x1598] ;  /* 0x0015980001e67983 */ /* 0x000f220000100800 */
[----:B--2---:R-:W-:-:S15]  /*e6110*/  HMMA.1688.F32.TF32 R4, R224, R248, R100 ;  /* 0x000000f8e004723c */ /* 0x004fde0000081064 */
[----:B------:R-:W-:-:S08]  /*e6120*/  NOP ;  /* 0x0000000000007918 */ /* 0x000fd00000000000 */
[----:B------:R-:W-:Y:S04]  /*e6130*/  STL.64 [R1+0xca0], R4 ;  /* 0x000ca00401007387 */ /* 0x000fe80000100a00 */
[----:B------:R2:W-:Y:S04]  /*e6140*/  STL.64 [R1+0xca8], R6 ;  /* 0x000ca80601007387 */ /* 0x0005e80000100a00 */
        /* <DEDUP_REMOVED lines=59> */
[----:B------:R-:W1:Y:S04]  /*e6500*/  LDL R42, [R1+0x14d8] ;  /* 0x0014d800012a7983 */ /* 0x000e680000100800 */
[----:B------:R-:W1:Y:S04]  /*e6510*/  LDL R43, [R1+0x14dc] ;  /* 0x0014dc00012b7983 */ /* 0x000e680000100800 */
[----:B------:R-:W1:Y:S04]  /*e6520*/  LDL.LU R52, [R1+0x2940] ;  /* 0x0029400001347983 */ /* 0x000e680000300800 */
[----:B------:R-:W1:Y:S04]  /*e6530*/  LDL.LU R53, [R1+0x2944] ;  /* 0x0029440001357983 */ /* 0x000e680000300800 */
[----:B------:R-:W1:Y:S04]  /*e6540*/  LDL.LU R54, [R1+0x2948] ;  /* 0x0029480001367983 */ /* 0x000e680000300800 */
[----:B------:R-:W1:Y:S04]  /*e6550*/  LDL.LU R55, [R1+0x294c] ;  /* 0x00294c0001377983 */ /* 0x000e680000300800 */
        /* <DEDUP_REMOVED lines=107> */
[----:B------:R-:W-:Y:S01]  /*e6c10*/  HMMA.1688.F32.TF32 R52, R132, R154, R148 ;  /* 0x0000009a8434723c */ /* 0x000fe20000081094 */
[----:B------:R-:W-:-:S02]  /*e6c20*/  IMAD.MOV.U32 R2, RZ, RZ, R228 ;  /* 0x000000ffff027224 */ /* 0x000fc400078e00e4 */
[----:B------:R-:W-:-:S03]  /*e6c30*/  IMAD.MOV.U32 R252, RZ, RZ, R229 ;  /* 0x000000fffffc7224 */ /* 0x000fc600078e00e5 */
        /* <DEDUP_REMOVED lines=20> */
[----:B------:R-:W-:Y:S06]  /*e6d80*/  HMMA.1688.F32.TF32 R88, R132, R230, R220 ;  /* 0x000000e68458723c */ /* 0x000fec00000810dc */
[C---:B----4-:R-:W-:Y:S06]  /*e6d90*/  HMMA.1688.F32.TF32 R104, R224.reuse, R104, R232 ;  /* 0x00000068e068723c */ /* 0x050fec00000810e8 */
[----:B---3--:R-:W-:Y:S01]  /*e6da0*/  HMMA.1688.F32.TF32 R116, R224, R116, R236 ;  /* 0x00000074e074723c */ /* 0x008fe200000810ec */
[----:B------:R-:W-:Y:S01]  /*e6db0*/  MOV R143, R244 ;  /* 0x000000f4008f7202 */ /* 0x000fe20000000f00 */
[----:B------:R-:W-:-:S02]  /*e6dc0*/  IMAD.MOV.U32 R142, RZ, RZ, R245 ;  /* 0x000000ffff8e7224 */ /* 0x000fc400078e00f5 */
[----:B------:R-:W-:Y:S02]  /*e6dd0*/  IMAD.MOV.U32 R151, RZ, RZ, R246 ;  /* 0x000000ffff977224 */ /* 0x000fe400078e00f6 */
[----:B------:R-:W-:Y:S01]  /*e6de0*/  IMAD.MOV.U32 R150, RZ, RZ, R247 ;  /* 0x000000ffff967224 */ /* 0x000fe200078e00f7 */
        /* <DEDUP_REMOVED lines=97> */
[----:B------:R-:W2:Y:S01]  /*e7400*/  LDL R241, [R1+0x114] ;  /* 0x0001140001f17983 */ /* 0x000ea20000100800 */
        /* <DEDUP_REMOVED lines=610> */
[C---:B-1----:R-:W-:Y:S06]  /*e9a30*/  HMMA.1688.F32.TF32 R112, R224.reuse, R216, R112 ;  /* 0x000000d8e070723c */ /* 0x042fec0000081070 */
[----:B--2---:R-:W-:Y:S06]  /*e9a40*/  HMMA.1688.F32.TF32 R108, R224, R220, R120 ;  /* 0x000000dce06c723c */ /* 0x004fec0000081078 */
[----:B------:R-:W-:Y:S01]  /*e9a50*/  MOV R182, R220 ;  /* 0x000000dc00b67202 */ /* 0x000fe20000000f00 */
[----:B------:R-:W-:-:S10]  /*e9a60*/  IMAD.MOV.U32 R183, RZ, RZ, R221 ;  /* 0x000000ffffb77224 */ /* 0x000fd400078e00dd */
        /* <DEDUP_REMOVED lines=16> */
[----:B------:R-:W-:Y:S04]  /*e9b70*/  STL.64 [R1+0x4c0], R108 ;  /* 0x0004c06c01007387 */ /* 0x000fe80000100a00 */
        /* <DEDUP_REMOVED lines=43> */
[----:B------:R-:W-:-:S02]  /*e9e30*/  IMAD.MOV.U32 R186, RZ, RZ, R248 ;  /* 0x000000ffffba7224 */ /* 0x000fc400078e00f8 */
[----:B------:R-:W-:Y:S02]  /*e9e40*/  IMAD.MOV.U32 R242, RZ, RZ, R249 ;  /* 0x000000fffff27224 */ /* 0x000fe400078e00f9 */
[----:B------:R-:W-:Y:S01]  /*e9e50*/  IMAD.MOV.U32 R217, RZ, RZ, R0 ;  /* 0x000000ffffd97224 */ /* 0x000fe200078e0000 */
[----:B------:R-:W3:Y:S04]  /*e9e60*/  LDL.64 R248, [R1+0x1300] ;  /* 0x0013000001f87983 */ /* 0x000ee80000100a00 */
[----:B------:R-:W-:Y:S04]  /*e9e70*/  STL.64 [R1+0x7868], R242 ;  /* 0x007868f201007387 */ /* 0x000fe80000100a00 */
[----:B------:R-:W-:Y:S04]  /*e9e80*/  STL.64 [R1+0x7860], R240 ;  /* 0x007860f001007387 */ /* 0x000fe80000100a00 */
[----:B------:R-:W-:Y:S04]  /*e9e90*/  STL.64 [R1+0x7858], R186 ;  /* 0x007858ba01007387 */ /* 0x000fe80000100a00 */
[----:B------:R-:W-:Y:S04]  /*e9ea0*/  STL.64 [R1+0x7850], R184 ;  /* 0x007850b801007387 */ /* 0x000fe80000100a00 */
[----:B------:R-:W-:Y:S04]  /*e9eb0*/  LDS R109, [R247+UR10+0x14600] ;  /* 0x0146000af76d7984 */ /* 0x000fe80008000800 */
[----:B------:R-:W-:Y:S04]  /*e9ec0*/  LDS R111, [R247+UR10+0x16600] ;  /* 0x0166000af76f7984 */ /* 0x000fe80008000800 */
[----:B------:R-:W-:Y:S04]  /*e9ed0*/  LDS R108, [R3+UR10+0x14600] ;  /* 0x0146000a036c7984 */ /* 0x000fe80008000800 */
[----:B------:R-:W1:Y:S01]  /*e9ee0*/  LDS R110, [R3+UR10+0x16600] ;  /* 0x0166000a036e7984 */ /* 0x000e620008000800 */
        /* <DEDUP_REMOVED lines=76> */
[----:B------:R-:W-:Y:S01]  /*ea3b0*/  STL.64 [R1+0x708], R10 ;  /* 0x0007080a01007387 */ /* 0x000fe20000100a00 */
[----:B------:R-:W-:-:S03]  /*ea3c0*/  MOV R252, R221 ;  /* 0x000000dd00fc7202 */ /* 0x000fc60000000f00 */
[----:B------:R-:W-:Y:S04]  /*ea3d0*/  STL.64 [R1+0x720], R4 ;  /* 0x0007200401007387 */ /* 0x000fe80000100a00 */
[----:B------:R2:W-:Y:S04]  /*ea3e0*/  STL.64 [R1+0x728], R6 ;  /* 0x0007280601007387 */ /* 0x0005e80000100a00 */
        /* <DEDUP_REMOVED lines=122> */
[----:B------:R-:W4:Y:S04]  /*eab90*/  LDL R22, [R1+0x1478] ;  /* 0x0014780001167983 */ /* 0x000f280000100800 */
[----:B------:R-:W4:Y:S04]  /*eaba0*/  LDL R23, [R1+0x147c] ;  /* 0x00147c0001177983 */ /* 0x000f280000100800 */
[----:B------:R-:W2:Y:S04]  /*eabb0*/  LDL.LU R96, [R1+0x2de0] ;  /* 0x002de00001607983 */ /* 0x000ea80000300800 */
[----:B------:R-:W2:Y:S04]  /*eabc0*/  LDL.LU R97, [R1+0x2de4] ;  /* 0x002de40001617983 */ /* 0x000ea80000300800 */
[----:B------:R-:W2:Y:S01]  /*eabd0*/  LDL.LU R98, [R1+0x2de8] ;  /* 0x002de80001627983 */ /* 0x000ea20000300800 */
[----:B------:R-:W-:-:S03]  /*eabe0*/  IMAD.MOV.U32 R2, RZ, RZ, R248 ;  /* 0x000000ffff027224 */ /* 0x000fc600078e00f8 */
[----:B------:R-:W2:Y:S04]  /*eabf0*/  LDL.LU R99, [R1+0x2dec] ;  /* 0x002dec0001637983 */ /* 0x000ea80000300800 */
[----:B------:R-:W4:Y:S04]  /*eac00*/  LDL R248, [R1+0x1320] ;  /* 0x0013200001f87983 */ /* 0x000f280000100800 */
[----:B------:R-:W4:Y:S04]  /*eac10*/  LDL R249, [R1+0x1324] ;  /* 0x0013240001f97983 */ /* 0x000f280000100800 */
        /* <DEDUP_REMOVED lines=33> */
[----:B------:R-:W3:Y:S04]  /*eae30*/  LDL.LU.64 R250, [R1+0x79a0] ;  /* 0x0079a00001fa7983 */ /* 0x000ee80000300a00 */
[----:B------:R-:W3:Y:S04]  /*eae40*/  LDL.LU.64 R248, [R1+0x7998] ;  /* 0x0079980001f87983 */ /* 0x000ee80000300a00 */
[----:B------:R1:W-:Y:S04]  /*eae50*/  STL.64 [R1+0x760], R116 ;  /* 0x0007607401007387 */ /* 0x0003e80000100a00 */
[----:B------:R4:W-:Y:S04]  /*eae60*/  STL.64 [R1+0x768], R118 ;  /* 0x0007687601007387 */ /* 0x0009e80000100a00 */
[----:B-1----:R-:W4:Y:S04]  /*eae70*/  LDL R116, [R1+0x1330] ;  /* 0x0013300001747983 */ /* 0x002f280000100800 */
[----:B------:R-:W4:Y:S01]  /*eae80*/  LDL R117, [R1+0x1334] ;  /* 0x0013340001757983 */ /* 0x000f220000100800 */
[----:B--2---:R-:W-:Y:S03]  /*eae90*/  HMMA.1688.F32.TF32 R236, R224, R244, R236 ;  /* 0x000000f4e0ec723c */ /* 0x004fe600000810ec */
[----:B------:R-:W2:Y:S04]  /*eaea0*/  LDL.LU.64 R246, [R1+0x7990] ;  /* 0x0079900001f67983 */ /* 0x000ea80000300a00 */
        /* <DEDUP_REMOVED lines=25> */
[C---:B------:R-:W-:Y:S06]  /*eb040*/  HMMA.1688.F32.TF32 R20, R108.reuse, R22, R104 ;  /* 0x000000166c14723c */ /* 0x040fec0000081068 */
[----:B------:R-:W-:Y:S01]  /*eb050*/  HMMA.1688.F32.TF32 R104, R108, R178, R172 ;  /* 0x000000b26c68723c */ /* 0x000fe200000810ac */
[----:B---3--:R-:W-:-:S02]  /*eb060*/  IMAD.MOV.U32 R187, RZ, RZ, R244 ;  /* 0x000000ffffbb7224 */ /* 0x008fc400078e00f4 */
[----:B------:R-:W-:Y:S02]  /*eb070*/  IMAD.MOV.U32 R186, RZ, RZ, R245 ;  /* 0x000000ffffba7224 */ /* 0x000fe400078e00f5 */
[----:B--2---:R-:W-:Y:S02]  /*eb080*/  IMAD.MOV.U32 R143, RZ, RZ, R246 ;  /* 0x000000ffff8f7224 */ /* 0x004fe400078e00f6 */
[----:B------:R-:W-:-:S04]  /*eb090*/  IMAD.MOV.U32 R142, RZ, RZ, R247 ;  /* 0x000000ffff8e7224 */ /* 0x000fc800078e00f7 */
[----:B------:R-:W-:Y:S04]  /*eb0a0*/  STL.64 [R1+0x780], R116 ;  /* 0x0007807401007387 */ /* 0x000fe80000100a00 */
[----:B------:R1:W-:Y:S04]  /*eb0b0*/  STL.64 [R1+0x788], R118 ;  /* 0x0007887601007387 */ /* 0x0003e80000100a00 */
[----:B------:R-:W2:Y:S04]  /*eb0c0*/  LDL R172, [R1+0x100] ;  /* 0x0001000001ac7983 */ /* 0x000ea80000100800 */
[----:B------:R-:W2:Y:S04]  /*eb0d0*/  LDL R173, [R1+0x104] ;  /* 0x0001040001ad7983 */ /* 0x000ea80000100800 */
[----:B------:R-:W3:Y:S04]  /*eb0e0*/  LDL R174, [R1+0x108] ;  /* 0x0001080001ae7983 */ /* 0x000ee80000100800 */
[----:B------:R-:W3:Y:S04]  /*eb0f0*/  LDL R175, [R1+0x10c] ;  /* 0x00010c0001af7983 */ /* 0x000ee80000100800 */
[----:B------:R-:W4:Y:S04]  /*eb100*/  LDL R164, [R1+0xe0] ;  /* 0x0000e00001a47983 */ /* 0x000f280000100800 */
[----:B------:R-:W4:Y:S04]  /*eb110*/  LDL R165, [R1+0xe4] ;  /* 0x0000e40001a57983 */ /* 0x000f280000100800 */
[----:B------:R-:W3:Y:S04]  /*eb120*/  LDL R166, [R1+0xe8] ;  /* 0x0000e80001a67983 */ /* 0x000ee80000100800 */
[----:B------:R-:W3:Y:S04]  /*eb130*/  LDL R167, [R1+0xec] ;  /* 0x0000ec0001a77983 */ /* 0x000ee80000100800 */
[----:B------:R-:W2:Y:S04]  /*eb140*/  LDL R160, [R1+0xd0] ;  /* 0x0000d00001a07983 */ /* 0x000ea80000100800 */
        /* <DEDUP_REMOVED lines=15> */
[----:B------:R-:W3:Y:S04]  /*eb240*/  LDL.LU R244, [R1+0x2c20] ;  /* 0x002c200001f47983 */ /* 0x000ee80000300800 */
[----:B------:R-:W3:Y:S04]  /*eb250*/  LDL.LU R245, [R1+0x2c24] ;  /* 0x002c240001f57983 */ /* 0x000ee80000300800 */
[----:B------:R-:W3:Y:S04]  /*eb260*/  LDL.LU R246, [R1+0x2c28] ;  /* 0x002c280001f67983 */ /* 0x000ee80000300800 */
[----:B------:R-:W3:Y:S01]  /*eb270*/  LDL.LU R247, [R1+0x2c2c] ;  /* 0x002c2c0001f77983 */ /* 0x000ee20000300800 */
[----:B-1----:R-:W-:Y:S03]  /*eb280*/  HMMA.1688.F32.TF32 R116, R108, R218, R212 ;  /* 0x000000da6c74723c */ /* 0x002fe600000810d4 */
        /* <DEDUP_REMOVED lines=30> */
[----:B------:R-:W-:-:S02]  /*eb470*/  IMAD.MOV.U32 R151, RZ, RZ, R248 ;  /* 0x000000ffff977224 */ /* 0x000fc400078e00f8 */
[----:B------:R-:W-:Y:S01]  /*eb480*/  IMAD.MOV.U32 R150, RZ, RZ, R249 ;  /* 0x000000ffff967224 */ /* 0x000fe200078e00f9 */
        /* <DEDUP_REMOVED lines=8> */
[----:B------:R-:W2:Y:S04]  /*eb510*/  LDL R216, [R1] ;  /* 0x0000000001d87983 */ /* 0x000ea80000100800 */
        /* <DEDUP_REMOVED lines=21> */
[C---:B------:R-:W-:Y:S03]  /*eb670*/  HMMA.1688.F32.TF32 R64, R108.reuse, R14, R64 ;  /* 0x0000000e6c40723c */ /* 0x040fe60000081040 */
[----:B------:R-:W-:Y:S03]  /*eb680*/  LDS R14, [R3+UR10+0x1e600] ;  /* 0x01e6000a030e7984 */ /* 0x000fe60008000800 */
[C---:B---3--:R-:W-:Y:S06]  /*eb690*/  HMMA.1688.F32.TF32 R8, R108.reuse, R10, R244 ;  /* 0x0000000a6c08723c */ /* 0x048fec00000810f4 */
[C---:B----4-:R-:W-:Y:S06]  /*eb6a0*/  HMMA.1688.F32.TF32 R236, R108.reuse, R238, R212 ;  /* 0x000000ee6cec723c */ /* 0x050fec00000810d4 */
[C---:B--2---:R-:W-:Y:S06]  /*eb6b0*/  HMMA.1688.F32.TF32 R232, R108.reuse, R234, R208 ;  /* 0x000000ea6ce8723c */ /* 0x044fec00000810d0 */
[C---:B------:R-:W-:Y:S06]  /*eb6c0*/  HMMA.1688.F32.TF32 R128, R108.reuse, R130, R200 ;  /* 0x000000826c80723c */ /* 0x040fec00000810c8 */
[C---:B------:R-:W-:Y:S01]  /*eb6d0*/  HMMA.1688.F32.TF32 R124, R108.reuse, R126, R196 ;  /* 0x0000007e6c7c723c */ /* 0x040fe200000810c4 */
[----:B------:R-:W2:Y:S04]  /*eb6e0*/  LDL.LU.64 R198, [R1+0x7980] ;  /* 0x0079800001c67983 */ /* 0x000ea80000300a00 */
[----:B------:R-:W3:Y:S04]  /*eb6f0*/  LDL.LU.64 R196, [R1+0x7978] ;  /* 0x0079780001c47983 */ /* 0x000ee80000300a00 */
[----:B------:R-:W4:Y:S04]  /*eb700*/  LDL.LU.64 R202, [R1+0x7970] ;  /* 0x0079700001ca7983 */ /* 0x000f280000300a00 */
[----:B------:R-:W2:Y:S01]  /*eb710*/  LDL.LU.64 R200, [R1+0x7968] ;  /* 0x0079680001c87983 */ /* 0x000ea20000300a00 */
[----:B------:R-:W-:Y:S03]  /*eb720*/  HMMA.1688.F32.TF32 R132, R108, R134, R204 ;  /* 0x000000866c84723c */ /* 0x000fe600000810cc */
        /* <DEDUP_REMOVED lines=8> */
[----:B------:R-:W-:Y:S06]  /*eb7b0*/  HMMA.1688.F32.TF32 R32, R36, R12, R32 ;  /* 0x0000000c2420723c */ /* 0x000fec0000081020 */
[----:B------:R-:W-:Y:S01]  /*eb7c0*/  HMMA.1688.F32.TF32 R224, R108, R226, R248 ;  /* 0x000000e26ce0723c */ /* 0x000fe200000810f8 */
[----:B------:R-:W4:Y:S04]  /*eb7d0*/  LDL.LU.64 R250, [R1+0x7920] ;  /* 0x0079200001fa7983 */ /* 0x000f280000300a00 */
[----:B------:R-:W3:Y:S04]  /*eb7e0*/  LDL.LU.64 R248, [R1+0x7918] ;  /* 0x0079180001f87983 */ /* 0x000ee80000300a00 */
[----:B------:R-:W4:Y:S04]  /*eb7f0*/  LDL R108, [R1+0x40] ;  /* 0x00004000016c7983 */ /* 0x000f280000100800 */
[----:B------:R-:W4:Y:S01]  /*eb800*/  LDL R109, [R1+0x44] ;  /* 0x00004400016d7983 */ /* 0x000f220000100800 */
[C---:B------:R-:W-:Y:S03]  /*eb810*/  HMMA.1688.F32.TF32 R28, R36.reuse, R216, R28 ;  /* 0x000000d8241c723c */ /* 0x040fe6000008101c */
[----:B------:R-:W4:Y:S04]  /*eb820*/  LDL.LU.64 R218, [R1+0x7910] ;  /* 0x0079100001da7983 */ /* 0x000f280000300a00 */
[----:B------:R-:W4:Y:S01]  /*eb830*/  LDL.LU.64 R216, [R1+0x7908] ;  /* 0x0079080001d87983 */ /* 0x000f220000300a00 */
[C---:B------:R-:W-:Y:S06]  /*eb840*/  HMMA.1688.F32.TF32 R40, R36.reuse, R220, R40 ;  /* 0x000000dc2428723c */ /* 0x040fec0000081028 */
[----:B------:R-:W-:Y:S01]  /*eb850*/  HMMA.1688.F32.TF32 R44, R36, R228, R44 ;  /* 0x000000e4242c723c */ /* 0x000fe2000008102c */
[----:B------:R-:W-:Y:S04]  /*eb860*/  LDS R12, [R3+UR10+0x1c600] ;  /* 0x01c6000a030c7984 */ /* 0x000fe80008000800 */
[----:B------:R1:W-:Y:S04]  /*eb870*/  STL.64 [R1+0x78e0], R34 ;  /* 0x0078e02201007387 */ /* 0x0003e80000100a00 */
[----:B------:R1:W-:Y:S04]  /*eb880*/  STL.64 [R1+0x78d8], R32 ;  /* 0x0078d82001007387 */ /* 0x0003e80000100a00 */
[----:B-1----:R-:W4:Y:S04]  /*eb890*/  LDL R34, [R1+0x8] ;  /* 0x0000080001227983 */ /* 0x002f280000100800 */
[----:B------:R-:W4:Y:S04]  /*eb8a0*/  LDL R35, [R1+0xc] ;  /* 0x00000c0001237983 */ /* 0x000f280000100800 */
[----:B------:R-:W4:Y:S04]  /*eb8b0*/  LDL.LU.64 R222, [R1+0x7900] ;  /* 0x0079000001de7983 */ /* 0x000f280000300a00 */
[----:B------:R-:W4:Y:S04]  /*eb8c0*/  LDL.LU.64 R220, [R1+0x78f8] ;  /* 0x0078f80001dc7983 */ /* 0x000f280000300a00 */
[----:B------:R-:W4:Y:S04]  /*eb8d0*/  LDL.LU.64 R230, [R1+0x78f0] ;  /* 0x0078f00001e67983 */ /* 0x000f280000300a00 */
[----:B------:R-:W4:Y:S01]  /*eb8e0*/  LDL.LU.64 R228, [R1+0x78e8] ;  /* 0x0078e80001e47983 */ /* 0x000f220000300a00 */
[----:B------:R-:W-:-:S05]  /*eb8f0*/  LOP3.LUT R33, R3, 0x20, RZ, 0x3c, !PT ;  /* 0x0000002003217812 */ /* 0x000fca00078e3cff */
        /* <DEDUP_REMOVED lines=25> */
[----:B------:R-:W-:Y:S06]  /*eba90*/  HMMA.1688.F32.TF32 R128, R36, R200, R128 ;  /* 0x000000c82480723c */ /* 0x000fec0000081080 */
[----:B-1----:R-:W-:Y:S06]  /*ebaa0*/  HMMA.1688.F32.TF32 R24, R12, R246, R24 ;  /* 0x000000f60c18723c */ /* 0x002fec0000081018 */
[----:B------:R-:W-:Y:S06]  /*ebab0*/  HMMA.1688.F32.TF32 R132, R36, R196, R132 ;  /* 0x000000c42484723c */ /* 0x000fec0000081084 */
[----:B------:R-:W-:Y:S06]  /*ebac0*/  HMMA.1688.F32.TF32 R20, R12, R250, R20 ;  /* 0x000000fa0c14723c */ /* 0x000fec0000081014 */
[C---:B------:R-:W-:Y:S06]  /*ebad0*/  HMMA.1688.F32.TF32 R108, R36.reuse, R220, R4 ;  /* 0x000000dc246c723c */ /* 0x040fec0000081004 */
[C---:B------:R-:W-:Y:S06]  /*ebae0*/  HMMA.1688.F32.TF32 R104, R36.reuse, R228, R104 ;  /* 0x000000e42468723c */ /* 0x040fec0000081068 */
[----:B------:R-:W-:Y:S01]  /*ebaf0*/  HMMA.1688.F32.TF32 R36, R36, R136, R224 ;  /* 0x000000882424723c */ /* 0x000fe200000810e0 */
[----:B------:R-:W2:Y:S04]  /*ebb00*/  LDL R226, [R1+0x48] ;  /* 0x0000480001e27983 */ /* 0x000ea80000100800 */
[----:B------:R-:W2:Y:S04]  /*ebb10*/  LDL R227, [R1+0x4c] ;  /* 0x00004c0001e37983 */ /* 0x000ea80000100800 */
[----:B------:R1:W-:Y:S04]  /*ebb20*/  STL.64 [R1+0x7688], R250 ;  /* 0x007688fa01007387 */ /* 0x0003e80000100a00 */
[----:B------:R-:W-:Y:S01]  /*ebb30*/  STL.64 [R1+0x7680], R248 ;  /* 0x007680f801007387 */ /* 0x000fe20000100a00 */
[C---:B------:R-:W-:Y:S03]  /*ebb40*/  HMMA.1688.F32.TF32 R28, R12.reuse, R34, R28 ;  /* 0x000000220c1c723c */ /* 0x040fe6000008101c */
[----:B------:R-:W-:Y:S04]  /*ebb50*/  LDS R5, [R33+UR10+0x20600] ;  /* 0x0206000a21057984 */ /* 0x000fe80008000800 */
[----:B------:R-:W-:Y:S01]  /*ebb60*/  LDS R7, [R33+UR10+0x22600] ;  /* 0x0226000a21077984 */ /* 0x000fe20008000800 */
        /* <DEDUP_REMOVED lines=9> */
[----:B------:R1:W-:Y:S04]  /*ebc00*/  STL.64 [R1+0x78d0], R26 ;  /* 0x0078d01a01007387 */ /* 0x0003e80000100a00 */
        /* <DEDUP_REMOVED lines=11> */
[----:B-1----:R-:W4:Y:S04]  /*ebcc0*/  LDL R26, [R1+0x28] ;  /* 0x00002800011a7983 */ /* 0x002f280000100800 */
[----:B------:R-:W4:Y:S04]  /*ebcd0*/  LDL R27, [R1+0x2c] ;  /* 0x00002c00011b7983 */ /* 0x000f280000100800 */
[----:B------:R1:W-:Y:S04]  /*ebce0*/  STL.64 [R1+0x7698], R246 ;  /* 0x007698f601007387 */ /* 0x0003e80000100a00 */
[----:B------:R1:W-:Y:S04]  /*ebcf0*/  STL.64 [R1+0x7690], R244 ;  /* 0x007690f401007387 */ /* 0x0003e80000100a00 */
[----:B------:R-:W-:Y:S04]  /*ebd00*/  LDS R4, [R3+UR10+0x20600] ;  /* 0x0206000a03047984 */ /* 0x000fe80008000800 */
[----:B------:R-:W2:Y:S04]  /*ebd10*/  LDS R6, [R3+UR10+0x22600] ;  /* 0x0226000a03067984 */ /* 0x000ea80008000800 */
[----:B-1----:R-:W2:Y:S04]  /*ebd20*/  LDL R246, [R1+0x18] ;  /* 0x0000180001f67983 */ /* 0x002ea80000100800 */
[----:B------:R-:W2:Y:S04]  /*ebd30*/  LDL R247, [R1+0x1c] ;  /* 0x00001c0001f77983 */ /* 0x000ea80000100800 */
[----:B------:R-:W2:Y:S04]  /*ebd40*/  LDL.LU.64 R34, [R1+0x78e0] ;  /* 0x0078e00001227983 */ /* 0x000ea80000300a00 */
[----:B------:R-:W2:Y:S01]  /*ebd50*/  LDL.LU.64 R32, [R1+0x78d8] ;  /* 0x0078d80001207983 */ /* 0x000ea20000300a00 */
[----:B------:R-:W-:Y:S01]  /*ebd60*/  MOV R245, R242 ;  /* 0x000000f200f57202 */ /* 0x000fe20000000f00 */
[----:B------:R-:W-:-:S02]  /*ebd70*/  IMAD.MOV.U32 R244, RZ, RZ, R243 ;  /* 0x000000fffff47224 */ /* 0x000fc400078e00f3 */
[----:B------:R-:W-:Y:S04]  /*ebd80*/  STL.64 [R1+0x78c0], R30 ;  /* 0x0078c01e01007387 */ /* 0x000fe80000100a00 */
[----:B------:R-:W-:Y:S01]  /*ebd90*/  STL.64 [R1+0x78b8], R28 ;  /* 0x0078b81c01007387 */ /* 0x000fe20000100a00 */
[----:B------:R-:W-:Y:S02]  /*ebda0*/  IMAD.MOV.U32 R249, RZ, RZ, R178 ;  /* 0x000000fffff97224 */ /* 0x000fe400078e00b2 */
[----:B------:R-:W-:Y:S01]  /*ebdb0*/  IMAD.MOV.U32 R248, RZ, RZ, R179 ;  /* 0x000000fffff87224 */ /* 0x000fe200078e00b3 */
        /* <DEDUP_REMOVED lines=114> */
[C---:B------:R-:W-:Y:S01]  /*ec4e0*/  HMMA.1688.F32.TF32 R232, R12.reuse, R194, R232 ;  /* 0x000000c20ce8723c */ /* 0x040fe200000810e8 */
[----:B------:R-:W4:Y:S04]  /*ec4f0*/  LDL R184, [R1+0x240] ;  /* 0x0002400001b87983 */ /* 0x000f280000100800 */
[----:B------:R-:W4:Y:S04]  /*ec500*/  LDL R185, [R1+0x244] ;  /* 0x0002440001b97983 */ /* 0x000f280000100800 */
[----:B------:R-:W3:Y:S04]  /*ec510*/  LDL R186, [R1+0x248] ;  /* 0x0002480001ba7983 */ /* 0x000ee80000100800 */
[----:B-1----:R-:W3:Y:S04]  /*ec520*/  LDL R194, [R1+0x298] ;  /* 0x0002980001c27983 */ /* 0x002ee80000100800 */
        /* <DEDUP_REMOVED lines=22> */
[----:B-1----:R-:W3:Y:S04]  /*ec690*/  LDL R190, [R1+0x288] ;  /* 0x0002880001be7983 */ /* 0x002ee80000100800 */
[----:B------:R-:W3:Y:S04]  /*ec6a0*/  LDL R191, [R1+0x28c] ;  /* 0x00028c0001bf7983 */ /* 0x000ee80000100800 */
[----:B------:R-:W3:Y:S04]  /*ec6b0*/  LDL R188, [R1+0x280] ;  /* 0x0002800001bc7983 */ /* 0x000ee80000100800 */
[----:B------:R-:W3:Y:S04]  /*ec6c0*/  LDL R189, [R1+0x284] ;  /* 0x0002840001bd7983 */ /* 0x000ee80000100800 */
[----:B------:R1:W-:Y:S04]  /*ec6d0*/  STL.64 [R1+0x7740], R18 ;  /* 0x0077401201007387 */ /* 0x0003e80000100a00 */
[----:B------:R1:W-:Y:S04]  /*ec6e0*/  STL.64 [R1+0x7738], R16 ;  /* 0x0077381001007387 */ /* 0x0003e80000100a00 */
[----:B------:R-:W3:Y:S04]  /*ec6f0*/  LDL R36, [R1+0x210] ;  /* 0x0002100001247983 */ /* 0x000ee80000100800 */
[----:B------:R-:W3:Y:S04]  /*ec700*/  LDL R37, [R1+0x214] ;  /* 0x0002140001257983 */ /* 0x000ee80000100800 */
        /* <DEDUP_REMOVED lines=10> */
[----:B-1----:R-:W3:Y:S04]  /*ec7b0*/  LDL R138, [R1+0x268] ;  /* 0x00026800018a7983 */ /* 0x002ee80000100800 */
[----:B------:R-:W3:Y:S04]  /*ec7c0*/  LDL R136, [R1+0x260] ;  /* 0x0002600001887983 */ /* 0x000ee80000100800 */
[----:B------:R-:W3:Y:S04]  /*ec7d0*/  LDL R137, [R1+0x264] ;  /* 0x0002640001897983 */ /* 0x000ee80000100800 */
[----:B------:R-:W3:Y:S04]  /*ec7e0*/  LDL R139, [R1+0x26c] ;  /* 0x00026c00018b7983 */ /* 0x000ee80000100800 */
[----:B------:R-:W4:Y:S01]  /*ec7f0*/  LDL.LU.64 R26, [R1+0x78d0] ;  /* 0x0078d000011a7983 */ /* 0x000f220000300a00 */
[C---:B--2---:R-:W-:Y:S03]  /*ec800*/  HMMA.1688.F32.TF32 R20, R4.reuse, R24, R20 ;  /* 0x000000180414723c */ /* 0x044fe60000081014 */
[----:B------:R-:W4:Y:S04]  /*ec810*/  LDL.LU.64 R24, [R1+0x78c8] ;  /* 0x0078c80001187983 */ /* 0x000f280000300a00 */
[----:B------:R-:W2:Y:S01]  /*ec820*/  LDL.LU.64 R30, [R1+0x78c0] ;  /* 0x0078c000011e7983 */ /* 0x000ea20000300a00 */
[----:B----4-:R-:W-:Y:S03]  /*ec830*/  HMMA.1688.F32.TF32 R24, R4, R28, R24 ;  /* 0x0000001c0418723c */ /* 0x010fe60000081018 */
[----:B------:R-:W2:-:S15]  /*ec840*/  LDL.LU.64 R28, [R1+0x78b8] ;  /* 0x0078b800011c7983 */ /* 0x000e9e0000300a00 */
[----:B------:R-:W-:-:S05]  /*ec850*/  NOP ;  /* 0x0000000000007918 */ /* 0x000fca0000000000 */
[----:B------:R-:W-:Y:S04]  /*ec860*/  STL.64 [R1+0x78b0], R26 ;  /* 0x0078b01a01007387 */ /* 0x000fe80000100a00 */
[----:B------:R1:W-:Y:S04]  /*ec870*/  STL.64 [R1+0x78a8], R24 ;  /* 0x0078a81801007387 */ /* 0x0003e80000100a00 */
[----:B-1----:R-:W4:Y:S04]  /*ec880*/  LDL R24, [R1+0x220] ;  /* 0x0002200001187983 */ /* 0x002f280000100800 */
[----:B------:R-:W4:Y:S01]  /*ec890*/  LDL R25, [R1+0x224] ;  /* 0x0002240001197983 */ /* 0x000f220000100800 */
[C---:B---3--:R-:W-:Y:S03]  /*ec8a0*/  HMMA.1688.F32.TF32 R32, R4.reuse, R36, R32 ;  /* 0x000000240420723c */ /* 0x048fe60000081020 */
[----:B------:R-:W-:Y:S04]  /*ec8b0*/  LDS R36, [R3+UR10+0x24600] ;  /* 0x0246000a03247984 */ /* 0x000fe80008000800 */
[----:B------:R-:W1:Y:S01]  /*ec8c0*/  LDS R37, [R247+UR10+0x24600] ;  /* 0x0246000af7257984 */ /* 0x000e620008000800 */
[C---:B--2---:R-:W-:Y:S06]  /*ec8d0*/  HMMA.1688.F32.TF32 R28, R4.reuse, R244, R28 ;  /* 0x000000f4041c723c */ /* 0x044fec000008101c */
[----:B----4-:R-:W-:-:S15]  /*ec8e0*/  HMMA.1688.F32.TF32 R40, R4, R24, R40 ;  /* 0x000000180428723c */ /* 0x010fde0000081028 */
[----:B------:R-:W-:-:S02]  /*ec8f0*/  NOP ;  /* 0x0000000000007918 */ /* 0x000fc40000000000 */
[----:B------:R-:W-:Y:S04]  /*ec900*/  STL.64 [R1+0x78a0], R30 ;  /* 0x0078a01e01007387 */ /* 0x000fe80000100a00 */
[----:B------:R-:W-:Y:S04]  /*ec910*/  STL.64 [R1+0x7898], R28 ;  /* 0x0078981c01007387 */ /* 0x000fe80000100a00 */
[----:B------:R-:W-:Y:S04]  /*ec920*/  STL.64 [R1+0x7890], R34 ;  /* 0x0078902201007387 */ /* 0x000fe80000100a00 */
[----:B------:R-:W-:Y:S04]  /*ec930*/  STL.64 [R1+0x7888], R32 ;  /* 0x0078882001007387 */ /* 0x000fe80000100a00 */
        /* <DEDUP_REMOVED lines=32> */
[----:B--2---:R-:W2:Y:S04]  /*ecb40*/  LDL R242, [R1+0x228] ;  /* 0x0002280001f27983 */ /* 0x004ea80000100800 */
        /* <DEDUP_REMOVED lines=12> */
[C---:B------:R-:W-:Y:S03]  /*ecc10*/  HMMA.1688.F32.TF32 R48, R36.reuse, R186, R48 ;  /* 0x000000ba2430723c */ /* 0x040fe60000081030 */
[----:B------:R-:W-:Y:S04]  /*ecc20*/  LDS R224, [R3+UR10+0x28600] ;  /* 0x0286000a03e07984 */ /* 0x000fe80008000800 */
[----:B------:R-:W1:Y:S01]  /*ecc30*/  LDS R225, [R247+UR10+0x28600] ;  /* 0x0286000af7e17984 */ /* 0x000e620008000800 */
        /* <DEDUP_REMOVED lines=202> */
[----:B--2---:R-:W-:Y:S02]  /*ed8e0*/  HMMA.1688.F32.TF32 R40, R4, R138, R40 ;  /* 0x0000008a0428723c */ /* 0x004fe40000081028 */
[----:B------:R-:W2:Y:S01]  /*ed8f0*/  LDL.LU.64 R138, [R1+0x7758] ;  /* 0x00775800018a7983 */ /* 0x000ea20000300a00 */
[----:B------:R-:W-:-:S02]  /*ed900*/  IMAD.MOV.U32 R248, RZ, RZ, R186 ;  /* 0x000000fffff87224 */ /* 0x000fc400078e00ba */
[----:B------:R-:W-:Y:S02]  /*ed910*/  IMAD.MOV.U32 R249, RZ, RZ, R242 ;  /* 0x000000fffff97224 */ /* 0x000fe400078e00f2 */
[----:B------:R-:W-:Y:S01]  /*ed920*/  IMAD.MOV.U32 R228, RZ, RZ, R243 ;  /* 0x000000ffffe47224 */ /* 0x000fe200078e00f3 */
[----:B------:R-:W-:Y:S01]  /*ed930*/  MOV R229, R187 ;  /* 0x000000bb00e57202 */ /* 0x000fe20000000f00 */
[----:B------:R-:W-:Y:S02]  /*ed940*/  IMAD.MOV.U32 R220, RZ, RZ, R182 ;  /* 0x000000ffffdc7224 */ /* 0x000fe400078e00b6 */
[----:B------:R-:W-:Y:S01]  /*ed950*/  IMAD.MOV.U32 R221, RZ, RZ, R183 ;  /* 0x000000ffffdd7224 */ /* 0x000fe200078e00b7 */
        /* <DEDUP_REMOVED lines=35> */
[----:B-1----:R-:W-:Y:S01]  /*edb90*/  HMMA.1688.F32.TF32 R24, R36, R220, R24 ;  /* 0x000000dc2418723c */ /* 0x002fe20000081018 */
        /* <DEDUP_REMOVED lines=33> */
[C---:B-1----:R-:W-:Y:S02]  /*eddb0*/  HMMA.1688.F32.TF32 R4, R36.reuse, R248, R32 ;  /* 0x000000f82404723c */ /* 0x042fe40000081020 */
[----:B------:R-:W-:Y:S04]  /*eddc0*/  STL.64 [R1+0x7d0], R24 ;  /* 0x0007d01801007387 */ /* 0x000fe80000100a00 */
[----:B------:R1:W-:Y:S04]  /*eddd0*/  STL.64 [R1+0x7d8], R26 ;  /* 0x0007d81a01007387 */ /* 0x0003e80000100a00 */
[----:B------:R-:W2:Y:S04]  /*edde0*/  LDL R220, [R1+0x11d0] ;  /* 0x0011d00001dc7983 */ /* 0x000ea80000100800 */
[----:B------:R-:W-:Y:S04]  /*eddf0*/  STL.64 [R1+0x7f0], R20 ;  /* 0x0007f01401007387 */ /* 0x000fe80000100a00 */
[----:B------:R-:W-:Y:S04]  /*ede00*/  STL.64 [R1+0x7f8], R22 ;  /* 0x0007f81601007387 */ /* 0x000fe80000100a00 */
[----:B------:R-:W-:Y:S04]  /*ede10*/  LDS R21, [R247+UR10+0x14680] ;  /* 0x0146800af7157984 */ /* 0x000fe80008000800 */
[----:B------:R-:W-:Y:S04]  /*ede20*/  LDS R23, [R247+UR10+0x16680] ;  /* 0x0166800af7177984 */ /* 0x000fe80008000800 */
[----:B------:R-:W-:Y:S04]  /*ede30*/  LDS R20, [R3+UR10+0x14680] ;  /* 0x0146800a03147984 */ /* 0x000fe80008000800 */
[----:B------:R-:W3:Y:S04]  /*ede40*/  LDS R22, [R3+UR10+0x16680] ;  /* 0x0166800a03167984 */ /* 0x000ee80008000800 */
[----:B------:R-:W-:Y:S04]  /*ede50*/  STL.64 [R1+0x810], R4 ;  /* 0x0008100401007387 */ /* 0x000fe80000100a00 */
[----:B------:R4:W-:Y:S04]  /*ede60*/  STL.64 [R1+0x818], R6 ;  /* 0x0008180601007387 */ /* 0x0009e80000100a00 */
[----:B------:R-:W1:Y:S04]  /*ede70*/  LDL R172, [R1+0x1270] ;  /* 0x0012700001ac7983 */ /* 0x000e680000100800 */
[----:B------:R-:W1:Y:S04]  /*ede80*/  LDL R173, [R1+0x1274] ;  /* 0x0012740001ad7983 */ /* 0x000e680000100800 */
[----:B------:R-:W4:Y:S04]  /*ede90*/  LDL R204, [R1+0x1210] ;  /* 0x0012100001cc7983 */ /* 0x000f280000100800 */
[----:B------:R-:W4:Y:S04]  /*edea0*/  LDL R205, [R1+0x1214] ;  /* 0x0012140001cd7983 */ /* 0x000f280000100800 */
        /* <DEDUP_REMOVED lines=26> */
[----:B------:R-:W2:Y:S01]  /*ee050*/  LDL.64 R200, [R1+0x1290] ;  /* 0x0012900001c87983 */ /* 0x000ea20000100a00 */
[C---:B-1----:R-:W-:Y:S06]  /*ee060*/  HMMA.1688.F32.TF32 R24, R36.reuse, R172, R40 ;  /* 0x000000ac2418723c */ /* 0x042fec0000081028 */
[----:B----4-:R-:W-:-:S15]  /*ee070*/  HMMA.1688.F32.TF32 R4, R36, R204, R44 ;  /* 0x000000cc2404723c */ /* 0x010fde000008102c */
[----:B------:R-:W-:-:S02]  /*ee080*/  NOP ;  /* 0x0000000000007918 */ /* 0x000fc40000000000 */
[----:B------:R-:W-:Y:S04]  /*ee090*/  STL.64 [R1+0x840], R24 ;  /* 0x0008401801007387 */ /* 0x000fe80000100a00 */
[----:B------:R3:W-:Y:S04]  /*ee0a0*/  STL.64 [R1+0x848], R26 ;  /* 0x0008481a01007387 */ /* 0x0007e80000100a00 */
[----:B------:R-:W4:Y:S04]  /*ee0b0*/  LDL.64 R204, [R1+0x12a0] ;  /* 0x0012a00001cc7983 */ /* 0x000f280000100a00 */
[----:B------:R-:W-:Y:S04]  /*ee0c0*/  STL.64 [R1+0x860], R4 ;  /* 0x0008600401007387 */ /* 0x000fe80000100a00 */
[----:B------:R2:W-:Y:S01]  /*ee0d0*/  STL.64 [R1+0x868], R6 ;  /* 0x0008680601007387 */ /* 0x0005e20000100a00 */
[C---:B---3--:R-:W-:Y:S06]  /*ee0e0*/  HMMA.1688.F32.TF32 R24, R36.reuse, R208, R48 ;  /* 0x000000d02418723c */ /* 0x048fec0000081030 */
[C---:B--2---:R-:W-:Y:S01]  /*ee0f0*/  HMMA.1688.F32.TF32 R4, R36.reuse, R212, R52 ;  /* 0x000000d42404723c */ /* 0x044fe20000081034 */
[----:B------:R-:W2:Y:S05]  /*ee100*/  LDL.64 R208, [R1+0x12b0] ;  /* 0x0012b00001d07983 */ /* 0x000eaa0000100a00 */
[C---:B------:R-:W-:Y:S11]  /*ee110*/  HMMA.1688.F32.TF32 R28, R36.reuse, R216, R56 ;  /* 0x000000d8241c723c */ /* 0x040ff60000081038 */
[----:B------:R-:W-:Y:S04]  /*ee120*/  STL.64 [R1+0x880], R24 ;  /* 0x0008801801007387 */ /* 0x000fe80000100a00 */
[----:B------:R1:W-:Y:S04]  /*ee130*/  STL.64 [R1+0x888], R26 ;  /* 0x0008881a01007387 */ /* 0x0003e80000100a00 */
[----:B------:R-:W-:Y:S04]  /*ee140*/  STL.64 [R1+0x8a0], R4 ;  /* 0x0008a00401007387 */ /* 0x000fe80000100a00 */
[----:B------:R3:W-:Y:S01]  /*ee150*/  STL.64 [R1+0x8a8], R6 ;  /* 0x0008a80601007387 */ /* 0x0007e20000100a00 */
[C---:B-1----:R-:W-:Y:S06]  /*ee160*/  HMMA.1688.F32.TF32 R24, R36.reuse, R220, R60 ;  /* 0x000000dc2418723c */ /* 0x042fec000008103c */
[C---:B---3--:R-:W-:Y:S01]  /*ee170*/  HMMA.1688.F32.TF32 R4, R36.reuse, R228, R64 ;  /* 0x000000e42404723c */ /* 0x048fe20000081040 */
[----:B------:R-:W-:Y:S04]  /*ee180*/  STL.64 [R1+0x8c0], R28 ;  /* 0x0008c01c01007387 */ /* 0x000fe80000100a00 */
[----:B------:R-:W-:Y:S04]  /*ee190*/  STL.64 [R1+0x8c8], R30 ;  /* 0x0008c81e01007387 */ /* 0x000fe80000100a00 */
[----:B------:R-:W3:Y:S08]  /*ee1a0*/  LDL R212, [R1+0x12c0] ;  /* 0x0012c00001d47983 */ /* 0x000ef00000100800 */
[----:B------:R-:W-:Y:S04]  /*ee1b0*/  STL.64 [R1+0x8e0], R24 ;  /* 0x0008e01801007387 */ /* 0x000fe80000100a00 */
[----:B------:R-:W-:Y:S04]  /*ee1c0*/  STL.64 [R1+0x8e8], R26 ;  /* 0x0008e81a01007387 */ /* 0x000fe80000100a00 */
[----:B------:R-:W-:Y:S04]  /*ee1d0*/  STL.64 [R1+0x8f0], R4 ;  /* 0x0008f00401007387 */ /* 0x000fe80000100a00 */
[----:B------:R1:W-:Y:S04]  /*ee1e0*/  STL.64 [R1+0x8f8], R6 ;  /* 0x0008f80601007387 */ /* 0x0003e80000100a00 */
[----:B------:R-:W3:Y:S04]  /*ee1f0*/  LDL R213, [R1+0x12c4] ;  /* 0x0012c40001d57983 */ /* 0x000ee80000100800 */
[----:B------:R-:W3:Y:S04]  /*ee200*/  LDL.64 R216, [R1+0x12d0] ;  /* 0x0012d00001d87983 */ /* 0x000ee80000100a00 */
[----:B------:R-:W3:Y:S04]  /*ee210*/  LDL R220, [R1+0x12e0] ;  /* 0x0012e00001dc7983 */ /* 0x000ee80000100800 */
[----:B------:R-:W3:Y:S01]  /*ee220*/  LDL.64 R228, [R1+0x12f0] ;  /* 0x0012f00001e47983 */ /* 0x000ee20000100a00 */
[C---:B-1----:R-:W-:Y:S06]  /*ee230*/  HMMA.1688.F32.TF32 R4, R36.reuse, R248, R68 ;  /* 0x000000f82404723c */ /* 0x042fec0000081044 */
[----:B------:R-:W-:-:S15]  /*ee240*/  HMMA.1688.F32.TF32 R28, R36, R180, R76 ;  /* 0x000000b4241c723c */ /* 0x000fde000008104c */
[----:B------:R-:W-:-:S02]  /*ee250*/  NOP ;  /* 0x0000000000007918 */ /* 0x000fc40000000000 */
[----:B------:R-:W-:Y:S04]  /*ee260*/  STL.64 [R1+0x910], R4 ;  /* 0x0009100401007387 */ /* 0x000fe80000100a00 */
[----:B------:R1:W-:Y:S02]  /*ee270*/  STL.64 [R1+0x918], R6 ;  /* 0x0009180601007387 */ /* 0x0003e40000100a00 */
        /* <DEDUP_REMOVED lines=9> */
[----:B------:R1:W-:Y:S02]  /*ee310*/  STL.64 [R1+0x988], R26 ;  /* 0x0009881a01007387 */ /* 0x0003e40000100a00 */
[C---:B-1----:R-:W-:Y:S06]  /*ee320*/  HMMA.1688.F32.TF32 R28, R36.reuse, R224, R88 ;  /* 0x000000e0241c723c */ /* 0x042fec0000081058 */
[C---:B------:R-:W-:Y:S01]  /*ee330*/  HMMA.1688.F32.TF32 R24, R36.reuse, R188, R92 ;  /* 0x000000bc2418723c */ /* 0x040fe2000008105c */
[----:B------:R-:W-:Y:S04]  /*ee340*/  STL.64 [R1+0x9a0], R4 ;  /* 0x0009a00401007387 */ /* 0x000fe80000100a00 */
[----:B------:R1:W-:Y:S02]  /*ee350*/  STL.64 [R1+0x9a8], R6 ;  /* 0x0009a80601007387 */ /* 0x0003e40000100a00 */
[----:B-1----:R-:W-:Y:S01]  /*ee360*/  HMMA.1688.F32.TF32 R4, R36, R192, R96 ;  /* 0x000000c02404723c */ /* 0x002fe20000081060 */
[----:B------:R-:W-:-:S05]  /*ee370*/  IMAD.MOV.U32 R221, RZ, RZ, R252 ;  /* 0x000000ffffdd7224 */ /* 0x000fca00078e00fc */
[----:B------:R-:W-:-:S04]  /*ee380*/  IMAD.MOV.U32 R252, RZ, RZ, R193 ;  /* 0x000000fffffc7224 */ /* 0x000fc800078e00c1 */
[----:B------:R-:W-:Y:S04]  /*ee390*/  STL.64 [R1+0x9c0], R28 ;  /* 0x0009c01c01007387 */ /* 0x000fe80000100a00 */
[----:B------:R-:W-:Y:S04]  /*ee3a0*/  STL.64 [R1+0x9c8], R30 ;  /* 0x0009c81e01007387 */ /* 0x000fe80000100a00 */
[----:B------:R-:W-:Y:S04]  /*ee3b0*/  STL.64 [R1+0x9e0], R24 ;  /* 0x0009e01801007387 */ /* 0x000fe80000100a00 */
[----:B------:R1:W-:Y:S04]  /*ee3c0*/  STL.64 [R1+0x9e8], R26 ;  /* 0x0009e81a01007387 */ /* 0x0003e80000100a00 */
[----:B------:R-:W-:Y:S01]  /*ee3d0*/  STL [R1+0x7478], R252 ;  /* 0x007478fc01007387 */ /* 0x000fe20000100800 */
[C---:B-1----:R-:W-:Y:S03]  /*ee3e0*/  HMMA.1688.F32.TF32 R24, R36.reuse, R196, R100 ;  /* 0x000000c42418723c */ /* 0x042fe60000081064 */
[----:B------:R-:W-:Y:S04]  /*ee3f0*/  STL.64 [R1+0xa00], R4 ;  /* 0x000a000401007387 */ /* 0x000fe80000100a00 */
[----:B------:R1:W-:Y:S02]  /*ee400*/  STL.64 [R1+0xa08], R6 ;  /* 0x000a080601007387 */ /* 0x0003e40000100a00 */
[----:B-1----:R-:W-:-:S14]  /*ee410*/  HMMA.1688.F32.TF32 R4, R36, R200, R104 ;  /* 0x000000c82404723c */ /* 0x002fdc0000081068 */
[----:B------:R-:W-:Y:S04]  /*ee420*/  STL.64 [R1+0xa20], R24 ;  /* 0x000a201801007387 */ /* 0x000fe80000100a00 */
[----:B------:R-:W-:Y:S01]  /*ee430*/  STL.64 [R1+0xa28], R26 ;  /* 0x000a281a01007387 */ /* 0x000fe20000100a00 */
[----:B------:R-:W-:-:S04]  /*ee440*/  IMAD.MOV.U32 R249, RZ, RZ, R0 ;  /* 0x000000fffff97224 */ /* 0x000fc800078e0000 */
[----:B------:R-:W-:Y:S04]  /*ee450*/  STL.64 [R1+0xa40], R4 ;  /* 0x000a400401007387 */ /* 0x000fe80000100a00 */
[----:B------:R4:W-:Y:S01]  /*ee460*/  STL.64 [R1+0xa48], R6 ;  /* 0x000a480601007387 */ /* 0x0009e20000100a00 */
[----:B------:R-:W-:Y:S02]  /*ee470*/  IMAD.MOV.U32 R248, RZ, RZ, R2 ;  /* 0x000000fffff87224 */ /* 0x000fe400078e0002 */
[----:B------:R-:W-:Y:S02]  /*ee480*/  IMAD.MOV.U32 R0, RZ, RZ, R201 ;  /* 0x000000ffff007224 */ /* 0x000fe400078e00c9 */
[----:B------:R-:W-:-:S03]  /*ee490*/  IMAD.MOV.U32 R2, RZ, RZ, R200 ;  /* 0x000000ffff027224 */ /* 0x000fc600078e00c8 */
[----:B------:R-:W-:Y:S04]  /*ee4a0*/  STL [R1+0x7480], R0 ;  /* 0x0074800001007387 */ /* 0x000fe80000100800 */
[----:B------:R-:W-:Y:S01]  /*ee4b0*/  STL [R1+0x747c], R2 ;  /* 0x00747c0201007387 */ /* 0x000fe20000100800 */
[----:B----4-:R-:W-:Y:S06]  /*ee4c0*/  HMMA.1688.F32.TF32 R4, R36, R204, R108 ;  /* 0x000000cc2404723c */ /* 0x010fec000008106c */
[----:B------:R-:W-:-:S05]  /*ee4d0*/  IMAD.MOV.U32 R252, RZ, RZ, R205 ;  /* 0x000000fffffc7224 */ /* 0x000fca00078e00cd */
[----:B------:R-:W-:-:S12]  /*ee4e0*/  STL [R1+0x7484], R252 ;  /* 0x007484fc01007387 */ /* 0x000fd80000100800 */
[----:B------:R-:W-:Y:S04]  /*ee4f0*/  STL.64 [R1+0xa60], R4 ;  /* 0x000a600401007387 */ /* 0x000fe80000100a00 */
[----:B------:R2:W-:Y:S02]  /*ee500*/  STL.64 [R1+0xa68], R6 ;  /* 0x000a680601007387 */ /* 0x0005e40000100a00 */
[C---:B--2---:R-:W-:Y:S06]  /*ee510*/  HMMA.1688.F32.TF32 R4, R36.reuse, R208, R112 ;  /* 0x000000d02404723c */ /* 0x044fec0000081070 */
[----:B------:R-:W-:Y:S01]  /*ee520*/  IMAD.MOV.U32 R0, RZ, RZ, R208 ;  /* 0x000000ffff007224 */ /* 0x000fe200078e00d0 */
[----:B------:R-:W-:Y:S01]  /*ee530*/  MOV R2, R209 ;  /* 0x000000d100027202 */ /* 0x000fe20000000f00 */
[----:B---3--:R-:W-:-:S15]  /*ee540*/  HMMA.1688.F32.TF32 R24, R36, R212, R116 ;  /* 0x000000d42418723c */ /* 0x008fde0000081074 */
[----:B------:R-:W-:Y:S04]  /*ee550*/  STL.64 [R1+0xa80], R4 ;  /* 0x000a800401007387 */ /* 0x000fe80000100a00 */
[----:B------:R1:W-:Y:S04]  /*ee560*/  STL.64 [R1+0xa88], R6 ;  /* 0x000a880601007387 */ /* 0x0003e80000100a00 */
[----:B------:R-:W-:Y:S04]  /*ee570*/  STL [R1+0x748c], R0 ;  /* 0x00748c0001007387 */ /* 0x000fe80000100800 */
[----:B------:R-:W-:Y:S01]  /*ee580*/  STL [R1+0x7488], R2 ;  /* 0x0074880201007387 */ /* 0x000fe20000100800 */
[C---:B-1----:R-:W-:Y:S03]  /*ee590*/  HMMA.1688.F32.TF32 R4, R36.reuse, R216, R120 ;  /* 0x000000d82404723c */ /* 0x042fe60000081078 */
[----:B------:R-:W-:Y:S04]  /*ee5a0*/  STL.64 [R1+0xaa0], R24 ;  /* 0x000aa01801007387 */ /* 0x000fe80000100a00 */
[----:B------:R1:W-:Y:S02]  /*ee5b0*/  STL.64 [R1+0xaa8], R26 ;  /* 0x000aa81a01007387 */ /* 0x0003e40000100a00 */
[----:B-1----:R-:W-:-:S14]  /*ee5c0*/  HMMA.1688.F32.TF32 R24, R36, R220, R124 ;  /* 0x000000dc2418723c */ /* 0x002fdc000008107c */
[----:B------:R-:W-:Y:S04]  /*ee5d0*/  STL.64 [R1+0xac0], R4 ;  /* 0x000ac00401007387 */ /* 0x000fe80000100a00 */
[----:B------:R1:W-:Y:S02]  /*ee5e0*/  STL.64 [R1+0xac8], R6 ;  /* 0x000ac80601007387 */ /* 0x0003e40000100a00 */
[C---:B-1----:R-:W-:Y:S03]  /*ee5f0*/  HMMA.1688.F32.TF32 R4, R36.reuse, R228, R128 ;  /* 0x000000e42404723c */ /* 0x042fe60000081080 */
[----:B------:R-:W-:Y:S04]  /*ee600*/  STL.64 [R1+0xae0], R24 ;  /* 0x000ae01801007387 */ /* 0x000fe80000100a00 */
[----:B------:R1:W-:Y:S02]  /*ee610*/  STL.64 [R1+0xae8], R26 ;  /* 0x000ae81a01007387 */ /* 0x0003e40000100a00 */
[----:B-1----:R-:W-:-:S14]  /*ee620*/  HMMA.1688.F32.TF32 R24, R36, R248, R132 ;  /* 0x000000f82418723c */ /* 0x002fdc0000081084 */
[----:B------:R-:W-:Y:S04]  /*ee630*/  STL.64 [R1+0xb00], R4 ;  /* 0x000b000401007387 */ /* 0x000fe80000100a00 */
[----:B------:R-:W-:Y:S04]  /*ee640*/  STL.64 [R1+0xb08], R6 ;  /* 0x000b080601007387 */ /* 0x000fe80000100a00 */
[----:B------:R-:W-:Y:S01]  /*ee650*/  LDS R5, [R247+UR10+0x18680] ;  /* 0x0186800af7057984 */ /* 0x000fe20008000800 */
[----:B------:R-:W-:Y:S02]  /*ee660*/  IMAD.MOV.U32 R0, RZ, RZ, R228 ;  /* 0x000000ffff007224 */ /* 0x000fe400078e00e4 */
[----:B------:R-:W-:-:S02]  /*ee670*/  IMAD.MOV.U32 R2, RZ, RZ, R229 ;  /* 0x000000ffff027224 */ /* 0x000fc400078e00e5 */
[----:B------:R-:W-:Y:S01]  /*ee680*/  IMAD.MOV.U32 R252, RZ, RZ, R217 ;  /* 0x000000fffffc7224 */ /* 0x000fe200078e00d9 */
[----:B------:R-:W-:Y:S04]  /*ee690*/  LDS R4, [R3+UR10+0x18680] ;  /* 0x0186800a03047984 */ /* 0x000fe80008000800 */
[----:B------:R-:W-:Y:S04]  /*ee6a0*/  LDS R6, [R3+UR10+0x1a680] ;  /* 0x01a6800a03067984 */ /* 0x000fe80008000800 */
[----:B------:R-:W-:Y:S04]  /*ee6b0*/  STL.64 [R1+0xb20], R24 ;  /* 0x000b201801007387 */ /* 0x000fe80000100a00 */
[----:B------:R1:W-:Y:S04]  /*ee6c0*/  STL.64 [R1+0xb28], R26 ;  /* 0x000b281a01007387 */ /* 0x0003e80000100a00 */
        /* <DEDUP_REMOVED lines=122> */
[----:B------:R-:W4:Y:S04]  /*eee70*/  LDL R244, [R1+0x1320] ;  /* 0x0013200001f47983 */ /* 0x000f280000100800 */
[----:B------:R-:W4:Y:S04]  /*eee80*/  LDL R245, [R1+0x1324] ;  /* 0x0013240001f57983 */ /* 0x000f280000100800 */
[----:B-1----:R-:W3:Y:S04]  /*eee90*/  LDL R26, [R1+0x1478] ;  /* 0x00147800011a7983 */ /* 0x002ee80000100800 */
[----:B------:R-:W3:Y:S04]  /*eeea0*/  LDL R27, [R1+0x147c] ;  /* 0x00147c00011b7983 */ /* 0x000ee80000100800 */
        /* <DEDUP_REMOVED lines=31> */
[C---:B--2---:R-:W-:Y:S06]  /*ef0a0*/  HMMA.1688.F32.TF32 R232, R36.reuse, R248, R232 ;  /* 0x000000f824e8723c */ /* 0x044fec00000810e8 */
[----:B----4-:R-:W-:Y:S01]  /*ef0b0*/  HMMA.1688.F32.TF32 R236, R36, R244, R236 ;  /* 0x000000f424ec723c */ /* 0x010fe200000810ec */
[----:B------:R-:W2:-:S15]  /*ef0c0*/  LDL.LU.64 R248, [R1+0x7710] ;  /* 0x0077100001f87983 */ /* 0x000e9e0000300a00 */
[----:B------:R-:W-:-:S01]  /*ef0d0*/  NOP ;  /* 0x0000000000007918 */ /* 0x000fc20000000000 */
[----:B------:R-:W-:Y:S04]  /*ef0e0*/  STL.64 [R1+0xb50], R232 ;  /* 0x000b50e801007387 */ /* 0x000fe80000100a00 */
[----:B------:R-:W-:Y:S04]  /*ef0f0*/  STL.64 [R1+0xb58], R234 ;  /* 0x000b58ea01007387 */ /* 0x000fe80000100a00 */
[----:B------:R-:W4:Y:S04]  /*ef100*/  LDL.LU.64 R246, [R1+0x7708] ;  /* 0x0077080001f67983 */ /* 0x000f280000300a00 */
[----:B------:R-:W2:Y:S04]  /*ef110*/  LDL.LU.64 R244, [R1+0x7700] ;  /* 0x0077000001f47983 */ /* 0x000ea80000300a00 */
[----:B------:R1:W-:Y:S04]  /*ef120*/  STL.64 [R1+0xb70], R236 ;  /* 0x000b70ec01007387 */ /* 0x0003e80000100a00 */
[----:B------:R4:W-:Y:S01]  /*ef130*/  STL.64 [R1+0xb78], R238 ;  /* 0x000b78ee01007387 */ /* 0x0009e20000100a00 */
        /* <DEDUP_REMOVED lines=11> */
[----:B------:R-:W4:Y:S01]  /*ef1f0*/  LDL R237, [R1+0x1344] ;  /* 0x0013440001ed7983 */ /* 0x000f220000100800 */
[C---:B------:R-:W-:Y:S06]  /*ef200*/  HMMA.1688.F32.TF32 R84, R20.reuse, R154, R148 ;  /* 0x0000009a1454723c */ /* 0x040fec0000081094 */
[C---:B------:R-:W-:Y:S06]  /*ef210*/  HMMA.1688.F32.TF32 R88, R20.reuse, R162, R156 ;  /* 0x000000a21458723c */ /* 0x040fec000008109c */
[C---:B------:R-:W-:Y:S06]  /*ef220*/  HMMA.1688.F32.TF32 R96, R20.reuse, R178, R172 ;  /* 0x000000b21460723c */ /* 0x040fec00000810ac */
[C---:B------:R-:W-:Y:S06]  /*ef230*/  HMMA.1688.F32.TF32 R100, R20.reuse, R186, R180 ;  /* 0x000000ba1464723c */ /* 0x040fec00000810b4 */
[C---:B------:R-:W-:Y:S06]  /*ef240*/  HMMA.1688.F32.TF32 R60, R20.reuse, R62, R92 ;  /* 0x0000003e143c723c */ /* 0x040fec000008105c */
[----:B------:R-:W-:Y:S01]  /*ef250*/  HMMA.1688.F32.TF32 R76, R20, R42, R76 ;  /* 0x0000002a144c723c */ /* 0x000fe2000008104c */
[----:B------:R-:W-:Y:S01]  /*ef260*/  LDS R232, [R3+UR10+0x20680] ;  /* 0x0206800a03e87984 */ /* 0x000fe20008000800 */
[----:B------:R-:W-:-:S02]  /*ef270*/  IMAD.MOV.U32 R154, RZ, RZ, R251 ;  /* 0x000000ffff9a7224 */ /* 0x000fc400078e00fb */
[----:B------:R-:W-:Y:S02]  /*ef280*/  IMAD.MOV.U32 R155, RZ, RZ, R250 ;  /* 0x000000ffff9b7224 */ /* 0x000fe400078e00fa */
[C---:B------:R-:W-:Y:S06]  /*ef290*/  HMMA.1688.F32.TF32 R104, R20.reuse, R226, R240 ;  /* 0x000000e21468723c */ /* 0x040fec00000810f0 */
[C---:B------:R-:W-:Y:S06]  /*ef2a0*/  HMMA.1688.F32.TF32 R108, R20.reuse, R194, R188 ;  /* 0x000000c2146c723c */ /* 0x040fec00000810bc */
[C---:B------:R-:W-:Y:S06]  /*ef2b0*/  HMMA.1688.F32.TF32 R80, R20.reuse, R142, R144 ;  /* 0x0000008e1450723c */ /* 0x040fec0000081090 */
[C---:B------:R-:W-:Y:S06]  /*ef2c0*/  HMMA.1688.F32.TF32 R120, R20.reuse, R218, R212 ;  /* 0x000000da1478723c */ /* 0x040fec00000810d4 */
[----:B------:R-:W-:Y:S01]  /*ef2d0*/  HMMA.1688.F32.TF32 R124, R20, R230, R220 ;  /* 0x000000e6147c723c */ /* 0x000fe200000810dc */
[----:B------:R-:W-:Y:S05]  /*ef2e0*/  LDS R234, [R3+UR10+0x22680] ;  /* 0x0226800a03ea7984 */ /* 0x000fea0008000800 */
[C---:B----4-:R-:W-:Y:S06]  /*ef2f0*/  HMMA.1688.F32.TF32 R236, R36.reuse, R236, R8 ;  /* 0x000000ec24ec723c */ /* 0x050fec0000081008 */
[----:B------:R-:W-:Y:S06]  /*ef300*/  HMMA.1688.F32.TF32 R8, R36, R132, R12 ;  /* 0x000000842408723c */ /* 0x000fec000008100c */
[C---:B------:R-:W-:Y:S06]  /*ef310*/  HMMA.1688.F32.TF32 R36, R20.reuse, R114, R116 ;  /* 0x000000721424723c */ /* 0x040fec0000081074 */
[C---:B------:R-:W-:Y:S06]  /*ef320*/  HMMA.1688.F32.TF32 R116, R20.reuse, R210, R204 ;  /* 0x000000d21474723c */ /* 0x040fec00000810cc */
[----:B------:R-:W-:Y:S01]  /*ef330*/  HMMA.1688.F32.TF32 R112, R20, R202, R196 ;  /* 0x000000ca1470723c */ /* 0x000fe200000810c4 */
[----:B------:R-:W-:-:S02]  /*ef340*/  IMAD.MOV.U32 R151, RZ, RZ, R246 ;  /* 0x000000ffff977224 */ /* 0x000fc400078e00f6 */
[----:B------:R-:W-:Y:S01]  /*ef350*/  IMAD.MOV.U32 R150, RZ, RZ, R247 ;  /* 0x000000ffff967224 */ /* 0x000fe200078e00f7 */
[----:B------:R-:W-:Y:S01]  /*ef360*/  LOP3.LUT R235, R3, 0x20, RZ, 0x3c, !PT ;  /* 0x0000002003eb7812 */ /* 0x000fe200078e3cff */
[----:B--2---:R-:W-:Y:S02]  /*ef370*/  IMAD.MOV.U32 R143, RZ, RZ, R244 ;  /* 0x000000ffff8f7224 */ /* 0x004fe400078e00f4 */
[----:B------:R-:W-:Y:S01]  /*ef380*/  IMAD.MOV.U32 R142, RZ, RZ, R245 ;  /* 0x000000ffff8e7224 */ /* 0x000fe200078e00f5 */
[----:B------:R-:W-:Y:S01]  /*ef390*/  HMMA.1688.F32.TF32 R92, R20, R170, R164 ;  /* 0x000000aa145c723c */ /* 0x000fe200000810a4 */
[----:B------:R-:W-:Y:S04]  /*ef3a0*/  LDS R42, [R3+UR10+0x1e680] ;  /* 0x01e6800a032a7984 */ /* 0x000fe80008000800 */
[----:B------:R-:W1:Y:S01]  /*ef3b0*/  LDS R7, [R235+UR10+0x1a680] ;  /* 0x01a6800aeb077984 */ /* 0x000e620008000800 */
[----:B------:R-:W-:Y:S01]  /*ef3c0*/  IMAD.MOV.U32 R242, RZ, RZ, R249 ;  /* 0x000000fffff27224 */ /* 0x000fe200078e00f9 */
[----:B------:R-:W-:-:S02]  /*ef3d0*/  MOV R243, R248 ;  /* 0x000000f800f37202 */ /* 0x000fc40000000f00 */
[----:B------:R-:W-:Y:S04]  /*ef3e0*/  LDS R43, [R235+UR10+0x1e680] ;  /* 0x01e6800aeb2b7984 */ /* 0x000fe80008000800 */
[----:B------:R-:W-:Y:S04]  /*ef3f0*/  LDS R233, [R235+UR10+0x20680] ;  /* 0x0206800aebe97984 */ /* 0x000fe80008000800 */
[----:B------:R-:W-:Y:S04]  /*ef400*/  STL.64 [R1+0xba0], R236 ;  /* 0x000ba0ec01007387 */ /* 0x000fe80000100a00 */
[----:B------:R-:W-:Y:S04]  /*ef410*/  STL.64 [R1+0xba8], R238 ;  /* 0x000ba8ee01007387 */ /* 0x000fe80000100a00 */
        /* <DEDUP_REMOVED lines=68> */
[----:B------:R-:W1:Y:S04]  /*ef860*/  LDL R40, [R1+0x10] ;  /* 0x0000100001287983 */ /* 0x000e680000100800 */
[----:B------:R-:W1:Y:S04]  /*ef870*/  LDL R41, [R1+0x14] ;  /* 0x0000140001297983 */ /* 0x000e680000100800 */
[----:B------:R-:W3:Y:S04]  /*ef880*/  LDL R212, [R1] ;  /* 0x0000000001d47983 */ /* 0x000ee80000100800 */
[----:B------:R-:W3:Y:S04]  /*ef890*/  LDL R213, [R1+0x4] ;  /* 0x0000040001d57983 */ /* 0x000ee80000100800 */
[----:B------:R-:W3:Y:S04]  /*ef8a0*/  LDL R216, [R1+0x20] ;  /* 0x0000200001d87983 */ /* 0x000ee80000100800 */
[----:B------:R-:W3:Y:S04]  /*ef8b0*/  LDL R217, [R1+0x24] ;  /* 0x0000240001d97983 */ /* 0x000ee80000100800 */
[----:B------:R-:W3:Y:S04]  /*ef8c0*/  LDL R220, [R1+0x30] ;  /* 0x0000300001dc7983 */ /* 0x000ee80000100800 */
[----:B------:R-:W3:Y:S04]  /*ef8d0*/  LDL R221, [R1+0x34] ;  /* 0x0000340001dd7983 */ /* 0x000ee80000100800 */
[----:B------:R-:W3:Y:S04]  /*ef8e0*/  LDL.64 R144, [R1+0x50] ;  /* 0x0000500001907983 */ /* 0x000ee80000100a00 */
[----:B------:R-:W3:Y:S04]  /*ef8f0*/  LDL.64 R146, [R1+0x58] ;  /* 0x0000580001927983 */ /* 0x000ee80000100a00 */
[----:B------:R-:W3:Y:S04]  /*ef900*/  LDL.64 R156, [R1+0x90] ;  /* 0x00009000019c7983 */ /* 0x000ee80000100a00 */
        /* <DEDUP_REMOVED lines=9> */
[----:B------:R-:W3:Y:S04]  /*ef9a0*/  LDL R240, [R1+0x110] ;  /* 0x0001100001f07983 */ /* 0x000ee80000100800 */
[----:B------:R-:W3:Y:S01]  /*ef9b0*/  LDL R241, [R1+0x114] ;  /* 0x0001140001f17983 */ /* 0x000ee20000100800 */
[C---:B----4-:R-:W-:Y:S06]  /*ef9c0*/  HMMA.1688.F32.TF32 R12, R20.reuse, R14, R208 ;  /* 0x0000000e140c723c */ /* 0x050fec00000810d0 */
[C---:B--2---:R-:W-:Y:S06]  /*ef9d0*/  HMMA.1688.F32.TF32 R8, R20.reuse, R10, R204 ;  /* 0x0000000a1408723c */ /* 0x044fec00000810cc */
[C---:B---3--:R-:W-:Y:S06]  /*ef9e0*/  HMMA.1688.F32.TF32 R236, R20.reuse, R238, R200 ;  /* 0x000000ee14ec723c */ /* 0x048fec00000810c8 */
        /* <DEDUP_REMOVED lines=18> */
[C---:B-1----:R-:W-:Y:S03]  /*efb10*/  HMMA.1688.F32.TF32 R36, R4.reuse, R40, R36 ;  /* 0x000000280424723c */ /* 0x042fe60000081024 */
[----:B------:R-:W4:Y:S04]  /*efb20*/  LDL.LU.64 R250, [R1+0x7688] ;  /* 0x0076880001fa7983 */ /* 0x000f280000300a00 */
[----:B------:R-:W2:Y:S01]  /*efb30*/  LDL.LU.64 R248, [R1+0x7680] ;  /* 0x0076800001f87983 */ /* 0x000ea20000300a00 */
[C---:B------:R-:W-:Y:S03]  /*efb40*/  HMMA.1688.F32.TF32 R32, R4.reuse, R212, R32 ;  /* 0x000000d40420723c */ /* 0x040fe60000081020 */
[----:B------:R-:W4:Y:S04]  /*efb50*/  LDL.LU.64 R214, [R1+0x7678] ;  /* 0x0076780001d67983 */ /* 0x000f280000300a00 */
[----:B------:R-:W4:Y:S01]  /*efb60*/  LDL.LU.64 R212, [R1+0x7670] ;  /* 0x0076700001d47983 */ /* 0x000f220000300a00 */
        /* <DEDUP_REMOVED lines=20> */
[C---:B------:R-:W-:Y:S06]  /*efcb0*/  HMMA.1688.F32.TF32 R12, R4.reuse, R16, R12 ;  /* 0x00000010040c723c */ /* 0x040fec000008100c */
[C---:B------:R-:W-:Y:S01]  /*efcc0*/  HMMA.1688.F32.TF32 R20, R4.reuse, R136, R20 ;  /* 0x000000880414723c */ /* 0x040fe20000081014 */
[----:B------:R-:W4:Y:S04]  /*efcd0*/  LDS R235, [R235+UR10+0x22680] ;  /* 0x0226800aebeb7984 */ /* 0x000f280008000800 */
        /* <DEDUP_REMOVED lines=8> */
[C---:B---3--:R-:W-:Y:S06]  /*efd60*/  HMMA.1688.F32.TF32 R28, R4.reuse, R244, R28 ;  /* 0x000000f4041c723c */ /* 0x048fec000008101c */
[C---:B--2---:R-:W-:Y:S06]  /*efd70*/  HMMA.1688.F32.TF32 R24, R4.reuse, R248, R24 ;  /* 0x000000f80418723c */ /* 0x044fec0000081018 */
[C---:B----4-:R-:W-:Y:S06]  /*efd80*/  HMMA.1688.F32.TF32 R120, R4.reuse, R212, R120 ;  /* 0x000000d40478723c */ /* 0x050fec0000081078 */
        /* <DEDUP_REMOVED lines=497> */
[----:B------:R-:W-:Y:S01]  /*f1ca0*/  STL [R1+0x71d8], R242 ;  /* 0x0071d8f201007387 */ /* 0x000fe20000100800 */
[C---:B------:R-:W-:Y:S03]  /*f1cb0*/  HMMA.1688.F32.TF32 R60, R4.reuse, R42, R60 ;  /* 0x0000002a043c723c */ /* 0x040fe6000008103c */
[----:B------:R-:W-:Y:S04]  /*f1cc0*/  STL [R1+0x71d4], R243 ;  /* 0x0071d4f301007387 */ /* 0x000fe80000100800 */
[----:B------:R-:W-:Y:S01]  /*f1cd0*/  STL [R1+0x71dc], R186 ;  /* 0x0071dcba01007387 */ /* 0x000fe20000100800 */
[C---:B------:R-:W-:Y:S03]  /*f1ce0*/  HMMA.1688.F32.TF32 R40, R4.reuse, R146, R20 ;  /* 0x000000920428723c */ /* 0x040fe60000081014 */
[----:B------:R-:W-:Y:S03]  /*f1cf0*/  STL [R1+0x71d0], R187 ;  /* 0x0071d0bb01007387 */ /* 0x000fe60000100800 */
        /* <DEDUP_REMOVED lines=13> */
[----:B------:R2:W-:Y:S01]  /*f1dd0*/  STL [R1+0x71cc], R182 ;  /* 0x0071ccb601007387 */ /* 0x0005e20000100800 */
        /* <DEDUP_REMOVED lines=9> */
[----:B------:R2:W-:Y:S04]  /*f1e70*/  STL [R1+0x71c8], R183 ;  /* 0x0071c8b701007387 */ /* 0x0005e80000100800 */
[----:B------:R-:W-:Y:S04]  /*f1e80*/  STL [R1+0x71e4], R178 ;  /* 0x0071e4b201007387 */ /* 0x000fe80000100800 */
[----:B------:R-:W-:Y:S04]  /*f1e90*/  STL [R1+0x71e0], R179 ;  /* 0x0071e0b301007387 */ /* 0x000fe80000100800 */
        /* <DEDUP_REMOVED lines=33> */
[----:B------:R-:W-:Y:S01]  /*f20b0*/  MOV R243, R228 ;  /* 0x000000e400f37202 */ /* 0x000fe20000000f00 */
[----:B------:R-:W-:Y:S02]  /*f20c0*/  IMAD.MOV.U32 R187, RZ, RZ, R229 ;  /* 0x000000ffffbb7224 */ /* 0x000fe400078e00e5 */
[----:B------:R-:W-:-:S02]  /*f20d0*/  IMAD.MOV.U32 R228, RZ, RZ, R0 ;  /* 0x000000ffffe47224 */ /* 0x000fc400078e0000 */
[----:B------:R-:W-:Y:S02]  /*f20e0*/  IMAD.MOV.U32 R229, RZ, RZ, R2 ;  /* 0x000000ffffe57224 */ /* 0x000fe400078e0002 */
[----:B------:R-:W-:-:S15]  /*f20f0*/  IMAD.MOV.U32 R217, RZ, RZ, R252 ;  /* 0x000000ffffd97224 */ /* 0x000fde00078e00fc */
[----:B------:R-:W-:Y:S04]  /*f2100*/  STL.64 [R1+0xc20], R4 ;  /* 0x000c200401007387 */ /* 0x000fe80000100a00 */
[----:B------:R-:W-:Y:S04]  /*f2110*/  STL.64 [R1+0xc28], R6 ;  /* 0x000c280601007387 */ /* 0x000fe80000100a00 */
[----:B------:R-:W2:Y:S04]  /*f2120*/  LDL.LU R0, [R1+0x748c] ;  /* 0x00748c0001007983 */ /* 0x000ea80000300800 */
[----:B------:R-:W3:Y:S04]  /*f2130*/  LDL.LU R2, [R1+0x7488] ;  /* 0x0074880001027983 */ /* 0x000ee80000300800 */
[----:B------:R-:W4:Y:S04]  /*f2140*/  LDL R216, [R1+0x12d0] ;  /* 0x0012d00001d87983 */ /* 0x000f280000100800 */
[----:B------:R-:W4:Y:S04]  /*f2150*/  LDL.LU R252, [R1+0x7484] ;  /* 0x0074840001fc7983 */ /* 0x000f280000300800 */
[----:B------:R-:W4:Y:S04]  /*f2160*/  LDL R212, [R1+0x12c0] ;  /* 0x0012c00001d47983 */ /* 0x000f280000100800 */
[----:B------:R-:W4:Y:S01]  /*f2170*/  LDL R213, [R1+0x12c4] ;  /* 0x0012c40001d57983 */ /* 0x000f220000100800 */
[----:B------:R-:W-:-:S02]  /*f2180*/  IMAD.MOV.U32 R186, RZ, RZ, R248 ;  /* 0x000000ffffba7224 */ /* 0x000fc400078e00f8 */
[----:B------:R-:W-:Y:S01]  /*f2190*/  IMAD.MOV.U32 R242, RZ, RZ, R249 ;  /* 0x000000fffff27224 */ /* 0x000fe200078e00f9 */
[----:B------:R-:W-:Y:S04]  /*f21a0*/  LDS R5, [R247+UR10+0x14700] ;  /* 0x0147000af7057984 */ /* 0x000fe80008000800 */
[----:B------:R-:W-:Y:S04]  /*f21b0*/  LDS R7, [R247+UR10+0x16700] ;  /* 0x0167000af7077984 */ /* 0x000fe80008000800 */
[----:B------:R-:W-:Y:S04]  /*f21c0*/  LDS R4, [R3+UR10+0x14700] ;  /* 0x0147000a03047984 */ /* 0x000fe80008000800 */
[----:B------:R-:W1:Y:S01]  /*f21d0*/  LDS R6, [R3+UR10+0x16700] ;  /* 0x0167000a03067984 */ /* 0x000e620008000800 */
[----:B--2---:R-:W-:-:S02]  /*f21e0*/  IMAD.MOV.U32 R208, RZ, RZ, R0 ;  /* 0x000000ffffd07224 */ /* 0x004fc400078e0000 */
[----:B---3--:R-:W-:Y:S01]  /*f21f0*/  IMAD.MOV.U32 R209, RZ, RZ, R2 ;  /* 0x000000ffffd17224 */ /* 0x008fe200078e0002 */
[----:B------:R-:W2:Y:S04]  /*f2200*/  LDL.LU R0, [R1+0x7480] ;  /* 0x0074800001007983 */ /* 0x000ea80000300800 */
[----:B------:R-:W3:Y:S04]  /*f2210*/  LDL.LU R2, [R1+0x747c] ;  /* 0x00747c0001027983 */ /* 0x000ee80000300800 */
[----:B------:R-:W2:Y:S01]  /*f2220*/  LDL R204, [R1+0x12a0] ;  /* 0x0012a00001cc7983 */ /* 0x000ea20000100800 */
[----:B----4-:R-:W-:-:S03]  /*f2230*/  IMAD.MOV.U32 R205, RZ, RZ, R252 ;  /* 0x000000ffffcd7224 */ /* 0x010fc600078e00fc */
[----:B------:R-:W4:Y:S04]  /*f2240*/  LDL.LU R252, [R1+0x7478] ;  /* 0x0074780001fc7983 */ /* 0x000f280000300800 */
[----:B------:R-:W3:Y:S04]  /*f2250*/  LDL.64 R32, [R1+0x1270] ;  /* 0x0012700001207983 */ /* 0x000ee80000100a00 */
        /* <DEDUP_REMOVED lines=30> */
[----:B------:R-:W4:Y:S04]  /*f2440*/  LDL.64 R248, [R1+0x1300] ;  /* 0x0013000001f87983 */ /* 0x000f280000100a00 */
[----:B------:R-:W-:Y:S04]  /*f2450*/  STL.64 [R1+0x7328], R242 ;  /* 0x007328f201007387 */ /* 0x000fe80000100a00 */
[----:B------:R-:W-:Y:S04]  /*f2460*/  STL.64 [R1+0x7320], R240 ;  /* 0x007320f001007387 */ /* 0x000fe80000100a00 */
[----:B------:R-:W-:Y:S04]  /*f2470*/  STL.64 [R1+0x7318], R186 ;  /* 0x007318ba01007387 */ /* 0x000fe80000100a00 */
[----:B------:R-:W-:Y:S01]  /*f2480*/  STL.64 [R1+0x7310], R184 ;  /* 0x007310b801007387 */ /* 0x000fe20000100a00 */
[C---:B---3--:R-:W-:Y:S06]  /*f2490*/  HMMA.1688.F32.TF32 R36, R232.reuse, R32, R44 ;  /* 0x00000020e824723c */ /* 0x048fec000008102c */
[----:B--2---:R-:W-:Y:S01]  /*f24a0*/  HMMA.1688.F32.TF32 R44, R232, R180, R48 ;  /* 0x000000b4e82c723c */ /* 0x004fe20000081030 */
[----:B------:R-:W-:-:S02]  /*f24b0*/  IMAD.MOV.U32 R178, RZ, RZ, R32 ;  /* 0x000000ffffb27224 */ /* 0x000fc400078e0020 */
[----:B------:R-:W-:-:S03]  /*f24c0*/  IMAD.MOV.U32 R179, RZ, RZ, R33 ;  /* 0x000000ffffb37224 */ /* 0x000fc600078e0021 */
[C---:B----4-:R-:W-:Y:S06]  /*f24d0*/  HMMA.1688.F32.TF32 R32, R232.reuse, R24, R56 ;  /* 0x00000018e820723c */ /* 0x050fec0000081038 */
[C---:B------:R-:W-:Y:S06]  /*f24e0*/  HMMA.1688.F32.TF32 R24, R232.reuse, R20, R64 ;  /* 0x00000014e818723c */ /* 0x040fec0000081040 */
[C---:B------:R-:W-:Y:S01]  /*f24f0*/  HMMA.1688.F32.TF32 R20, R232.reuse, R140, R68 ;  /* 0x0000008ce814723c */ /* 0x040fe20000081044 */
[----:B------:R-:W-:Y:S04]  /*f2500*/  STL.64 [R1+0xc40], R36 ;  /* 0x000c402401007387 */ /* 0x000fe80000100a00 */
[----:B------:R2:W-:Y:S02]  /*f2510*/  STL.64 [R1+0xc48], R38 ;  /* 0x000c482601007387 */ /* 0x0005e40000100a00 */
[C---:B--2---:R-:W-:Y:S06]  /*f2520*/  HMMA.1688.F32.TF32 R36, R232.reuse, R28, R52 ;  /* 0x0000001ce824723c */ /* 0x044fec0000081034 */
        /* <DEDUP_REMOVED lines=27> */
[----:B------:R-:W-:-:S10]  /*f26e0*/  IMAD.MOV.U32 R193, RZ, RZ, R252 ;  /* 0x000000ffffc17224 */ /* 0x000fd400078e00fc */
        /* <DEDUP_REMOVED lines=9> */
[----:B------:R-:W-:Y:S01]  /*f2780*/  MOV R200, R2 ;  /* 0x0000000200c87202 */ /* 0x000fe20000000f00 */
[----:B------:R-:W-:-:S09]  /*f2790*/  IMAD.MOV.U32 R201, RZ, RZ, R0 ;  /* 0x000000ffffc97224 */ /* 0x000fd200078e0000 */
        /* <DEDUP_REMOVED lines=25> */
[----:B---3--:R-:W-:Y:S01]  /*f2930*/  HMMA.1688.F32.TF32 R20, R232, R248, R224 ;  /* 0x000000f8e814723c */ /* 0x008fe200000810e0 */
[----:B------:R-:W-:-:S15]  /*f2940*/  IMAD.MOV.U32 R252, RZ, RZ, R221 ;  /* 0x000000fffffc7224 */ /* 0x000fde00078e00dd */
[----:B------:R-:W-:-:S01]  /*f2950*/  NOP ;  /* 0x0000000000007918 */ /* 0x000fc20000000000 */
[----:B------:R2:W-:Y:S04]  /*f2960*/  STL.64 [R1+0x990], R24 ;  /* 0x0009901801007387 */ /* 0x0005e80000100a00 */
[----:B------:R3:W-:Y:S04]  /*f2970*/  STL.64 [R1+0x998], R26 ;  /* 0x0009981a01007387 */ /* 0x0007e80000100a00 */
[----:B------:R-:W-:Y:S04]  /*f2980*/  STL.64 [R1+0x970], R20 ;  /* 0x0009701401007387 */ /* 0x000fe80000100a00 */
[----:B------:R-:W-:Y:S04]  /*f2990*/  STL.64 [R1+0x978], R22 ;  /* 0x0009781601007387 */ /* 0x000fe80000100a00 */
        /* <DEDUP_REMOVED lines=42> */
[----:B--2---:R-:W2:Y:S04]  /*f2c40*/  LDL.LU R24, [R1+0x3340] ;  /* 0x0033400001187983 */ /* 0x004ea80000300800 */
[----:B------:R-:W2:Y:S04]  /*f2c50*/  LDL.LU R25, [R1+0x3344] ;  /* 0x0033440001197983 */ /* 0x000ea80000300800 */
[----:B---3--:R-:W2:Y:S04]  /*f2c60*/  LDL.LU R26, [R1+0x3348] ;  /* 0x00334800011a7983 */ /* 0x008ea80000300800 */
        /* <DEDUP_REMOVED lines=79> */
[----:B------:R-:W1:Y:S04]  /*f3160*/  LDL.LU R132, [R1+0x3420] ;  /* 0x0034200001847983 */ /* 0x000e680000300800 */
[----:B------:R-:W1:Y:S04]  /*f3170*/  LDL.LU R133, [R1+0x3424] ;  /* 0x0034240001857983 */ /* 0x000e680000300800 */
[----:B------:R-:W1:Y:S01]  /*f3180*/  LDL.LU R134, [R1+0x3428] ;  /* 0x0034280001867983 */ /* 0x000e620000300800 */
[----:B------:R-:W-:-:S02]  /*f3190*/  IMAD.MOV.U32 R2, RZ, RZ, R248 ;  /* 0x000000ffff027224 */ /* 0x000fc400078e00f8 */
[----:B------:R-:W-:Y:S01]  /*f31a0*/  IMAD.MOV.U32 R0, RZ, RZ, R249 ;  /* 0x000000ffff007224 */ /* 0x000fe200078e00f9 */
[----:B------:R-:W1:Y:S04]  /*f31b0*/  LDL.LU R135, [R1+0x342c] ;  /* 0x00342c0001877983 */ /* 0x000e680000300800 */
        /* <DEDUP_REMOVED lines=24> */
[----:B------:R-:W3:Y:S04]  /*f3340*/  LDL.LU.64 R194, [R1+0x7470] ;  /* 0x0074700001c27983 */ /* 0x000ee80000300a00 */
[----:B------:R-:W-:Y:S04]  /*f3350*/  LDS R21, [R247+UR10+0x18700] ;  /* 0x0187000af7157984 */ /* 0x000fe80008000800 */
[----:B------:R-:W-:Y:S04]  /*f3360*/  LDS R23, [R247+UR10+0x1a700] ;  /* 0x01a7000af7177984 */ /* 0x000fe80008000800 */
[----:B------:R-:W-:Y:S04]  /*f3370*/  LDS R20, [R3+UR10+0x18700] ;  /* 0x0187000a03147984 */ /* 0x000fe80008000800 */
[----:B------:R-:W1:Y:S01]  /*f3380*/  LDS R22, [R3+UR10+0x1a700] ;  /* 0x01a7000a03167984 */ /* 0x000e620008000800 */
        /* <DEDUP_REMOVED lines=32> */
[C---:B------:R-:W-:Y:S06]  /*f3590*/  HMMA.1688.F32.TF32 R76, R4.reuse, R78, R80 ;  /* 0x0000004e044c723c */ /* 0x040fec0000081050 */
[C---:B------:R-:W-:Y:S06]  /*f35a0*/  HMMA.1688.F32.TF32 R80, R4.reuse, R50, R52 ;  /* 0x000000320450723c */ /* 0x040fec0000081034 */
[C---:B-1----:R-:W-:Y:S06]  /*f35b0*/  HMMA.1688.F32.TF32 R12, R4.reuse, R174, R168 ;  /* 0x000000ae040c723c */ /* 0x042fec00000810a8 */
[C---:B------:R-:W-:Y:S06]  /*f35c0*/  HMMA.1688.F32.TF32 R96, R4.reuse, R30, R180 ;  /* 0x0000001e0460723c */ /* 0x040fec00000810b4 */
[C---:B------:R-:W-:Y:S06]  /*f35d0*/  HMMA.1688.F32.TF32 R28, R4.reuse, R210, R204 ;  /* 0x000000d2041c723c */ /* 0x040fec00000810cc */
[C---:B------:R-:W-:Y:S06]  /*f35e0*/  HMMA.1688.F32.TF32 R24, R4.reuse, R202, R196 ;  /* 0x000000ca0418723c */ /* 0x040fec00000810c4 */
[----:B------:R-:W-:Y:S06]  /*f35f0*/  HMMA.1688.F32.TF32 R68, R4, R150, R140 ;  /* 0x000000960444723c */ /* 0x000fec000008108c */
[----:B----4-:R-:W-:Y:S06]  /*f3600*/  HMMA.1688.F32.TF32 R8, R232, R8, R40 ;  /* 0x00000008e808723c */ /* 0x010fec0000081028 */
[----:B------:R-:W-:Y:S01]  /*f3610*/  HMMA.1688.F32.TF32 R108, R4, R110, R236 ;  /* 0x0000006e046c723c */ /* 0x000fe200000810ec */
[----:B--2---:R-:W-:-:S02]  /*f3620*/  IMAD.MOV.U32 R179, RZ, RZ, R244 ;  /* 0x000000ffffb37224 */ /* 0x004fc400078e00f4 */
[----:B------:R-:W-:Y:S02]  /*f3630*/  IMAD.MOV.U32 R178, RZ, RZ, R245 ;  /* 0x000000ffffb27224 */ /* 0x000fe400078e00f5 */
[----:B---3--:R-:W-:Y:S01]  /*f3640*/  IMAD.MOV.U32 R147, RZ, RZ, R246 ;  /* 0x000000ffff937224 */ /* 0x008fe200078e00f6 */
[----:B------:R-:W-:Y:S01]  /*f3650*/  HMMA.1688.F32.TF32 R236, R4, R90, R92 ;  /* 0x0000005a04ec723c */ /* 0x000fe2000008105c */
[----:B------:R-:W-:-:S05]  /*f3660*/  MOV R146, R247 ;  /* 0x000000f700927202 */ /* 0x000fca0000000f00 */
[C---:B------:R-:W-:Y:S06]  /*f3670*/  HMMA.1688.F32.TF32 R92, R4.reuse, R34, R36 ;  /* 0x00000022045c723c */ /* 0x040fec0000081024 */
[----:B------:R-:W-:Y:S01]  /*f3680*/  HMMA.1688.F32.TF32 R32, R4, R218, R212 ;  /* 0x000000da0420723c */ /* 0x000fe200000810d4 */
[----:B------:R-:W-:Y:S02]  /*f3690*/  IMAD.MOV.U32 R151, RZ, RZ, R248 ;  /* 0x000000ffff977224 */ /* 0x000fe400078e00f8 */
[----:B------:R-:W-:Y:S02]  /*f36a0*/  IMAD.MOV.U32 R150, RZ, RZ, R249 ;  /* 0x000000ffff967224 */ /* 0x000fe400078e00f9 */
[----:B------:R-:W-:-:S02]  /*f36b0*/  IMAD.MOV.U32 R155, RZ, RZ, R250 ;  /* 0x000000ffff9b7224 */ /* 0x000fc400078e00fa */
[----:B------:R-:W-:Y:S01]  /*f36c0*/  IMAD.MOV.U32 R154, RZ, RZ, R251 ;  /* 0x000000ffff9a7224 */ /* 0x000fe200078e00fb */
[----:B------:R-:W-:Y:S04]  /*f36d0*/  LDS R234, [R3+UR10+0x1e700] ;  /* 0x01e7000a03ea7984 */ /* 0x000fe80008000800 */
        /* <DEDUP_REMOVED lines=12> */
[----:B------:R-:W4:Y:S01]  /*f37a0*/  LDL R144, [R1+0x90] ;  /* 0x0000900001907983 */ /* 0x000f220000100800 */
[C---:B-1----:R-:W-:Y:S03]  /*f37b0*/  HMMA.1688.F32.TF32 R8, R4.reuse, R166, R160 ;  /* 0x000000a60408723c */ /* 0x042fe600000810a0 */
[----:B------:R-:W2:Y:S04]  /*f37c0*/  LDL R166, [R1+0xf8] ;  /* 0x0000f80001a67983 */ /* 0x000ea80000100800 */
[----:B------:R-:W2:Y:S04]  /*f37d0*/  LDL R167, [R1+0xfc] ;  /* 0x0000fc0001a77983 */ /* 0x000ea80000100800 */
[----:B------:R-:W2:Y:S04]  /*f37e0*/  LDL R160, [R1+0xe0] ;  /* 0x0000e00001a07983 */ /* 0x000ea80000100800 */
[----:B------:R-:W2:Y:S04]  /*f37f0*/  LDL R161, [R1+0xe4] ;  /* 0x0000e40001a17983 */ /* 0x000ea80000100800 */
[----:B------:R-:W2:Y:S04]  /*f3800*/  LDL R162, [R1+0xe8] ;  /* 0x0000e80001a27983 */ /* 0x000ea80000100800 */
[----:B------:R-:W2:Y:S04]  /*f3810*/  LDL R163, [R1+0xec] ;  /* 0x0000ec0001a37983 */ /* 0x000ea80000100800 */
[----:B------:R-:W4:Y:S04]  /*f3820*/  LDL R145, [R1+0x94] ;  /* 0x0000940001917983 */ /* 0x000f280000100800 */
[----:B------:R-:W3:Y:S04]  /*f3830*/  LDL R176, [R1+0x50] ;  /* 0x0000500001b07983 */ /* 0x000ee80000100800 */
[----:B------:R-:W3:Y:S04]  /*f3840*/  LDL R177, [R1+0x54] ;  /* 0x0000540001b17983 */ /* 0x000ee80000100800 */
        /* <DEDUP_REMOVED lines=44> */
[----:B------:R-:W2:Y:S04]  /*f3b10*/  LDL R216, [R1] ;  /* 0x0000000001d87983 */ /* 0x000ea80000100800 */
[----:B------:R-:W2:Y:S01]  /*f3b20*/  LDL R217, [R1+0x4] ;  /* 0x0000040001d97983 */ /* 0x000ea20000100800 */
[C---:B------:R-:W-:Y:S03]  /*f3b30*/  HMMA.1688.F32.TF32 R36, R4.reuse, R230, R220 ;  /* 0x000000e60424723c */ /* 0x040fe600000810dc */
[----:B------:R-:W2:Y:S04]  /*f3b40*/  LDL R220, [R1+0x20] ;  /* 0x0000200001dc7983 */ /* 0x000ea80000100800 */
[----:B------:R-:W2:Y:S04]  /*f3b50*/  LDL R221, [R1+0x24] ;  /* 0x0000240001dd7983 */ /* 0x000ea80000100800 */
[----:B------:R-:W2:Y:S04]  /*f3b60*/  LDL R228, [R1+0x30] ;  /* 0x0000300001e47983 */ /* 0x000ea80000100800 */
[----:B------:R-:W2:Y:S01]  /*f3b70*/  LDL R229, [R1+0x34] ;  /* 0x0000340001e57983 */ /* 0x000ea20000100800 */
[C---:B------:R-:W-:Y:S03]  /*f3b80*/  HMMA.1688.F32.TF32 R88, R4.reuse, R242, R184 ;  /* 0x000000f20458723c */ /* 0x040fe600000810b8 */
[----:B------:R-:W2:Y:S04]  /*f3b90*/  LDL.64 R184, [R1+0x60] ;  /* 0x0000600001b87983 */ /* 0x000ea80000100a00 */
[----:B------:R-:W2:Y:S04]  /*f3ba0*/  LDL.LU.64 R186, [R1+0x68] ;  /* 0x0000680001ba7983 */ /* 0x000ea80000300a00 */
[----:B------:R-:W2:Y:S04]  /*f3bb0*/  LDL.64 R240, [R1+0x70] ;  /* 0x0000700001f07983 */ /* 0x000ea80000100a00 */
[----:B------:R-:W2:Y:S04]  /*f3bc0*/  LDL.LU.64 R242, [R1+0x78] ;  /* 0x0000780001f27983 */ /* 0x000ea80000300a00 */
[----:B------:R-:W2:Y:S04]  /*f3bd0*/  LDL.64 R180, [R1+0x80] ;  /* 0x0000800001b47983 */ /* 0x000ea80000100a00 */
[----:B------:R-:W2:Y:S04]  /*f3be0*/  LDL.LU.64 R182, [R1+0x88] ;  /* 0x0000880001b67983 */ /* 0x000ea80000300a00 */
[----:B------:R-:W2:Y:S04]  /*f3bf0*/  LDL.64 R140, [R1+0xa0] ;  /* 0x0000a000018c7983 */ /* 0x000ea80000100a00 */
[----:B------:R-:W2:Y:S04]  /*f3c00*/  LDL.LU.64 R142, [R1+0xa8] ;  /* 0x0000a800018e7983 */ /* 0x000ea80000300a00 */
        /* <DEDUP_REMOVED lines=77> */
[----:B------:R-:W-:Y:S06]  /*f40e0*/  HMMA.1688.F32.TF32 R24, R20, R220, R24 ;  /* 0x000000dc1418723c */ /* 0x000fec0000081018 */
[----:B-1----:R-:W-:Y:S06]  /*f40f0*/  HMMA.1688.F32.TF32 R112, R232, R246, R112 ;  /* 0x000000f6e870723c */ /* 0x002fec0000081070 */
[----:B------:R-:W-:Y:S01]  /*f4100*/  HMMA.1688.F32.TF32 R12, R20, R228, R12 ;  /* 0x000000e4140c723c */ /* 0x000fe2000008100c */
[----:B------:R-:W2:Y:S04]  /*f4110*/  LDL R22, [R1+0x48] ;  /* 0x0000480001167983 */ /* 0x000ea80000100800 */
[----:B------:R-:W2:Y:S04]  /*f4120*/  LDL R23, [R1+0x4c] ;  /* 0x00004c0001177983 */ /* 0x000ea80000100800 */
[----:B------:R1:W-:Y:S01]  /*f4130*/  STL.64 [R1+0x7140], R250 ;  /* 0x007140fa01007387 */ /* 0x0003e20000100a00 */
[C---:B------:R-:W-:Y:S03]  /*f4140*/  HMMA.1688.F32.TF32 R108, R232.reuse, R250, R108 ;  /* 0x000000fae86c723c */ /* 0x040fe6000008106c */
[----:B------:R-:W-:Y:S03]  /*f4150*/  STL.64 [R1+0x7138], R248 ;  /* 0x007138f801007387 */ /* 0x000fe60000100a00 */
        /* <DEDUP_REMOVED lines=10> */
[----:B------:R-:W3:Y:S01]  /*f4200*/  LDL R251, [R1+0x3c] ;  /* 0x00003c0001fb7983 */ /* 0x000ee20000100800 */
[C---:B------:R-:W-:Y:S06]  /*f4210*/  HMMA.1688.F32.TF32 R64, R232.reuse, R170, R64 ;  /* 0x000000aae840723c */ /* 0x040fec0000081040 */
[----:B------:R-:W-:Y:S01]  /*f4220*/  HMMA.1688.F32.TF32 R8, R232, R174, R8 ;  /* 0x000000aee808723c */ /* 0x000fe20000081008 */
[----:B------:R-:W-:Y:S04]  /*f4230*/  LDS R236, [R3+UR10+0x20700] ;  /* 0x0207000a03ec7984 */ /* 0x000fe80008000800 */
[----:B------:R1:W-:Y:S04]  /*f4240*/  STL.64 [R1+0x7390], R114 ;  /* 0x0073907201007387 */ /* 0x0003e80000100a00 */
[----:B------:R-:W-:Y:S04]  /*f4250*/  STL.64 [R1+0x7388], R112 ;  /* 0x0073887001007387 */ /* 0x000fe80000100a00 */
[----:B------:R-:W4:Y:S04]  /*f4260*/  LDS R238, [R3+UR10+0x22700] ;  /* 0x0227000a03ee7984 */ /* 0x000f280008000800 */
        /* <DEDUP_REMOVED lines=438> */
[C---:B------:R-:W-:Y:S06]  /*f5dd0*/  HMMA.1688.F32.TF32 R72, R20.reuse, R190, R72 ;  /* 0x000000be1448723c */ /* 0x040fec0000081048 */
        /* <DEDUP_REMOVED lines=32> */
[----:B------:R-:W4:Y:S04]  /*f5fe0*/  LDL.LU.64 R194, [R1+0x71f0] ;  /* 0x0071f00001c27983 */ /* 0x000f280000300a00 */
[----:B------:R-:W2:Y:S04]  /*f5ff0*/  LDL.LU.64 R192, [R1+0x71e8] ;  /* 0x0071e80001c07983 */ /* 0x000ea80000300a00 */
[----:B------:R-:W3:Y:S04]  /*f6000*/  LDL.LU R178, [R1+0x71e4] ;  /* 0x0071e40001b27983 */ /* 0x000ee80000300800 */
[----:B------:R-:W3:Y:S04]  /*f6010*/  LDL.LU R179, [R1+0x71e0] ;  /* 0x0071e00001b37983 */ /* 0x000ee80000300800 */
[----:B------:R-:W4:Y:S04]  /*f6020*/  LDL.LU R186, [R1+0x71dc] ;  /* 0x0071dc0001ba7983 */ /* 0x000f280000300800 */
[----:B------:R-:W2:Y:S04]  /*f6030*/  LDL.LU R242, [R1+0x71d8] ;  /* 0x0071d80001f27983 */ /* 0x000ea80000300800 */
[----:B------:R-:W2:Y:S04]  /*f6040*/  LDL.LU R243, [R1+0x71d4] ;  /* 0x0071d40001f37983 */ /* 0x000ea80000300800 */
[----:B------:R-:W4:Y:S04]  /*f6050*/  LDL.LU R187, [R1+0x71d0] ;  /* 0x0071d00001bb7983 */ /* 0x000f280000300800 */
[----:B------:R-:W3:Y:S04]  /*f6060*/  LDL.LU R182, [R1+0x71cc] ;  /* 0x0071cc0001b67983 */ /* 0x000ee80000300800 */
[----:B------:R-:W3:Y:S04]  /*f6070*/  LDL.LU R183, [R1+0x71c8] ;  /* 0x0071c80001b77983 */ /* 0x000ee80000300800 */
        /* <DEDUP_REMOVED lines=21> */
[----:B--2---:R-:W-:Y:S04]  /*f61d0*/  STL.64 [R1+0x6fc8], R242 ;  /* 0x006fc8f201007387 */ /* 0x004fe80000100a00 */
[----:B------:R-:W-:Y:S04]  /*f61e0*/  STL.64 [R1+0x6fc0], R240 ;  /* 0x006fc0f001007387 */ /* 0x000fe80000100a00 */
[----:B----4-:R-:W-:Y:S04]  /*f61f0*/  STL.64 [R1+0x6fd8], R186 ;  /* 0x006fd8ba01007387 */ /* 0x010fe80000100a00 */
[----:B------:R-:W-:Y:S04]  /*f6200*/  STL.64 [R1+0x6fd0], R184 ;  /* 0x006fd0b801007387 */ /* 0x000fe80000100a00 */
[----:B---3--:R-:W-:Y:S01]  /*f6210*/  STL.64 [R1+0x6fe8], R182 ;  /* 0x006fe8b601007387 */ /* 0x008fe20000100a00 */
[----:B-1----:R-:W-:Y:S03]  /*f6220*/  HMMA.1688.F32.TF32 R108, R236, R212, R108 ;  /* 0x000000d4ec6c723c */ /* 0x002fe6000008106c */
        /* <DEDUP_REMOVED lines=21> */
[----:B------:R-:W-:Y:S01]  /*f6380*/  HMMA.1688.F32.TF32 R28, R20, R178, R28 ;  /* 0x000000b2141c723c */ /* 0x000fe2000008101c */
[----:B------:R-:W-:Y:S04]  /*f6390*/  STL.64 [R1+0x7070], R140 ;  /* 0x0070708c01007387 */ /* 0x000fe80000100a00 */
[----:B------:R-:W-:Y:S01]  /*f63a0*/  STL.64 [R1+0x7088], R146 ;  /* 0x0070889201007387 */ /* 0x000fe20000100a00 */
[C---:B------:R-:W-:Y:S03]  /*f63b0*/  HMMA.1688.F32.TF32 R20, R236.reuse, R216, R112 ;  /* 0x000000d8ec14723c */ /* 0x040fe60000081070 */
[----:B------:R-:W-:Y:S03]  /*f63c0*/  STL.64 [R1+0x7080], R144 ;  /* 0x0070809001007387 */ /* 0x000fe60000100a00 */
[C---:B------:R-:W-:Y:S01]  /*f63d0*/  HMMA.1688.F32.TF32 R112, R236.reuse, R220, R116 ;  /* 0x000000dcec70723c */ /* 0x040fe20000081074 */
[----:B------:R-:W-:Y:S04]  /*f63e0*/  STL.64 [R1+0x800], R108 ;  /* 0x0008006c01007387 */ /* 0x000fe80000100a00 */
[----:B------:R1:W-:Y:S02]  /*f63f0*/  STL.64 [R1+0x808], R110 ;  /* 0x0008086e01007387 */ /* 0x0003e40000100a00 */
[C---:B-1----:R-:W-:Y:S10]  /*f6400*/  HMMA.1688.F32.TF32 R108, R236.reuse, R228, R120 ;  /* 0x000000e4ec6c723c */ /* 0x042ff40000081078 */
[----:B------:R-:W-:Y:S04]  /*f6410*/  STL.64 [R1+0x7e0], R20 ;  /* 0x0007e01401007387 */ /* 0x000fe80000100a00 */
[----:B------:R-:W-:Y:S04]  /*f6420*/  STL.64 [R1+0x7e8], R22 ;  /* 0x0007e81601007387 */ /* 0x000fe80000100a00 */
[----:B------:R-:W-:Y:S04]  /*f6430*/  STL.64 [R1+0x7c0], R112 ;  /* 0x0007c07001007387 */ /* 0x000fe80000100a00 */
[----:B------:R-:W-:Y:S01]  /*f6440*/  STL.64 [R1+0x7c8], R114 ;  /* 0x0007c87201007387 */ /* 0x000fe20000100a00 */
[----:B------:R-:W-:Y:S01]  /*f6450*/  IMAD.MOV.U32 R217, RZ, RZ, R252 ;  /* 0x000000ffffd97224 */ /* 0x000fe200078e00fc */
[----:B------:R-:W-:Y:S01]  /*f6460*/  MOV R229, R0 ;  /* 0x0000000000e57202 */ /* 0x000fe20000000f00 */
[----:B------:R-:W-:Y:S01]  /*f6470*/  IMAD.MOV.U32 R228, RZ, RZ, R2 ;  /* 0x000000ffffe47224 */ /* 0x000fe200078e0002 */
[----:B------:R-:W-:Y:S04]  /*f6480*/  LDS R21, [R247+UR10+0x14780] ;  /* 0x0147800af7157984 */ /* 0x000fe80008000800 */
[----:B------:R-:W-:Y:S04]  /*f6490*/  LDS R23, [R247+UR10+0x16780] ;  /* 0x0167800af7177984 */ /* 0x000fe80008000800 */
[----:B------:R-:W-:Y:S04]  /*f64a0*/  LDS R20, [R3+UR10+0x14780] ;  /* 0x0147800a03147984 */ /* 0x000fe80008000800 */
[----:B------:R-:W1:Y:S04]  /*f64b0*/  LDS R22, [R3+UR10+0x16780] ;  /* 0x0167800a03167984 */ /* 0x000e680008000800 */
[----:B------:R-:W-:Y:S04]  /*f64c0*/  STL.64 [R1+0x7a0], R108 ;  /* 0x0007a06c01007387 */ /* 0x000fe80000100a00 */
[----:B------:R2:W-:Y:S04]  /*f64d0*/  STL.64 [R1+0x7a8], R110 ;  /* 0x0007a86e01007387 */ /* 0x0005e80000100a00 */
[----:B------:R-:W3:Y:S01]  /*f64e0*/  LDL R220, [R1+0x12f0] ;  /* 0x0012f00001dc7983 */ /* 0x000ee20000100800 */
[----:B--2---:R-:W-:-:S15]  /*f64f0*/  HMMA.1688.F32.TF32 R108, R236, R248, R124 ;  /* 0x000000f8ec6c723c */ /* 0x004fde000008107c */
[----:B------:R-:W-:-:S08]  /*f6500*/  NOP ;  /* 0x0000000000007918 */ /* 0x000fd00000000000 */
[----:B------:R-:W-:Y:S04]  /*f6510*/  STL.64 [R1+0x770], R108 ;  /* 0x0007706c01007387 */ /* 0x000fe80000100a00 */
[----:B------:R2:W-:Y:S04]  /*f6520*/  STL.64 [R1+0x778], R110 ;  /* 0x0007786e01007387 */ /* 0x0005e80000100a00 */
[----:B------:R-:W2:Y:S04]  /*f6530*/  LDL R248, [R1+0x1200] ;  /* 0x0012000001f87983 */ /* 0x000ea80000100800 */
        /* <DEDUP_REMOVED lines=20> */
[----:B------:R-:W3:Y:S04]  /*f6680*/  LDL.LU.64 R168, [R1+0x1190] ;  /* 0x0011900001a87983 */ /* 0x000ee80000300a00 */
[----:B------:R-:W3:Y:S04]  /*f6690*/  LDL R172, [R1+0x1180] ;  /* 0x0011800001ac7983 */ /* 0x000ee80000100800 */
[----:B------:R-:W3:Y:S04]  /*f66a0*/  LDL R173, [R1+0x1184] ;  /* 0x0011840001ad7983 */ /* 0x000ee80000100800 */
[----:B------:R-:W3:Y:S04]  /*f66b0*/  LDL R176, [R1+0x1170] ;  /* 0x0011700001b07983 */ /* 0x000ee80000100800 */
[----:B------:R-:W3:Y:S04]  /*f66c0*/  LDL R177, [R1+0x1174] ;  /* 0x0011740001b17983 */ /* 0x000ee80000100800 */
[----:B------:R-:W3:Y:S04]  /*f66d0*/  LDL.64 R180, [R1+0x1160] ;  /* 0x0011600001b47983 */ /* 0x000ee80000100a00 */
        /* <DEDUP_REMOVED lines=14> */
[----:B------:R-:W2:Y:S03]  /*f67c0*/  LDL.64 R248, [R1+0x1310] ;  /* 0x0013100001f87983 */ /* 0x000ea60000100a00 */
[C---:B----4-:R-:W-:Y:S06]  /*f67d0*/  HMMA.1688.F32.TF32 R112, R236.reuse, R144, R128 ;  /* 0x00000090ec70723c */ /* 0x050fec0000081080 */
[C---:B---3--:R-:W-:Y:S06]  /*f67e0*/  HMMA.1688.F32.TF32 R4, R236.reuse, R140, R72 ;  /* 0x0000008cec04723c */ /* 0x048fec0000081048 */
[C---:B------:R-:W-:Y:S06]  /*f67f0*/  HMMA.1688.F32.TF32 R76, R236.reuse, R148, R76 ;  /* 0x00000094ec4c723c */ /* 0x040fec000008104c */
[C---:B------:R-:W-:Y:S05]  /*f6800*/  HMMA.1688.F32.TF32 R72, R236.reuse, R152, R132 ;  /* 0x00000098ec48723c */ /* 0x040fea0000081084 */
[----:B------:R-:W-:Y:S04]  /*f6810*/  STL.64 [R1+0x750], R112 ;  /* 0x0007507001007387 */ /* 0x000fe80000100a00 */
[----:B------:R-:W-:Y:S04]  /*f6820*/  STL.64 [R1+0x758], R114 ;  /* 0x0007587201007387 */ /* 0x000fe80000100a00 */
        /* <DEDUP_REMOVED lines=21> */
[----:B------:R3:W-:Y:S01]  /*f6980*/  STL.64 [R1+0x5b8], R6 ;  /* 0x0005b80601007387 */ /* 0x0007e20000100a00 */
[----:B------:R-:W-:Y:S01]  /*f6990*/  IMAD.MOV.U32 R252, RZ, RZ, R169 ;  /* 0x000000fffffc7224 */ /* 0x000fe200078e00a9 */
[----:B---3--:R-:W-:Y:S01]  /*f69a0*/  HMMA.1688.F32.TF32 R4, R236, R180, R100 ;  /* 0x000000b4ec04723c */ /* 0x008fe20000081064 */
[----:B------:R-:W-:-:S03]  /*f69b0*/  IMAD.MOV.U32 R0, RZ, RZ, R168 ;  /* 0x000000ffff007224 */ /* 0x000fc600078e00a8 */
[----:B------:R-:W-:Y:S02]  /*f69c0*/  STL [R1+0x6f68], R252 ;  /* 0x006f68fc01007387 */ /* 0x000fe40000100800 */
[----:B------:R-:W-:Y:S02]  /*f69d0*/  IMAD.MOV.U32 R2, RZ, RZ, R180 ;  /* 0x000000ffff027224 */ /* 0x000fe400078e00b4 */
[----:B------:R-:W-:Y:S04]  /*f69e0*/  STL [R1+0x6f64], R0 ;  /* 0x006f640001007387 */ /* 0x000fe80000100800 */
[----:B------:R-:W-:Y:S04]  /*f69f0*/  STL.64 [R1+0x590], R76 ;  /* 0x0005904c01007387 */ /* 0x000fe80000100a00 */
[----:B------:R-:W-:Y:S04]  /*f6a00*/  STL.64 [R1+0x598], R78 ;  /* 0x0005984e01007387 */ /* 0x000fe80000100a00 */
[----:B------:R-:W-:Y:S04]  /*f6a10*/  STL.64 [R1+0x570], R72 ;  /* 0x0005704801007387 */ /* 0x000fe80000100a00 */
[----:B------:R-:W-:Y:S01]  /*f6a20*/  STL.64 [R1+0x578], R74 ;  /* 0x0005784a01007387 */ /* 0x000fe20000100a00 */
[C---:B------:R-:W-:Y:S03]  /*f6a30*/  HMMA.1688.F32.TF32 R68, R236.reuse, R184, R68 ;  /* 0x000000b8ec44723c */ /* 0x040fe60000081044 */
[----:B------:R-:W-:Y:S03]  /*f6a40*/  STL [R1+0x6f6c], R2 ;  /* 0x006f6c0201007387 */ /* 0x000fe60000100800 */
[C---:B------:R-:W-:Y:S06]  /*f6a50*/  HMMA.1688.F32.TF32 R64, R236.reuse, R240, R64 ;  /* 0x000000f0ec40723c */ /* 0x040fec0000081040 */
[C---:B------:R-:W-:Y:S01]  /*f6a60*/  HMMA.1688.F32.TF32 R12, R236.reuse, R196, R12 ;  /* 0x000000c4ec0c723c */ /* 0x040fe2000008100c */
[----:B------:R-:W-:Y:S04]  /*f6a70*/  STL.64 [R1+0x550], R4 ;  /* 0x0005500401007387 */ /* 0x000fe80000100a00 */
[----:B------:R3:W-:Y:S02]  /*f6a80*/  STL.64 [R1+0x558], R6 ;  /* 0x0005580601007387 */ /* 0x0007e40000100a00 */
[C---:B---3--:R-:W-:Y:S06]  /*f6a90*/  HMMA.1688.F32.TF32 R4, R236.reuse, R232, R8 ;  /* 0x000000e8ec04723c */ /* 0x048fec0000081008 */
        /* <DEDUP_REMOVED lines=28> */
[----:B------:R2:W-:Y:S04]  /*f6c60*/  STL.64 [R1+0x878], R10 ;  /* 0x0008780a01007387 */ /* 0x0005e80000100a00 */
[----:B------:R-:W-:Y:S04]  /*f6c70*/  LDS R5, [R247+UR10+0x18780] ;  /* 0x0187800af7057984 */ /* 0x000fe80008000800 */
[----:B------:R-:W-:Y:S04]  /*f6c80*/  LDS R7, [R247+UR10+0x1a780] ;  /* 0x01a7800af7077984 */ /* 0x000fe80008000800 */
[----:B------:R-:W-:Y:S04]  /*f6c90*/  LDS R4, [R3+UR10+0x18780] ;  /* 0x0187800a03047984 */ /* 0x000fe80008000800 */
[----:B------:R-:W1:Y:S01]  /*f6ca0*/  LDS R6, [R3+UR10+0x1a780] ;  /* 0x01a7800a03067984 */ /* 0x000e620008000800 */
[----:B--2---:R-:W-:Y:S06]  /*f6cb0*/  HMMA.1688.F32.TF32 R8, R236, R248, R52 ;  /* 0x000000f8ec08723c */ /* 0x004fec0000081034 */
[----:B------:R-:W-:-:S05]  /*f6cc0*/  IMAD.MOV.U32 R2, RZ, RZ, R249 ;  /* 0x000000ffff027224 */ /* 0x000fca00078e00f9 */
[----:B------:R-:W-:-:S12]  /*f6cd0*/  STL [R1+0x6f70], R2 ;  /* 0x006f700201007387 */ /* 0x000fd80000100800 */
[----:B------:R-:W-:Y:S04]  /*f6ce0*/  STL.64 [R1+0x850], R8 ;  /* 0x0008500801007387 */ /* 0x000fe80000100a00 */
[----:B------:R2:W-:Y:S04]  /*f6cf0*/  STL.64 [R1+0x858], R10 ;  /* 0x0008580a01007387 */ /* 0x0005e80000100a00 */
        /* <DEDUP_REMOVED lines=120> */
[----:B------:R-:W4:Y:S04]  /*f7480*/  LDL.LU.64 R248, [R1+0x1320] ;  /* 0x0013200001f87983 */ /* 0x000f280000300a00 */
[----:B------:R-:W2:Y:S04]  /*f7490*/  LDL.LU R226, [R1+0x1478] ;  /* 0x0014780001e27983 */ /* 0x000ea80000300800 */
[----:B------:R-:W2:Y:S04]  /*f74a0*/  LDL.LU R227, [R1+0x147c] ;  /* 0x00147c0001e37983 */ /* 0x000ea80000300800 */
[----:B------:R-:W3:Y:S04]  /*f74b0*/  LDL.64 R244, [R1+0x1340] ;  /* 0x0013400001f47983 */ /* 0x000ee80000100a00 */
        /* <DEDUP_REMOVED lines=28> */
[----:B----4-:R-:W-:Y:S06]  /*f7680*/  HMMA.1688.F32.TF32 R56, R236, R248, R56 ;  /* 0x000000f8ec38723c */ /* 0x010fec0000081038 */
[----:B------:R-:W-:-:S02]  /*f7690*/  IMAD.MOV.U32 R252, RZ, RZ, R248 ;  /* 0x000000fffffc7224 */ /* 0x000fc400078e00f8 */
[----:B------:R-:W-:-:S15]  /*f76a0*/  IMAD.MOV.U32 R0, RZ, RZ, R249 ;  /* 0x000000ffff007224 */ /* 0x000fde00078e00f9 */
[----:B------:R4:W-:Y:S04]  /*f76b0*/  STL.64 [R1+0x830], R56 ;  /* 0x0008303801007387 */ /* 0x0009e80000100a00 */
[----:B------:R-:W-:Y:S04]  /*f76c0*/  STL.64 [R1+0x838], R58 ;  /* 0x0008383a01007387 */ /* 0x000fe80000100a00 */
[----:B------:R-:W2:Y:S04]  /*f76d0*/  LDL.LU.64 R250, [R1+0x71c0] ;  /* 0x0071c00001fa7983 */ /* 0x000ea80000300a00 */
[----:B------:R-:W2:Y:S04]  /*f76e0*/  LDL.LU.64 R248, [R1+0x71b8] ;  /* 0x0071b80001f87983 */ /* 0x000ea80000300a00 */
[----:B----4-:R-:W4:Y:S04]  /*f76f0*/  LDL R56, [R1+0x1330] ;  /* 0x0013300001387983 */ /* 0x010f280000100800 */
[----:B------:R-:W4:Y:S01]  /*f7700*/  LDL R57, [R1+0x1334] ;  /* 0x0013340001397983 */ /* 0x000f220000100800 */
[----:B---3--:R-:W-:Y:S03]  /*f7710*/  HMMA.1688.F32.TF32 R60, R236, R244, R60 ;  /* 0x000000f4ec3c723c */ /* 0x008fe6000008103c */
[----:B------:R-:W3:Y:S03]  /*f7720*/  LDL.LU.64 R246, [R1+0x71b0] ;  /* 0x0071b00001f67983 */ /* 0x000ee60000300a00 */
[----:B------:R-:W-:-:S15]  /*f7730*/  IMAD.MOV.U32 R2, RZ, RZ, R245 ;  /* 0x000000ffff027224 */ /* 0x000fde00078e00f5 */
[----:B------:R-:W-:-:S02]  /*f7740*/  NOP ;  /* 0x0000000000007918 */ /* 0x000fc40000000000 */
[----:B------:R-:W-:Y:S04]  /*f7750*/  STL.64 [R1+0x820], R60 ;  /* 0x0008203c01007387 */ /* 0x000fe80000100a00 */
[----:B------:R1:W-:Y:S04]  /*f7760*/  STL.64 [R1+0x828], R62 ;  /* 0x0008283e01007387 */ /* 0x0003e80000100a00 */
[----:B------:R-:W3:Y:S01]  /*f7770*/  LDL.LU.64 R244, [R1+0x71a8] ;  /* 0x0071a80001f47983 */ /* 0x000ee20000300a00 */
        /* <DEDUP_REMOVED lines=17> */
[C---:B-1----:R-:W-:Y:S06]  /*f7890*/  HMMA.1688.F32.TF32 R60, R20.reuse, R210, R204 ;  /* 0x000000d2143c723c */ /* 0x042fec00000810cc */
[C---:B------:R-:W-:Y:S06]  /*f78a0*/  HMMA.1688.F32.TF32 R108, R20.reuse, R110, R24 ;  /* 0x0000006e146c723c */ /* 0x040fec0000081018 */
[----:B------:R-:W-:Y:S06]  /*f78b0*/  HMMA.1688.F32.TF32 R24, R20, R74, R76 ;  /* 0x0000004a1418723c */ /* 0x000fec000008104c */
[----:B----4-:R-:W-:Y:S01]  /*f78c0*/  HMMA.1688.F32.TF32 R56, R236, R56, R104 ;  /* 0x00000038ec38723c */ /* 0x010fe20000081068 */
[----:B------:R-:W-:Y:S01]  /*f78d0*/  MOV R155, R248 ;  /* 0x000000f8009b7202 */ /* 0x000fe20000000f00 */
[----:B---3--:R-:W-:-:S02]  /*f78e0*/  IMAD.MOV.U32 R151, RZ, RZ, R246 ;  /* 0x000000ffff977224 */ /* 0x008fc400078e00f6 */
[----:B------:R-:W-:Y:S02]  /*f78f0*/  IMAD.MOV.U32 R150, RZ, RZ, R247 ;  /* 0x000000ffff967224 */ /* 0x000fe400078e00f7 */
[----:B------:R-:W-:Y:S02]  /*f7900*/  IMAD.MOV.U32 R154, RZ, RZ, R249 ;  /* 0x000000ffff9a7224 */ /* 0x000fe400078e00f9 */
[----:B------:R-:W-:Y:S02]  /*f7910*/  IMAD.MOV.U32 R163, RZ, RZ, R250 ;  /* 0x000000ffffa37224 */ /* 0x000fe400078e00fa */
[----:B------:R-:W-:Y:S01]  /*f7920*/  IMAD.MOV.U32 R162, RZ, RZ, R251 ;  /* 0x000000ffffa27224 */ /* 0x000fe200078e00fb */
[----:B------:R-:W-:-:S12]  /*f7930*/  LDS R238, [R3+UR10+0x22780] ;  /* 0x0227800a03ee7984 */ /* 0x000fd80008000800 */
[----:B------:R-:W-:Y:S04]  /*f7940*/  STL.64 [R1+0x460], R56 ;  /* 0x0004603801007387 */ /* 0x000fe80000100a00 */
[----:B------:R1:W-:Y:S04]  /*f7950*/  STL.64 [R1+0x468], R58 ;  /* 0x0004683a01007387 */ /* 0x0003e80000100a00 */
[----:B------:R-:W2:Y:S04]  /*f7960*/  LDL.LU R184, [R1+0x100] ;  /* 0x0001000001b87983 */ /* 0x000ea80000300800 */
[----:B------:R-:W2:Y:S04]  /*f7970*/  LDL.LU R185, [R1+0x104] ;  /* 0x0001040001b97983 */ /* 0x000ea80000300800 */
[----:B------:R-:W3:Y:S04]  /*f7980*/  LDL.LU R186, [R1+0x108] ;  /* 0x0001080001ba7983 */ /* 0x000ee80000300800 */
[----:B------:R-:W3:Y:S04]  /*f7990*/  LDL.LU R187, [R1+0x10c] ;  /* 0x00010c0001bb7983 */ /* 0x000ee80000300800 */
[----:B------:R-:W4:Y:S04]  /*f79a0*/  LDL.LU R180, [R1+0xf0] ;  /* 0x0000f00001b47983 */ /* 0x000f280000300800 */
[----:B------:R-:W4:Y:S04]  /*f79b0*/  LDL.LU R181, [R1+0xf4] ;  /* 0x0000f40001b57983 */ /* 0x000f280000300800 */
[----:B------:R-:W3:Y:S04]  /*f79c0*/  LDL.LU R182, [R1+0xf8] ;  /* 0x0000f80001b67983 */ /* 0x000ee80000300800 */
[----:B------:R-:W3:Y:S04]  /*f79d0*/  LDL.LU R183, [R1+0xfc] ;  /* 0x0000fc0001b77983 */ /* 0x000ee80000300800 */
        /* <DEDUP_REMOVED lines=19> */
[----:B------:R-:W4:Y:S01]  /*f7b10*/  LDL.LU R141, [R1+0x64] ;  /* 0x00006400018d7983 */ /* 0x000f220000300800 */
[C---:B------:R-:W-:Y:S03]  /*f7b20*/  HMMA.1688.F32.TF32 R104, R20.reuse, R10, R12 ;  /* 0x0000000a1468723c */ /* 0x040fe6000008100c */
[----:B------:R-:W2:Y:S03]  /*f7b30*/  LDL.LU R114, [R1+0x1608] ;  /* 0x0016080001727983 */ /* 0x000ea60000300800 */
[----:B------:R-:W-:Y:S01]  /*f7b40*/  HMMA.1688.F32.TF32 R8, R20, R98, R68 ;  /* 0x000000621408723c */ /* 0x000fe20000081044 */
[----:B------:R-:W2:Y:S04]  /*f7b50*/  LDL.LU R115, [R1+0x160c] ;  /* 0x00160c0001737983 */ /* 0x000ea80000300800 */
        /* <DEDUP_REMOVED lines=12> */
[----:B------:R-:W4:Y:S01]  /*f7c20*/  LDL.LU R214, [R1+0x3678] ;  /* 0x0036780001d67983 */ /* 0x000f220000300800 */
[C---:B------:R-:W-:Y:S03]  /*f7c30*/  HMMA.1688.F32.TF32 R12, R20.reuse, R82, R84 ;  /* 0x00000052140c723c */ /* 0x040fe60000081054 */
        /* <DEDUP_REMOVED lines=12> */
[C---:B-1----:R-:W-:Y:S03]  /*f7d00*/  HMMA.1688.F32.TF32 R56, R20.reuse, R202, R196 ;  /* 0x000000ca1438723c */ /* 0x042fe600000810c4 */
        /* <DEDUP_REMOVED lines=17> */
[C---:B------:R-:W-:Y:S03]  /*f7e20*/  HMMA.1688.F32.TF32 R68, R20.reuse, R230, R220 ;  /* 0x000000e61444723c */ /* 0x040fe600000810dc */
[----:B------:R-:W2:Y:S04]  /*f7e30*/  LDL.LU R220, [R1+0x10] ;  /* 0x0000100001dc7983 */ /* 0x000ea80000300800 */
[----:B------:R-:W2:Y:S04]  /*f7e40*/  LDL.LU R221, [R1+0x14] ;  /* 0x0000140001dd7983 */ /* 0x000ea80000300800 */
[----:B------:R-:W2:Y:S04]  /*f7e50*/  LDL.LU R216, [R1] ;  /* 0x0000000001d87983 */ /* 0x000ea80000300800 */
        /* <DEDUP_REMOVED lines=41> */
[----:B------:R-:W3:Y:S04]  /*f80f0*/  LDL.LU.64 R248, [R1+0x7138] ;  /* 0x0071380001f87983 */ /* 0x000ee80000300a00 */
[----:B------:R-:W2:Y:S04]  /*f8100*/  LDL.LU R20, [R1+0x40] ;  /* 0x0000400001147983 */ /* 0x000ea80000300800 */
[----:B------:R-:W2:Y:S01]  /*f8110*/  LDL.LU R21, [R1+0x44] ;  /* 0x0000440001157983 */ /* 0x000ea20000300800 */
[C---:B------:R-:W-:Y:S06]  /*f8120*/  HMMA.1688.F32.TF32 R120, R4.reuse, R220, R120 ;  /* 0x000000dc0478723c */ /* 0x040fec0000081078 */
[C---:B------:R-:W-:Y:S01]  /*f8130*/  HMMA.1688.F32.TF32 R132, R4.reuse, R216, R132 ;  /* 0x000000d80484723c */ /* 0x040fe20000081084 */
[----:B------:R-:W4:Y:S04]  /*f8140*/  LDL.LU.64 R218, [R1+0x7130] ;  /* 0x0071300001da7983 */ /* 0x000f280000300a00 */
[----:B------:R-:W4:Y:S04]  /*f8150*/  LDL.LU.64 R216, [R1+0x7128] ;  /* 0x0071280001d87983 */ /* 0x000f280000300a00 */
[----:B------:R-:W4:Y:S04]  /*f8160*/  LDL.LU.64 R222, [R1+0x7120] ;  /* 0x0071200001de7983 */ /* 0x000f280000300a00 */
[----:B------:R-:W4:Y:S01]  /*f8170*/  LDL.LU.64 R220, [R1+0x7118] ;  /* 0x0071180001dc7983 */ /* 0x000f220000300a00 */
[C---:B------:R-:W-:Y:S03]  /*f8180*/  HMMA.1688.F32.TF32 R124, R4.reuse, R228, R124 ;  /* 0x000000e4047c723c */ /* 0x040fe6000008107c */
[----:B------:R1:W-:Y:S04]  /*f8190*/  STL.64 [R1+0x7100], R122 ;  /* 0x0071007a01007387 */ /* 0x0003e80000100a00 */
[----:B------:R-:W-:Y:S04]  /*f81a0*/  STL.64 [R1+0x70f8], R120 ;  /* 0x0070f87801007387 */ /* 0x000fe80000100a00 */
[----:B-1----:R-:W4:Y:S04]  /*f81b0*/  LDL.LU R122, [R1+0x8] ;  /* 0x00000800017a7983 */ /* 0x002f280000300800 */
[----:B------:R-:W4:Y:S04]  /*f81c0*/  LDL.LU R123, [R1+0xc] ;  /* 0x00000c00017b7983 */ /* 0x000f280000300800 */
[----:B------:R-:W4:Y:S04]  /*f81d0*/  LDL.LU.64 R230, [R1+0x7110] ;  /* 0x0071100001e67983 */ /* 0x000f280000300a00 */
[----:B------:R-:W4:Y:S01]  /*f81e0*/  LDL.LU.64 R228, [R1+0x7108] ;  /* 0x0071080001e47983 */ /* 0x000f220000300a00 */
[C---:B------:R-:W-:Y:S01]  /*f81f0*/  LOP3.LUT R239, R3.reuse, 0x20, RZ, 0x3c, !PT ;  /* 0x0000002003ef7812 */ /* 0x040fe200078e3cff */
        /* <DEDUP_REMOVED lines=21> */
[----:B------:R-:W-:Y:S04]  /*f8350*/  LDS R232, [R3+UR10+0x1c780] ;  /* 0x01c7800a03e87984 */ /* 0x000fe80008000800 */
[----:B------:R-:W-:Y:S04]  /*f8360*/  LDS R234, [R3+UR10+0x1e780] ;  /* 0x01e7800a03ea7984 */ /* 0x000fe80008000800 */
[----:B------:R-:W-:Y:S04]  /*f8370*/  LDS R233, [R239+UR10+0x1c780] ;  /* 0x01c7800aefe97984 */ /* 0x000fe80008000800 */
[----:B------:R-:W1:Y:S01]  /*f8380*/  LDS R235, [R239+UR10+0x1e780] ;  /* 0x01e7800aefeb7984 */ /* 0x000e620008000800 */
[C---:B---3--:R-:W-:Y:S06]  /*f8390*/  HMMA.1688.F32.TF32 R224, R4.reuse, R248, R224 ;  /* 0x000000f804e0723c */ /* 0x048fec00000810e0 */
        /* <DEDUP_REMOVED lines=8> */
[----:B------:R-:W2:Y:S05]  /*f8420*/  LDS R239, [R239+UR10+0x22780] ;  /* 0x0227800aefef7984 */ /* 0x000eaa0008000800 */
[----:B------:R-:W-:Y:S01]  /*f8430*/  HMMA.1688.F32.TF32 R52, R4, R228, R52 ;  /* 0x000000e40434723c */ /* 0x000fe20000081034 */
[----:B------:R-:W3:Y:S04]  /*f8440*/  LDL.LU R6, [R1+0x48] ;  /* 0x0000480001067983 */ /* 0x000ee80000300800 */
[----:B------:R-:W3:Y:S01]  /*f8450*/  LDL.LU R7, [R1+0x4c] ;  /* 0x00004c0001077983 */ /* 0x000ee20000300800 */
[C---:B-1----:R-:W-:Y:S03]  /*f8460*/  HMMA.1688.F32.TF32 R224, R232.reuse, R250, R224 ;  /* 0x000000fae8e0723c */ /* 0x042fe600000810e0 */
[----:B------:R-:W4:Y:S04]  /*f8470*/  LDL.LU R250, [R1+0x38] ;  /* 0x0000380001fa7983 */ /* 0x000f280000300800 */
[----:B------:R-:W4:Y:S01]  /*f8480*/  LDL.LU R251, [R1+0x3c] ;  /* 0x00003c0001fb7983 */ /* 0x000f220000300800 */
[C---:B------:R-:W-:Y:S03]  /*f8490*/  HMMA.1688.F32.TF32 R116, R232.reuse, R246, R116 ;  /* 0x000000f6e874723c */ /* 0x040fe60000081074 */
[----:B------:R-:W2:Y:S04]  /*f84a0*/  LDL.LU R246, [R1+0x28] ;  /* 0x0000280001f67983 */ /* 0x000ea80000300800 */
[----:B------:R-:W2:Y:S01]  /*f84b0*/  LDL.LU R247, [R1+0x2c] ;  /* 0x00002c0001f77983 */ /* 0x000ea20000300800 */
[C---:B------:R-:W-:Y:S06]  /*f84c0*/  HMMA.1688.F32.TF32 R132, R232.reuse, R122, R132 ;  /* 0x0000007ae884723c */ /* 0x040fec0000081084 */
[C---:B------:R-:W-:Y:S06]  /*f84d0*/  HMMA.1688.F32.TF32 R112, R232.reuse, R138, R112 ;  /* 0x0000008ae870723c */ /* 0x040fec0000081070 */
[C---:B------:R-:W-:Y:S06]  /*f84e0*/  HMMA.1688.F32.TF32 R36, R232.reuse, R178, R36 ;  /* 0x000000b2e824723c */ /* 0x040fec0000081024 */
[C---:B------:R-:W-:Y:S01]  /*f84f0*/  HMMA.1688.F32.TF32 R32, R232.reuse, R174, R32 ;  /* 0x000000aee820723c */ /* 0x040fe20000081020 */
[----:B------:R1:W-:Y:S04]  /*f8500*/  STL.64 [R1+0x70f0], R118 ;  /* 0x0070f07601007387 */ /* 0x0003e80000100a00 */
[----:B------:R-:W-:Y:S04]  /*f8510*/  STL.64 [R1+0x70e8], R116 ;  /* 0x0070e87401007387 */ /* 0x000fe80000100a00 */
[----:B-1----:R-:W3:Y:S04]  /*f8520*/  LDL.LU R118, [R1+0x18] ;  /* 0x0000180001767983 */ /* 0x002ee80000300800 */
[----:B------:R-:W3:Y:S04]  /*f8530*/  LDL.LU R119, [R1+0x1c] ;  /* 0x00001c0001777983 */ /* 0x000ee80000300800 */
[----:B------:R-:W3:Y:S04]  /*f8540*/  LDL.LU.64 R122, [R1+0x7100] ;  /* 0x00710000017a7983 */ /* 0x000ee80000300a00 */
[----:B------:R-:W3:Y:S04]  /*f8550*/  LDL.LU.64 R120, [R1+0x70f8] ;  /* 0x0070f80001787983 */ /* 0x000ee80000300a00 */
        /* <DEDUP_REMOVED lines=15> */
[C---:B------:R-:W-:Y:S03]  /*f8650*/  HMMA.1688.F32.TF32 R28, R232.reuse, R170, R28 ;  /* 0x000000aae81c723c */ /* 0x040fe6000008101c */
        /* <DEDUP_REMOVED lines=40> */
[----:B------:R-:W4:Y:S04]  /*f88e0*/  LDL.LU R250, [R1+0x328] ;  /* 0x0003280001fa7983 */ /* 0x000f280000300800 */
[----:B------:R-:W4:Y:S04]  /*f88f0*/  LDL.LU R251, [R1+0x32c] ;  /* 0x00032c0001fb7983 */ /* 0x000f280000300800 */
[----:B------:R-:W4:Y:S01]  /*f8900*/  LDL.LU R244, [R1+0x310] ;  /* 0x0003100001f47983 */ /* 0x000f220000300800 */
[C---:B--2---:R-:W-:Y:S03]  /*f8910*/  HMMA.1688.F32.TF32 R124, R232.reuse, R246, R124 ;  /* 0x000000f6e87c723c */ /* 0x044fe6000008107c */
[----:B------:R-:W4:Y:S04]  /*f8920*/  LDL.LU R245, [R1+0x314] ;  /* 0x0003140001f57983 */ /* 0x000f280000300800 */
[----:B------:R-:W2:Y:S04]  /*f8930*/  LDL.LU R246, [R1+0x318] ;  /* 0x0003180001f67983 */ /* 0x000ea80000300800 */
[----:B------:R-:W2:Y:S04]  /*f8940*/  LDL.LU R247, [R1+0x31c] ;  /* 0x00031c0001f77983 */ /* 0x000ea80000300800 */
[----:B------:R-:W4:Y:S04]  /*f8950*/  LDL.LU R228, [R1+0x300] ;  /* 0x0003000001e47983 */ /* 0x000f280000300800 */
        /* <DEDUP_REMOVED lines=37> */
[----:B------:R-:W4:Y:S04]  /*f8bb0*/  LDL.LU R116, [R1+0x1e0] ;  /* 0x0001e00001747983 */ /* 0x000f280000300800 */
[----:B------:R-:W4:Y:S04]  /*f8bc0*/  LDL.LU R117, [R1+0x1e4] ;  /* 0x0001e40001757983 */ /* 0x000f280000300800 */
[----:B------:R-:W2:Y:S01]  /*f8bd0*/  LDL.LU R148, [R1+0x250] ;  /* 0x0002500001947983 */ /* 0x000ea20000300800 */
[C---:B------:R-:W-:Y:S03]  /*f8be0*/  HMMA.1688.F32.TF32 R100, R232.reuse, R150, R100 ;  /* 0x00000096e864723c */ /* 0x040fe60000081064 */
[----:B------:R-:W2:Y:S04]  /*f8bf0*/  LDL.LU R149, [R1+0x254] ;  /* 0x0002540001957983 */ /* 0x000ea80000300800 */
[----:B------:R-:W2:Y:S04]  /*f8c00*/  LDL.LU R150, [R1+0x258] ;  /* 0x0002580001967983 */ /* 0x000ea80000300800 */
[----:B------:R-:W2:Y:S04]  /*f8c10*/  LDL.LU R151, [R1+0x25c] ;  /* 0x00025c0001977983 */ /* 0x000ea80000300800 */
[----:B------:R-:W2:Y:S04]  /*f8c20*/  LDL.LU R216, [R1+0x210] ;  /* 0x0002100001d87983 */ /* 0x000ea80000300800 */
[----:B------:R-:W2:Y:S04]  /*f8c30*/  LDL.LU R217, [R1+0x214] ;  /* 0x0002140001d97983 */ /* 0x000ea80000300800 */
[----:B------:R-:W2:Y:S01]  /*f8c40*/  LDL.LU R4, [R1+0x220] ;  /* 0x0002200001047983 */ /* 0x000ea20000300800 */
[C---:B---3--:R-:W-:Y:S06]  /*f8c50*/  HMMA.1688.F32.TF32 R120, R232.reuse, R118, R120 ;  /* 0x00000076e878723c */ /* 0x048fec0000081078 */
[C---:B------:R-:W-:Y:S06]  /*f8c60*/  HMMA.1688.F32.TF32 R20, R232.reuse, R6, R20 ;  /* 0x00000006e814723c */ /* 0x040fec0000081014 */
[C---:B------:R-:W-:Y:S06]  /*f8c70*/  HMMA.1688.F32.TF32 R92, R232.reuse, R158, R92 ;  /* 0x0000009ee85c723c */ /* 0x040fec000008105c */
[C---:B------:R-:W-:Y:S06]  /*f8c80*/  HMMA.1688.F32.TF32 R40, R232.reuse, R182, R40 ;  /* 0x000000b6e828723c */ /* 0x040fec0000081028 */
[C---:B------:R-:W-:Y:S06]  /*f8c90*/  HMMA.1688.F32.TF32 R56, R232.reuse, R222, R56 ;  /* 0x000000dee838723c */ /* 0x040fec0000081038 */
[C---:B------:R-:W-:Y:S06]  /*f8ca0*/  HMMA.1688.F32.TF32 R60, R232.reuse, R218, R60 ;  /* 0x000000dae83c723c */ /* 0x040fec000008103c */
[C---:B------:R-:W-:Y:S06]  /*f8cb0*/  HMMA.1688.F32.TF32 R76, R232.reuse, R202, R76 ;  /* 0x000000cae84c723c */ /* 0x040fec000008104c */
[----:B------:R-:W-:Y:S01]  /*f8cc0*/  HMMA.1688.F32.TF32 R96, R232, R18, R96 ;  /* 0x00000012e860723c */ /* 0x000fe20000081060 */
        /* <DEDUP_REMOVED lines=24> */
[C---:B----4-:R-:W-:Y:S03]  /*f8e50*/  HMMA.1688.F32.TF32 R224, R236.reuse, R116, R224 ;  /* 0x00000074ece0723c */ /* 0x050fe600000810e0 */
[----:B------:R-:W4:Y:S04]  /*f8e60*/  LDL.LU.64 R116, [R1+0x70e8] ;  /* 0x0070e80001747983 */ /* 0x000f280000300a00 */
[----:B------:R-:W4:Y:S01]  /*f8e70*/  LDL.LU.64 R134, [R1+0x70e0] ;  /* 0x0070e00001867983 */ /* 0x000f220000300a00 */
[----:B--2---:R-:W-:Y:S01]  /*f8e80*/  HMMA.1688.F32.TF32 R120, R236, R216, R120 ;  /* 0x000000d8ec78723c */ /* 0x004fe20000081078 */
[----:B------:R-:W-:-:S02]  /*f8e90*/  LOP3.LUT R219, R3, 0x20, RZ, 0x3c, !PT ;  /* 0x0000002003db7812 */ /* 0x000fc400078e3cff */
[----:B------:R-:W-:Y:S03]  /*f8ea0*/  LDS R6, [R3+UR10+0x26780] ;  /* 0x0267800a03067984 */ /* 0x000fe60008000800 */
[C---:B------:R-:W-:Y:S06]  /*f8eb0*/  HMMA.1688.F32.TF32 R128, R236.reuse, R144, R128 ;  /* 0x00000090ec80723c */ /* 0x040fec0000081080 */
[C---:B------:R-:W-:Y:S06]  /*f8ec0*/  HMMA.1688.F32.TF32 R20, R236.reuse, R140, R20 ;  /* 0x0000008cec14723c */ /* 0x040fec0000081014 */
[C---:B------:R-:W-:Y:S06]  /*f8ed0*/  HMMA.1688.F32.TF32 R108, R236.reuse, R148, R108 ;  /* 0x00000094ec6c723c */ /* 0x040fec000008106c */
[C---:B---3--:R-:W-:Y:S01]  /*f8ee0*/  HMMA.1688.F32.TF32 R124, R236.reuse, R4, R124 ;  /* 0x00000004ec7c723c */ /* 0x048fe2000008107c */
        /* <DEDUP_REMOVED lines=30> */
[----:B------:R-:W2:Y:S01]  /*f90d0*/  LDS R19, [R219+UR10+0x2a780] ;  /* 0x02a7800adb137984 */ /* 0x000ea20008000800 */
[----:B----4-:R-:W-:Y:S03]  /*f90e0*/  HMMA.1688.F32.TF32 R116, R236, R132, R116 ;  /* 0x00000084ec74723c */ /* 0x010fe60000081074 */
[----:B------:R-:W3:-:S15]  /*f90f0*/  LDL.LU.64 R132, [R1+0x70d8] ;  /* 0x0070d80001847983 */ /* 0x000ede0000300a00 */
[----:B------:R-:W-:-:S05]  /*f9100*/  NOP ;  /* 0x0000000000007918 */ /* 0x000fca0000000000 */
[----:B------:R-:W-:Y:S04]  /*f9110*/  STL.64 [R1+0x70d0], R118 ;  /* 0x0070d07601007387 */ /* 0x000fe80000100a00 */
[----:B------:R4:W-:Y:S04]  /*f9120*/  STL.64 [R1+0x70c8], R116 ;  /* 0x0070c87401007387 */ /* 0x0009e80000100a00 */
[----:B----4-:R-:W3:Y:S04]  /*f9130*/  LDL.LU R116, [R1+0x200] ;  /* 0x0002000001747983 */ /* 0x010ee80000300800 */
[----:B------:R-:W3:Y:S02]  /*f9140*/  LDL.LU R117, [R1+0x204] ;  /* 0x0002040001757983 */ /* 0x000ee40000300800 */
[----:B---3--:R-:W-:-:S15]  /*f9150*/  HMMA.1688.F32.TF32 R132, R236, R116, R132 ;  /* 0x00000074ec84723c */ /* 0x008fde0000081084 */
[----:B------:R-:W-:-:S08]  /*f9160*/  NOP ;  /* 0x0000000000007918 */ /* 0x000fd00000000000 */
[----:B------:R-:W-:Y:S04]  /*f9170*/  STL.64 [R1+0x70c0], R134 ;  /* 0x0070c08601007387 */ /* 0x000fe80000100a00 */
[----:B------:R-:W-:Y:S04]  /*f9180*/  STL.64 [R1+0x70b8], R132 ;  /* 0x0070b88401007387 */ /* 0x000fe80000100a00 */
[----:B------:R-:W-:Y:S04]  /*f9190*/  STL.64 [R1+0x70b0], R122 ;  /* 0x0070b07a01007387 */ /* 0x000fe80000100a00 */
[----:B------:R-:W-:Y:S04]  /*f91a0*/  STL.64 [R1+0x70a8], R120 ;  /* 0x0070a87801007387 */ /* 0x000fe80000100a00 */
[----:B------:R-:W-:Y:S04]  /*f91b0*/  STL.64 [R1+0x70a0], R126 ;  /* 0x0070a07e01007387 */ /* 0x000fe80000100a00 */
[----:B------:R-:W-:Y:S04]  /*f91c0*/  STL.64 [R1+0x7098], R124 ;  /* 0x0070987c01007387 */ /* 0x000fe80000100a00 */
[----:B------:R3:W-:Y:S04]  /*f91d0*/  STL.64 [R1+0x7090], R146 ;  /* 0x0070909201007387 */ /* 0x0007e80000100a00 */
[----:B---3--:R-:W3:Y:S04]  /*f91e0*/  LDL.LU R146, [R1+0x228] ;  /* 0x0002280001927983 */ /* 0x008ee80000300800 */
[----:B------:R-:W3:Y:S04]  /*f91f0*/  LDL.LU R147, [R1+0x22c] ;  /* 0x00022c0001937983 */ /* 0x000ee80000300800 */
[----:B------:R-:W4:Y:S04]  /*f9200*/  LDL.LU R126, [R1+0x218] ;  /* 0x00021800017e7983 */ /* 0x000f280000300800 */
[----:B------:R-:W4:Y:S04]  /*f9210*/  LDL.LU R127, [R1+0x21c] ;  /* 0x00021c00017f7983 */ /* 0x000f280000300800 */
[----:B------:R-:W2:Y:S04]  /*f9220*/  LDL.LU R122, [R1+0x208] ;  /* 0x00020800017a7983 */ /* 0x000ea80000300800 */
[----:B------:R-:W2:Y:S04]  /*f9230*/  LDL.LU R123, [R1+0x20c] ;  /* 0x00020c00017b7983 */ /* 0x000ea80000300800 */
[----:B------:R-:W3:Y:S04]  /*f9240*/  LDL.LU R134, [R1+0x1f8] ;  /* 0x0001f80001867983 */ /* 0x000ee80000300800 */
[----:B------:R-:W3:Y:S04]  /*f9250*/  LDL.LU R135, [R1+0x1fc] ;  /* 0x0001fc0001877983 */ /* 0x000ee80000300800 */
[----:B------:R-:W1:Y:S04]  /*f9260*/  LDL.LU R118, [R1+0x1e8] ;  /* 0x0001e80001767983 */ /* 0x000e680000300800 */
[----:B------:R-:W1:Y:S04]  /*f9270*/  LDL.LU R119, [R1+0x1ec] ;  /* 0x0001ec0001777983 */ /* 0x000e680000300800 */
[----:B------:R-:W4:Y:S04]  /*f9280*/  LDL.LU R238, [R1+0x268] ;  /* 0x0002680001ee7983 */ /* 0x000f280000300800 */
[----:B------:R-:W4:Y:S01]  /*f9290*/  LDL.LU R239, [R1+0x26c] ;  /* 0x00026c0001ef7983 */ /* 0x000f220000300800 */
[C---:B-1----:R-:W-:Y:S03]  /*f92a0*/  HMMA.1688.F32.TF32 R224, R4.reuse, R118, R224 ;  /* 0x0000007604e0723c */ /* 0x042fe600000810e0 */
        /* <DEDUP_REMOVED lines=32> */
[----:B------:R-:W2:Y:S04]  /*f94b0*/  LDL.LU R245, [R1+0x134] ;  /* 0x0001340001f57983 */ /* 0x000ea80000300800 */
[----:B------:R-:W4:Y:S04]  /*f94c0*/  LDL.LU R246, [R1+0x138] ;  /* 0x0001380001f67983 */ /* 0x000f280000300800 */
[----:B------:R-:W4:Y:S04]  /*f94d0*/  LDL.LU R247, [R1+0x13c] ;  /* 0x00013c0001f77983 */ /* 0x000f280000300800 */
[----:B------:R-:W3:Y:S04]  /*f94e0*/  LDL.LU R228, [R1+0x140] ;  /* 0x0001400001e47983 */ /* 0x000ee80000300800 */
[----:B------:R-:W3:Y:S04]  /*f94f0*/  LDL.LU R229, [R1+0x144] ;  /* 0x0001440001e57983 */ /* 0x000ee80000300800 */
[----:B------:R-:W4:Y:S04]  /*f9500*/  LDL.LU R230, [R1+0x148] ;  /* 0x0001480001e67983 */ /* 0x000f280000300800 */
[----:B------:R-:W4:Y:S04]  /*f9510*/  LDL.LU R231, [R1+0x14c] ;  /* 0x00014c0001e77983 */ /* 0x000f280000300800 */
        /* <DEDUP_REMOVED lines=30> */
[----:B------:R-:W2:Y:S04]  /*f9700*/  LDL.LU R180, [R1+0x3e0] ;  /* 0x0003e00001b47983 */ /* 0x000ea80000300800 */
[----:B------:R-:W2:Y:S04]  /*f9710*/  LDL.LU R181, [R1+0x3e4] ;  /* 0x0003e40001b57983 */ /* 0x000ea80000300800 */
[----:B------:R-:W4:Y:S01]  /*f9720*/  LDL.LU R236, [R1+0x1c0] ;  /* 0x0001c00001ec7983 */ /* 0x000f220000300800 */
[C---:B------:R-:W-:Y:S03]  /*f9730*/  HMMA.1688.F32.TF32 R104, R4.reuse, R238, R104 ;  /* 0x000000ee0468723c */ /* 0x040fe60000081068 */
        /* <DEDUP_REMOVED lines=19> */
[----:B------:R-:W4:Y:S01]  /*f9870*/  LDL.LU R251, [R1+0x12c] ;  /* 0x00012c0001fb7983 */ /* 0x000f220000300800 */
        /* <DEDUP_REMOVED lines=22> */
[C---:B------:R-:W-:Y:S01]  /*f99e0*/  HMMA.1688.F32.TF32 R64, R4.reuse, R242, R64 ;  /* 0x000000f20440723c */ /* 0x040fe20000081040 */
[----:B------:R-:W4:Y:S05]  /*f99f0*/  LDL.LU.64 R176, [R1+0x6ff0] ;  /* 0x006ff00001b07983 */ /* 0x000f2a0000300a00 */
[----:B------:R-:W-:Y:S01]  /*f9a00*/  HMMA.1688.F32.TF32 R112, R4, R138, R112 ;  /* 0x0000008a0470723c */ /* 0x000fe20000081070 */
[----:B------:R-:W4:Y:S04]  /*f9a10*/  LDL.LU R4, [R1+0x410] ;  /* 0x0004100001047983 */ /* 0x000f280000300800 */
[----:B------:R-:W4:Y:S04]  /*f9a20*/  LDL.LU R5, [R1+0x414] ;  /* 0x0004140001057983 */ /* 0x000f280000300800 */
[----:B------:R-:W4:Y:S04]  /*f9a30*/  LDL.LU R136, [R1+0x440] ;  /* 0x0004400001887983 */ /* 0x000f280000300800 */
[----:B------:R-:W4:Y:S04]  /*f9a40*/  LDL.LU R137, [R1+0x444] ;  /* 0x0004440001897983 */ /* 0x000f280000300800 */
[----:B------:R-:W4:Y:S04]  /*f9a50*/  LDL.LU.64 R182, [R1+0x6fe8] ;  /* 0x006fe80001b67983 */ /* 0x000f280000300a00 */
[----:B------:R-:W-:Y:S04]  /*f9a60*/  LDS R6, [R3+UR10+0x2e780] ;  /* 0x02e7800a03067984 */ /* 0x000fe80008000800 */
[----:B------:R-:W-:Y:S01]  /*f9a70*/  LDS R7, [R219+UR10+0x2e780] ;  /* 0x02e7800adb077984 */ /* 0x000fe20008000800 */
[C---:B---3--:R-:W-:Y:S06]  /*f9a80*/  HMMA.1688.F32.TF32 R116, R16.reuse, R184, R116 ;  /* 0x000000b81074723c */ /* 0x048fec0000081074 */
[C---:B--2---:R-:W-:Y:S01]  /*f9a90*/  HMMA.1688.F32.TF32 R224, R16.reuse, R180, R224 ;  /* 0x000000b410e0723c */ /* 0x044fe200000810e0 */
[----:B------:R-:W2:Y:S04]  /*f9aa0*/  LDL.LU.64 R180, [R1+0x6fe0] ;  /* 0x006fe00001b47983 */ /* 0x000ea80000300a00 */
[----:B------:R-:W3:Y:S04]  /*f9ab0*/  LDL.LU.64 R186, [R1+0x6fd8] ;  /* 0x006fd80001ba7983 */ /* 0x000ee80000300a00 */
[----:B------:R-:W2:Y:S08]  /*f9ac0*/  LDL.LU.64 R184, [R1+0x6fd0] ;  /* 0x006fd00001b87983 */ /* 0x000eb00000300a00 */
[----:B------:R-:W-:Y:S04]  /*f9ad0*/  STL.64 [R1+0x6fb8], R118 ;  /* 0x006fb87601007387 */ /* 0x000fe80000100a00 */
[----:B------:R1:W-:Y:S04]  /*f9ae0*/  STL.64 [R1+0x6fb0], R116 ;  /* 0x006fb07401007387 */ /* 0x0003e80000100a00 */
[----:B-1----:R-:W3:Y:S04]  /*f9af0*/  LDL.LU R116, [R1+0x400] ;  /* 0x0004000001747983 */ /* 0x002ee80000300800 */
[----:B------:R-:W3:Y:S01]  /*f9b00*/  LDL.LU R117, [R1+0x404] ;  /* 0x0004040001757983 */ /* 0x000ee20000300800 */
[C---:B----4-:R-:W-:Y:S03]  /*f9b10*/  HMMA.1688.F32.TF32 R132, R16.reuse, R240, R132 ;  /* 0x000000f01084723c */ /* 0x050fe60000081084 */
[----:B------:R-:W4:Y:S04]  /*f9b20*/  LDL.LU.64 R242, [R1+0x6fc8] ;  /* 0x006fc80001f27983 */ /* 0x000f280000300a00 */
[----:B------:R-:W2:Y:S01]  /*f9b30*/  LDL.LU.64 R240, [R1+0x6fc0] ;  /* 0x006fc00001f07983 */ /* 0x000ea20000300a00 */
[C---:B------:R-:W-:Y:S03]  /*f9b40*/  HMMA.1688.F32.TF32 R124, R16.reuse, R4, R124 ;  /* 0x00000004107c723c */ /* 0x040fe6000008107c */
[----:B------:R-:W-:Y:S04]  /*f9b50*/  LDS R4, [R3+UR10+0x2c780] ;  /* 0x02c7800a03047984 */ /* 0x000fe80008000800 */
[----:B------:R-:W1:Y:S08]  /*f9b60*/  LDS R5, [R219+UR10+0x2c780] ;  /* 0x02c7800adb057984 */ /* 0x000e700008000800 */
[----:B------:R-:W-:Y:S04]  /*f9b70*/  STL.64 [R1+0x6fa8], R134 ;  /* 0x006fa88601007387 */ /* 0x000fe80000100a00 */
[----:B------:R-:W-:Y:S01]  /*f9b80*/  STL.64 [R1+0x6fa0], R132 ;  /* 0x006fa08401007387 */ /* 0x000fe20000100a00 */
[----:B---3--:R-:W-:-:S15]  /*f9b90*/  HMMA.1688.F32.TF32 R120, R16, R116, R120 ;  /* 0x000000741078723c */ /* 0x008fde0000081078 */
[----:B------:R-:W-:-:S08]  /*f9ba0*/  NOP ;  /* 0x0000000000007918 */ /* 0x000fd00000000000 */
        /* <DEDUP_REMOVED lines=9> */
[----:B------:R-:W3:Y:S04]  /*f9c40*/  LDL.LU R122, [R1+0x3d8] ;  /* 0x0003d800017a7983 */ /* 0x000ee80000300800 */
[----:B------:R-:W3:Y:S04]  /*f9c50*/  LDL.LU R123, [R1+0x3dc] ;  /* 0x0003dc00017b7983 */ /* 0x000ee80000300800 */
[----:B------:R-:W4:Y:S04]  /*f9c60*/  LDL.LU R134, [R1+0x3f8] ;  /* 0x0003f80001867983 */ /* 0x000f280000300800 */
[----:B------:R-:W4:Y:S04]  /*f9c70*/  LDL.LU R135, [R1+0x3fc] ;  /* 0x0003fc0001877983 */ /* 0x000f280000300800 */
[----:B------:R-:W1:Y:S04]  /*f9c80*/  LDL.LU R118, [R1+0x3e8] ;  /* 0x0003e80001767983 */ /* 0x000e680000300800 */
[----:B------:R-:W1:Y:S01]  /*f9c90*/  LDL.LU R119, [R1+0x3ec] ;  /* 0x0003ec0001777983 */ /* 0x000e620000300800 */
        /* <DEDUP_REMOVED lines=27> */
[----:B------:R-:W2:Y:S04]  /*f9e50*/  LDL.LU R18, [R1+0x448] ;  /* 0x0004480001127983 */ /* 0x000ea80000300800 */
[----:B------:R-:W2:Y:S01]  /*f9e60*/  LDL.LU R19, [R1+0x44c] ;  /* 0x00044c0001137983 */ /* 0x000ea20000300800 */
[C---:B-1----:R-:W-:Y:S03]  /*f9e70*/  HMMA.1688.F32.TF32 R224, R4.reuse, R118, R224 ;  /* 0x0000007604e0723c */ /* 0x042fe600000810e0 */
[----:B------:R-:W4:Y:S04]  /*f9e80*/  LDL.LU.64 R118, [R1+0x6fb8] ;  /* 0x006fb80001767983 */ /* 0x000f280000300a00 */
[----:B------:R-:W4:Y:S01]  /*f9e90*/  LDL.LU.64 R116, [R1+0x6fb0] ;  /* 0x006fb00001747983 */ /* 0x000f220000300a00 */
[C---:B------:R-:W-:Y:S03]  /*f9ea0*/  HMMA.1688.F32.TF32 R20, R4.reuse, R214, R20 ;  /* 0x000000d60414723c */ /* 0x040fe60000081014 */
[----:B------:R-:W-:Y:S04]  /*f9eb0*/  LDS R88, [R3+UR10+0x30780] ;  /* 0x0307800a03587984 */ /* 0x000fe80008000800 */
[----:B------:R-:W-:Y:S04]  /*f9ec0*/  LDS R90, [R3+UR10+0x32780] ;  /* 0x0327800a035a7984 */ /* 0x000fe80008000800 */
[----:B------:R-:W-:Y:S04]  /*f9ed0*/  LDS R89, [R219+UR10+0x30780] ;  /* 0x0307800adb597984 */ /* 0x000fe80008000800 */
[----:B------:R-:W1:Y:S01]  /*f9ee0*/  LDS R91, [R219+UR10+0x32780] ;  /* 0x0327800adb5b7984 */ /* 0x000e620008000800 */
[C---:B----4-:R-:W-:Y:S03]  /*f9ef0*/  HMMA.1688.F32.TF32 R116, R4.reuse, R134, R116 ;  /* 0x000000860474723c */ /* 0x050fe60000081074 */
[----:B------:R-:W3:Y:S04]  /*f9f00*/  LDL.LU.64 R134, [R1+0x6fa8] ;  /* 0x006fa80001867983 */ /* 0x000ee80000300a00 */
[----:B------:R-:W3:Y:S02]  /*f9f10*/  LDL.LU.64 R132, [R1+0x6fa0] ;  /* 0x006fa00001847983 */ /* 0x000ee40000300a00 */
[C---:B---3--:R-:W-:Y:S02]  /*f9f20*/  HMMA.1688.F32.TF32 R132, R4.reuse, R122, R132 ;  /* 0x0000007a0484723c */ /* 0x048fe40000081084 */
[----:B------:R-:W3:Y:S04]  /*f9f30*/  LDL.LU.64 R122, [R1+0x6f98] ;  /* 0x006f9800017a7983 */ /* 0x000ee80000300a00 */
[----:B------:R-:W3:Y:S02]  /*f9f40*/  LDL.LU.64 R120, [R1+0x6f90] ;  /* 0x006f900001787983 */ /* 0x000ee40000300a00 */
[C---:B---3--:R-:W-:Y:S02]  /*f9f50*/  HMMA.1688.F32.TF32 R120, R4.reuse, R126, R120 ;  /* 0x0000007e0478723c */ /* 0x048fe40000081078 */
[----:B------:R-:W3:Y:S04]  /*f9f60*/  LDL.LU.64 R126, [R1+0x6f88] ;  /* 0x006f8800017e7983 */ /* 0x000ee80000300a00 */
[----:B------:R-:W3:Y:S02]  /*f9f70*/  LDL.LU.64 R124, [R1+0x6f80] ;  /* 0x006f8000017c7983 */ /* 0x000ee40000300a00 */
[C---:B---3--:R-:W-:Y:S02]  /*f9f80*/  HMMA.1688.F32.TF32 R124, R4.reuse, R198, R124 ;  /* 0x000000c6047c723c */ /* 0x048fe4000008107c */
[----:B------:R-:W3:Y:S04]  /*f9f90*/  LDL.LU.64 R198, [R1+0x6f78] ;  /* 0x006f780001c67983 */ /* 0x000ee80000300a00 */
[----:B------:R-:W1:Y:S04]  /*f9fa0*/  LDL.LU.64 R212, [R1+0x1250] ;  /* 0x0012500001d47983 */ /* 0x000e680000300a00 */
[----:B------:R-:W4:Y:S04]  /*f9fb0*/  LDL.64 R214, [R1+0x1258] ;  /* 0x0012580001d67983 */ /* 0x000f280000100a00 */
[----:B------:R-:W4:Y:S01]  /*f9fc0*/  LDL.LU.64 R196, [R1+0x1240] ;  /* 0x0012400001c47983 */ /* 0x000f220000300a00 */
[C---:B------:R-:W-:Y:S06]  /*f9fd0*/  HMMA.1688.F32.TF32 R96, R4.reuse, R142, R96 ;  /* 0x0000008e0460723c */ /* 0x040fec0000081060 */
[C---:B--2---:R-:W-:Y:S06]  /*f9fe0*/  HMMA.1688.F32.TF32 R108, R4.reuse, R18, R108 ;  /* 0x00000012046c723c */ /* 0x044fec000008106c */
[C---:B------:R-:W-:Y:S06]  /*f9ff0*/  HMMA.1688.F32.TF32 R100, R4.reuse, R206, R100 ;  /* 0x000000ce0464723c */ /* 0x040fec0000081064 */
[----:B---3--:R-:W-:Y:S01]  /*fa000*/  HMMA.1688.F32.TF32 R128, R4, R198, R128 ;  /* 0x000000c60480723c */ /* 0x008fe20000081080 */
[----:B------:R-:W2:Y:S04]  /*fa010*/  LDL.64 R198, [R1+0x1248] ;  /* 0x0012480001c67983 */ /* 0x000ea80000100a00 */
[----:B------:R-:W3:Y:S01]  /*fa020*/  LDL.LU.64 R204, [R1+0x1230] ;  /* 0x0012300001cc7983 */ /* 0x000ee20000300a00 */
[C---:B-1----:R-:W-:Y:S06]  /*fa030*/  HMMA.1688.F32.TF32 R140, R88.reuse, R212, R224 ;  /* 0x000000d4588c723c */ /* 0x042fec00000810e0 */
[----:B----4-:R-:W-:Y:S01]  /*fa040*/  HMMA.1688.F32.TF32 R16, R88, R196, R116 ;  /* 0x000000c45810723c */ /* 0x010fe20000081074 */
[----:B------:R-:W4:Y:S05]  /*fa050*/  LDL.64 R206, [R1+0x1238] ;  /* 0x0012380001ce7983 */ /* 0x000f2a0000100a00 */
[C---:B------:R-:W-:Y:S01]  /*fa060*/  HMMA.1688.F32.TF32 R36, R4.reuse, R230, R36 ;  /* 0x000000e60424723c */ /* 0x040fe20000081024 */
[----:B------:R-:W2:Y:S04]  /*fa070*/  LDL.LU.64 R228, [R1+0x1220] ;  /* 0x0012200001e47983 */ /* 0x000ea80000300a00 */
[----:B------:R-:W4:Y:S06]  /*fa080*/  LDL.64 R230, [R1+0x1228] ;  /* 0x0012280001e67983 */ /* 0x000f2c0000100a00 */
[----:B------:R-:W-:Y:S04]  /*fa090*/  STL.64 [R1+0x2d90], R140 ;  /* 0x002d908c01007387 */ /* 0x000fe80000100a00 */
[----:B------:R-:W-:Y:S04]  /*fa0a0*/  STL.64 [R1+0x2d98], R142 ;  /* 0x002d988e01007387 */ /* 0x000fe80000100a00 */
[----:B------:R-:W-:Y:S04]  /*fa0b0*/  STL.64 [R1+0x2d80], R16 ;  /* 0x002d801001007387 */ /* 0x000fe80000100a00 */
[----:B------:R3:W-:Y:S04]  /*fa0c0*/  STL.64 [R1+0x2d88], R18 ;  /* 0x002d881201007387 */ /* 0x0007e80000100a00 */
[----:B------:R-:W4:Y:S01]  /*fa0d0*/  LDL.LU R240, [R1+0x1340] ;  /* 0x0013400001f07983 */ /* 0x000f220000300800 */
[----:B------:R-:W-:Y:S01]  /*fa0e0*/  IMAD.MOV.U32 R241, RZ, RZ, R2 ;  /* 0x000000fffff17224 */ /* 0x000fe200078e0002 */
[----:B------:R-:W-:Y:S06]  /*fa0f0*/  HMMA.1688.F32.TF32 R48, R4, R242, R48 ;  /* 0x000000f20430723c */ /* 0x000fec0000081030 */
[----:B---3--:R-:W-:-:S15]  /*fa100*/  HMMA.1688.F32.TF32 R16, R88, R204, R132 ;  /* 0x000000cc5810723c */ /* 0x008fde0000081084 */
[----:B------:R-:W-:-:S08]  /*fa110*/  NOP ;  /* 0x0000000000007918 */ /* 0x000fd00000000000 */
[----:B------:R-:W-:Y:S04]  /*fa120*/  STL.64 [R1+0x2d70], R16 ;  /* 0x002d701001007387 */ /* 0x000fe80000100a00 */
[----:B------:R-:W-:Y:S04]  /*fa130*/  STL.64 [R1+0x2d78], R18 ;  /* 0x002d781201007387 */ /* 0x000fe80000100a00 */
[----:B------:R-:W3:Y:S04]  /*fa140*/  LDL.LU R2, [R1+0x6f70] ;  /* 0x006f700001027983 */ /* 0x000ee80000300800 */
[----:B------:R-:W4:Y:S04]  /*fa150*/  LDL R242, [R1+0x1348] ;  /* 0x0013480001f27983 */ /* 0x000f280000100800 */
[----:B------:R-:W4:Y:S04]  /*fa160*/  LDL R243, [R1+0x134c] ;  /* 0x00134c0001f37983 */ /* 0x000f280000100800 */
[----:B------:R-:W4:Y:S01]  /*fa170*/  LDL.LU.64 R160, [R1+0x1270] ;  /* 0x0012700001a07983 */ /* 0x000f220000300a00 */
[C---:B------:R-:W-:Y:S03]  /*fa180*/  HMMA.1688.F32.TF32 R76, R4.reuse, R162, R76 ;  /* 0x000000a2044c723c */ /* 0x040fe6000008104c */
[----:B------:R-:W4:Y:S04]  /*fa190*/  LDL.64 R162, [R1+0x1278] ;  /* 0x0012780001a27983 */ /* 0x000f280000100a00 */
[----:B------:R-:W4:Y:S01]  /*fa1a0*/  LDL.LU.64 R172, [R1+0x1210] ;  /* 0x0012100001ac7983 */ /* 0x000f220000300a00 */
[C---:B------:R-:W-:Y:S03]  /*fa1b0*/  HMMA.1688.F32.TF32 R64, R4.reuse, R174, R64 ;  /* 0x000000ae0440723c */ /* 0x040fe60000081040 */
[----:B------:R-:W4:Y:S03]  /*fa1c0*/  LDL.64 R174, [R1+0x1218] ;  /* 0x0012180001ae7983 */ /* 0x000f260000100a00 */
[C---:B------:R-:W-:Y:S01]  /*fa1d0*/  HMMA.1688.F32.TF32 R136, R4.reuse, R150, R136 ;  /* 0x000000960488723c */ /* 0x040fe20000081088 */
[----:B------:R-:W4:Y:S04]  /*fa1e0*/  LDL.LU.64 R148, [R1+0x1200] ;  /* 0x0012000001947983 */ /* 0x000f280000300a00 */
[----:B------:R-:W4:Y:S01]  /*fa1f0*/  LDL.64 R150, [R1+0x1208] ;  /* 0x0012080001967983 */ /* 0x000f220000100a00 */
[C---:B------:R-:W-:Y:S03]  /*fa200*/  HMMA.1688.F32.TF32 R80, R4.reuse, R158, R80 ;  /* 0x0000009e0450723c */ /* 0x040fe60000081050 */
        /* <DEDUP_REMOVED lines=28> */
[----:B------:R-:W4:Y:S04]  /*fa3d0*/  LDL.64 R186, [R1+0x1288] ;  /* 0x0012880001ba7983 */ /* 0x000f280000100a00 */
[----:B------:R-:W4:Y:S01]  /*fa3e0*/  LDL.LU R248, [R1+0x1310] ;  /* 0x0013100001f87983 */ /* 0x000f220000300800 */
[C---:B------:R-:W-:Y:S06]  /*fa3f0*/  HMMA.1688.F32.TF32 R44, R4.reuse, R250, R44 ;  /* 0x000000fa042c723c */ /* 0x040fec000008102c */
[C---:B------:R-:W-:Y:S06]  /*fa400*/  HMMA.1688.F32.TF32 R8, R4.reuse, R234, R8 ;  /* 0x000000ea0408723c */ /* 0x040fec0000081008 */
[----:B------:R-:W-:Y:S01]  /*fa410*/  HMMA.1688.F32.TF32 R12, R4, R194, R12 ;  /* 0x000000c2040c723c */ /* 0x000fe2000008100c */
[----:B------:R-:W-:-:S02]  /*fa420*/  IMAD.MOV.U32 R244, RZ, RZ, R252 ;  /* 0x000000fffff47224 */ /* 0x000fc400078e00fc */
[----:B------:R-:W-:-:S03]  /*fa430*/  IMAD.MOV.U32 R245, RZ, RZ, R0 ;  /* 0x000000fffff57224 */ /* 0x000fc600078e0000 */
[----:B--2---:R-:W-:Y:S06]  /*fa440*/  HMMA.1688.F32.TF32 R120, R88, R228, R120 ;  /* 0x000000e45878723c */ /* 0x004fec0000081078 */
[C---:B------:R-:W-:Y:S06]  /*fa450*/  HMMA.1688.F32.TF32 R40, R4.reuse, R246, R40 ;  /* 0x000000f60428723c */ /* 0x040fec0000081028 */
[C---:B------:R-:W-:Y:S06]  /*fa460*/  HMMA.1688.F32.TF32 R68, R4.reuse, R170, R68 ;  /* 0x000000aa0444723c */ /* 0x040fec0000081044 */
[C---:B------:R-:W-:Y:S06]  /*fa470*/  HMMA.1688.F32.TF32 R84, R4.reuse, R154, R84 ;  /* 0x0000009a0454723c */ /* 0x040fec0000081054 */
[----:B------:R-:W-:Y:S01]  /*fa480*/  HMMA.1688.F32.TF32 R112, R4, R146, R112 ;  /* 0x000000920470723c */ /* 0x000fe20000081070 */
[----:B------:R-:W-:Y:S04]  /*fa490*/  LDS R4, [R3+UR10+0x34380] ;  /* 0x0343800a03047984 */ /* 0x000fe80008000800 */
[----:B------:R-:W-:Y:S04]  /*fa4a0*/  LDS R6, [R3+UR10+0x36380] ;  /* 0x0363800a03067984 */ /* 0x000fe80008000800 */
[----:B------:R-:W-:Y:S04]  /*fa4b0*/  LDS R5, [R219+UR10+0x34380] ;  /* 0x0343800adb057984 */ /* 0x000fe80008000800 */
[----:B------:R-:W1:Y:S04]  /*fa4c0*/  LDS R7, [R219+UR10+0x36380] ;  /* 0x0363800adb077984 */ /* 0x000e680008000800 */
[----:B------:R-:W-:Y:S04]  /*fa4d0*/  LDS R16, [R3+UR10+0x34400] ;  /* 0x0344000a03107984 */ /* 0x000fe80008000800 */
[----:B------:R-:W-:Y:S04]  /*fa4e0*/  LDS R18, [R3+UR10+0x36400] ;  /* 0x0364000a03127984 */ /* 0x000fe80008000800 */
[----:B------:R-:W-:Y:S04]  /*fa4f0*/  LDS R17, [R219+UR10+0x34400] ;  /* 0x0344000adb117984 */ /* 0x000fe80008000800 */
[----:B------:R-:W2:Y:S01]  /*fa500*/  LDS R19, [R219+UR10+0x36400] ;  /* 0x0364000adb137984 */ /* 0x000ea20008000800 */
[----:B---3--:R-:W-:-:S03]  /*fa510*/  IMAD.MOV.U32 R249, RZ, RZ, R2 ;  /* 0x000000fffff97224 */ /* 0x008fc600078e0002 */
[----:B------:R-:W3:Y:S04]  /*fa520*/  LDL.LU R2, [R1+0x6f6c] ;  /* 0x006f6c0001027983 */ /* 0x000ee80000300800 */
[----:B------:R-:W2:Y:S04]  /*fa530*/  LDL R250, [R1+0x1318] ;  /* 0x0013180001fa7983 */ /* 0x000ea80000100800 */
[----:B------:R-:W2:Y:S04]  /*fa540*/  LDL R251, [R1+0x131c] ;  /* 0x00131c0001fb7983 */ /* 0x000ea80000100800 */
[----:B------:R-:W2:Y:S04]  /*fa550*/  LDL.LU.64 R132, [R1+0x12c0] ;  /* 0x0012c00001847983 */ /* 0x000ea80000300a00 */
[----:B------:R-:W2:Y:S04]  /*fa560*/  LDL.64 R134, [R1+0x12c8] ;  /* 0x0012c80001867983 */ /* 0x000ea80000100a00 */
[----:B------:R-:W2:Y:S04]  /*fa570*/  LDL.LU.64 R224, [R1+0x12d0] ;  /* 0x0012d00001e07983 */ /* 0x000ea80000300a00 */
[----:B------:R-:W2:Y:S04]  /*fa580*/  LDL.64 R226, [R1+0x12d8] ;  /* 0x0012d80001e27983 */ /* 0x000ea80000100a00 */
[----:B------:R-:W2:Y:S04]  /*fa590*/  LDL.LU.64 R232, [R1+0x12e0] ;  /* 0x0012e00001e87983 */ /* 0x000ea80000300a00 */
[----:B------:R-:W2:Y:S04]  /*fa5a0*/  LDL.64 R234, [R1+0x12e8] ;  /* 0x0012e80001ea7983 */ /* 0x000ea80000100a00 */
[----:B------:R-:W2:Y:S04]  /*fa5b0*/  LDL.LU.64 R192, [R1+0x12f0] ;  /* 0x0012f00001c07983 */ /* 0x000ea80000300a00 */
[----:B------:R-:W2:Y:S04]  /*fa5c0*/  LDL.64 R194, [R1+0x12f8] ;  /* 0x0012f80001c27983 */ /* 0x000ea80000100a00 */
[----:B------:R-:W2:Y:S04]  /*fa5d0*/  LDL.LU R252, [R1+0x6f68] ;  /* 0x006f680001fc7983 */ /* 0x000ea80000300800 */
[----:B------:R-:W2:Y:S01]  /*fa5e0*/  LDL.LU R0, [R1+0x6f64] ;  /* 0x006f640001007983 */ /* 0x000ea20000300800 */
[C---:B----4-:R-:W-:Y:S03]  /*fa5f0*/  HMMA.1688.F32.TF32 R116, R88.reuse, R160, R124 ;  /* 0x000000a05874723c */ /* 0x050fe6000008107c */
[----:B------:R-:W4:Y:S04]  /*fa600*/  LDL R246, [R1+0x1328] ;  /* 0x0013280001f67983 */ /* 0x000f280000100800 */
[----:B------:R-:W4:Y:S04]  /*fa610*/  LDL R247, [R1+0x132c] ;  /* 0x00132c0001f77983 */ /* 0x000f280000100800 */
[----:B------:R-:W4:Y:S04]  /*fa620*/  LDL.LU.64 R168, [R1+0x1300] ;  /* 0x0013000001a87983 */ /* 0x000f280000300a00 */
[----:B------:R-:W4:Y:S04]  /*fa630*/  LDL.64 R170, [R1+0x1308] ;  /* 0x0013080001aa7983 */ /* 0x000f280000100a00 */
[----:B------:R-:W4:Y:S04]  /*fa640*/  LDL.LU.64 R124, [R1+0x12b0] ;  /* 0x0012b000017c7983 */ /* 0x000f280000300a00 */
[----:B------:R-:W-:Y:S04]  /*fa650*/  STL.64 [R1+0x2e70], R120 ;  /* 0x002e707801007387 */ /* 0x000fe80000100a00 */
[----:B------:R-:W-:Y:S04]  /*fa660*/  STL.64 [R1+0x2e78], R122 ;  /* 0x002e787a01007387 */ /* 0x000fe80000100a00 */
[----:B------:R-:W4:Y:S04]  /*fa670*/  LDL.64 R126, [R1+0x12b8] ;  /* 0x0012b800017e7983 */ /* 0x000f280000100a00 */
[----:B------:R-:W-:Y:S04]  /*fa680*/  STL.64 [R1+0x2e80], R116 ;  /* 0x002e807401007387 */ /* 0x000fe80000100a00 */
[----:B------:R1:W-:Y:S02]  /*fa690*/  STL.64 [R1+0x2e88], R118 ;  /* 0x002e887601007387 */ /* 0x0003e40000100a00 */
[----:B-1----:R-:W-:Y:S02]  /*fa6a0*/  HMMA.1688.F32.TF32 R116, R88, R172, R128 ;  /* 0x000000ac5874723c */ /* 0x002fe40000081080 */
[----:B------:R-:W4:Y:S04]  /*fa6b0*/  LDL.LU.64 R128, [R1+0x1330] ;  /* 0x0013300001807983 */ /* 0x000f280000300a00 */
[----:B------:R-:W4:-:S15]  /*fa6c0*/  LDL.64 R130, [R1+0x1338] ;  /* 0x0013380001827983 */ /* 0x000f1e0000100a00 */
[----:B------:R-:W-:-:S02]  /*fa6d0*/  NOP ;  /* 0x0000000000007918 */ /* 0x000fc40000000000 */
[----:B------:R-:W-:Y:S04]  /*fa6e0*/  STL.64 [R1+0x2d60], R116 ;  /* 0x002d607401007387 */ /* 0x000fe80000100a00 */
[----:B------:R1:W-:Y:S02]  /*fa6f0*/  STL.64 [R1+0x2d68], R118 ;  /* 0x002d687601007387 */ /* 0x0003e40000100a00 */
[----:B-1----:R-:W-:Y:S01]  /*fa700*/  HMMA.1688.F32.TF32 R116, R88, R148, R20 ;  /* 0x000000945874723c */ /* 0x002fe20000081014 */
[----:B---3--:R-:W-:-:S06]  /*fa710*/  MOV R120, R2 ;  /* 0x0000000200787202 */ /* 0x008fcc0000000f00 */
[----:B--2---:R-:W-:Y:S02]  /*fa720*/  IMAD.MOV.U32 R20, RZ, RZ, R0 ;  /* 0x000000ffff147224 */ /* 0x004fe400078e0000 */
[----:B------:R-:W2:-:S14]  /*fa730*/  LDL.LU R0, [R1+0x6f60] ;  /* 0x006f600001007983 */ /* 0x000e9c0000300800 */
[----:B------:R-:W-:Y:S04]  /*fa740*/  STL.64 [R1+0x2d50], R116 ;  /* 0x002d507401007387 */ /* 0x000fe80000100a00 */
[----:B------:R-:W-:Y:S01]  /*fa750*/  STL.64 [R1+0x2d58], R118 ;  /* 0x002d587601007387 */ /* 0x000fe20000100a00 */
[----:B------:R-:W-:-:S03]  /*fa760*/  IMAD.MOV.U32 R21, RZ, RZ, R252 ;  /* 0x000000ffff157224 */ /* 0x000fc600078e00fc */
[----:B------:R-:W3:Y:S04]  /*fa770*/  LDL.LU R252, [R1+0x6f5c] ;  /* 0x006f5c0001fc7983 */ /* 0x000ee80000300800 */
[----:B------:R-:W4:Y:S01]  /*fa780*/  LDL.LU R2, [R1+0x6f58] ;  /* 0x006f580001027983 */ /* 0x000f220000300800 */
[C---:B------:R-:W-:Y:S06]  /*fa790*/  HMMA.1688.F32.TF32 R108, R88.reuse, R156, R108 ;  /* 0x0000009c586c723c */ /* 0x040fec000008106c */
[----:B------:R-:W-:-:S15]  /*fa7a0*/  HMMA.1688.F32.TF32 R104, R88, R188, R104 ;  /* 0x000000bc5868723c */ /* 0x000fde0000081068 */
[----:B------:R-:W-:-:S02]  /*fa7b0*/  NOP ;  /* 0x0000000000007918 */ /* 0x000fc40000000000 */
[----:B------:R-:W-:Y:S04]  /*fa7c0*/  STL.64 [R1+0x2d40], R108 ;  /* 0x002d406c01007387 */ /* 0x000fe80000100a00 */
[----:B------:R1:W-:Y:S04]  /*fa7d0*/  STL.64 [R1+0x2d48], R110 ;  /* 0x002d486e01007387 */ /* 0x0003e80000100a00 */
[----:B------:R-:W4:Y:S04]  /*fa7e0*/  LDL.LU R121, [R1+0x1164] ;  /* 0x0011640001797983 */ /* 0x000f280000300800 */
[----:B------:R-:W4:Y:S04]  /*fa7f0*/  LDL.LU R152, [R1+0x1850] ;  /* 0x0018500001987983 */ /* 0x000f280000300800 */
[----:B------:R1:W-:Y:S04]  /*fa800*/  STL.64 [R1+0x2d30], R104 ;  /* 0x002d306801007387 */ /* 0x0003e80000100a00 */
[----:B------:R1:W-:Y:S01]  /*fa810*/  STL.64 [R1+0x2d38], R106 ;  /* 0x002d386a01007387 */ /* 0x0003e20000100a00 */
[----:B--2---:R-:W-:-:S02]  /*fa820*/  IMAD.MOV.U32 R154, RZ, RZ, R0 ;  /* 0x000000ffff9a7224 */ /* 0x004fc400078e0000 */
[----:B---3--:R-:W-:Y:S02]  /*fa830*/  IMAD.MOV.U32 R153, RZ, RZ, R252 ;  /* 0x000000ffff997224 */ /* 0x008fe400078e00fc */
[----:B----4-:R-:W-:Y:S01]  /*fa840*/  IMAD.MOV.U32 R155, RZ, RZ, R2 ;  /* 0x000000ffff9b7224 */ /* 0x010fe200078e0002 */
[----:B------:R-:W2:Y:S04]  /*fa850*/  LDL.LU R252, [R1+0x6f54] ;  /* 0x006f540001fc7983 */ /* 0x000ea80000300800 */
[----:B------:R-:W3:Y:S04]  /*fa860*/  LDL.LU R0, [R1+0x6f50] ;  /* 0x006f500001007983 */ /* 0x000ee80000300800 */
[----:B------:R-:W4:Y:S01]  /*fa870*/  LDL.LU R2, [R1+0x6f4c] ;  /* 0x006f4c0001027983 */ /* 0x000f220000300800 */
[C---:B-1----:R-:W-:Y:S06]  /*fa880*/  HMMA.1688.F32.TF32 R108, R88.reuse, R164, R100 ;  /* 0x000000a4586c723c */ /* 0x042fec0000081064 */
[C---:B------:R-:W-:Y:S06]  /*fa890*/  HMMA.1688.F32.TF32 R100, R88.reuse, R208, R8 ;  /* 0x000000d05864723c */ /* 0x040fec0000081008 */
[C---:B------:R-:W-:Y:S06]  /*fa8a0*/  HMMA.1688.F32.TF32 R92, R88.reuse, R180, R92 ;  /* 0x000000b4585c723c */ /* 0x040fec000008105c */
[C---:B------:R-:W-:Y:S01]  /*fa8b0*/  HMMA.1688.F32.TF32 R12, R88.reuse, R200, R12 ;  /* 0x000000c8580c723c */ /* 0x040fe2000008100c */
[----:B------:R-:W2:Y:S05]  /*fa8c0*/  LDL.LU R140, [R1+0x1860] ;  /* 0x00186000018c7983 */ /* 0x000eaa0000300800 */
[----:B------:R-:W-:Y:S01]  /*fa8d0*/  HMMA.1688.F32.TF32 R24, R88, R20, R24 ;  /* 0x000000145818723c */ /* 0x000fe20000081018 */
        /* <DEDUP_REMOVED lines=10> */
[----:B------:R-:W3:Y:S04]  /*fa980*/  LDL.LU R2, [R1+0x6f48] ;  /* 0x006f480001027983 */ /* 0x000ee80000300800 */
[----:B------:R-:W4:Y:S04]  /*fa990*/  LDL.LU R0, [R1+0x6f44] ;  /* 0x006f440001007983 */ /* 0x000f280000300800 */
[----:B------:R-:W3:Y:S04]  /*fa9a0*/  LDL.LU.64 R104, [R1+0x12a0] ;  /* 0x0012a00001687983 */ /* 0x000ee80000300a00 */
[----:B------:R-:W4:Y:S04]  /*fa9b0*/  LDL.64 R106, [R1+0x12a8] ;  /* 0x0012a800016a7983 */ /* 0x000f280000100a00 */
[----:B------:R-:W3:Y:S04]  /*fa9c0*/  LDL.LU.64 R8, [R1+0x1290] ;  /* 0x0012900001087983 */ /* 0x000ee80000300a00 */
[----:B------:R-:W-:Y:S04]  /*fa9d0*/  STL.64 [R1+0x2d20], R108 ;  /* 0x002d206c01007387 */ /* 0x000fe80000100a00 */
[----:B------:R-:W-:Y:S04]  /*fa9e0*/  STL.64 [R1+0x2d28], R110 ;  /* 0x002d286e01007387 */ /* 0x000fe80000100a00 */
[----:B------:R-:W4:Y:S04]  /*fa9f0*/  LDL.64 R10, [R1+0x1298] ;  /* 0x00129800010a7983 */ /* 0x000f280000100a00 */
        /* <DEDUP_REMOVED lines=9> */
[----:B------:R-:W3:Y:S03]  /*faa90*/  LDL.LU.64 R32, [R1+0x1150] ;  /* 0x0011500001207983 */ /* 0x000ee60000300a00 */
[----:B------:R-:W-:-:S15]  /*faaa0*/  HMMA.1688.F32.TF32 R20, R88, R176, R28 ;  /* 0x000000b05814723c */ /* 0x000fde000008101c */
[----:B------:R-:W-:-:S08]  /*faab0*/  NOP ;  /* 0x0000000000007918 */ /* 0x000fd00000000000 */
[----:B------:R-:W-:Y:S04]  /*faac0*/  STL.64 [R1+0x2cd0], R20 ;  /* 0x002cd01401007387 */ /* 0x000fe80000100a00 */
[----:B------:R1:W-:Y:S04]  /*faad0*/  STL.64 [R1+0x2cd8], R22 ;  /* 0x002cd81601007387 */ /* 0x0003e80000100a00 */
[----:B------:R-:W4:Y:S04]  /*faae0*/  LDL.64 R34, [R1+0x1158] ;  /* 0x0011580001227983 */ /* 0x000f280000100a00 */
[----:B------:R-:W-:Y:S04]  /*faaf0*/  STL.64 [R1+0x2cc0], R12 ;  /* 0x002cc00c01007387 */ /* 0x000fe80000100a00 */
[----:B------:R-:W-:Y:S01]  /*fab00*/  STL.64 [R1+0x2cc8], R14 ;  /* 0x002cc80e01007387 */ /* 0x000fe20000100a00 */
[C---:B-1----:R-:W-:Y:S06]  /*fab10*/  HMMA.1688.F32.TF32 R20, R88.reuse, R120, R36 ;  /* 0x000000785814723c */ /* 0x042fec0000081024 */
[----:B------:R-:W-:-:S15]  /*fab20*/  HMMA.1688.F32.TF32 R24, R88, R220, R44 ;  /* 0x000000dc5818723c */ /* 0x000fde000008102c */
[----:B------:R-:W-:-:S02]  /*fab30*/  NOP ;  /* 0x0000000000007918 */ /* 0x000fc40000000000 */
[----:B------:R-:W-:Y:S04]  /*fab40*/  STL.64 [R1+0x2cb0], R20 ;  /* 0x002cb01401007387 */ /* 0x000fe80000100a00 */
[----:B------:R1:W-:Y:S02]  /*fab50*/  STL.64 [R1+0x2cb8], R22 ;  /* 0x002cb81601007387 */ /* 0x0003e40000100a00 */
[----:B-1----:R-:W-:Y:S01]  /*fab60*/  HMMA.1688.F32.TF32 R20, R88, R184, R48 ;  /* 0x000000b85814723c */ /* 0x002fe20000081030 */
[----:B--2---:R-:W-:Y:S02]  /*fab70*/  IMAD.MOV.U32 R147, RZ, RZ, R252 ;  /* 0x000000ffff937224 */ /* 0x004fe400078e00fc */
[----:B------:R-:W1:Y:S02]  /*fab80*/  LDC R252, c[0x0][0x238] ;  /* 0x00008e00fffc7b82 */ /* 0x000e640000000800 */
[----:B-1----:R-:W-:-:S04]  /*fab90*/  IMAD.SHL.U32 R252, R252, 0x80, RZ ;  /* 0x00000080fcfc7824 */ /* 0x002fc800078e00ff */
[----:B------:R-:W-:Y:S01]  /*faba0*/  IMAD.SHL.U32 R252, R252, 0x4, RZ ;  /* 0x00000004fcfc7824 */ /* 0x000fe200078e00ff */
        /* <DEDUP_REMOVED lines=51> */
[----:B------:R-:W-:Y:S09]  /*faee0*/  STL.64 [R1+0x208], R26 ;  /* 0x0002081a01007387 */ /* 0x000ff20000100a00 */
[----:B------:R-:W-:Y:S04]  /*faef0*/  STL.64 [R1+0x1e0], R12 ;  /* 0x0001e00c01007387 */ /* 0x000fe80000100a00 */
[----:B------:R1:W-:Y:S04]  /*faf00*/  STL.64 [R1+0x1f0], R20 ;  /* 0x0001f01401007387 */ /* 0x0003e80000100a00 */
[----:B------:R2:W-:Y:S04]  /*faf10*/  STL.64 [R1+0x1f8], R22 ;  /* 0x0001f81601007387 */ /* 0x0005e80000100a00 */
[----:B------:R3:W-:Y:S04]  /*faf20*/  STL.64 [R1+0x1e8], R14 ;  /* 0x0001e80e01007387 */ /* 0x0007e80000100a00 */
        /* <DEDUP_REMOVED lines=54> */
[----:B----4-:R-:W-:Y:S04]  /*fb290*/  STL [R1+0x7020], R0 ;  /* 0x0070200001007387 */ /* 0x010fe80000100800 */
[----:B------:R4:W-:Y:S01]  /*fb2a0*/  STL [R1+0x6f44], R2 ;  /* 0x006f440201007387 */ /* 0x0009e20000100800 */
[----:B------:R-:W-:-:S02]  /*fb2b0*/  IMAD.MOV.U32 R53, RZ, RZ, R10 ;  /* 0x000000ffff357224 */ /* 0x000fc400078e000a */
[----:B------:R-:W-:Y:S01]  /*fb2c0*/  IMAD.MOV.U32 R52, RZ, RZ, R11 ;  /* 0x000000ffff347224 */ /* 0x000fe200078e000b */
[----:B------:R-:W-:Y:S01]  /*fb2d0*/  LDS R96, [R3+UR10+0x34480] ;  /* 0x0344800a03607984 */ /* 0x000fe20008000800 */
[----:B------:R-:W-:Y:S02]  /*fb2e0*/  IMAD.MOV.U32 R65, RZ, RZ, R226 ;  /* 0x000000ffff417224 */ /* 0x000fe400078e00e2 */
[----:B------:R-:W-:Y:S01]  /*fb2f0*/  IMAD.MOV.U32 R64, RZ, RZ, R227 ;  /* 0x000000ffff407224 */ /* 0x000fe200078e00e3 */
[----:B------:R-:W-:Y:S04]  /*fb300*/  LDS R98, [R3+UR10+0x36480] ;  /* 0x0364800a03627984 */ /* 0x000fe80008000800 */
[----:B------:R-:W-:Y:S04]  /*fb310*/  LDS R97, [R219+UR10+0x34480] ;  /* 0x0344800adb617984 */ /* 0x000fe80008000800 */
[----:B------:R-:W4:Y:S01]  /*fb320*/  LDS R99, [R219+UR10+0x36480] ;  /* 0x0364800adb637984 */ /* 0x000f220008000800 */
[----:B------:R-:W-:-:S02]  /*fb330*/  IMAD.MOV.U32 R128, RZ, RZ, R190 ;  /* 0x000000ffff807224 */ /* 0x000fc400078e00be */
[----:B------:R-:W-:Y:S01]  /*fb340*/  IMAD.MOV.U32 R67, RZ, RZ, R130 ;  /* 0x000000ffff437224 */ /* 0x000fe200078e0082 */
[----:B------:R-:W-:Y:S01]  /*fb350*/  LDS R217, [R219+UR10+0x34500] ;  /* 0x0345000adbd97984 */ /* 0x000fe20008000800 */
[----:B------:R-:W-:-:S03]  /*fb360*/  IMAD.MOV.U32 R66, RZ, RZ, R131 ;  /* 0x000000ffff427224 */ /* 0x000fc600078e0083 */
[----:B------:R-:W-:Y:S04]  /*fb370*/  LDS R216, [R3+UR10+0x34500] ;  /* 0x0345000a03d87984 */ /* 0x000fe80008000800 */
[----:B------:R-:W-:Y:S04]  /*fb380*/  LDS R218, [R3+UR10+0x36500] ;  /* 0x0365000a03da7984 */ /* 0x000fe80008000800 */
[----:B------:R-:W-:Y:S01]  /*fb390*/  LDS R228, [R3+UR10+0x34580] ;  /* 0x0345800a03e47984 */ /* 0x000fe20008000800 */
[C---:B--2---:R-:W-:Y:S06]  /*fb3a0*/  HMMA.1688.F32.TF32 R20, R16.reuse, R158, R20 ;  /* 0x0000009e1014723c */ /* 0x044fec0000081014 */
[C---:B---3--:R-:W-:Y:S06]  /*fb3b0*/  HMMA.1688.F32.TF32 R28, R16.reuse, R198, R28 ;  /* 0x000000c6101c723c */ /* 0x048fec000008101c */
[C---:B-1----:R-:W-:Y:S06]  /*fb3c0*/  HMMA.1688.F32.TF32 R4, R16.reuse, R214, R36 ;  /* 0x000000d61004723c */ /* 0x042fec0000081024 */
[----:B------:R-:W-:Y:S01]  /*fb3d0*/  HMMA.1688.F32.TF32 R24, R16, R206, R24 ;  /* 0x000000ce1018723c */ /* 0x000fe20000081018 */
[----:B----4-:R-:W-:Y:S01]  /*fb3e0*/  IMAD.MOV.U32 R2, RZ, RZ, R174 ;  /* 0x000000ffff027224 */ /* 0x010fe200078e00ae */
[----:B------:R-:W1:-:S15]  /*fb3f0*/  LDS R219, [R219+UR10+0x36500] ;  /* 0x0365000adbdb7984 */ /* 0x000e5e0008000800 */
[----:B------:R-:W-:Y:S04]  /*fb400*/  STL.64 [R1+0x1d0], R4 ;  /* 0x0001d00401007387 */ /* 0x000fe80000100a00 */
[----:B------:R2:W-:Y:S04]  /*fb410*/  STL.64 [R1+0x1d8], R6 ;  /* 0x0001d80601007387 */ /* 0x0005e80000100a00 */
[----:B------:R-:W-:Y:S04]  /*fb420*/  STL.64 [R1+0x1c0], R28 ;  /* 0x0001c01c01007387 */ /* 0x000fe80000100a00 */
[----:B------:R-:W-:Y:S01]  /*fb430*/  STL.64 [R1+0x1c8], R30 ;  /* 0x0001c81e01007387 */ /* 0x000fe20000100a00 */
[C---:B--2---:R-:W-:Y:S03]  /*fb440*/  HMMA.1688.F32.TF32 R4, R16.reuse, R230, R12 ;  /* 0x000000e61004723c */ /* 0x044fe6000008100c */
[----:B------:R-:W-:Y:S04]  /*fb450*/  STL.64 [R1+0x1b0], R24 ;  /* 0x0001b01801007387 */ /* 0x000fe80000100a00 */
[----:B------:R-:W-:Y:S01]  /*fb460*/  STL.64 [R1+0x1b8], R26 ;  /* 0x0001b81a01007387 */ /* 0x000fe20000100a00 */
[----:B------:R-:W-:-:S15]  /*fb470*/  HMMA.1688.F32.TF32 R12, R16, R174, R100 ;  /* 0x000000ae100c723c */ /* 0x000fde0000081064 */
[----:B------:R-:W-:Y:S04]  /*fb480*/  STL.64 [R1+0x1a0], R4 ;  /* 0x0001a00401007387 */ /* 0x000fe80000100a00 */
[----:B------:R2:W-:Y:S02]  /*fb490*/  STL.64 [R1+0x1a8], R6 ;  /* 0x0001a80601007387 */ /* 0x0005e40000100a00 */
[----:B--2---:R-:W-:-:S15]  /*fb4a0*/  HMMA.1688.F32.TF32 R4, R16, R162, R92 ;  /* 0x000000a21004723c */ /* 0x004fde000008105c */
[----:B------:R-:W-:-:S08]  /*fb4b0*/  NOP ;  /* 0x0000000000007918 */ /* 0x000fd00000000000 */
[----:B------:R-:W-:Y:S04]  /*fb4c0*/  STL.64 [R1+0x380], R4 ;  /* 0x0003800401007387 */ /* 0x000fe80000100a00 */
[----:B------:R2:W-:Y:S04]  /*fb4d0*/  STL.64 [R1+0x388], R6 ;  /* 0x0003880601007387 */ /* 0x0005e80000100a00 */
[----:B------:R-:W-:Y:S04]  /*fb4e0*/  STL.64 [R1+0x370], R12 ;  /* 0x0003700c01007387 */ /* 0x000fe80000100a00 */
[----:B------:R3:W-:Y:S01]  /*fb4f0*/  STL.64 [R1+0x378], R14 ;  /* 0x0003780e01007387 */ /* 0x0007e20000100a00 */
[C---:B--2---:R-:W-:Y:S06]  /*fb500*/  HMMA.1688.F32.TF32 R4, R16.reuse, R150, R108 ;  /* 0x000000961004723c */ /* 0x044fec000008106c */
[----:B---3--:R-:W-:-:S15]  /*fb510*/  HMMA.1688.F32.TF32 R12, R16, R190, R120 ;  /* 0x000000be100c723c */ /* 0x008fde0000081078 */
[----:B------:R-:W-:-:S02]  /*fb520*/  NOP ;  /* 0x0000000000007918 */ /* 0x000fc40000000000 */
        /* <DEDUP_REMOVED lines=12> */
[----:B------:R-:W-:Y:S01]  /*fb5f0*/  STL.64 [R1+0x328], R22 ;  /* 0x0003281601007387 */ /* 0x000fe20000100a00 */
[----:B--2---:R-:W-:Y:S03]  /*fb600*/  HMMA.1688.F32.TF32 R4, R16, R202, R152 ;  /* 0x000000ca1004723c */ /* 0x004fe60000081098 */
[----:B------:R-:W2:Y:S04]  /*fb610*/  LDL.LU R140, [R1+0x10b0] ;  /* 0x0010b000018c7983 */ /* 0x000ea80000300800 */
[----:B------:R3:W-:Y:S04]  /*fb620*/  STL.64 [R1+0x310], R12 ;  /* 0x0003100c01007387 */ /* 0x0007e80000100a00 */
[----:B------:R4:W-:-:S12]  /*fb630*/  STL.64 [R1+0x318], R14 ;  /* 0x0003180e01007387 */ /* 0x0009d80000100a00 */
        /* <DEDUP_REMOVED lines=29> */
[----:B------:R-:W1:Y:S04]  /*fb810*/  LDL.64 R54, [R1+0x1198] ;  /* 0x0011980001367983 */ /* 0x000e680000100a00 */
[----:B------:R-:W4:Y:S04]  /*fb820*/  LDL.LU R48, [R1+0x1770] ;  /* 0x0017700001307983 */ /* 0x000f280000300800 */
[----:B------:R-:W4:Y:S04]  /*fb830*/  LDL.LU R49, [R1+0x1774] ;  /* 0x0017740001317983 */ /* 0x000f280000300800 */
[----:B------:R-:W4:Y:S04]  /*fb840*/  LDL.LU R50, [R1+0x1778] ;  /* 0x0017780001327983 */ /* 0x000f280000300800 */
[----:B------:R-:W4:Y:S04]  /*fb850*/  LDL.LU R51, [R1+0x177c] ;  /* 0x00177c0001337983 */ /* 0x000f280000300800 */
        /* <DEDUP_REMOVED lines=31> */
[C---:B---3--:R-:W-:Y:S06]  /*fba50*/  HMMA.1688.F32.TF32 R12, R16.reuse, R186, R12 ;  /* 0x000000ba100c723c */ /* 0x048fec000008100c */
[C---:B--2---:R-:W-:Y:S06]  /*fba60*/  HMMA.1688.F32.TF32 R44, R16.reuse, R238, R44 ;  /* 0x000000ee102c723c */ /* 0x044fec000008102c */
[----:B-1----:R-:W-:Y:S01]  /*fba70*/  HMMA.1688.F32.TF32 R4, R16, R54, R20 ;  /* 0x000000361004723c */ /* 0x002fe20000081014 */
[----:B------:R-:W-:-:S06]  /*fba80*/  IMAD.MOV.U32 R0, RZ, RZ, R175 ;  /* 0x000000ffff007224 */ /* 0x000fcc00078e00af */
[----:B------:R-:W-:Y:S02]  /*fba90*/  IMAD.MOV.U32 R20, RZ, RZ, R55 ;  /* 0x000000ffff147224 */ /* 0x000fe400078e0037 */
[----:B------:R-:W-:Y:S01]  /*fbaa0*/  IMAD.MOV.U32 R21, RZ, RZ, R54 ;  /* 0x000000ffff157224 */ /* 0x000fe200078e0036 */
[----:B----4-:R-:W-:Y:S01]  /*fbab0*/  HMMA.1688.F32.TF32 R48, R16, R178, R48 ;  /* 0x000000b21030723c */ /* 0x010fe20000081030 */
[----:B------:R-:W-:Y:S01]  /*fbac0*/  MOV R23, R38 ;  /* 0x0000002600177202 */ /* 0x000fe20000000f00 */
[----:B------:R-:W-:-:S11]  /*fbad0*/  IMAD.MOV.U32 R22, RZ, RZ, R39 ;  /* 0x000000ffff167224 */ /* 0x000fd600078e0027 */
[----:B------:R-:W-:Y:S04]  /*fbae0*/  STL.64 [R1+0x2f0], R4 ;  /* 0x0002f00401007387 */ /* 0x000fe80000100a00 */
[----:B------:R1:W-:Y:S02]  /*fbaf0*/  STL.64 [R1+0x2f8], R6 ;  /* 0x0002f80601007387 */ /* 0x0003e40000100a00 */
[----:B-1----:R-:W-:Y:S04]  /*fbb00*/  HMMA.1688.F32.TF32 R4, R16, R38, R40 ;  /* 0x000000261004723c */ /* 0x002fe80000081028 */
[----:B------:R-:W-:Y:S04]  /*fbb10*/  STL.64 [R1+0x2e0], R48 ;  /* 0x0002e03001007387 */ /* 0x000fe80000100a00 */
[----:B------:R-:W-:Y:S01]  /*fbb20*/  STL.64 [R1+0x2e8], R50 ;  /* 0x0002e83201007387 */ /* 0x000fe20000100a00 */
[----:B------:R-:W-:Y:S01]  /*fbb30*/  IMAD.MOV.U32 R43, RZ, RZ, R134 ;  /* 0x000000ffff2b7224 */ /* 0x000fe200078e0086 */
[----:B------:R-:W-:-:S02]  /*fbb40*/  MOV R42, R135 ;  /* 0x00000087002a7202 */ /* 0x000fc40000000f00 */
[----:B------:R-:W-:Y:S01]  /*fbb50*/  STL.64 [R1+0x2d0], R44 ;  /* 0x0002d02c01007387 */ /* 0x000fe20000100a00 */
[----:B------:R-:W-:Y:S02]  /*fbb60*/  IMAD.MOV.U32 R41, RZ, RZ, R106 ;  /* 0x000000ffff297224 */ /* 0x000fe400078e006a */
[----:B------:R-:W-:Y:S01]  /*fbb70*/  IMAD.MOV.U32 R40, RZ, RZ, R107 ;  /* 0x000000ffff287224 */ /* 0x000fe200078e006b */
[----:B------:R-:W-:Y:S01]  /*fbb80*/  STL.64 [R1+0x2d8], R46 ;  /* 0x0002d82e01007387 */ /* 0x000fe20000100a00 */
[C---:B------:R-:W-:Y:S06]  /*fbb90*/  HMMA.1688.F32.TF32 R28, R16.reuse, R222, R28 ;  /* 0x000000de101c723c */ /* 0x040fec000008101c */
[----:B------:R-:W-:Y:S04]  /*fbba0*/  STL.64 [R1+0x2c0], R4 ;  /* 0x0002c00401007387 */ /* 0x000fe80000100a00 */
[----:B------:R1:W-:Y:S02]  /*fbbb0*/  STL.64 [R1+0x2c8], R6 ;  /* 0x0002c80601007387 */ /* 0x0003e40000100a00 */
[----:B-1----:R-:W-:Y:S07]  /*fbbc0*/  HMMA.1688.F32.TF32 R4, R16, R34, R24 ;  /* 0x000000221004723c */ /* 0x002fee0000081018 */
[----:B------:R-:W-:-:S02]  /*fbbd0*/  IMAD.MOV.U32 R25, RZ, RZ, R34 ;  /* 0x000000ffff197224 */ /* 0x000fc400078e0022 */
[----:B------:R-:W-:-:S14]  /*fbbe0*/  IMAD.MOV.U32 R24, RZ, RZ, R35 ;  /* 0x000000ffff187224 */ /* 0x000fdc00078e0023 */
[----:B------:R-:W-:Y:S04]  /*fbbf0*/  STL.64 [R1+0x2b0], R4 ;  /* 0x0002b00401007387 */ /* 0x000fe80000100a00 */
[----:B------:R1:W-:Y:S04]  /*fbc00*/  STL.64 [R1+0x2b8], R6 ;  /* 0x0002b80601007387 */ /* 0x0003e80000100a00 */
[----:B------:R-:W-:Y:S04]  /*fbc10*/  STL.64 [R1+0x2a0], R28 ;  /* 0x0002a01c01007387 */ /* 0x000fe80000100a00 */
[----:B------:R-:W-:Y:S01]  /*fbc20*/  STL.64 [R1+0x2a8], R30 ;  /* 0x0002a81e01007387 */ /* 0x000fe20000100a00 */
[C---:B-1----:R-:W-:Y:S03]  /*fbc30*/  HMMA.1688.F32.TF32 R4, R16.reuse, R10, R92 ;  /* 0x0000000a1004723c */ /* 0x042fe6000008105c */
[----:B------:R-:W-:Y:S04]  /*fbc40*/  STL.64 [R1+0x290], R12 ;  /* 0x0002900c01007387 */ /* 0x000fe80000100a00 */
[----:B------:R1:W-:Y:S01]  /*fbc50*/  STL.64 [R1+0x298], R14 ;  /* 0x0002980e01007387 */ /* 0x0003e20000100a00 */
[C---:B------:R-:W-:Y:S06]  /*fbc60*/  HMMA.1688.F32.TF32 R8, R16.reuse, R170, R152 ;  /* 0x000000aa1008723c */ /* 0x040fec0000081098 */
[C---:B-1----:R-:W-:Y:S09]  /*fbc70*/  HMMA.1688.F32.TF32 R12, R16.reuse, R194, R140 ;  /* 0x000000c2100c723c */ /* 0x042ff2000008108c */
        /* <DEDUP_REMOVED lines=21> */
[----:B------:R1:W-:Y:S04]  /*fbdd0*/  STL.64 [R1+0x238], R6 ;  /* 0x0002380601007387 */ /* 0x0003e80000100a00 */
[----:B------:R-:W-:Y:S04]  /*fbde0*/  STL.64 [R1+0x220], R12 ;  /* 0x0002200c01007387 */ /* 0x000fe80000100a00 */
[----:B------:R-:W-:Y:S04]  /*fbdf0*/  STL.64 [R1+0x228], R14 ;  /* 0x0002280e01007387 */ /* 0x000fe80000100a00 */
[----:B------:R-:W-:Y:S01]  /*fbe00*/  STL.64 [R1+0x190], R8 ;  /* 0x0001900801007387 */ /* 0x000fe20000100a00 */
[----:B-1----:R-:W-:-:S02]  /*fbe10*/  IMAD.MOV.U32 R7, RZ, RZ, R170 ;  /* 0x000000ffff077224 */ /* 0x002fc400078e00aa */
[----:B------:R-:W-:Y:S01]  /*fbe20*/  IMAD.MOV.U32 R6, RZ, RZ, R171 ;  /* 0x000000ffff067224 */ /* 0x000fe200078e00ab */
        /* <DEDUP_REMOVED lines=42> */
[----:B-1----:R-:W-:-:S15]  /*fc0d0*/  HMMA.1688.F32.TF32 R8, R16, R250, R152 ;  /* 0x000000fa1008723c */ /* 0x002fde0000081098 */
[----:B------:R-:W-:-:S08]  /*fc0e0*/  NOP ;  /* 0x0000000000007918 */ /* 0x000fd00000000000 */
[----:B------:R-:W-:Y:S04]  /*fc0f0*/  STL.64 [R1+0x420], R8 ;  /* 0x0004200801007387 */ /* 0x000fe80000100a00 */
[----:B------:R2:W-:Y:S04]  /*fc100*/  STL.64 [R1+0x428], R10 ;  /* 0x0004280a01007387 */ /* 0x0005e80000100a00 */
[----:B------:R-:W3:Y:S04]  /*fc110*/  LDL.LU R141, [R1+0xfe4] ;  /* 0x000fe400018d7983 */ /* 0x000ee80000300800 */
[----:B------:R-:W3:Y:S04]  /*fc120*/  LDL.LU R142, [R1+0xfe8] ;  /* 0x000fe800018e7983 */ /* 0x000ee80000300800 */
[----:B------:R-:W3:Y:S01]  /*fc130*/  LDL.LU R143, [R1+0xfec] ;  /* 0x000fec00018f7983 */ /* 0x000ee20000300800 */
[C---:B--2---:R-:W-:Y:S03]  /*fc140*/  HMMA.1688.F32.TF32 R8, R16.reuse, R246, R168 ;  /* 0x000000f61008723c */ /* 0x044fe600000810a8 */
[----:B------:R-:W2:Y:S04]  /*fc150*/  LDL.LU R152, [R1+0xfd0] ;  /* 0x000fd00001987983 */ /* 0x000ea80000300800 */
[----:B------:R-:W2:Y:S04]  /*fc160*/  LDL.LU R153, [R1+0xfd4] ;  /* 0x000fd40001997983 */ /* 0x000ea80000300800 */
[----:B------:R-:W2:Y:S04]  /*fc170*/  LDL.LU R154, [R1+0xfd8] ;  /* 0x000fd800019a7983 */ /* 0x000ea80000300800 */
[----:B------:R-:W2:Y:S04]  /*fc180*/  LDL.LU R155, [R1+0xfdc] ;  /* 0x000fdc00019b7983 */ /* 0x000ea80000300800 */
[----:B------:R-:W2:Y:S04]  /*fc190*/  LDL.LU R168, [R1+0xfc0] ;  /* 0x000fc00001a87983 */ /* 0x000ea80000300800 */
[----:B------:R-:W-:Y:S04]  /*fc1a0*/  STL.64 [R1+0x410], R8 ;  /* 0x0004100801007387 */ /* 0x000fe80000100a00 */
[----:B------:R3:W-:Y:S04]  /*fc1b0*/  STL.64 [R1+0x418], R10 ;  /* 0x0004180a01007387 */ /* 0x0007e80000100a00 */
[----:B------:R-:W2:Y:S04]  /*fc1c0*/  LDL.LU R169, [R1+0xfc4] ;  /* 0x000fc40001a97983 */ /* 0x000ea80000300800 */
[----:B------:R-:W2:Y:S04]  /*fc1d0*/  LDL.LU R170, [R1+0xfc8] ;  /* 0x000fc80001aa7983 */ /* 0x000ea80000300800 */
[----:B------:R-:W2:Y:S01]  /*fc1e0*/  LDL.LU R171, [R1+0xfcc] ;  /* 0x000fcc0001ab7983 */ /* 0x000ea20000300800 */
[C---:B----4-:R-:W-:Y:S06]  /*fc1f0*/  HMMA.1688.F32.TF32 R12, R16.reuse, R242, R104 ;  /* 0x000000f2100c723c */ /* 0x050fec0000081068 */
[----:B---3--:R-:W-:-:S15]  /*fc200*/  HMMA.1688.F32.TF32 R8, R16, R130, R108 ;  /* 0x000000821008723c */ /* 0x008fde000008106c */
[----:B------:R-:W-:-:S02]  /*fc210*/  NOP ;  /* 0x0000000000007918 */ /* 0x000fc40000000000 */
[----:B------:R-:W-:Y:S04]  /*fc220*/  STL.64 [R1+0x400], R12 ;  /* 0x0004000c01007387 */ /* 0x000fe80000100a00 */
[----:B------:R1:W-:Y:S04]  /*fc230*/  STL.64 [R1+0x408], R14 ;  /* 0x0004080e01007387 */ /* 0x0003e80000100a00 */
[----:B------:R-:W-:Y:S04]  /*fc240*/  STL.64 [R1+0x3f0], R8 ;  /* 0x0003f00801007387 */ /* 0x000fe80000100a00 */
[----:B------:R3:W-:Y:S01]  /*fc250*/  STL.64 [R1+0x3f8], R10 ;  /* 0x0003f80a01007387 */ /* 0x0007e20000100a00 */
[C---:B-1----:R-:W-:Y:S06]  /*fc260*/  HMMA.1688.F32.TF32 R12, R96.reuse, R214, R124 ;  /* 0x000000d6600c723c */ /* 0x042fec000008107c */
[C---:B---3--:R-:W-:Y:S06]  /*fc270*/  HMMA.1688.F32.TF32 R8, R96.reuse, R198, R120 ;  /* 0x000000c66008723c */ /* 0x048fec0000081078 */
        /* <DEDUP_REMOVED lines=10> */
[----:B------:R-:W-:Y:S04]  /*fc320*/  STL.64 [R1+0x3b8], R14 ;  /* 0x0003b80e01007387 */ /* 0x000fe80000100a00 */
[----:B------:R-:W-:Y:S04]  /*fc330*/  STL.64 [R1+0x3a0], R8 ;  /* 0x0003a00801007387 */ /* 0x000fe80000100a00 */
[----:B------:R1:W-:Y:S01]  /*fc340*/  STL.64 [R1+0x3a8], R10 ;  /* 0x0003a80a01007387 */ /* 0x0003e20000100a00 */
[----:B------:R-:W-:-:S03]  /*fc350*/  IMAD.MOV.U32 R5, RZ, RZ, R162 ;  /* 0x000000ffff057224 */ /* 0x000fc600078e00a2 */
[----:B------:R-:W3:Y:S01]  /*fc360*/  LDL.LU R160, [R1+0xfb0] ;  /* 0x000fb00001a07983 */ /* 0x000ee20000300800 */
[----:B------:R-:W-:-:S03]  /*fc370*/  IMAD.MOV.U32 R4, RZ, RZ, R163 ;  /* 0x000000ffff047224 */ /* 0x000fc600078e00a3 */
[----:B------:R-:W3:Y:S01]  /*fc380*/  LDL.LU R161, [R1+0xfb4] ;  /* 0x000fb40001a17983 */ /* 0x000ee20000300800 */
[----:B-1----:R-:W-:Y:S03]  /*fc390*/  HMMA.1688.F32.TF32 R8, R96, R174, R144 ;  /* 0x000000ae6008723c */ /* 0x002fe60000081090 */
[----:B------:R-:W3:Y:S04]  /*fc3a0*/  LDL.LU R162, [R1+0xfb8] ;  /* 0x000fb80001a27983 */ /* 0x000ee80000300800 */
[----:B------:R-:W3:-:S15]  /*fc3b0*/  LDL.LU R163, [R1+0xfbc] ;  /* 0x000fbc0001a37983 */ /* 0x000ede0000300800 */
[----:B------:R-:W-:-:S01]  /*fc3c0*/  NOP ;  /* 0x0000000000007918 */ /* 0x000fc20000000000 */
[----:B------:R-:W-:Y:S04]  /*fc3d0*/  STL.64 [R1+0x390], R8 ;  /* 0x0003900801007387 */ /* 0x000fe80000100a00 */
[----:B------:R1:W-:Y:S04]  /*fc3e0*/  STL.64 [R1+0x398], R10 ;  /* 0x0003980a01007387 */ /* 0x0003e80000100a00 */
[----:B------:R-:W4:Y:S04]  /*fc3f0*/  LDL.LU R172, [R1+0xfa0] ;  /* 0x000fa00001ac7983 */ /* 0x000f280000300800 */
[----:B------:R-:W4:Y:S04]  /*fc400*/  LDL.LU R173, [R1+0xfa4] ;  /* 0x000fa40001ad7983 */ /* 0x000f280000300800 */
[----:B------:R-:W4:Y:S04]  /*fc410*/  LDL.LU R174, [R1+0xfa8] ;  /* 0x000fa80001ae7983 */ /* 0x000f280000300800 */
[----:B------:R-:W4:Y:S01]  /*fc420*/  LDL.LU R175, [R1+0xfac] ;  /* 0x000fac0001af7983 */ /* 0x000f220000300800 */
[----:B------:R-:W-:Y:S01]  /*fc430*/  IMAD.MOV.U32 R119, RZ, RZ, R191 ;  /* 0x000000ffff777224 */ /* 0x000fe200078e00bf */
[----:B-1----:R-:W-:-:S15]  /*fc440*/  HMMA.1688.F32.TF32 R8, R96, R150, R140 ;  /* 0x000000966008723c */ /* 0x002fde000008108c */
[----:B------:R-:W-:-:S08]  /*fc450*/  NOP ;  /* 0x0000000000007918 */ /* 0x000fd00000000000 */
[----:B------:R-:W-:Y:S04]  /*fc460*/  STL.64 [R1+0x180], R8 ;  /* 0x0001800801007387 */ /* 0x000fe80000100a00 */
[----:B------:R2:W-:Y:S02]  /*fc470*/  STL.64 [R1+0x188], R10 ;  /* 0x0001880a01007387 */ /* 0x0005e40000100a00 */
[C---:B--2---:R-:W-:Y:S06]  /*fc480*/  HMMA.1688.F32.TF32 R8, R96.reuse, R158, R152 ;  /* 0x0000009e6008723c */ /* 0x044fec0000081098 */
[----:B------:R-:W-:-:S15]  /*fc490*/  HMMA.1688.F32.TF32 R12, R96, R190, R168 ;  /* 0x000000be600c723c */ /* 0x000fde00000810a8 */
[----:B------:R-:W-:-:S02]  /*fc4a0*/  NOP ;  /* 0x0000000000007918 */ /* 0x000fc40000000000 */
[----:B------:R1:W-:Y:S04]  /*fc4b0*/  STL.64 [R1+0x7598], R10 ;  /* 0x0075980a01007387 */ /* 0x0003e80000100a00 */
        /* <DEDUP_REMOVED lines=9> */
[----:B------:R-:W-:Y:S01]  /*fc550*/  STL.64 [R1+0x75a8], R14 ;  /* 0x0075a80e01007387 */ /* 0x000fe20000100a00 */
[----:B-1----:R-:W-:-:S03]  /*fc560*/  IMAD.MOV.U32 R10, RZ, RZ, R23 ;  /* 0x000000ffff0a7224 */ /* 0x002fc600078e0017 */
[----:B------:R-:W-:Y:S01]  /*fc570*/  STL.64 [R1+0x75a0], R12 ;  /* 0x0075a00c01007387 */ /* 0x000fe20000100a00 */
[----:B------:R-:W-:Y:S02]  /*fc580*/  IMAD.MOV.U32 R11, RZ, RZ, R22 ;  /* 0x000000ffff0b7224 */ /* 0x000fe400078e0016 */
[----:B------:R-:W-:Y:S02]  /*fc590*/  IMAD.MOV.U32 R127, RZ, RZ, R210 ;  /* 0x000000ffff7f7224 */ /* 0x000fe400078e00d2 */
[----:B------:R-:W-:Y:S01]  /*fc5a0*/  IMAD.MOV.U32 R126, RZ, RZ, R211 ;  /* 0x000000ffff7e7224 */ /* 0x000fe200078e00d3 */
[----:B---3--:R-:W-:-:S15]  /*fc5b0*/  HMMA.1688.F32.TF32 R16, R96, R166, R160 ;  /* 0x000000a66010723c */ /* 0x008fde00000810a0 */
[----:B------:R-:W-:-:S08]  /*fc5c0*/  NOP ;  /* 0x0000000000007918 */ /* 0x000fd00000000000 */
[----:B------:R1:W-:Y:S04]  /*fc5d0*/  STL.64 [R1+0x7588], R18 ;  /* 0x0075881201007387 */ /* 0x0003e80000100a00 */
[----:B------:R-:W-:Y:S04]  /*fc5e0*/  STL.64 [R1+0x7580], R16 ;  /* 0x0075801001007387 */ /* 0x000fe80000100a00 */
[----:B------:R-:W3:Y:S01]  /*fc5f0*/  LDL.LU R208, [R1+0xf70] ;  /* 0x000f700001d07983 */ /* 0x000ee20000300800 */
[----:B-1----:R-:W-:Y:S01]  /*fc600*/  IMAD.MOV.U32 R18, RZ, RZ, R21 ;  /* 0x000000ffff127224 */ /* 0x002fe200078e0015 */
[----:B------:R-:W-:-:S02]  /*fc610*/  MOV R19, R20 ;  /* 0x0000001400137202 */ /* 0x000fc40000000f00 */
[----:B------:R-:W3:Y:S01]  /*fc620*/  LDL.LU R209, [R1+0xf74] ;  /* 0x000f740001d17983 */ /* 0x000ee20000300800 */
[----:B----4-:R-:W-:Y:S03]  /*fc630*/  HMMA.1688.F32.TF32 R20, R96, R210, R172 ;  /* 0x000000d26014723c */ /* 0x010fe600000810ac */
[----:B------:R-:W3:Y:S04]  /*fc640*/  LDL.LU R210, [R1+0xf78] ;  /* 0x000f780001d27983 */ /* 0x000ee80000300800 */
[----:B------:R-:W3:-:S15]  /*fc650*/  LDL.LU R211, [R1+0xf7c] ;  /* 0x000f7c0001d37983 */ /* 0x000ede0000300800 */
[----:B------:R-:W-:-:S01]  /*fc660*/  NOP ;  /* 0x0000000000007918 */ /* 0x000fc20000000000 */
[----:B------:R1:W-:Y:S04]  /*fc670*/  STL.64 [R1+0x7578], R22 ;  /* 0x0075781601007387 */ /* 0x0003e80000100a00 */
[----:B------:R-:W-:Y:S04]  /*fc680*/  STL.64 [R1+0x7570], R20 ;  /* 0x0075701401007387 */ /* 0x000fe80000100a00 */
        /* <DEDUP_REMOVED lines=9> */
[----:B------:R-:W4:Y:S01]  /*fc720*/  LDL.LU R181, [R1+0xf54] ;  /* 0x000f540001b57983 */ /* 0x000f220000300800 */
[----:B------:R-:W-:Y:S02]  /*fc730*/  IMAD.MOV.U32 R121, RZ, RZ, R202 ;  /* 0x000000ffff797224 */ /* 0x000fe400078e00ca */
[----:B------:R-:W-:Y:S01]  /*fc740*/  IMAD.MOV.U32 R120, RZ, RZ, R203 ;  /* 0x000000ffff787224 */ /* 0x000fe200078e00cb */
[C---:B--2---:R-:W-:Y:S01]  /*fc750*/  HMMA.1688.F32.TF32 R24, R96.reuse, R182, R168 ;  /* 0x000000b66018723c */ /* 0x044fe200000810a8 */
[----:B------:R-:W2:Y:S04]  /*fc760*/  LDL.LU R182, [R1+0xf58] ;  /* 0x000f580001b67983 */ /* 0x000ea80000300800 */
[----:B------:R-:W2:Y:S01]  /*fc770*/  LDL.LU R183, [R1+0xf5c] ;  /* 0x000f5c0001b77983 */ /* 0x000ea20000300800 */
[----:B------:R-:W-:-:S15]  /*fc780*/  HMMA.1688.F32.TF32 R28, R96, R202, R188 ;  /* 0x000000ca601c723c */ /* 0x000fde00000810bc */
[----:B------:R-:W-:-:S02]  /*fc790*/  NOP ;  /* 0x0000000000007918 */ /* 0x000fc40000000000 */
        /* <DEDUP_REMOVED lines=10> */
[----:B------:R1:W-:Y:S04]  /*fc840*/  STL [R1+0x7568], R31 ;  /* 0x0075681f01007387 */ /* 0x0003e80000100800 */
[----:B------:R1:W-:Y:S04]  /*fc850*/  STL [R1+0x7728], R30 ;  /* 0x0077281e01007387 */ /* 0x0003e80000100800 */
[----:B------:R-:W-:Y:S01]  /*fc860*/  STL.64 [R1+0x7720], R28 ;  /* 0x0077201c01007387 */ /* 0x000fe20000100a00 */
[----:B-1----:R-:W-:-:S02]  /*fc870*/  IMAD.MOV.U32 R31, RZ, RZ, R36 ;  /* 0x000000ffff1f7224 */ /* 0x002fc400078e0024 */
[----:B------:R-:W-:Y:S01]  /*fc880*/  IMAD.MOV.U32 R30, RZ, RZ, R37 ;  /* 0x000000ffff1e7224 */ /* 0x000fe200078e0025 */
[C---:B---3--:R-:W-:Y:S01]  /*fc890*/  HMMA.1688.F32.TF32 R32, R96.reuse, R18, R208 ;  /* 0x000000126020723c */ /* 0x048fe200000810d0 */
[----:B------:R-:W3:Y:S04]  /*fc8a0*/  LDL.LU R208, [R1+0xf20] ;  /* 0x000f200001d07983 */ /* 0x000ee80000300800 */
[----:B------:R-:W3:Y:S04]  /*fc8b0*/  LDL.LU R209, [R1+0xf24] ;  /* 0x000f240001d17983 */ /* 0x000ee80000300800 */
[----:B------:R-:W3:Y:S04]  /*fc8c0*/  LDL.LU R210, [R1+0xf28] ;  /* 0x000f280001d27983 */ /* 0x000ee80000300800 */
[----:B------:R-:W3:Y:S01]  /*fc8d0*/  LDL.LU R211, [R1+0xf2c] ;  /* 0x000f2c0001d37983 */ /* 0x000ee20000300800 */
[----:B----4-:R-:W-:Y:S09]  /*fc8e0*/  HMMA.1688.F32.TF32 R36, R96, R178, R172 ;  /* 0x000000b26024723c */ /* 0x010ff200000810ac */
[----:B------:R-:W-:Y:S01]  /*fc8f0*/  STL.64 [R1+0x75c8], R34 ;  /* 0x0075c82201007387 */ /* 0x000fe20000100a00 */
[----:B------:R-:W-:-:S03]  /*fc900*/  IMAD.MOV.U32 R26, RZ, RZ, R43 ;  /* 0x000000ffff1a7224 */ /* 0x000fc600078e002b */
[----:B------:R-:W-:Y:S01]  /*fc910*/  STL.64 [R1+0x75c0], R32 ;  /* 0x0075c02001007387 */ /* 0x000fe20000100a00 */
[----:B------:R-:W-:-:S09]  /*fc920*/  IMAD.MOV.U32 R27, RZ, RZ, R42 ;  /* 0x000000ffff1b7224 */ /* 0x000fd200078e002a */
[----:B------:R1:W-:Y:S02]  /*fc930*/  STL.64 [R1+0x75d8], R38 ;  /* 0x0075d82601007387 */ /* 0x0003e40000100a00 */
[----:B-1----:R-:W-:Y:S02]  /*fc940*/  IMAD.MOV.U32 R38, RZ, RZ, R41 ;  /* 0x000000ffff267224 */ /* 0x002fe400078e0029 */
[----:B------:R-:W-:Y:S01]  /*fc950*/  IMAD.MOV.U32 R39, RZ, RZ, R40 ;  /* 0x000000ffff277224 */ /* 0x000fe200078e0028 */
[----:B------:R-:W-:Y:S01]  /*fc960*/  STL.64 [R1+0x75d0], R36 ;  /* 0x0075d02401007387 */ /* 0x000fe20000100a00 */
[----:B------:R-:W-:Y:S02]  /*fc970*/  IMAD.MOV.U32 R28, RZ, RZ, R238 ;  /* 0x000000ffff1c7224 */ /* 0x000fe400078e00ee */
[----:B------:R-:W-:Y:S01]  /*fc980*/  IMAD.MOV.U32 R25, RZ, RZ, R239 ;  /* 0x000000ffff197224 */ /* 0x000fe200078e00ef */
[C---:B--2---:R-:W-:Y:S06]  /*fc990*/  HMMA.1688.F32.TF32 R40, R96.reuse, R238, R180 ;  /* 0x000000ee6028723c */ /* 0x044fec00000810b4 */
        /* <DEDUP_REMOVED lines=8> */
[----:B------:R-:W-:Y:S04]  /*fca20*/  STL.64 [R1+0x75f8], R46 ;  /* 0x0075f82e01007387 */ /* 0x000fe80000100a00 */
[----:B------:R-:W-:Y:S04]  /*fca30*/  STL.64 [R1+0x75f0], R44 ;  /* 0x0075f02c01007387 */ /* 0x000fe80000100a00 */
[----:B------:R-:W4:Y:S04]  /*fca40*/  LDL.LU R236, [R1+0xf00] ;  /* 0x000f000001ec7983 */ /* 0x000f280000300800 */
[----:B------:R-:W4:Y:S04]  /*fca50*/  LDL.LU R237, [R1+0xf04] ;  /* 0x000f040001ed7983 */ /* 0x000f280000300800 */
[----:B------:R-:W4:Y:S04]  /*fca60*/  LDL.LU R238, [R1+0xf08] ;  /* 0x000f080001ee7983 */ /* 0x000f280000300800 */
[----:B------:R-:W4:Y:S01]  /*fca70*/  LDL.LU R239, [R1+0xf0c] ;  /* 0x000f0c0001ef7983 */ /* 0x000f220000300800 */
[----:B------:R-:W-:-:S15]  /*fca80*/  HMMA.1688.F32.TF32 R48, R96, R22, R200 ;  /* 0x000000166030723c */ /* 0x000fde00000810c8 */
[----:B------:R-:W-:-:S08]  /*fca90*/  NOP ;  /* 0x0000000000007918 */ /* 0x000fd00000000000 */
[----:B------:R1:W-:Y:S04]  /*fcaa0*/  STL.64 [R1+0x7608], R50 ;  /* 0x0076083201007387 */ /* 0x0003e80000100a00 */
[----:B------:R-:W-:Y:S04]  /*fcab0*/  STL.64 [R1+0x7600], R48 ;  /* 0x0076003001007387 */ /* 0x000fe80000100a00 */
        /* <DEDUP_REMOVED lines=11> */
[----:B---3--:R-:W-:Y:S06]  /*fcb70*/  HMMA.1688.F32.TF32 R52, R96, R222, R208 ;  /* 0x000000de6034723c */ /* 0x008fec00000810d0 */
[----:B------:R-:W-:Y:S01]  /*fcb80*/  MOV R21, R223 ;  /* 0x000000df00157202 */ /* 0x000fe20000000f00 */
        /* <DEDUP_REMOVED lines=9> */
[----:B------:R-:W-:Y:S01]  /*fcc20*/  STL.64 [R1+0x7610], R52 ;  /* 0x0076103401007387 */ /* 0x000fe20000100a00 */
[----:B------:R-:W-:-:S02]  /*fcc30*/  IMAD.MOV.U32 R42, RZ, RZ, R67 ;  /* 0x000000ffff2a7224 */ /* 0x000fc400078e0043 */
[----:B------:R-:W-:Y:S01]  /*fcc40*/  IMAD.MOV.U32 R43, RZ, RZ, R66 ;  /* 0x000000ffff2b7224 */ /* 0x000fe200078e0042 */
[C---:B--2---:R-:W-:Y:S06]  /*fcc50*/  HMMA.1688.F32.TF32 R56, R96.reuse, R186, R180 ;  /* 0x000000ba6038723c */ /* 0x044fec00000810b4 */
[----:B----4-:R-:W-:-:S15]  /*fcc60*/  HMMA.1688.F32.TF32 R60, R96, R50, R236 ;  /* 0x00000032603c723c */ /* 0x010fde00000810ec */
[----:B------:R-:W-:-:S02]  /*fcc70*/  NOP ;  /* 0x0000000000007918 */ /* 0x000fc40000000000 */
[----:B------:R-:W-:Y:S04]  /*fcc80*/  STL.64 [R1+0x7628], R58 ;  /* 0x0076283a01007387 */ /* 0x000fe80000100a00 */
[----:B------:R-:W-:Y:S04]  /*fcc90*/  STL.64 [R1+0x7620], R56 ;  /* 0x0076203801007387 */ /* 0x000fe80000100a00 */
[----:B------:R1:W-:Y:S04]  /*fcca0*/  STL.64 [R1+0x7560], R62 ;  /* 0x0075603e01007387 */ /* 0x0003e80000100a00 */
[----:B------:R-:W-:Y:S04]  /*fccb0*/  STL.64 [R1+0x7558], R60 ;  /* 0x0075583c01007387 */ /* 0x000fe80000100a00 */
[----:B------:R-:W2:Y:S04]  /*fccc0*/  LDL.LU R236, [R1+0xeb0] ;  /* 0x000eb00001ec7983 */ /* 0x000ea80000300800 */
[----:B------:R-:W2:Y:S04]  /*fccd0*/  LDL.LU R237, [R1+0xeb4] ;  /* 0x000eb40001ed7983 */ /* 0x000ea80000300800 */
[----:B------:R-:W2:Y:S04]  /*fcce0*/  LDL.LU R238, [R1+0xeb8] ;  /* 0x000eb80001ee7983 */ /* 0x000ea80000300800 */
[----:B------:R-:W2:Y:S01]  /*fccf0*/  LDL.LU R239, [R1+0xebc] ;  /* 0x000ebc0001ef7983 */ /* 0x000ea20000300800 */
[----:B-1----:R-:W-:-:S02]  /*fcd00*/  IMAD.MOV.U32 R62, RZ, RZ, R65 ;  /* 0x000000ffff3e7224 */ /* 0x002fc400078e0041 */
[----:B------:R-:W-:Y:S02]  /*fcd10*/  IMAD.MOV.U32 R63, RZ, RZ, R64 ;  /* 0x000000ffff3f7224 */ /* 0x000fe400078e0040 */
[C---:B------:R-:W-:Y:S01]  /*fcd20*/  HMMA.1688.F32.TF32 R64, R96.reuse, R38, R188 ;  /* 0x000000266040723c */ /* 0x040fe200000810bc */
[----:B------:R-:W4:Y:S04]  /*fcd30*/  LDL.LU R188, [R1+0xea0] ;  /* 0x000ea00001bc7983 */ /* 0x000f280000300800 */
[----:B------:R-:W4:Y:S04]  /*fcd40*/  LDL.LU R189, [R1+0xea4] ;  /* 0x000ea40001bd7983 */ /* 0x000f280000300800 */
[----:B------:R-:W4:Y:S04]  /*fcd50*/  LDL.LU R190, [R1+0xea8] ;  /* 0x000ea80001be7983 */ /* 0x000f280000300800 */
[----:B------:R-:W4:Y:S01]  /*fcd60*/  LDL.LU R191, [R1+0xeac] ;  /* 0x000eac0001bf7983 */ /* 0x000f220000300800 */
[C---:B------:R-:W-:Y:S09]  /*fcd70*/  HMMA.1688.F32.TF32 R68, R96.reuse, R30, R200 ;  /* 0x0000001e6044723c */ /* 0x040ff200000810c8 */
[----:B------:R-:W-:Y:S01]  /*fcd80*/  STL.64 [R1+0x7638], R66 ;  /* 0x0076384201007387 */ /* 0x000fe20000100a00 */
[C---:B---3--:R-:W-:Y:S03]  /*fcd90*/  HMMA.1688.F32.TF32 R72, R96.reuse, R26, R208 ;  /* 0x0000001a6048723c */ /* 0x048fe600000810d0 */
[----:B------:R-:W-:Y:S10]  /*fcda0*/  STL.64 [R1+0x7630], R64 ;  /* 0x0076304001007387 */ /* 0x000ff40000100a00 */
[----:B------:R1:W-:Y:S04]  /*fcdb0*/  STL.64 [R1+0x7648], R70 ;  /* 0x0076484601007387 */ /* 0x0003e80000100a00 */
[----:B------:R-:W-:Y:S06]  /*fcdc0*/  STL.64 [R1+0x7640], R68 ;  /* 0x0076404401007387 */ /* 0x000fec0000100a00 */
        /* <DEDUP_REMOVED lines=10> */
[----:B------:R-:W-:Y:S03]  /*fce70*/  HMMA.1688.F32.TF32 R76, R96, R62, R220 ;  /* 0x0000003e604c723c */ /* 0x000fe600000810dc */
[----:B------:R-:W3:Y:S04]  /*fce80*/  LDL.LU R220, [R1+0xe70] ;  /* 0x000e700001dc7983 */ /* 0x000ee80000300800 */
[----:B------:R-:W3:Y:S04]  /*fce90*/  LDL.LU R221, [R1+0xe74] ;  /* 0x000e740001dd7983 */ /* 0x000ee80000300800 */
[----:B------:R-:W3:Y:S04]  /*fcea0*/  LDL.LU R222, [R1+0xe78] ;  /* 0x000e780001de7983 */ /* 0x000ee80000300800 */
[----:B------:R-:W3:Y:S08]  /*fceb0*/  LDL.LU R223, [R1+0xe7c] ;  /* 0x000e7c0001df7983 */ /* 0x000ef00000300800 */
[----:B------:R3:W-:Y:S04]  /*fcec0*/  STL.64 [R1+0x7668], R78 ;  /* 0x0076684e01007387 */ /* 0x0007e80000100a00 */
[----:B------:R-:W-:Y:S01]  /*fced0*/  STL.64 [R1+0x7660], R76 ;  /* 0x0076604c01007387 */ /* 0x000fe20000100a00 */
[----:B------:R-:W-:-:S02]  /*fcee0*/  IMAD.MOV.U32 R16, RZ, RZ, R234 ;  /* 0x000000ffff107224 */ /* 0x000fc400078e00ea */
[----:B------:R-:W-:Y:S01]  /*fcef0*/  IMAD.MOV.U32 R14, RZ, RZ, R235 ;  /* 0x000000ffff0e7224 */ /* 0x000fe200078e00eb */
[----:B--2---:R-:W-:-:S15]  /*fcf00*/  HMMA.1688.F32.TF32 R80, R96, R234, R236 ;  /* 0x000000ea6050723c */ /* 0x004fde00000810ec */
[----:B------:R-:W-:-:S08]  /*fcf10*/  NOP ;  /* 0x0000000000007918 */ /* 0x000fd00000000000 */
        /* <DEDUP_REMOVED lines=11> */
[----:B------:R-:W4:Y:S04]  /*fcfd0*/  LDL.LU R188, [R1+0xc80] ;  /* 0x000c800001bc7983 */ /* 0x000f280000300800 */
[----:B------:R-:W4:Y:S04]  /*fcfe0*/  LDL.LU R189, [R1+0xc84] ;  /* 0x000c840001bd7983 */ /* 0x000f280000300800 */
[----:B------:R-:W4:Y:S04]  /*fcff0*/  LDL.LU R190, [R1+0xc88] ;  /* 0x000c880001be7983 */ /* 0x000f280000300800 */
[----:B------:R-:W4:Y:S01]  /*fd000*/  LDL.LU R191, [R1+0xc8c] ;  /* 0x000c8c0001bf7983 */ /* 0x000f220000300800 */
[----:B-1----:R-:W-:-:S02]  /*fd010*/  IMAD.MOV.U32 R70, RZ, RZ, R7 ;  /* 0x000000ffff467224 */ /* 0x002fc400078e0007 */
[----:B------:R-:W-:-:S07]  /*fd020*/  IMAD.MOV.U32 R71, RZ, RZ, R6 ;  /* 0x000000ffff477224 */ /* 0x000fce00078e0006 */
[C---:B---3--:R-:W-:Y:S01]  /*fd030*/  HMMA.1688.F32.TF32 R88, R96.reuse, R70, R200 ;  /* 0x000000466058723c */ /* 0x048fe200000810c8 */
[----:B------:R-:W-:Y:S05]  /*fd040*/  STL.64 [R1+0x7688], R86 ;  /* 0x0076885601007387 */ /* 0x000fea0000100a00 */
[----:B------:R-:W-:Y:S01]  /*fd050*/  HMMA.1688.F32.TF32 R92, R96, R250, R208 ;  /* 0x000000fa605c723c */ /* 0x000fe200000810d0 */
[----:B------:R-:W-:Y:S01]  /*fd060*/  STL.64 [R1+0x7680], R84 ;  /* 0x0076805401007387 */ /* 0x000fe20000100a00 */
[----:B------:R-:W-:Y:S01]  /*fd070*/  MOV R13, R194 ;  /* 0x000000c2000d7202 */ /* 0x000fe20000000f00 */
[----:B------:R-:W-:-:S14]  /*fd080*/  IMAD.MOV.U32 R12, RZ, RZ, R195 ;  /* 0x000000ffff0c7224 */ /* 0x000fdc00078e00c3 */
[----:B------:R-:W-:Y:S04]  /*fd090*/  STL.64 [R1+0x7698], R90 ;  /* 0x0076985a01007387 */ /* 0x000fe80000100a00 */
[----:B------:R-:W-:Y:S04]  /*fd0a0*/  STL.64 [R1+0x7690], R88 ;  /* 0x0076905801007387 */ /* 0x000fe80000100a00 */
[----:B------:R-:W3:Y:S04]  /*fd0b0*/  LDL.LU R192, [R1+0xc70] ;  /* 0x000c700001c07983 */ /* 0x000ee80000300800 */
[----:B------:R-:W3:Y:S04]  /*fd0c0*/  LDL.LU R193, [R1+0xc74] ;  /* 0x000c740001c17983 */ /* 0x000ee80000300800 */
[----:B------:R-:W3:Y:S04]  /*fd0d0*/  LDL.LU R194, [R1+0xc78] ;  /* 0x000c780001c27983 */ /* 0x000ee80000300800 */
[----:B------:R-:W3:Y:S04]  /*fd0e0*/  LDL.LU R195, [R1+0xc7c] ;  /* 0x000c7c0001c37983 */ /* 0x000ee80000300800 */
        /* <DEDUP_REMOVED lines=10> */
[----:B------:R-:W-:Y:S01]  /*fd190*/  HMMA.1688.F32.TF32 R220, R96, R246, R220 ;  /* 0x000000f660dc723c */ /* 0x000fe200000810dc */
[----:B------:R-:W-:-:S02]  /*fd1a0*/  IMAD.MOV.U32 R9, RZ, RZ, R214 ;  /* 0x000000ffff097224 */ /* 0x000fc400078e00d6 */
[----:B------:R-:W-:-:S15]  /*fd1b0*/  IMAD.MOV.U32 R8, RZ, RZ, R215 ;  /* 0x000000ffff087224 */ /* 0x000fde00078e00d7 */
[----:B------:R-:W-:-:S05]  /*fd1c0*/  NOP ;  /* 0x0000000000007918 */ /* 0x000fca0000000000 */
[----:B------:R-:W-:Y:S04]  /*fd1d0*/  STL.64 [R1+0x76b8], R222 ;  /* 0x0076b8de01007387 */ /* 0x000fe80000100a00 */
[----:B------:R-:W-:Y:S01]  /*fd1e0*/  STL.64 [R1+0x76b0], R220 ;  /* 0x0076b0dc01007387 */ /* 0x000fe20000100a00 */
[C---:B--2---:R-:W-:Y:S06]  /*fd1f0*/  HMMA.1688.F32.TF32 R224, R96.reuse, R242, R236 ;  /* 0x000000f260e0723c */ /* 0x044fec00000810ec */
[----:B------:R-:W-:-:S15]  /*fd200*/  HMMA.1688.F32.TF32 R96, R96, R42, R232 ;  /* 0x0000002a6060723c */ /* 0x000fde00000810e8 */
[----:B------:R-:W-:-:S02]  /*fd210*/  NOP ;  /* 0x0000000000007918 */ /* 0x000fc40000000000 */
[----:B------:R-:W-:Y:S04]  /*fd220*/  STL.64 [R1+0x7550], R226 ;  /* 0x007550e201007387 */ /* 0x000fe80000100a00 */
[----:B------:R-:W-:Y:S01]  /*fd230*/  STL.64 [R1+0x7548], R224 ;  /* 0x007548e001007387 */ /* 0x000fe20000100a00 */
[C---:B----4-:R-:W-:Y:S03]  /*fd240*/  HMMA.1688.F32.TF32 R100, R216.reuse, R214, R188 ;  /* 0x000000d6d864723c */ /* 0x050fe600000810bc */
[----:B------:R-:W-:Y:S04]  /*fd250*/  STL.64 [R1+0x76c8], R98 ;  /* 0x0076c86201007387 */ /* 0x000fe80000100a00 */
[----:B------:R-:W-:Y:S04]  /*fd260*/  STL.64 [R1+0x76c0], R96 ;  /* 0x0076c06001007387 */ /* 0x000fe80000100a00 */
[----:B------:R-:W2:Y:S04]  /*fd270*/  LDL.LU R212, [R1+0xe10] ;  /* 0x000e100001d47983 */ /* 0x000ea80000300800 */
[----:B------:R-:W2:Y:S04]  /*fd280*/  LDL.LU R213, [R1+0xe14] ;  /* 0x000e140001d57983 */ /* 0x000ea80000300800 */
[----:B------:R-:W2:Y:S04]  /*fd290*/  LDL.LU R214, [R1+0xe18] ;  /* 0x000e180001d67983 */ /* 0x000ea80000300800 */
[----:B------:R-:W2:Y:S04]  /*fd2a0*/  LDL.LU R215, [R1+0xe1c] ;  /* 0x000e1c0001d77983 */ /* 0x000ea80000300800 */
[----:B------:R-:W-:Y:S04]  /*fd2b0*/  STL.64 [R1+0x76d8], R102 ;  /* 0x0076d86601007387 */ /* 0x000fe80000100a00 */
[----:B------:R-:W-:Y:S01]  /*fd2c0*/  STL.64 [R1+0x76d0], R100 ;  /* 0x0076d06401007387 */ /* 0x000fe20000100a00 */
[C---:B---3--:R-:W-:Y:S06]  /*fd2d0*/  HMMA.1688.F32.TF32 R104, R216.reuse, R198, R192 ;  /* 0x000000c6d868723c */ /* 0x048fec00000810c0 */
[----:B------:R-:W-:-:S15]  /*fd2e0*/  HMMA.1688.F32.TF32 R108, R216, R206, R200 ;  /* 0x000000ced86c723c */ /* 0x000fde00000810c8 */
[----:B------:R-:W-:-:S02]  /*fd2f0*/  NOP ;  /* 0x0000000000007918 */ /* 0x000fc40000000000 */
[----:B------:R1:W-:Y:S04]  /*fd300*/  STL.64 [R1+0x76e8], R106 ;  /* 0x0076e86a01007387 */ /* 0x0003e80000100a00 */
[----:B------:R-:W-:Y:S01]  /*fd310*/  STL.64 [R1+0x76e0], R104 ;  /* 0x0076e06801007387 */ /* 0x000fe20000100a00 */
[----:B------:R-:W-:Y:S03]  /*fd320*/  HMMA.1688.F32.TF32 R112, R216, R230, R208 ;  /* 0x000000e6d870723c */ /* 0x000fe600000810d0 */
[----:B------:R-:W-:Y:S04]  /*fd330*/  STL.64 [R1+0x7540], R110 ;  /* 0x0075406e01007387 */ /* 0x000fe80000100a00 */
[----:B------:R-:W-:Y:S04]  /*fd340*/  STL.64 [R1+0x7538], R108 ;  /* 0x0075386c01007387 */ /* 0x000fe80000100a00 */
[----:B------:R-:W3:Y:S04]  /*fd350*/  LDL.LU R208, [R1+0xe00] ;  /* 0x000e000001d07983 */ /* 0x000ee80000300800 */
[----:B------:R-:W3:Y:S04]  /*fd360*/  LDL.LU R209, [R1+0xe04] ;  /* 0x000e040001d17983 */ /* 0x000ee80000300800 */
[----:B------:R-:W3:Y:S04]  /*fd370*/  LDL.LU R210, [R1+0xe08] ;  /* 0x000e080001d27983 */ /* 0x000ee80000300800 */
[----:B------:R-:W3:Y:S01]  /*fd380*/  LDL.LU R211, [R1+0xe0c] ;  /* 0x000e0c0001d37983 */ /* 0x000ee20000300800 */
[----:B------:R-:W-:-:S03]  /*fd390*/  IMAD.MOV.U32 R7, RZ, RZ, R198 ;  /* 0x000000ffff077224 */ /* 0x000fc600078e00c6 */
[----:B------:R4:W-:Y:S01]  /*fd3a0*/  STL.64 [R1+0x7530], R114 ;  /* 0x0075307201007387 */ /* 0x0009e20000100a00 */
[----:B------:R-:W-:-:S03]  /*fd3b0*/  IMAD.MOV.U32 R6, RZ, RZ, R199 ;  /* 0x000000ffff067224 */ /* 0x000fc600078e00c7 */
[----:B------:R-:W-:Y:S04]  /*fd3c0*/  STL.64 [R1+0x7528], R112 ;  /* 0x0075287001007387 */ /* 0x000fe80000100a00 */
[----:B------:R-:W3:Y:S04]  /*fd3d0*/  LDL.LU R196, [R1+0xdf0] ;  /* 0x000df00001c47983 */ /* 0x000ee80000300800 */
[----:B------:R-:W3:Y:S04]  /*fd3e0*/  LDL.LU R197, [R1+0xdf4] ;  /* 0x000df40001c57983 */ /* 0x000ee80000300800 */
[----:B------:R-:W3:Y:S04]  /*fd3f0*/  LDL.LU R198, [R1+0xdf8] ;  /* 0x000df80001c67983 */ /* 0x000ee80000300800 */
[----:B------:R-:W3:Y:S04]  /*fd400*/  LDL.LU R199, [R1+0xdfc] ;  /* 0x000dfc0001c77983 */ /* 0x000ee80000300800 */
[----:B------:R-:W3:Y:S01]  /*fd410*/  LDL.LU R200, [R1+0xde0] ;  /* 0x000de00001c87983 */ /* 0x000ee20000300800 */
[----:B------:R-:W-:-:S03]  /*fd420*/  IMAD.MOV.U32 R78, RZ, RZ, R5 ;  /* 0x000000ffff4e7224 */ /* 0x000fc600078e0005 */
[----:B------:R-:W3:Y:S01]  /*fd430*/  LDL.LU R201, [R1+0xde4] ;  /* 0x000de40001c97983 */ /* 0x000ee20000300800 */
[----:B------:R-:W-:-:S03]  /*fd440*/  IMAD.MOV.U32 R79, RZ, RZ, R4 ;  /* 0x000000ffff4f7224 */ /* 0x000fc600078e0004 */
[----:B------:R-:W3:Y:S01]  /*fd450*/  LDL.LU R202, [R1+0xde8] ;  /* 0x000de80001ca7983 */ /* 0x000ee20000300800 */
[----:B------:R-:W-:-:S03]  /*fd460*/  IMAD.MOV.U32 R5, RZ, RZ, R206 ;  /* 0x000000ffff057224 */ /* 0x000fc600078e00ce */
[----:B------:R-:W3:Y:S01]  /*fd470*/  LDL.LU R203, [R1+0xdec] ;  /* 0x000dec0001cb7983 */ /* 0x000ee20000300800 */
[----:B------:R-:W-:-:S03]  /*fd480*/  MOV R4, R207 ;  /* 0x000000cf00047202 */ /* 0x000fc60000000f00 */
[----:B------:R-:W3:Y:S04]  /*fd490*/  LDL.LU R204, [R1+0xdd0] ;  /* 0x000dd00001cc7983 */ /* 0x000ee80000300800 */
[----:B------:R-:W3:Y:S04]  /*fd4a0*/  LDL.LU R205, [R1+0xdd4] ;  /* 0x000dd40001cd7983 */ /* 0x000ee80000300800 */
[----:B------:R-:W3:Y:S04]  /*fd4b0*/  LDL.LU R206, [R1+0xdd8] ;  /* 0x000dd80001ce7983 */ /* 0x000ee80000300800 */
[----:B------:R-:W3:Y:S01]  /*fd4c0*/  LDL.LU R207, [R1+0xddc] ;  /* 0x000ddc0001cf7983 */ /* 0x000ee20000300800 */
[----:B------:R-:W-:-:S02]  /*fd4d0*/  IMAD.MOV.U32 R117, RZ, RZ, R158 ;  /* 0x000000ffff757224 */ /* 0x000fc400078e009e */
[----:B------:R-:W-:Y:S02]  /*fd4e0*/  IMAD.MOV.U32 R116, RZ, RZ, R159 ;  /* 0x000000ffff747224 */ /* 0x000fe400078e009f */
[----:B------:R-:W-:Y:S02]  /*fd4f0*/  IMAD.MOV.U32 R118, RZ, RZ, R166 ;  /* 0x000000ffff767224 */ /* 0x000fe400078e00a6 */
[----:B-1----:R-:W-:Y:S02]  /*fd500*/  IMAD.MOV.U32 R107, RZ, RZ, R119 ;  /* 0x000000ffff6b7224 */ /* 0x002fe400078e0077 */
[----:B------:R-:W-:Y:S02]  /*fd510*/  IMAD.MOV.U32 R98, RZ, RZ, R118 ;  /* 0x000000ffff627224 */ /* 0x000fe400078e0076 */
[----:B----4-:R-:W-:Y:S02]  /*fd520*/  IMAD.MOV.U32 R114, RZ, RZ, R117 ;  /* 0x000000ffff727224 */ /* 0x010fe400078e0075 */
[----:B------:R-:W-:-:S02]  /*fd530*/  IMAD.MOV.U32 R115, RZ, RZ, R116 ;  /* 0x000000ffff737224 */ /* 0x000fc400078e0074 */
[----:B--2---:R-:W-:Y:S01]  /*fd540*/  HMMA.1688.F32.TF32 R116, R216, R78, R212 ;  /* 0x0000004ed874723c */ /* 0x004fe200000810d4 */
[----:B------:R-:W2:Y:S04]  /*fd550*/  LDL.LU R212, [R1+0xdc0] ;  /* 0x000dc00001d47983 */ /* 0x000ea80000300800 */
[----:B------:R-:W2:Y:S04]  /*fd560*/  LDL.LU R213, [R1+0xdc4] ;  /* 0x000dc40001d57983 */ /* 0x000ea80000300800 */
[----:B------:R-:W2:Y:S04]  /*fd570*/  LDL.LU R214, [R1+0xdc8] ;  /* 0x000dc80001d67983 */ /* 0x000ea80000300800 */
[----:B------:R-:W2:Y:S01]  /*fd580*/  LDL.LU R215, [R1+0xdcc] ;  /* 0x000dcc0001d77983 */ /* 0x000ea20000300800 */
[----:B------:R-:W-:-:S02]  /*fd590*/  IMAD.MOV.U32 R34, RZ, RZ, R2 ;  /* 0x000000ffff227224 */ /* 0x000fc400078e0002 */
[----:B------:R-:W-:Y:S01]  /*fd5a0*/  IMAD.MOV.U32 R35, RZ, RZ, R0 ;  /* 0x000000ffff237224 */ /* 0x000fe200078e0000 */
[----:B------:R-:W-:Y:S01]  /*fd5b0*/  MOV R66, R123 ;  /* 0x0000007b00427202 */ /* 0x000fe20000000f00 */
[----:B------:R-:W-:Y:S02]  /*fd5c0*/  IMAD.MOV.U32 R67, RZ, RZ, R122 ;  /* 0x000000ffff437224 */ /* 0x000fe400078e007a */
[----:B------:R-:W-:Y:S02]  /*fd5d0*/  IMAD.MOV.U32 R46, RZ, RZ, R121 ;  /* 0x000000ffff2e7224 */ /* 0x000fe400078e0079 */
[----:B------:R-:W-:Y:S01]  /*fd5e0*/  IMAD.MOV.U32 R47, RZ, RZ, R120 ;  /* 0x000000ffff2f7224 */ /* 0x000fe200078e0078 */
[----:B------:R-:W-:Y:S01]  /*fd5f0*/  STL.64 [R1+0x7510], R118 ;  /* 0x0075107601007387 */ /* 0x000fe20000100a00 */
[----:B------:R-:W-:Y:S01]  /*fd600*/  MOV R125, R150 ;  /* 0x00000096007d7202 */ /* 0x000fe20000000f00 */
[----:B------:R-:W-:Y:S02]  /*fd610*/  IMAD.MOV.U32 R124, RZ, RZ, R151 ;  /* 0x000000ffff7c7224 */ /* 0x000fe400078e0097 */
[----:B------:R-:W-:Y:S01]  /*fd620*/  STL.64 [R1+0x7508], R116 ;  /* 0x0075087401007387 */ /* 0x000fe20000100a00 */
[----:B------:R-:W-:-:S02]  /*fd630*/  IMAD.MOV.U32 R106, RZ, RZ, R128 ;  /* 0x000000ffff6a7224 */ /* 0x000fc400078e0080 */
[----:B------:R-:W-:Y:S02]  /*fd640*/  IMAD.MOV.U32 R82, RZ, RZ, R127 ;  /* 0x000000ffff527224 */ /* 0x000fe400078e007f */
[----:B------:R-:W-:Y:S01]  /*fd650*/  IMAD.MOV.U32 R83, RZ, RZ, R126 ;  /* 0x000000ffff537224 */ /* 0x000fe200078e007e */
[----:B---3--:R-:W-:Y:S01]  /*fd660*/  HMMA.1688.F32.TF32 R120, R216, R34, R208 ;  /* 0x00000022d878723c */ /* 0x008fe200000810d0 */
[----:B------:R-:W3:Y:S04]  /*fd670*/  LDL.LU R208, [R1+0xdb0] ;  /* 0x000db00001d07983 */ /* 0x000ee80000300800 */
[----:B------:R-:W3:Y:S04]  /*fd680*/  LDL.LU R209, [R1+0xdb4] ;  /* 0x000db40001d17983 */ /* 0x000ee80000300800 */
[----:B------:R-:W3:Y:S04]  /*fd690*/  LDL.LU R210, [R1+0xdb8] ;  /* 0x000db80001d27983 */ /* 0x000ee80000300800 */
[----:B------:R-:W3:Y:S10]  /*fd6a0*/  LDL.LU R211, [R1+0xdbc] ;  /* 0x000dbc0001d37983 */ /* 0x000ef40000300800 */
[----:B------:R1:W-:Y:S02]  /*fd6b0*/  STL.64 [R1+0x7500], R122 ;  /* 0x0075007a01007387 */ /* 0x0003e40000100a00 */
[----:B-1----:R-:W-:-:S02]  /*fd6c0*/  IMAD.MOV.U32 R122, RZ, RZ, R125 ;  /* 0x000000ffff7a7224 */ /* 0x002fc400078e007d */
[----:B------:R-:W-:Y:S01]  /*fd6d0*/  IMAD.MOV.U32 R123, RZ, RZ, R124 ;  /* 0x000000ffff7b7224 */ /* 0x000fe200078e007c */
[C---:B------:R-:W-:Y:S06]  /*fd6e0*/  HMMA.1688.F32.TF32 R128, R216.reuse, R114, R200 ;  /* 0x00000072d880723c */ /* 0x040fec00000810c8 */
[C---:B------:R-:W-:Y:S06]  /*fd6f0*/  HMMA.1688.F32.TF32 R124, R216.reuse, R122, R196 ;  /* 0x0000007ad87c723c */ /* 0x040fec00000810c4 */
[----:B------:R-:W-:Y:S01]  /*fd700*/  HMMA.1688.F32.TF32 R132, R216, R106, R204 ;  /* 0x0000006ad884723c */ /* 0x000fe200000810cc */
[----:B------:R-:W-:-:S15]  /*fd710*/  STL.64 [R1+0x74f8], R120 ;  /* 0x0074f87801007387 */ /* 0x000fde0000100a00 */
[----:B------:R-:W-:-:S01]  /*fd720*/  NOP ;  /* 0x0000000000007918 */ /* 0x000fc20000000000 */
[----:B------:R-:W-:Y:S04]  /*fd730*/  STL.64 [R1+0x7520], R126 ;  /* 0x0075207e01007387 */ /* 0x000fe80000100a00 */
[----:B------:R-:W-:Y:S04]  /*fd740*/  STL.64 [R1+0x7518], R124 ;  /* 0x0075187c01007387 */ /* 0x000fe80000100a00 */
[----:B------:R-:W-:Y:S04]  /*fd750*/  STL.64 [R1+0x74f0], R130 ;  /* 0x0074f08201007387 */ /* 0x000fe80000100a00 */
[----:B------:R-:W-:Y:S04]  /*fd760*/  STL.64 [R1+0x74e8], R128 ;  /* 0x0074e88001007387 */ /* 0x000fe80000100a00 */
[----:B------:R-:W-:Y:S04]  /*fd770*/  STL.64 [R1+0x76f8], R134 ;  /* 0x0076f88601007387 */ /* 0x000fe80000100a00 */
[----:B------:R-:W-:Y:S04]  /*fd780*/  STL.64 [R1+0x76f0], R132 ;  /* 0x0076f08401007387 */ /* 0x000fe80000100a00 */
[----:B------:R-:W4:Y:S04]  /*fd790*/  LDL.LU R232, [R1+0xda0] ;  /* 0x000da00001e87983 */ /* 0x000f280000300800 */
[----:B------:R-:W4:Y:S04]  /*fd7a0*/  LDL.LU R233, [R1+0xda4] ;  /* 0x000da40001e97983 */ /* 0x000f280000300800 */
[----:B------:R-:W4:Y:S04]  /*fd7b0*/  LDL.LU R234, [R1+0xda8] ;  /* 0x000da80001ea7983 */ /* 0x000f280000300800 */
[----:B------:R-:W4:Y:S01]  /*fd7c0*/  LDL.LU R235, [R1+0xdac] ;  /* 0x000dac0001eb7983 */ /* 0x000f220000300800 */
[----:B------:R-:W-:-:S04]  /*fd7d0*/  IMAD.MOV.U32 R15, RZ, RZ, R167 ;  /* 0x000000ffff0f7224 */ /* 0x000fc800078e00a7 */
[----:B------:R-:W-:-:S07]  /*fd7e0*/  IMAD.MOV.U32 R99, RZ, RZ, R15 ;  /* 0x000000ffff637224 */ /* 0x000fce00078e000f */
[C---:B--2---:R-:W-:Y:S01]  /*fd7f0*/  HMMA.1688.F32.TF32 R136, R216.reuse, R98, R212 ;  /* 0x00000062d888723c */ /* 0x044fe200000810d4 */
[----:B------:R-:W2:Y:S04]  /*fd800*/  LDL.LU R212, [R1+0xd90] ;  /* 0x000d900001d47983 */ /* 0x000ea80000300800 */
[----:B------:R-:W2:Y:S04]  /*fd810*/  LDL.LU R213, [R1+0xd94] ;  /* 0x000d940001d57983 */ /* 0x000ea80000300800 */
[----:B------:R-:W2:Y:S04]  /*fd820*/  LDL.LU R214, [R1+0xd98] ;  /* 0x000d980001d67983 */ /* 0x000ea80000300800 */
[----:B------:R-:W2:Y:S10]  /*fd830*/  LDL.LU R215, [R1+0xd9c] ;  /* 0x000d9c0001d77983 */ /* 0x000eb40000300800 */
        /* <DEDUP_REMOVED lines=22> */
[C---:B---3--:R-:W-:Y:S03]  /*fd9a0*/  HMMA.1688.F32.TF32 R140, R216.reuse, R82, R208 ;  /* 0x00000052d88c723c */ /* 0x048fe600000810d0 */
[----:B------:R-:W3:Y:S04]  /*fd9b0*/  LDL.LU R208, [R1+0xd30] ;  /* 0x000d300001d07983 */ /* 0x000ee80000300800 */
[----:B------:R-:W3:Y:S04]  /*fd9c0*/  LDL.LU R209, [R1+0xd34] ;  /* 0x000d340001d17983 */ /* 0x000ee80000300800 */
[----:B------:R-:W3:Y:S04]  /*fd9d0*/  LDL.LU R210, [R1+0xd38] ;  /* 0x000d380001d27983 */ /* 0x000ee80000300800 */
[----:B------:R-:W3:Y:S08]  /*fd9e0*/  LDL.LU R211, [R1+0xd3c] ;  /* 0x000d3c0001d37983 */ /* 0x000ef00000300800 */
[----:B------:R-:W-:Y:S04]  /*fd9f0*/  STL.64 [R1+0x74d0], R142 ;  /* 0x0074d08e01007387 */ /* 0x000fe80000100a00 */
[----:B------:R-:W-:Y:S01]  /*fda00*/  STL.64 [R1+0x74c8], R140 ;  /* 0x0074c88c01007387 */ /* 0x000fe20000100a00 */
[C---:B----4-:R-:W-:Y:S06]  /*fda10*/  HMMA.1688.F32.TF32 R144, R216.reuse, R66, R232 ;  /* 0x00000042d890723c */ /* 0x050fec00000810e8 */
[----:B--2---:R-:W-:-:S15]  /*fda20*/  HMMA.1688.F32.TF32 R148, R216, R46, R212 ;  /* 0x0000002ed894723c */ /* 0x004fde00000810d4 */
[----:B------:R-:W-:-:S02]  /*fda30*/  NOP ;  /* 0x0000000000007918 */ /* 0x000fc40000000000 */
[----:B------:R2:W-:Y:S04]  /*fda40*/  STL.64 [R1+0x74e0], R146 ;  /* 0x0074e09201007387 */ /* 0x0005e80000100a00 */
[----:B------:R-:W-:Y:S04]  /*fda50*/  STL.64 [R1+0x74d8], R144 ;  /* 0x0074d89001007387 */ /* 0x000fe80000100a00 */
[----:B------:R-:W4:Y:S04]  /*fda60*/  LDL.LU R212, [R1+0xd20] ;  /* 0x000d200001d47983 */ /* 0x000f280000300800 */
[----:B------:R-:W4:Y:S04]  /*fda70*/  LDL.LU R213, [R1+0xd24] ;  /* 0x000d240001d57983 */ /* 0x000f280000300800 */
[----:B------:R-:W4:Y:S04]  /*fda80*/  LDL.LU R214, [R1+0xd28] ;  /* 0x000d280001d67983 */ /* 0x000f280000300800 */
[----:B------:R-:W4:Y:S01]  /*fda90*/  LDL.LU R215, [R1+0xd2c] ;  /* 0x000d2c0001d77983 */ /* 0x000f220000300800 */
[----:B------:R-:W-:Y:S01]  /*fdaa0*/  MOV R32, R178 ;  /* 0x000000b200207202 */ /* 0x000fe20000000f00 */
[----:B------:R-:W-:-:S02]  /*fdab0*/  IMAD.MOV.U32 R29, RZ, RZ, R179 ;  /* 0x000000ffff1d7224 */ /* 0x000fc400078e00b3 */
[----:B------:R-:W-:Y:S02]  /*fdac0*/  IMAD.MOV.U32 R90, RZ, RZ, R28 ;  /* 0x000000ffff5a7224 */ /* 0x000fe400078e001c */
[----:B------:R-:W-:Y:S01]  /*fdad0*/  IMAD.MOV.U32 R91, RZ, RZ, R25 ;  /* 0x000000ffff5b7224 */ /* 0x000fe200078e0019 */
[----:B------:R-:W-:Y:S01]  /*fdae0*/  MOV R75, R21 ;  /* 0x00000015004b7202 */ /* 0x000fe20000000f00 */
[----:B------:R-:W-:Y:S01]  /*fdaf0*/  IMAD.MOV.U32 R226, RZ, RZ, R32 ;  /* 0x000000ffffe27224 */ /* 0x000fe200078e0020 */
[----:B------:R-:W-:Y:S01]  /*fdb00*/  HMMA.1688.F32.TF32 R152, R216, R18, R188 ;  /* 0x00000012d898723c */ /* 0x000fe200000810bc */
        /* <DEDUP_REMOVED lines=8> */
[C---:B------:R-:W-:Y:S01]  /*fdb90*/  HMMA.1688.F32.TF32 R156, R216.reuse, R226, R192 ;  /* 0x000000e2d89c723c */ /* 0x040fe200000810c0 */
[----:B------:R-:W-:Y:S04]  /*fdba0*/  STL.64 [R1+0x7718], R150 ;  /* 0x0077189601007387 */ /* 0x000fe80000100a00 */
[----:B------:R-:W-:Y:S04]  /*fdbb0*/  STL.64 [R1+0x7710], R148 ;  /* 0x0077109401007387 */ /* 0x000fe80000100a00 */
[----:B------:R2:W-:Y:S04]  /*fdbc0*/  STL.64 [R1+0x7738], R154 ;  /* 0x0077389a01007387 */ /* 0x0005e80000100a00 */
[----:B------:R-:W-:Y:S01]  /*fdbd0*/  STL.64 [R1+0x7730], R152 ;  /* 0x0077309801007387 */ /* 0x000fe20000100a00 */
[----:B------:R-:W-:Y:S01]  /*fdbe0*/  HMMA.1688.F32.TF32 R160, R216, R90, R204 ;  /* 0x0000005ad8a0723c */ /* 0x000fe200000810cc */
[----:B-1----:R-:W-:Y:S01]  /*fdbf0*/  IMAD.MOV.U32 R139, RZ, RZ, R4 ;  /* 0x000000ffff8b7224 */ /* 0x002fe200078e0004 */
[----:B------:R-:W-:Y:S01]  /*fdc00*/  MOV R138, R5 ;  /* 0x00000005008a7202 */ /* 0x000fe20000000f00 */
[----:B------:R-:W-:Y:S01]  /*fdc10*/  IMAD.MOV.U32 R2, RZ, RZ, R230 ;  /* 0x000000ffff027224 */ /* 0x000fe200078e00e6 */
[----:B------:R-:W-:-:S02]  /*fdc20*/  LOP3.LUT R15, R3, 0x20, RZ, 0x3c, !PT ;  /* 0x00000020030f7812 */ /* 0x000fc400078e3cff */
[C---:B------:R-:W-:Y:S03]  /*fdc30*/  HMMA.1688.F32.TF32 R164, R216.reuse, R10, R196 ;  /* 0x0000000ad8a4723c */ /* 0x040fe600000810c4 */
[----:B------:R-:W-:Y:S04]  /*fdc40*/  STL.64 [R1+0x7748], R158 ;  /* 0x0077489e01007387 */ /* 0x000fe80000100a00 */
[----:B------:R-:W-:Y:S04]  /*fdc50*/  STL.64 [R1+0x7740], R156 ;  /* 0x0077409c01007387 */ /* 0x000fe80000100a00 */
[----:B------:R-:W4:Y:S04]  /*fdc60*/  LDL.LU R204, [R1+0xd10] ;  /* 0x000d100001cc7983 */ /* 0x000f280000300800 */
[----:B------:R-:W4:Y:S01]  /*fdc70*/  LDL.LU R205, [R1+0xd14] ;  /* 0x000d140001cd7983 */ /* 0x000f220000300800 */
[C---:B------:R-:W-:Y:S03]  /*fdc80*/  HMMA.1688.F32.TF32 R168, R216.reuse, R22, R200 ;  /* 0x00000016d8a8723c */ /* 0x040fe600000810c8 */
[----:B------:R-:W4:Y:S04]  /*fdc90*/  LDL.LU R206, [R1+0xd18] ;  /* 0x000d180001ce7983 */ /* 0x000f280000300800 */
[----:B------:R-:W4:Y:S04]  /*fdca0*/  LDL.LU R207, [R1+0xd1c] ;  /* 0x000d1c0001cf7983 */ /* 0x000f280000300800 */
[----:B------:R-:W-:Y:S04]  /*fdcb0*/  STL.64 [R1+0x7758], R162 ;  /* 0x007758a201007387 */ /* 0x000fe80000100a00 */
[----:B------:R-:W-:Y:S04]  /*fdcc0*/  STL.64 [R1+0x7750], R160 ;  /* 0x007750a001007387 */ /* 0x000fe80000100a00 */
[----:B------:R-:W-:Y:S01]  /*fdcd0*/  STL.64 [R1+0x7768], R166 ;  /* 0x007768a601007387 */ /* 0x000fe20000100a00 */
[----:B---3--:R-:W-:Y:S03]  /*fdce0*/  HMMA.1688.F32.TF32 R172, R216, R74, R208 ;  /* 0x0000004ad8ac723c */ /* 0x008fe600000810d0 */
[----:B------:R-:W-:Y:S04]  /*fdcf0*/  STL.64 [R1+0x7760], R164 ;  /* 0x007760a401007387 */ /* 0x000fe80000100a00 */
        /* <DEDUP_REMOVED lines=8> */
[----:B------:R-:W-:Y:S04]  /*fdd80*/  STL [R1+0x7458], R172 ;  /* 0x007458ac01007387 */ /* 0x000fe80000100800 */
[----:B------:R-:W-:Y:S04]  /*fdd90*/  STL [R1+0x7454], R173 ;  /* 0x007454ad01007387 */ /* 0x000fe80000100800 */
[----:B------:R-:W-:Y:S04]  /*fdda0*/  STL [R1+0x7450], R174 ;  /* 0x007450ae01007387 */ /* 0x000fe80000100800 */
[----:B------:R-:W-:Y:S01]  /*fddb0*/  STL [R1+0x744c], R175 ;  /* 0x00744caf01007387 */ /* 0x000fe20000100800 */
[----:B--2---:R-:W-:-:S02]  /*fddc0*/  IMAD.MOV.U32 R147, RZ, RZ, R6 ;  /* 0x000000ffff937224 */ /* 0x004fc400078e0006 */
[----:B------:R-:W-:Y:S01]  /*fddd0*/  IMAD.MOV.U32 R146, RZ, RZ, R7 ;  /* 0x000000ffff927224 */ /* 0x000fe200078e0007 */
[----:B------:R-:W-:Y:S01]  /*fdde0*/  LDS R230, [R3+UR10+0x36580] ;  /* 0x0365800a03e67984 */ /* 0x000fe20008000800 */
[----:B------:R-:W-:-:S03]  /*fddf0*/  IMAD.MOV.U32 R0, RZ, RZ, R231 ;  /* 0x000000ffff007224 */ /* 0x000fc600078e00e7 */
[----:B------:R-:W-:Y:S04]  /*fde00*/  LDS R229, [R15+UR10+0x34580] ;  /* 0x0345800a0fe57984 */ /* 0x000fe80008000800 */
[----:B------:R-:W1:Y:S01]  /*fde10*/  LDS R231, [R15+UR10+0x36580] ;  /* 0x0365800a0fe77984 */ /* 0x000e620008000800 */
[----:B------:R-:W-:Y:S02]  /*fde20*/  IMAD.MOV.U32 R154, RZ, RZ, R9 ;  /* 0x000000ffff9a7224 */ /* 0x000fe400078e0009 */
[----:B------:R-:W-:Y:S01]  /*fde30*/  IMAD.MOV.U32 R155, RZ, RZ, R8 ;  /* 0x000000ffff9b7224 */ /* 0x000fe200078e0008 */
[----:B------:R-:W-:Y:S01]  /*fde40*/  LDS R232, [R3+UR10+0x34600] ;  /* 0x0346000a03e87984 */ /* 0x000fe20008000800 */
[----:B------:R-:W-:-:S03]  /*fde50*/  IMAD.MOV.U32 R130, RZ, RZ, R2 ;  /* 0x000000ffff827224 */ /* 0x000fc600078e0002 */
[----:B------:R-:W-:Y:S04]  /*fde60*/  LDS R234, [R3+UR10+0x36600] ;  /* 0x0366000a03ea7984 */ /* 0x000fe80008000800 */
[----:B------:R-:W-:Y:S04]  /*fde70*/  LDS R233, [R15+UR10+0x34600] ;  /* 0x0346000a0fe97984 */ /* 0x000fe80008000800 */
[----:B------:R-:W2:Y:S01]  /*fde80*/  LDS R235, [R15+UR10+0x36600] ;  /* 0x0366000a0feb7984 */ /* 0x000ea20008000800 */
[C---:B----4-:R-:W-:Y:S03]  /*fde90*/  HMMA.1688.F32.TF32 R176, R216.reuse, R58, R212 ;  /* 0x0000003ad8b0723c */ /* 0x050fe600000810d4 */
[----:B------:R-:W4:Y:S04]  /*fdea0*/  LDL.LU R212, [R1+0xcf0] ;  /* 0x000cf00001d47983 */ /* 0x000f280000300800 */
[----:B------:R-:W4:Y:S04]  /*fdeb0*/  LDL.LU R213, [R1+0xcf4] ;  /* 0x000cf40001d57983 */ /* 0x000f280000300800 */
[----:B------:R-:W4:Y:S04]  /*fdec0*/  LDL.LU R214, [R1+0xcf8] ;  /* 0x000cf80001d67983 */ /* 0x000f280000300800 */
[----:B------:R-:W4:Y:S08]  /*fded0*/  LDL.LU R215, [R1+0xcfc] ;  /* 0x000cfc0001d77983 */ /* 0x000f300000300800 */
[----:B------:R-:W-:Y:S04]  /*fdee0*/  STL [R1+0x7468], R176 ;  /* 0x007468b001007387 */ /* 0x000fe80000100800 */
[----:B------:R-:W-:Y:S04]  /*fdef0*/  STL [R1+0x7464], R177 ;  /* 0x007464b101007387 */ /* 0x000fe80000100800 */
[----:B------:R-:W-:Y:S04]  /*fdf00*/  STL [R1+0x7460], R178 ;  /* 0x007460b201007387 */ /* 0x000fe80000100800 */
[----:B------:R-:W-:Y:S04]  /*fdf10*/  STL [R1+0x745c], R179 ;  /* 0x00745cb301007387 */ /* 0x000fe80000100800 */
        /* <DEDUP_REMOVED lines=11> */
[----:B------:R-:W2:Y:S04]  /*fdfd0*/  LDL.LU R206, [R1+0xcc8] ;  /* 0x000cc80001ce7983 */ /* 0x000ea80000300800 */
[----:B------:R-:W2:Y:S08]  /*fdfe0*/  LDL.LU R207, [R1+0xccc] ;  /* 0x000ccc0001cf7983 */ /* 0x000eb00000300800 */
[----:B------:R-:W-:Y:S04]  /*fdff0*/  STL [R1+0x7474], R180 ;  /* 0x007474b401007387 */ /* 0x000fe80000100800 */
[----:B------:R-:W-:Y:S04]  /*fe000*/  STL [R1+0x7470], R181 ;  /* 0x007470b501007387 */ /* 0x000fe80000100800 */
[----:B------:R-:W-:Y:S04]  /*fe010*/  STL [R1+0x746c], R182 ;  /* 0x00746cb601007387 */ /* 0x000fe80000100800 */
[----:B------:R-:W-:Y:S01]  /*fe020*/  STL [R1+0x7448], R183 ;  /* 0x007448b701007387 */ /* 0x000fe20000100800 */
[C---:B---3--:R-:W-:Y:S03]  /*fe030*/  HMMA.1688.F32.TF32 R184, R216.reuse, R38, R208 ;  /* 0x00000026d8b8723c */ /* 0x048fe600000810d0 */
[----:B------:R-:W3:Y:S04]  /*fe040*/  LDL.LU R208, [R1+0xcb0] ;  /* 0x000cb00001d07983 */ /* 0x000ee80000300800 */
[----:B------:R-:W3:Y:S04]  /*fe050*/  LDL.LU R209, [R1+0xcb4] ;  /* 0x000cb40001d17983 */ /* 0x000ee80000300800 */
[----:B------:R-:W3:Y:S04]  /*fe060*/  LDL.LU R210, [R1+0xcb8] ;  /* 0x000cb80001d27983 */ /* 0x000ee80000300800 */
[----:B------:R-:W3:Y:S08]  /*fe070*/  LDL.LU R211, [R1+0xcbc] ;  /* 0x000cbc0001d37983 */ /* 0x000ef00000300800 */
[----:B------:R-:W-:Y:S04]  /*fe080*/  STL [R1+0x7480], R184 ;  /* 0x007480b801007387 */ /* 0x000fe80000100800 */
[----:B------:R-:W-:Y:S04]  /*fe090*/  STL [R1+0x747c], R185 ;  /* 0x00747cb901007387 */ /* 0x000fe80000100800 */
[----:B------:R-:W-:Y:S04]  /*fe0a0*/  STL [R1+0x7478], R186 ;  /* 0x007478ba01007387 */ /* 0x000fe80000100800 */
[----:B------:R-:W-:Y:S01]  /*fe0b0*/  STL [R1+0x7444], R187 ;  /* 0x007444bb01007387 */ /* 0x000fe20000100800 */
[C---:B----4-:R-:W-:Y:S03]  /*fe0c0*/  HMMA.1688.F32.TF32 R188, R216.reuse, R30, R212 ;  /* 0x0000001ed8bc723c */ /* 0x050fe600000810d4 */
[----:B------:R-:W4:Y:S04]  /*fe0d0*/  LDL.LU R212, [R1+0xca0] ;  /* 0x000ca00001d47983 */ /* 0x000f280000300800 */
[----:B------:R-:W4:Y:S04]  /*fe0e0*/  LDL.LU R213, [R1+0xca4] ;  /* 0x000ca40001d57983 */ /* 0x000f280000300800 */
[----:B------:R-:W4:Y:S04]  /*fe0f0*/  LDL.LU R214, [R1+0xca8] ;  /* 0x000ca80001d67983 */ /* 0x000f280000300800 */
[----:B------:R-:W4:Y:S01]  /*fe100*/  LDL.LU R215, [R1+0xcac] ;  /* 0x000cac0001d77983 */ /* 0x000f220000300800 */
[C---:B--2---:R-:W-:Y:S07]  /*fe110*/  HMMA.1688.F32.TF32 R192, R216.reuse, R26, R196 ;  /* 0x0000001ad8c0723c */ /* 0x044fee00000810c4 */
[----:B------:R-:W-:Y:S01]  /*fe120*/  STL [R1+0x7488], R188 ;  /* 0x007488bc01007387 */ /* 0x000fe20000100800 */
[C---:B------:R-:W-:Y:S03]  /*fe130*/  HMMA.1688.F32.TF32 R196, R216.reuse, R62, R200 ;  /* 0x0000003ed8c4723c */ /* 0x040fe600000810c8 */
[----:B------:R-:W-:Y:S04]  /*fe140*/  STL [R1+0x7484], R189 ;  /* 0x007484bd01007387 */ /* 0x000fe80000100800 */
[----:B------:R-:W-:Y:S04]  /*fe150*/  STL [R1+0x7440], R190 ;  /* 0x007440be01007387 */ /* 0x000fe80000100800 */
[----:B------:R-:W-:Y:S04]  /*fe160*/  STL [R1+0x743c], R191 ;  /* 0x00743cbf01007387 */ /* 0x000fe80000100800 */
[----:B------:R2:W-:Y:S04]  /*fe170*/  STL [R1+0x7494], R192 ;  /* 0x007494c001007387 */ /* 0x0005e80000100800 */
[----:B------:R1:W-:Y:S04]  /*fe180*/  STL [R1+0x7490], R193 ;  /* 0x007490c101007387 */ /* 0x0003e80000100800 */
[----:B------:R1:W-:Y:S04]  /*fe190*/  STL [R1+0x748c], R194 ;  /* 0x00748cc201007387 */ /* 0x0003e80000100800 */
[----:B------:R-:W-:Y:S04]  /*fe1a0*/  STL [R1+0x7438], R195 ;  /* 0x007438c301007387 */ /* 0x000fe80000100800 */
        /* <DEDUP_REMOVED lines=8> */
[C---:B------:R-:W-:Y:S06]  /*fe230*/  HMMA.1688.F32.TF32 R200, R216.reuse, R94, R204 ;  /* 0x0000005ed8c8723c */ /* 0x040fec00000810cc */
[----:B---3--:R-:W-:-:S15]  /*fe240*/  HMMA.1688.F32.TF32 R204, R216, R86, R208 ;  /* 0x00000056d8cc723c */ /* 0x008fde00000810d0 */
[----:B------:R-:W-:-:S02]  /*fe250*/  NOP ;  /* 0x0000000000007918 */ /* 0x000fc40000000000 */
[----:B------:R-:W-:Y:S04]  /*fe260*/  STL [R1+0x74b4], R200 ;  /* 0x0074b4c801007387 */ /* 0x000fe80000100800 */
[----:B------:R-:W-:Y:S04]  /*fe270*/  STL [R1+0x74b0], R201 ;  /* 0x0074b0c901007387 */ /* 0x000fe80000100800 */
[----:B------:R3:W-:Y:S04]  /*fe280*/  STL [R1+0x74ac], R202 ;  /* 0x0074acca01007387 */ /* 0x0007e80000100800 */
[----:B------:R3:W-:Y:S04]  /*fe290*/  STL [R1+0x74a8], R203 ;  /* 0x0074a8cb01007387 */ /* 0x0007e80000100800 */
[----:B------:R-:W-:Y:S04]  /*fe2a0*/  STL [R1+0x74c4], R204 ;  /* 0x0074c4cc01007387 */ /* 0x000fe80000100800 */
[----:B------:R-:W-:Y:S04]  /*fe2b0*/  STL [R1+0x74c0], R205 ;  /* 0x0074c0cd01007387 */ /* 0x000fe80000100800 */
[----:B------:R-:W-:Y:S04]  /*fe2c0*/  STL [R1+0x74bc], R206 ;  /* 0x0074bcce01007387 */ /* 0x000fe80000100800 */
[----:B------:R-:W-:Y:S04]  /*fe2d0*/  STL [R1+0x74b8], R207 ;  /* 0x0074b8cf01007387 */ /* 0x000fe80000100800 */
        /* <DEDUP_REMOVED lines=8> */
[C---:B----4-:R-:W-:Y:S03]  /*fe360*/  HMMA.1688.F32.TF32 R208, R216.reuse, R70, R212 ;  /* 0x00000046d8d0723c */ /* 0x050fe600000810d4 */
[----:B------:R-:W4:Y:S04]  /*fe370*/  LDL.LU R212, [R1+0xe20] ;  /* 0x000e200001d47983 */ /* 0x000f280000300800 */
[----:B------:R-:W4:Y:S04]  /*fe380*/  LDL.LU R213, [R1+0xe24] ;  /* 0x000e240001d57983 */ /* 0x000f280000300800 */
[----:B------:R-:W4:Y:S04]  /*fe390*/  LDL.LU R214, [R1+0xe28] ;  /* 0x000e280001d67983 */ /* 0x000f280000300800 */
[----:B------:R-:W4:Y:S08]  /*fe3a0*/  LDL.LU R215, [R1+0xe2c] ;  /* 0x000e2c0001d77983 */ /* 0x000f300000300800 */
        /* <DEDUP_REMOVED lines=8> */
[----:B-1----:R-:W-:Y:S01]  /*fe430*/  IMAD.MOV.U32 R193, RZ, RZ, R101 ;  /* 0x000000ffffc17224 */ /* 0x002fe200078e0065 */
[----:B------:R-:W2:Y:S01]  /*fe440*/  LDL.LU R100, [R1+0x480] ;  /* 0x0004800001647983 */ /* 0x000ea20000300800 */
[----:B------:R-:W-:Y:S02]  /*fe450*/  IMAD.MOV.U32 R194, RZ, RZ, R102 ;  /* 0x000000ffffc27224 */ /* 0x000fe400078e0066 */
[----:B------:R-:W-:Y:S01]  /*fe460*/  IMAD.MOV.U32 R188, RZ, RZ, R103 ;  /* 0x000000ffffbc7224 */ /* 0x000fe200078e0067 */
        /* <DEDUP_REMOVED lines=8> */
[----:B------:R-:W-:-:S09]  /*fe4f0*/  NOP ;  /* 0x0000000000007918 */ /* 0x000fd20000000000 */
[----:B------:R-:W-:Y:S02]  /*fe500*/  IMAD.MOV.U32 R189, RZ, RZ, R52 ;  /* 0x000000ffffbd7224 */ /* 0x000fe400078e0034 */
[----:B------:R-:W-:Y:S01]  /*fe510*/  IMAD.MOV.U32 R184, RZ, RZ, R53 ;  /* 0x000000ffffb87224 */ /* 0x000fe200078e0035 */
[----:B------:R-:W3:Y:S01]  /*fe520*/  LDL.LU R52, [R1+0x4c0] ;  /* 0x0004c00001347983 */ /* 0x000ee20000300800 */
[----:B------:R-:W-:Y:S01]  /*fe530*/  IMAD.MOV.U32 R185, RZ, RZ, R54 ;  /* 0x000000ffffb97224 */ /* 0x000fe200078e0036 */
[----:B------:R-:W-:Y:S02]  /*fe540*/  MOV R186, R55 ;  /* 0x0000003700ba7202 */ /* 0x000fe40000000f00 */
[----:B------:R-:W3:Y:S04]  /*fe550*/  LDL.LU R53, [R1+0x4c4] ;  /* 0x0004c40001357983 */ /* 0x000ee80000300800 */
[----:B------:R-:W3:Y:S04]  /*fe560*/  LDL.LU R54, [R1+0x4c8] ;  /* 0x0004c80001367983 */ /* 0x000ee80000300800 */
[----:B------:R-:W3:Y:S01]  /*fe570*/  LDL.LU R55, [R1+0x4cc] ;  /* 0x0004cc0001377983 */ /* 0x000ee20000300800 */
[C---:B----4-:R-:W-:Y:S06]  /*fe580*/  HMMA.1688.F32.TF32 R212, R216.reuse, R242, R212 ;  /* 0x000000f2d8d4723c */ /* 0x050fec00000810d4 */
[----:B------:R-:W-:-:S15]  /*fe590*/  HMMA.1688.F32.TF32 R216, R216, R42, R4 ;  /* 0x0000002ad8d8723c */ /* 0x000fde0000081004 */
[----:B------:R-:W-:-:S02]  /*fe5a0*/  NOP ;  /* 0x0000000000007918 */ /* 0x000fc40000000000 */
[----:B------:R-:W-:Y:S04]  /*fe5b0*/  STL.64 [R1+0x7798], R214 ;  /* 0x007798d601007387 */ /* 0x000fe80000100a00 */
[----:B------:R-:W-:Y:S04]  /*fe5c0*/  STL.64 [R1+0x7790], R212 ;  /* 0x007790d401007387 */ /* 0x000fe80000100a00 */
[----:B------:R-:W4:Y:S04]  /*fe5d0*/  LDL.LU R4, [R1+0x4e0] ;  /* 0x0004e00001047983 */ /* 0x000f280000300800 */
[----:B------:R-:W4:Y:S04]  /*fe5e0*/  LDL.LU R5, [R1+0x4e4] ;  /* 0x0004e40001057983 */ /* 0x000f280000300800 */
[----:B------:R-:W4:Y:S04]  /*fe5f0*/  LDL.LU R6, [R1+0x4e8] ;  /* 0x0004e80001067983 */ /* 0x000f280000300800 */
[----:B------:R-:W4:Y:S04]  /*fe600*/  LDL.LU R7, [R1+0x4ec] ;  /* 0x0004ec0001077983 */ /* 0x000f280000300800 */
[----:B------:R-:W-:Y:S04]  /*fe610*/  STL.64 [R1+0x77a8], R218 ;  /* 0x0077a8da01007387 */ /* 0x000fe80000100a00 */
[----:B------:R-:W-:Y:S01]  /*fe620*/  STL.64 [R1+0x77a0], R216 ;  /* 0x0077a0d801007387 */ /* 0x000fe20000100a00 */
[C---:B--2---:R-:W-:Y:S03]  /*fe630*/  HMMA.1688.F32.TF32 R108, R228.reuse, R154, R236 ;  /* 0x0000009ae46c723c */ /* 0x044fe600000810ec */
[----:B------:R-:W2:Y:S04]  /*fe640*/  LDL.LU R236, [R1+0x500] ;  /* 0x0005000001ec7983 */ /* 0x000ea80000300800 */
[----:B------:R-:W2:Y:S04]  /*fe650*/  LDL.LU R237, [R1+0x504] ;  /* 0x0005040001ed7983 */ /* 0x000ea80000300800 */
[----:B------:R-:W2:Y:S04]  /*fe660*/  LDL.LU R238, [R1+0x508] ;  /* 0x0005080001ee7983 */ /* 0x000ea80000300800 */
[----:B------:R-:W2:Y:S01]  /*fe670*/  LDL.LU R239, [R1+0x50c] ;  /* 0x00050c0001ef7983 */ /* 0x000ea20000300800 */
[----:B------:R-:W-:Y:S01]  /*fe680*/  HMMA.1688.F32.TF32 R100, R228, R146, R100 ;  /* 0x00000092e464723c */ /* 0x000fe20000081064 */
[----:B------:R-:W-:-:S15]  /*fe690*/  IMAD.MOV.U32 R131, RZ, RZ, R0 ;  /* 0x000000ffff837224 */ /* 0x000fde00078e0000 */
[----:B------:R-:W-:-:S08]  /*fe6a0*/  NOP ;  /* 0x0000000000007918 */ /* 0x000fd00000000000 */
[----:B------:R-:W-:Y:S02]  /*fe6b0*/  IMAD.MOV.U32 R196, RZ, RZ, R100 ;  /* 0x000000ffffc47224 */ /* 0x000fe400078e0064 */
[----:B------:R-:W-:Y:S02]  /*fe6c0*/  IMAD.MOV.U32 R197, RZ, RZ, R101 ;  /* 0x000000ffffc57224 */ /* 0x000fe400078e0065 */
[----:B------:R-:W-:Y:S02]  /*fe6d0*/  IMAD.MOV.U32 R198, RZ, RZ, R102 ;  /* 0x000000ffffc67224 */ /* 0x000fe400078e0066 */
[----:B------:R-:W-:Y:S02]  /*fe6e0*/  IMAD.MOV.U32 R199, RZ, RZ, R103 ;  /* 0x000000ffffc77224 */ /* 0x000fe400078e0067 */
[----:B------:R-:W-:Y:S01]  /*fe6f0*/  HMMA.1688.F32.TF32 R100, R228, R138, R220 ;  /* 0x0000008ae464723c */ /* 0x000fe200000810dc */
[----:B------:R-:W-:Y:S02]  /*fe700*/  IMAD.MOV.U32 R176, RZ, RZ, R111 ;  /* 0x000000ffffb07224 */ /* 0x000fe400078e006f */
[----:B------:R-:W-:Y:S01]  /*fe710*/  STL.64 [R1+0x77b8], R198 ;  /* 0x0077b8c601007387 */ /* 0x000fe20000100a00 */
[----:B------:R-:W-:-:S02]  /*fe720*/  IMAD.MOV.U32 R182, RZ, RZ, R110 ;  /* 0x000000ffffb67224 */ /* 0x000fc400078e006e */
[----:B------:R-:W-:Y:S01]  /*fe730*/  IMAD.MOV.U32 R180, RZ, RZ, R108 ;  /* 0x000000ffffb47224 */ /* 0x000fe200078e006c */
[----:B------:R-:W-:Y:S01]  /*fe740*/  STL.64 [R1+0x77b0], R196 ;  /* 0x0077b0c401007387 */ /* 0x000fe20000100a00 */
[----:B------:R-:W-:Y:S01]  /*fe750*/  IMAD.MOV.U32 R181, RZ, RZ, R109 ;  /* 0x000000ffffb57224 */ /* 0x000fe200078e006d */
[----:B---3--:R-:W-:-:S15]  /*fe760*/  HMMA.1688.F32.TF32 R52, R228, R130, R52 ;  /* 0x00000082e434723c */ /* 0x008fde0000081034 */
[----:B------:R-:W-:Y:S01]  /*fe770*/  MOV R202, R102 ;  /* 0x0000006600ca7202 */ /* 0x000fe20000000f00 */
[----:B------:R-:W-:Y:S02]  /*fe780*/  IMAD.MOV.U32 R203, RZ, RZ, R103 ;  /* 0x000000ffffcb7224 */ /* 0x000fe400078e0067 */
[----:B------:R-:W-:Y:S02]  /*fe790*/  IMAD.MOV.U32 R200, RZ, RZ, R100 ;  /* 0x000000ffffc87224 */ /* 0x000fe400078e0064 */
[----:B------:R-:W-:Y:S01]  /*fe7a0*/  IMAD.MOV.U32 R201, RZ, RZ, R101 ;  /* 0x000000ffffc97224 */ /* 0x000fe200078e0065 */
[----:B------:R-:W-:Y:S04]  /*fe7b0*/  STL.64 [R1+0x77c8], R202 ;  /* 0x0077c8ca01007387 */ /* 0x000fe80000100a00 */
[----:B------:R1:W-:Y:S01]  /*fe7c0*/  STL.64 [R1+0x77c0], R200 ;  /* 0x0077c0c801007387 */ /* 0x0003e20000100a00 */
[----:B------:R-:W-:-:S02]  /*fe7d0*/  IMAD.MOV.U32 R178, RZ, RZ, R53 ;  /* 0x000000ffffb27224 */ /* 0x000fc400078e0035 */
[----:B------:R-:W-:Y:S02]  /*fe7e0*/  IMAD.MOV.U32 R179, RZ, RZ, R54 ;  /* 0x000000ffffb37224 */ /* 0x000fe400078e0036 */
[----:B------:R-:W-:Y:S02]  /*fe7f0*/  IMAD.MOV.U32 R177, RZ, RZ, R52 ;  /* 0x000000ffffb17224 */ /* 0x000fe400078e0034 */
[----:B------:R-:W-:Y:S01]  /*fe800*/  IMAD.MOV.U32 R172, RZ, RZ, R55 ;  /* 0x000000ffffac7224 */ /* 0x000fe200078e0037 */
        /* <DEDUP_REMOVED lines=8> */
[----:B------:R-:W-:Y:S04]  /*fe890*/  STL.64 [R1+0x77f8], R182 ;  /* 0x0077f8b601007387 */ /* 0x000fe80000100a00 */
        /* <DEDUP_REMOVED lines=81> */
[----:B------:R-:W-:Y:S01]  /*fedb0*/  MOV R205, R5 ;  /* 0x0000000500cd7202 */ /* 0x000fe20000000f00 */
[----:B------:R-:W-:Y:S01]  /*fedc0*/  IMAD.MOV.U32 R206, RZ, RZ, R6 ;  /* 0x000000ffffce7224 */ /* 0x000fe200078e0006 */
[----:B------:R-:W2:Y:S01]  /*fedd0*/  LDL.LU R4, [R1+0x6c0] ;  /* 0x0006c00001047983 */ /* 0x000ea20000300800 */
[----:B------:R-:W-:-:S03]  /*fede0*/  IMAD.MOV.U32 R207, RZ, RZ, R7 ;  /* 0x000000ffffcf7224 */ /* 0x000fc600078e0007 */
[----:B------:R-:W2:Y:S04]  /*fedf0*/  LDL.LU R5, [R1+0x6c4] ;  /* 0x0006c40001057983 */ /* 0x000ea80000300800 */
[----:B------:R-:W2:Y:S04]  /*fee00*/  LDL.LU R6, [R1+0x6c8] ;  /* 0x0006c80001067983 */ /* 0x000ea80000300800 */
[----:B------:R-:W2:Y:S04]  /*fee10*/  LDL.LU R7, [R1+0x6cc] ;  /* 0x0006cc0001077983 */ /* 0x000ea80000300800 */
[----:B------:R-:W-:Y:S04]  /*fee20*/  STL.64 [R1+0x7808], R206 ;  /* 0x007808ce01007387 */ /* 0x000fe80000100a00 */
[----:B------:R-:W-:Y:S01]  /*fee30*/  STL.64 [R1+0x7800], R204 ;  /* 0x007800cc01007387 */ /* 0x000fe20000100a00 */
[C---:B----4-:R-:W-:Y:S06]  /*fee40*/  HMMA.1688.F32.TF32 R52, R228.reuse, R26, R52 ;  /* 0x0000001ae434723c */ /* 0x050fec0000081034 */
[C---:B---3--:R-:W-:Y:S06]  /*fee50*/  HMMA.1688.F32.TF32 R100, R228.reuse, R38, R100 ;  /* 0x00000026e464723c */ /* 0x048fec0000081064 */
[----:B--2---:R-:W-:-:S15]  /*fee60*/  HMMA.1688.F32.TF32 R172, R228, R122, R200 ;  /* 0x0000007ae4ac723c */ /* 0x004fde00000810c8 */
[----:B------:R-:W-:-:S09]  /*fee70*/  NOP ;  /* 0x0000000000007918 */ /* 0x000fd20000000000 */
[----:B------:R-:W-:Y:S02]  /*fee80*/  IMAD.MOV.U32 R187, RZ, RZ, R172 ;  /* 0x000000ffffbb7224 */ /* 0x000fe400078e00ac */
[----:B------:R-:W-:Y:S02]  /*fee90*/  IMAD.MOV.U32 R190, RZ, RZ, R173 ;  /* 0x000000ffffbe7224 */ /* 0x000fe400078e00ad */
[----:B------:R-:W-:Y:S02]  /*feea0*/  IMAD.MOV.U32 R191, RZ, RZ, R174 ;  /* 0x000000ffffbf7224 */ /* 0x000fe400078e00ae */
[----:B------:R-:W-:Y:S01]  /*feeb0*/  IMAD.MOV.U32 R195, RZ, RZ, R175 ;  /* 0x000000ffffc37224 */ /* 0x000fe200078e00af */
[C---:B------:R-:W-:Y:S06]  /*feec0*/  HMMA.1688.F32.TF32 R176, R228.reuse, R114, R196 ;  /* 0x00000072e4b0723c */ /* 0x040fec00000810c4 */
        /* <DEDUP_REMOVED lines=50> */
[C---:B-1----:R-:W-:Y:S06]  /*ff1f0*/  HMMA.1688.F32.TF32 R100, R228.reuse, R62, R4 ;  /* 0x0000003ee464723c */ /* 0x042fec0000081004 */
[C---:B------:R-:W-:Y:S01]  /*ff200*/  HMMA.1688.F32.TF32 R4, R228.reuse, R94, R236 ;  /* 0x0000005ee404723c */ /* 0x040fe200000810ec */
[----:B------:R-:W-:Y:S04]  /*ff210*/  STL.64 [R1+0x690], R108 ;  /* 0x0006906c01007387 */ /* 0x000fe80000100a00 */
[----:B------:R-:W-:Y:S04]  /*ff220*/  STL.64 [R1+0x698], R110 ;  /* 0x0006986e01007387 */ /* 0x000fe80000100a00 */
[----:B------:R1:W-:Y:S04]  /*ff230*/  STL.64 [R1+0x6a0], R52 ;  /* 0x0006a03401007387 */ /* 0x0003e80000100a00 */
[----:B------:R2:W-:Y:S04]  /*ff240*/  STL.64 [R1+0x6a8], R54 ;  /* 0x0006a83601007387 */ /* 0x0005e80000100a00 */
[----:B-1----:R-:W3:Y:S04]  /*ff250*/  LDL.LU R52, [R1+0x9e0] ;  /* 0x0009e00001347983 */ /* 0x002ee80000300800 */
[----:B------:R1:W-:Y:S04]  /*ff260*/  STL.64 [R1+0x6c0], R100 ;  /* 0x0006c06401007387 */ /* 0x0003e80000100a00 */
[----:B------:R4:W-:Y:S04]  /*ff270*/  STL.64 [R1+0x6c8], R102 ;  /* 0x0006c86601007387 */ /* 0x0009e80000100a00 */
[----:B------:R4:W-:Y:S04]  /*ff280*/  STL.64 [R1+0x6e0], R4 ;  /* 0x0006e00401007387 */ /* 0x0009e80000100a00 */
[----:B------:R4:W-:Y:S04]  /*ff290*/  STL.64 [R1+0x6e8], R6 ;  /* 0x0006e80601007387 */ /* 0x0009e80000100a00 */
        /* <DEDUP_REMOVED lines=98> */
[----:B------:R-:W4:Y:S01]  /*ff8c0*/  LDL.LU R7, [R1+0xa0c] ;  /* 0x000a0c0001077983 */ /* 0x000f220000300800 */
[C---:B--2---:R-:W-:Y:S06]  /*ff8d0*/  HMMA.1688.F32.TF32 R188, R228.reuse, R70, R204 ;  /* 0x00000046e4bc723c */ /* 0x044fec00000810cc */
[C---:B---3--:R-:W-:Y:S06]  /*ff8e0*/  HMMA.1688.F32.TF32 R192, R228.reuse, R86, R192 ;  /* 0x00000056e4c0723c */ /* 0x048fec00000810c0 */
[C---:B------:R-:W-:Y:S06]  /*ff8f0*/  HMMA.1688.F32.TF32 R184, R228.reuse, R250, R172 ;  /* 0x000000fae4b8723c */ /* 0x040fec00000810ac */
[C---:B------:R-:W-:Y:S11]  /*ff900*/  HMMA.1688.F32.TF32 R172, R228.reuse, R246, R180 ;  /* 0x000000f6e4ac723c */ /* 0x040ff600000810b4 */
[----:B------:R-:W-:Y:S04]  /*ff910*/  STL.64 [R1+0x700], R192 ;  /* 0x000700c001007387 */ /* 0x000fe80000100a00 */
[----:B------:R-:W-:Y:S01]  /*ff920*/  STL.64 [R1+0x708], R194 ;  /* 0x000708c201007387 */ /* 0x000fe20000100a00 */
[C---:B------:R-:W-:Y:S03]  /*ff930*/  HMMA.1688.F32.TF32 R180, R228.reuse, R242, R176 ;  /* 0x000000f2e4b4723c */ /* 0x040fe600000810b0 */
[----:B------:R-:W-:Y:S04]  /*ff940*/  STL.64 [R1+0x720], R188 ;  /* 0x000720bc01007387 */ /* 0x000fe80000100a00 */
[----:B------:R-:W-:Y:S01]  /*ff950*/  STL.64 [R1+0x728], R190 ;  /* 0x000728be01007387 */ /* 0x000fe20000100a00 */
[----:B------:R-:W-:Y:S03]  /*ff960*/  HMMA.1688.F32.TF32 R176, R228, R42, R200 ;  /* 0x0000002ae4b0723c */ /* 0x000fe600000810c8 */
[----:B------:R-:W-:Y:S04]  /*ff970*/  STL.64 [R1+0x740], R184 ;  /* 0x000740b801007387 */ /* 0x000fe80000100a00 */
[----:B------:R-:W-:Y:S04]  /*ff980*/  STL.64 [R1+0x748], R186 ;  /* 0x000748ba01007387 */ /* 0x000fe80000100a00 */
[----:B------:R-:W-:Y:S04]  /*ff990*/  STL.64 [R1+0x760], R172 ;  /* 0x000760ac01007387 */ /* 0x000fe80000100a00 */
[----:B------:R1:W-:Y:S04]  /*ff9a0*/  STL.64 [R1+0x768], R174 ;  /* 0x000768ae01007387 */ /* 0x0003e80000100a00 */
[----:B------:R-:W-:Y:S04]  /*ff9b0*/  LDS R228, [R3+UR10+0x34700] ;  /* 0x0347000a03e47984 */ /* 0x000fe80008000800 */
[----:B------:R-:W-:Y:S01]  /*ff9c0*/  LDS R230, [R3+UR10+0x36700] ;  /* 0x0367000a03e67984 */ /* 0x000fe20008000800 */
[C---:B-1----:R-:W-:Y:S03]  /*ff9d0*/  HMMA.1688.F32.TF32 R172, R232.reuse, R154, R196 ;  /* 0x0000009ae8ac723c */ /* 0x042fe600000810c4 */
[----:B------:R-:W-:Y:S04]  /*ff9e0*/  STL.64 [R1+0x790], R180 ;  /* 0x000790b401007387 */ /* 0x000fe80000100a00 */
        /* <DEDUP_REMOVED lines=8> */
[----:B------:R1:W-:Y:S02]  /*ffa70*/  STL.64 [R1+0x7b8], R174 ;  /* 0x0007b8ae01007387 */ /* 0x0003e40000100a00 */
[C---:B-1----:R-:W-:Y:S06]  /*ffa80*/  HMMA.1688.F32.TF32 R172, R232.reuse, R130, R236 ;  /* 0x00000082e8ac723c */ /* 0x042fec00000810ec */
[----:B------:R-:W-:Y:S04]  /*ffa90*/  STL.64 [R1+0x7d0], R180 ;  /* 0x0007d0b401007387 */ /* 0x000fe80000100a00 */
[----:B------:R-:W-:Y:S04]  /*ffaa0*/  STL.64 [R1+0x7d8], R182 ;  /* 0x0007d8b601007387 */ /* 0x000fe80000100a00 */
[----:B------:R-:W-:Y:S04]  /*ffab0*/  STL.64 [R1+0x7f0], R176 ;  /* 0x0007f0b001007387 */ /* 0x000fe80000100a00 */
[----:B------:R1:W-:Y:S04]  /*ffac0*/  STL.64 [R1+0x7f8], R178 ;  /* 0x0007f8b201007387 */ /* 0x0003e80000100a00 */
[----:B------:R-:W-:Y:S04]  /*ffad0*/  LDS R236, [R3+UR10+0x34680] ;  /* 0x0346800a03ec7984 */ /* 0x000fe80008000800 */
[----:B------:R-:W-:Y:S04]  /*ffae0*/  LDS R238, [R3+UR10+0x36680] ;  /* 0x0366800a03ee7984 */ /* 0x000fe80008000800 */
[----:B------:R-:W-:Y:S01]  /*ffaf0*/  STL.64 [R1+0x810], R172 ;  /* 0x000810ac01007387 */ /* 0x000fe20000100a00 */
[C---:B-1----:R-:W-:Y:S03]  /*ffb00*/  HMMA.1688.F32.TF32 R176, R232.reuse, R78, R208 ;  /* 0x0000004ee8b0723c */ /* 0x042fe600000810d0 */
[----:B------:R1:W-:Y:S03]  /*ffb10*/  STL.64 [R1+0x818], R174 ;  /* 0x000818ae01007387 */ /* 0x0003e60000100a00 */
[C---:B----4-:R-:W-:Y:S01]  /*ffb20*/  HMMA.1688.F32.TF32 R4, R232.reuse, R74, R4 ;  /* 0x0000004ae804723c */ /* 0x050fe20000081004 */
[----:B------:R-:W-:Y:S04]  /*ffb30*/  LDS R237, [R15+UR10+0x34680] ;  /* 0x0346800a0fed7984 */ /* 0x000fe80008000800 */
[----:B------:R-:W2:Y:S01]  /*ffb40*/  LDS R239, [R15+UR10+0x36680] ;  /* 0x0366800a0fef7984 */ /* 0x000ea20008000800 */
[C---:B-1----:R-:W-:Y:S06]  /*ffb50*/  HMMA.1688.F32.TF32 R172, R232.reuse, R34, R168 ;  /* 0x00000022e8ac723c */ /* 0x042fec00000810a8 */
        /* <DEDUP_REMOVED lines=147> */
[----:B------:R-:W2:Y:S01]  /*100490*/  LDL.LU R7, [R1+0xb4c] ;  /* 0x000b4c0001077983 */ /* 0x000ea20000300800 */
[C---:B---3--:R-:W-:Y:S06]  /*1004a0*/  HMMA.1688.F32.TF32 R88, R232.reuse, R58, R184 ;  /* 0x0000003ae858723c */ /* 0x048fec00000810b8 */
[C---:B----4-:R-:W-:Y:S06]  /*1004b0*/  HMMA.1688.F32.TF32 R184, R232.reuse, R50, R188 ;  /* 0x00000032e8b8723c */ /* 0x050fec00000810bc */
[C---:B------:R-:W-:Y:S11]  /*1004c0*/  HMMA.1688.F32.TF32 R188, R232.reuse, R38, R192 ;  /* 0x00000026e8bc723c */ /* 0x040ff600000810c0 */
        /* <DEDUP_REMOVED lines=8> */
[----:B------:R-:W-:Y:S01]  /*100550*/  STL.64 [R1+0xa80], R88 ;  /* 0x000a805801007387 */ /* 0x000fe20000100a00 */
[C---:B------:R-:W-:Y:S03]  /*100560*/  HMMA.1688.F32.TF32 R172, R232.reuse, R62, R180 ;  /* 0x0000003ee8ac723c */ /* 0x040fe600000810b4 */
[----:B------:R1:W-:Y:S03]  /*100570*/  STL.64 [R1+0xa88], R90 ;  /* 0x000a885a01007387 */ /* 0x0003e60000100a00 */
[----:B-1----:R-:W-:Y:S08]  /*100580*/  HMMA.1688.F32.TF32 R88, R232, R94, R176 ;  /* 0x0000005ee858723c */ /* 0x002ff000000810b0 */
[----:B------:R-:W-:Y:S04]  /*100590*/  STL.64 [R1+0xaa0], R184 ;  /* 0x000aa0b801007387 */ /* 0x000fe80000100a00 */
[----:B------:R-:W-:Y:S11]  /*1005a0*/  STL.64 [R1+0xaa8], R186 ;  /* 0x000aa8ba01007387 */ /* 0x000ff60000100a00 */
[----:B------:R-:W-:Y:S01]  /*1005b0*/  STL.64 [R1+0xae0], R88 ;  /* 0x000ae05801007387 */ /* 0x000fe20000100a00 */
[----:B------:R-:W-:-:S03]  /*1005c0*/  IMAD.MOV.U32 R2, RZ, RZ, R91 ;  /* 0x000000ffff027224 */ /* 0x000fc600078e005b */
[----:B------:R-:W-:Y:S04]  /*1005d0*/  STL.64 [R1+0xac0], R172 ;  /* 0x000ac0ac01007387 */ /* 0x000fe80000100a00 */
[----:B------:R1:W-:Y:S04]  /*1005e0*/  STL.64 [R1+0xac8], R174 ;  /* 0x000ac8ae01007387 */ /* 0x0003e80000100a00 */
[----:B------:R3:W-:Y:S01]  /*1005f0*/  STL [R1+0xae8], R90 ;  /* 0x000ae85a01007387 */ /* 0x0007e20000100800 */
[C---:B-1----:R-:W-:Y:S06]  /*100600*/  HMMA.1688.F32.TF32 R172, R232.reuse, R86, R200 ;  /* 0x00000056e8ac723c */ /* 0x042fec00000810c8 */
[----:B---3--:R-:W-:-:S15]  /*100610*/  HMMA.1688.F32.TF32 R88, R232, R70, R196 ;  /* 0x00000046e858723c */ /* 0x008fde00000810c4 */
[----:B------:R-:W-:-:S02]  /*100620*/  NOP ;  /* 0x0000000000007918 */ /* 0x000fc40000000000 */
[----:B------:R-:W-:Y:S04]  /*100630*/  STL.64 [R1+0xb00], R172 ;  /* 0x000b00ac01007387 */ /* 0x000fe80000100a00 */
[----:B------:R-:W-:Y:S04]  /*100640*/  STL.64 [R1+0xb08], R174 ;  /* 0x000b08ae01007387 */ /* 0x000fe80000100a00 */
        /* <DEDUP_REMOVED lines=38> */
[----:B------:R-:W-:Y:S05]  /*1008b0*/  STL.64 [R1+0xc98], R126 ;  /* 0x000c987e01007387 */ /* 0x000fea0000100a00 */
[C---:B------:R-:W-:Y:S04]  /*1008c0*/  HMMA.1688.F32.TF32 R52, R236.reuse, R66, R52 ;  /* 0x00000042ec34723c */ /* 0x040fe80000081034 */
[----:B------:R-:W-:Y:S04]  /*1008d0*/  STL.64 [R1+0xcb0], R88 ;  /* 0x000cb05801007387 */ /* 0x000fe80000100a00 */
[----:B------:R1:W-:Y:S01]  /*1008e0*/  STL.64 [R1+0xcb8], R90 ;  /* 0x000cb85a01007387 */ /* 0x0003e20000100a00 */
[C---:B--2---:R-:W-:Y:S06]  /*1008f0*/  HMMA.1688.F32.TF32 R4, R236.reuse, R46, R4 ;  /* 0x0000002eec04723c */ /* 0x044fec0000081004 */
[C---:B-1----:R-:W-:Y:S01]  /*100900*/  HMMA.1688.F32.TF32 R88, R236.reuse, R82, R220 ;  /* 0x00000052ec58723c */ /* 0x042fe200000810dc */
[----:B------:R-:W-:Y:S04]  /*100910*/  STL.64 [R1+0xcd0], R108 ;  /* 0x000cd06c01007387 */ /* 0x000fe80000100a00 */
[----:B------:R-:W-:Y:S04]  /*100920*/  STL.64 [R1+0xcd8], R110 ;  /* 0x000cd86e01007387 */ /* 0x000fe80000100a00 */
[----:B------:R1:W-:Y:S04]  /*100930*/  STL.64 [R1+0xce0], R100 ;  /* 0x000ce06401007387 */ /* 0x0003e80000100a00 */
[----:B------:R2:W-:Y:S10]  /*100940*/  STL.64 [R1+0xce8], R102 ;  /* 0x000ce86601007387 */ /* 0x0005f40000100a00 */
[----:B------:R3:W-:Y:S04]  /*100950*/  STL.64 [R1+0xd00], R88 ;  /* 0x000d005801007387 */ /* 0x0007e80000100a00 */
[----:B------:R4:W-:Y:S04]  /*100960*/  STL.64 [R1+0xd08], R90 ;  /* 0x000d085a01007387 */ /* 0x0009e80000100a00 */
        /* <DEDUP_REMOVED lines=120> */
[----:B----4-:R-:W-:-:S15]  /*1010f0*/  HMMA.1688.F32.TF32 R224, R236, R18, R224 ;  /* 0x00000012ece0723c */ /* 0x010fde00000810e0 */
[----:B------:R-:W-:-:S08]  /*101100*/  NOP ;  /* 0x0000000000007918 */ /* 0x000fd00000000000 */
[----:B------:R-:W-:Y:S04]  /*101110*/  STL.64 [R1+0xd60], R224 ;  /* 0x000d60e001007387 */ /* 0x000fe80000100a00 */
[----:B------:R1:W-:Y:S04]  /*101120*/  STL.64 [R1+0xd68], R226 ;  /* 0x000d68e201007387 */ /* 0x0003e80000100a00 */
[----:B-1----:R-:W3:Y:S02]  /*101130*/  LDL.LU.64 R226, [R1+0x7a20] ;  /* 0x007a200001e27983 */ /* 0x002ee40000300a00 */
[----:B---3--:R-:W-:-:S15]  /*101140*/  HMMA.1688.F32.TF32 R88, R236, R226, R88 ;  /* 0x000000e2ec58723c */ /* 0x008fde0000081058 */
[----:B------:R-:W-:-:S08]  /*101150*/  NOP ;  /* 0x0000000000007918 */ /* 0x000fd00000000000 */
[----:B------:R-:W-:Y:S04]  /*101160*/  STL.64 [R1+0xd80], R88 ;  /* 0x000d805801007387 */ /* 0x000fe80000100a00 */
[----:B------:R1:W-:Y:S04]  /*101170*/  STL.64 [R1+0xd88], R90 ;  /* 0x000d885a01007387 */ /* 0x0003e80000100a00 */
[----:B-1----:R-:W3:Y:S01]  /*101180*/  LDL.LU.64 R90, [R1+0x7a18] ;  /* 0x007a1800015a7983 */ /* 0x002ee20000300a00 */
[C---:B--2---:R-:W-:Y:S06]  /*101190*/  HMMA.1688.F32.TF32 R232, R236.reuse, R10, R232 ;  /* 0x0000000aece8723c */ /* 0x044fec00000810e8 */
[C---:B------:R-:W-:Y:S06]  /*1011a0*/  HMMA.1688.F32.TF32 R192, R236.reuse, R58, R192 ;  /* 0x0000003aecc0723c */ /* 0x040fec00000810c0 */
[C---:B------:R-:W-:Y:S06]  /*1011b0*/  HMMA.1688.F32.TF32 R168, R236.reuse, R246, R168 ;  /* 0x000000f6eca8723c */ /* 0x040fec00000810a8 */
[C---:B------:R-:W-:Y:S06]  /*1011c0*/  HMMA.1688.F32.TF32 R164, R236.reuse, R242, R164 ;  /* 0x000000f2eca4723c */ /* 0x040fec00000810a4 */
        /* <DEDUP_REMOVED lines=8> */
[----:B------:R-:W-:-:S12]  /*101250*/  HMMA.1688.F32.TF32 R52, R228, R98, R52 ;  /* 0x00000062e434723c */ /* 0x000fd80000081034 */
[----:B------:R-:W-:Y:S02]  /*101260*/  IMAD.MOV.U32 R252, RZ, RZ, R118 ;  /* 0x000000fffffc7224 */ /* 0x000fe400078e0076 */
[----:B------:R-:W-:Y:S01]  /*101270*/  IMAD.MOV.U32 R0, RZ, RZ, R119 ;  /* 0x000000ffff007224 */ /* 0x000fe200078e0077 */
[----:B---3--:R-:W-:-:S15]  /*101280*/  HMMA.1688.F32.TF32 R4, R236, R90, R4 ;  /* 0x0000005aec04723c */ /* 0x008fde0000081004 */
[----:B------:R-:W-:-:S08]  /*101290*/  NOP ;  /* 0x0000000000007918 */ /* 0x000fd00000000000 */
[----:B------:R-:W-:Y:S04]  /*1012a0*/  STL.64 [R1+0xda0], R4 ;  /* 0x000da00401007387 */ /* 0x000fe80000100a00 */
[----:B------:R1:W-:Y:S04]  /*1012b0*/  STL.64 [R1+0xda8], R6 ;  /* 0x000da80601007387 */ /* 0x0003e80000100a00 */
[----:B-1----:R-:W2:Y:S04]  /*1012c0*/  LDL.LU.64 R6, [R1+0x7a10] ;  /* 0x007a100001067983 */ /* 0x002ea80000300a00 */
[----:B------:R-:W2:Y:S04]  /*1012d0*/  LDL.LU.64 R4, [R1+0x7a08] ;  /* 0x007a080001047983 */ /* 0x000ea80000300a00 */
        /* <DEDUP_REMOVED lines=8> */
[----:B------:R1:W-:Y:S04]  /*101360*/  STL.64 [R1+0xe08], R186 ;  /* 0x000e08ba01007387 */ /* 0x0003e80000100a00 */
[----:B------:R-:W-:Y:S04]  /*101370*/  LDS R232, [R3+UR10+0x38000] ;  /* 0x0380000a03e87984 */ /* 0x000fe80008000800 */
[----:B------:R-:W-:Y:S01]  /*101380*/  LDS R234, [R3+UR10+0x3a000] ;  /* 0x03a0000a03ea7984 */ /* 0x000fe20008000800 */
[C---:B-1----:R-:W-:Y:S03]  /*101390*/  HMMA.1688.F32.TF32 R184, R236.reuse, R38, R172 ;  /* 0x00000026ecb8723c */ /* 0x042fe600000810ac */
[----:B------:R-:W-:Y:S04]  /*1013a0*/  LDS R233, [R15+UR10+0x38000] ;  /* 0x0380000a0fe97984 */ /* 0x000fe80008000800 */
[----:B------:R-:W1:Y:S01]  /*1013b0*/  LDS R235, [R15+UR10+0x3a000] ;  /* 0x03a0000a0feb7984 */ /* 0x000e620008000800 */
        /* <DEDUP_REMOVED lines=16> */
[C---:B---3--:R-:W-:Y:S08]  /*1014c0*/  HMMA.1688.F32.TF32 R180, R236.reuse, R86, R216 ;  /* 0x00000056ecb4723c */ /* 0x048ff000000810d8 */
[----:B------:R-:W-:Y:S01]  /*1014d0*/  STL.64 [R1+0xee0], R172 ;  /* 0x000ee0ac01007387 */ /* 0x000fe20000100a00 */
[C---:B----4-:R-:W-:Y:S03]  /*1014e0*/  HMMA.1688.F32.TF32 R176, R236.reuse, R70, R212 ;  /* 0x00000046ecb0723c */ /* 0x050fe600000810d4 */
[----:B------:R3:W-:Y:S03]  /*1014f0*/  STL.64 [R1+0xee8], R174 ;  /* 0x000ee8ae01007387 */ /* 0x0007e60000100a00 */
[----:B---3--:R-:W-:Y:S08]  /*101500*/  HMMA.1688.F32.TF32 R172, R236, R250, R208 ;  /* 0x000000faecac723c */ /* 0x008ff000000810d0 */
[----:B------:R-:W-:Y:S04]  /*101510*/  STL.64 [R1+0xf00], R180 ;  /* 0x000f00b401007387 */ /* 0x000fe80000100a00 */
[----:B------:R-:W-:Y:S05]  /*101520*/  STL.64 [R1+0xf08], R182 ;  /* 0x000f08b601007387 */ /* 0x000fea0000100a00 */
[----:B------:R-:W-:Y:S04]  /*101530*/  STL.64 [R1+0xf20], R176 ;  /* 0x000f20b001007387 */ /* 0x000fe80000100a00 */
[----:B------:R-:W-:Y:S04]  /*101540*/  STL.64 [R1+0xf28], R178 ;  /* 0x000f28b201007387 */ /* 0x000fe80000100a00 */
[----:B------:R-:W-:Y:S04]  /*101550*/  LDS R236, [R3+UR10+0x38080] ;  /* 0x0380800a03ec7984 */ /* 0x000fe80008000800 */
[----:B------:R-:W-:Y:S04]  /*101560*/  LDS R238, [R3+UR10+0x3a080] ;  /* 0x03a0800a03ee7984 */ /* 0x000fe80008000800 */
        /* <DEDUP_REMOVED lines=20> */
[----:B------:R-:W4:Y:S01]  /*1016b0*/  LDS R239, [R15+UR10+0x3a080] ;  /* 0x03a0800a0fef7984 */ /* 0x000f220008000800 */
[C---:B---3--:R-:W-:Y:S06]  /*1016c0*/  HMMA.1688.F32.TF32 R116, R228.reuse, R122, R108 ;  /* 0x0000007ae474723c */ /* 0x048fec000008106c */
[----:B------:R-:W-:-:S15]  /*1016d0*/  HMMA.1688.F32.TF32 R108, R228, R106, R220 ;  /* 0x0000006ae46c723c */ /* 0x000fde00000810dc */
[----:B------:R-:W-:-:S02]  /*1016e0*/  NOP ;  /* 0x0000000000007918 */ /* 0x000fc40000000000 */
[----:B------:R-:W-:Y:S04]  /*1016f0*/  STL.64 [R1+0x1080], R116 ;  /* 0x0010807401007387 */ /* 0x000fe80000100a00 */
[----:B------:R-:W-:Y:S04]  /*101700*/  STL.64 [R1+0x1088], R118 ;  /* 0x0010887601007387 */ /* 0x000fe80000100a00 */
[----:B------:R3:W-:Y:S04]  /*101710*/  STL.64 [R1+0x10a0], R100 ;  /* 0x0010a06401007387 */ /* 0x0007e80000100a00 */
[----:B------:R1:W-:Y:S04]  /*101720*/  STL.64 [R1+0x10a8], R102 ;  /* 0x0010a86601007387 */ /* 0x0003e80000100a00 */
[----:B---3--:R-:W3:Y:S04]  /*101730*/  LDL.LU R100, [R1+0x460] ;  /* 0x0004600001647983 */ /* 0x008ee80000300800 */
[----:B------:R2:W-:Y:S04]  /*101740*/  STL.64 [R1+0x10c0], R108 ;  /* 0x0010c06c01007387 */ /* 0x0005e80000100a00 */
[----:B------:R4:W-:Y:S04]  /*101750*/  STL.64 [R1+0x10c8], R110 ;  /* 0x0010c86e01007387 */ /* 0x0009e80000100a00 */
[----:B------:R4:W-:Y:S04]  /*101760*/  STL.64 [R1+0x10e0], R52 ;  /* 0x0010e03401007387 */ /* 0x0009e80000100a00 */
[----:B------:R4:W-:Y:S04]  /*101770*/  STL.64 [R1+0x10e8], R54 ;  /* 0x0010e83601007387 */ /* 0x0009e80000100a00 */
[----:B------:R-:W3:Y:S04]  /*101780*/  LDL.LU R101, [R1+0x464] ;  /* 0x0004640001657983 */ /* 0x000ee80000300800 */
[----:B-1----:R-:W3:Y:S04]  /*101790*/  LDL.LU R102, [R1+0x468] ;  /* 0x0004680001667983 */ /* 0x002ee80000300800 */
        /* <DEDUP_REMOVED lines=91> */
[C---:B---3--:R-:W-:Y:S11]  /*101d50*/  HMMA.1688.F32.TF32 R176, R228.reuse, R46, R196 ;  /* 0x0000002ee4b0723c */ /* 0x048ff600000810c4 */
        /* <DEDUP_REMOVED lines=13> */
[----:B------:R-:W-:Y:S04]  /*101e30*/  STL.64 [R1+0x1448], R182 ;  /* 0x001448b601007387 */ /* 0x000fe80000100a00 */
[----:B------:R-:W2:Y:S04]  /*101e40*/  LDL.LU R52, [R1+0x1a50] ;  /* 0x001a500001347983 */ /* 0x000ea80000300800 */
[----:B------:R-:W-:Y:S04]  /*101e50*/  STL.64 [R1+0x1460], R176 ;  /* 0x001460b001007387 */ /* 0x000fe80000100a00 */
[----:B------:R-:W-:Y:S04]  /*101e60*/  STL.64 [R1+0x1468], R178 ;  /* 0x001468b201007387 */ /* 0x000fe80000100a00 */
[----:B------:R-:W-:Y:S04]  /*101e70*/  STL.64 [R1+0x1480], R172 ;  /* 0x001480ac01007387 */ /* 0x000fe80000100a00 */
[----:B------:R-:W-:Y:S04]  /*101e80*/  STL.64 [R1+0x1488], R174 ;  /* 0x001488ae01007387 */ /* 0x000fe80000100a00 */
[----:B------:R-:W2:Y:S04]  /*101e90*/  LDL.LU R53, [R1+0x1a54] ;  /* 0x001a540001357983 */ /* 0x000ea80000300800 */
[----:B------:R-:W2:Y:S04]  /*101ea0*/  LDL.LU R54, [R1+0x1a58] ;  /* 0x001a580001367983 */ /* 0x000ea80000300800 */
[----:B------:R-:W2:Y:S01]  /*101eb0*/  LDL.LU R55, [R1+0x1a5c] ;  /* 0x001a5c0001377983 */ /* 0x000ea20000300800 */
        /* <DEDUP_REMOVED lines=21> */
[----:B------:R-:W-:Y:S03]  /*102010*/  HMMA.1688.F32.TF32 R100, R228, R42, R100 ;  /* 0x0000002ae464723c */ /* 0x000fe60000081064 */
[----:B------:R-:W-:Y:S04]  /*102020*/  STL.64 [R1+0x1508], R158 ;  /* 0x0015089e01007387 */ /* 0x000fe80000100a00 */
[----:B------:R-:W-:Y:S04]  /*102030*/  STL.64 [R1+0x1520], R152 ;  /* 0x0015209801007387 */ /* 0x000fe80000100a00 */
[----:B------:R1:W-:Y:S04]  /*102040*/  STL.64 [R1+0x1528], R154 ;  /* 0x0015289a01007387 */ /* 0x0003e80000100a00 */
[----:B------:R-:W-:Y:S04]  /*102050*/  STL.64 [R1+0x1540], R148 ;  /* 0x0015409401007387 */ /* 0x000fe80000100a00 */
[----:B------:R-:W-:Y:S04]  /*102060*/  STL.64 [R1+0x1548], R150 ;  /* 0x0015489601007387 */ /* 0x000fe80000100a00 */
[----:B------:R-:W-:Y:S01]  /*102070*/  STL.64 [R1+0x1560], R144 ;  /* 0x0015609001007387 */ /* 0x000fe20000100a00 */
[C---:B-1----:R-:W-:Y:S03]  /*102080*/  HMMA.1688.F32.TF32 R152, R4.reuse, R78, R220 ;  /* 0x0000004e0498723c */ /* 0x042fe600000810dc */
        /* <DEDUP_REMOVED lines=15> */
[----:B-1----:R-:W2:Y:S04]  /*102180*/  LDL.LU R124, [R1+0x1a40] ;  /* 0x001a4000017c7983 */ /* 0x002ea80000300800 */
[----:B------:R1:W-:Y:S04]  /*102190*/  STL.64 [R1+0x1950], R100 ;  /* 0x0019506401007387 */ /* 0x0003e80000100a00 */
[----:B------:R1:W-:Y:S04]  /*1021a0*/  STL.64 [R1+0x1958], R102 ;  /* 0x0019586601007387 */ /* 0x0003e80000100a00 */
[----:B------:R-:W2:Y:S04]  /*1021b0*/  LDL.LU R125, [R1+0x1a44] ;  /* 0x001a4400017d7983 */ /* 0x000ea80000300800 */
[----:B---3--:R-:W3:Y:S04]  /*1021c0*/  LDL.LU R126, [R1+0x1a48] ;  /* 0x001a4800017e7983 */ /* 0x008ee80000300800 */
[----:B------:R-:W3:Y:S04]  /*1021d0*/  LDL.LU R127, [R1+0x1a4c] ;  /* 0x001a4c00017f7983 */ /* 0x000ee80000300800 */
[----:B----4-:R-:W4:Y:S04]  /*1021e0*/  LDL.LU R116, [R1+0x1a30] ;  /* 0x001a300001747983 */ /* 0x010f280000300800 */
        /* <DEDUP_REMOVED lines=21> */
[C---:B--2---:R-:W-:Y:S03]  /*102340*/  HMMA.1688.F32.TF32 R188, R4.reuse, R34, R52 ;  /* 0x0000002204bc723c */ /* 0x044fe60000081034 */
        /* <DEDUP_REMOVED lines=12> */
[C---:B------:R-:W-:Y:S06]  /*102410*/  HMMA.1688.F32.TF32 R180, R4.reuse, R106, R108 ;  /* 0x0000006a04b4723c */ /* 0x040fec000008106c */
[C---:B------:R-:W-:Y:S05]  /*102420*/  HMMA.1688.F32.TF32 R172, R4.reuse, R98, R100 ;  /* 0x0000006204ac723c */ /* 0x040fea0000081064 */
[----:B------:R-:W-:Y:S01]  /*102430*/  STL.64 [R1+0x7868], R186 ;  /* 0x007868ba01007387 */ /* 0x000fe20000100a00 */
[C---:B------:R-:W-:Y:S03]  /*102440*/  HMMA.1688.F32.TF32 R176, R4.reuse, R82, R220 ;  /* 0x0000005204b0723c */ /* 0x040fe600000810dc */
[----:B------:R-:W-:Y:S03]  /*102450*/  STL.64 [R1+0x7860], R184 ;  /* 0x007860b801007387 */ /* 0x000fe60000100a00 */
[C---:B------:R-:W-:Y:S01]  /*102460*/  HMMA.1688.F32.TF32 R200, R4.reuse, R66, R76 ;  /* 0x0000004204c8723c */ /* 0x040fe2000008104c */
[----:B------:R-:W-:Y:S04]  /*102470*/  STL.64 [R1+0x7878], R206 ;  /* 0x007878ce01007387 */ /* 0x000fe80000100a00 */
[----:B------:R-:W-:Y:S04]  /*102480*/  STL.64 [R1+0x7870], R204 ;  /* 0x007870cc01007387 */ /* 0x000fe80000100a00 */
[----:B------:R-:W3:Y:S04]  /*102490*/  LDL.64 R112, [R1+0x13b0] ;  /* 0x0013b00001707983 */ /* 0x000ee80000100a00 */
[----:B------:R-:W4:Y:S04]  /*1024a0*/  LDL.64 R124, [R1+0x13a0] ;  /* 0x0013a000017c7983 */ /* 0x000f280000100a00 */
[----:B------:R-:W4:Y:S04]  /*1024b0*/  LDL.64 R116, [R1+0x1390] ;  /* 0x0013900001747983 */ /* 0x000f280000100a00 */
[----:B------:R-:W4:Y:S01]  /*1024c0*/  LDL.64 R120, [R1+0x1380] ;  /* 0x0013800001787983 */ /* 0x000f220000100a00 */
[C---:B--2---:R-:W-:Y:S03]  /*1024d0*/  HMMA.1688.F32.TF32 R196, R4.reuse, R46, R52 ;  /* 0x0000002e04c4723c */ /* 0x044fe60000081034 */
[----:B------:R-:W-:Y:S04]  /*1024e0*/  STL.64 [R1+0x7888], R182 ;  /* 0x007888b601007387 */ /* 0x000fe80000100a00 */
[----:B------:R-:W-:Y:S04]  /*1024f0*/  STL.64 [R1+0x7880], R180 ;  /* 0x007880b401007387 */ /* 0x000fe80000100a00 */
[----:B------:R-:W-:Y:S04]  /*102500*/  STL.64 [R1+0x7898], R174 ;  /* 0x007898ae01007387 */ /* 0x000fe80000100a00 */
[----:B------:R-:W-:Y:S04]  /*102510*/  STL.64 [R1+0x7890], R172 ;  /* 0x007890ac01007387 */ /* 0x000fe80000100a00 */
[----:B------:R-:W-:Y:S04]  /*102520*/  STL.64 [R1+0x78a8], R178 ;  /* 0x0078a8b201007387 */ /* 0x000fe80000100a00 */
[----:B------:R-:W-:Y:S04]  /*102530*/  STL.64 [R1+0x78a0], R176 ;  /* 0x0078a0b001007387 */ /* 0x000fe80000100a00 */
[----:B------:R-:W2:Y:S04]  /*102540*/  LDL.64 R128, [R1+0x1370] ;  /* 0x0013700001807983 */ /* 0x000ea80000100a00 */
[----:B------:R-:W-:Y:S04]  /*102550*/  STL.64 [R1+0x78b8], R202 ;  /* 0x0078b8ca01007387 */ /* 0x000fe80000100a00 */
[----:B------:R-:W-:Y:S04]  /*102560*/  STL.64 [R1+0x78b0], R200 ;  /* 0x0078b0c801007387 */ /* 0x000fe80000100a00 */
[----:B------:R-:W2:Y:S04]  /*102570*/  LDL.64 R144, [R1+0x1360] ;  /* 0x0013600001907983 */ /* 0x000ea80000100a00 */
[----:B------:R-:W2:Y:S04]  /*102580*/  LDL.64 R140, [R1+0x1350] ;  /* 0x00135000018c7983 */ /* 0x000ea80000100a00 */
[----:B------:R-:W-:Y:S04]  /*102590*/  STL.64 [R1+0x78c8], R198 ;  /* 0x0078c8c601007387 */ /* 0x000fe80000100a00 */
[----:B------:R-:W-:Y:S04]  /*1025a0*/  STL.64 [R1+0x78c0], R196 ;  /* 0x0078c0c401007387 */ /* 0x000fe80000100a00 */
[----:B------:R-:W3:Y:S04]  /*1025b0*/  LDL.LU R220, [R1+0x19b0] ;  /* 0x0019b00001dc7983 */ /* 0x000ee80000300800 */
[----:B------:R-:W3:Y:S04]  /*1025c0*/  LDL.LU R221, [R1+0x19b4] ;  /* 0x0019b40001dd7983 */ /* 0x000ee80000300800 */
[----:B------:R-:W3:Y:S04]  /*1025d0*/  LDL.LU R222, [R1+0x19b8] ;  /* 0x0019b80001de7983 */ /* 0x000ee80000300800 */
[----:B------:R-:W3:Y:S04]  /*1025e0*/  LDL.LU R223, [R1+0x19bc] ;  /* 0x0019bc0001df7983 */ /* 0x000ee80000300800 */
[----:B------:R-:W4:Y:S04]  /*1025f0*/  LDL.LU R96, [R1+0x19c0] ;  /* 0x0019c00001607983 */ /* 0x000f280000300800 */
[----:B------:R-:W4:Y:S01]  /*102600*/  LDL.LU R97, [R1+0x19c4] ;  /* 0x0019c40001617983 */ /* 0x000f220000300800 */
[C---:B------:R-:W-:Y:S03]  /*102610*/  HMMA.1688.F32.TF32 R216, R4.reuse, R18, R32 ;  /* 0x0000001204d8723c */ /* 0x040fe60000081020 */
        /* <DEDUP_REMOVED lines=36> */
[----:B------:R-:W-:Y:S01]  /*102860*/  STL.64 [R1+0x78e8], R214 ;  /* 0x0078e8d601007387 */ /* 0x000fe20000100a00 */
        /* <DEDUP_REMOVED lines=10> */
[----:B------:R-:W2:Y:S04]  /*102910*/  LDL.64 R16, [R1+0x13d0] ;  /* 0x0013d00001107983 */ /* 0x000ea80000100a00 */
[----:B------:R-:W3:Y:S04]  /*102920*/  LDL.64 R20, [R1+0x13e0] ;  /* 0x0013e00001147983 */ /* 0x000ee80000100a00 */
[----:B------:R-:W-:Y:S04]  /*102930*/  STL.64 [R1+0x7918], R134 ;  /* 0x0079188601007387 */ /* 0x000fe80000100a00 */
[----:B------:R-:W-:Y:S04]  /*102940*/  STL.64 [R1+0x7910], R132 ;  /* 0x0079108401007387 */ /* 0x000fe80000100a00 */
[----:B------:R-:W-:Y:S04]  /*102950*/  STL.64 [R1+0x7928], R82 ;  /* 0x0079285201007387 */ /* 0x000fe80000100a00 */
[----:B------:R-:W-:Y:S04]  /*102960*/  STL.64 [R1+0x7920], R80 ;  /* 0x0079205001007387 */ /* 0x000fe80000100a00 */
[----:B------:R-:W-:Y:S04]  /*102970*/  STL.64 [R1+0x7938], R74 ;  /* 0x0079384a01007387 */ /* 0x000fe80000100a00 */
[----:B------:R-:W-:Y:S01]  /*102980*/  STL.64 [R1+0x7930], R72 ;  /* 0x0079304801007387 */ /* 0x000fe20000100a00 */
[----:B------:R-:W-:Y:S03]  /*102990*/  HMMA.1688.F32.TF32 R36, R4, R30, R32 ;  /* 0x0000001e0424723c */ /* 0x000fe60000081020 */
[----:B------:R-:W-:Y:S04]  /*1029a0*/  STL.64 [R1+0x7948], R54 ;  /* 0x0079483601007387 */ /* 0x000fe80000100a00 */
[----:B------:R-:W-:Y:S04]  /*1029b0*/  STL.64 [R1+0x7940], R52 ;  /* 0x0079403401007387 */ /* 0x000fe80000100a00 */
        /* <DEDUP_REMOVED lines=16> */
[----:B------:R-:W-:-:S03]  /*102ac0*/  IMAD.MOV.U32 R19, RZ, RZ, R88 ;  /* 0x000000ffff137224 */ /* 0x000fc600078e0058 */
[----:B------:R-:W4:Y:S01]  /*102ad0*/  LDL.LU R224, [R1+0x18f0] ;  /* 0x0018f00001e07983 */ /* 0x000f220000300800 */
[----:B------:R-:W-:-:S03]  /*102ae0*/  MOV R18, R89 ;  /* 0x0000005900127202 */ /* 0x000fc60000000f00 */
        /* <DEDUP_REMOVED lines=33> */
[C---:B----4-:R-:W-:Y:S06]  /*102d00*/  HMMA.1688.F32.TF32 R24, R4.reuse, R26, R100 ;  /* 0x0000001a0418723c */ /* 0x050fec0000081064 */
[C---:B------:R-:W-:Y:S06]  /*102d10*/  HMMA.1688.F32.TF32 R164, R4.reuse, R94, R224 ;  /* 0x0000005e04a4723c */ /* 0x040fec00000810e0 */
[C---:B------:R-:W-:Y:S11]  /*102d20*/  HMMA.1688.F32.TF32 R160, R4.reuse, R86, R88 ;  /* 0x0000005604a0723c */ /* 0x040ff60000081058 */
[----:B------:R-:W-:Y:S01]  /*102d30*/  STL.64 [R1+0x7968], R26 ;  /* 0x0079681a01007387 */ /* 0x000fe20000100a00 */
[C---:B------:R-:W-:Y:S03]  /*102d40*/  HMMA.1688.F32.TF32 R156, R4.reuse, R70, R76 ;  /* 0x00000046049c723c */ /* 0x040fe6000008104c */
[----:B------:R1:W-:Y:S03]  /*102d50*/  STL.64 [R1+0x7960], R24 ;  /* 0x0079601801007387 */ /* 0x0003e60000100a00 */
[C---:B------:R-:W-:Y:S01]  /*102d60*/  HMMA.1688.F32.TF32 R248, R4.reuse, R250, R64 ;  /* 0x000000fa04f8723c */ /* 0x040fe20000081040 */
[----:B------:R-:W-:Y:S04]  /*102d70*/  STL.64 [R1+0x7978], R170 ;  /* 0x007978aa01007387 */ /* 0x000fe80000100a00 */
[----:B------:R-:W-:Y:S04]  /*102d80*/  STL.64 [R1+0x7970], R168 ;  /* 0x007970a801007387 */ /* 0x000fe80000100a00 */
[----:B------:R-:W2:Y:S01]  /*102d90*/  LDL.64 R60, [R1+0x1660] ;  /* 0x00166000013c7983 */ /* 0x000ea20000100a00 */
[C---:B------:R-:W-:Y:S03]  /*102da0*/  HMMA.1688.F32.TF32 R240, R4.reuse, R242, R48 ;  /* 0x000000f204f0723c */ /* 0x040fe60000081030 */
[----:B------:R-:W-:Y:S03]  /*102db0*/  STL.64 [R1+0x7988], R166 ;  /* 0x007988a601007387 */ /* 0x000fe60000100a00 */
        /* <DEDUP_REMOVED lines=14> */
[----:B------:R1:W-:Y:S04]  /*102ea0*/  STL.64 [R1+0x79e0], R4 ;  /* 0x0079e00401007387 */ /* 0x0003e80000100a00 */
[----:B------:R-:W3:Y:S04]  /*102eb0*/  LDL.64 R44, [R1+0x13c0] ;  /* 0x0013c000012c7983 */ /* 0x000ee80000100a00 */
[----:B------:R-:W4:Y:S01]  /*102ec0*/  LDL.LU R192, [R1+0x3550] ;  /* 0x0035500001c07983 */ /* 0x000f220000300800 */
[----:B-1----:R-:W-:Y:S03]  /*102ed0*/  HMMA.1688.F32.TF32 R4, R232, R124, R28 ;  /* 0x0000007ce804723c */ /* 0x002fe6000008101c */
[----:B------:R-:W-:Y:S04]  /*102ee0*/  STL.64 [R1+0x1940], R24 ;  /* 0x0019401801007387 */ /* 0x000fe80000100a00 */
[----:B------:R-:W-:-:S15]  /*102ef0*/  STL.64 [R1+0x1948], R26 ;  /* 0x0019481a01007387 */ /* 0x000fde0000100a00 */
[----:B------:R-:W-:-:S01]  /*102f00*/  NOP ;  /* 0x0000000000007918 */ /* 0x000fc20000000000 */
[----:B------:R-:W-:Y:S04]  /*102f10*/  STL.64 [R1+0x1930], R4 ;  /* 0x0019300401007387 */ /* 0x000fe80000100a00 */
[----:B------:R1:W-:Y:S04]  /*102f20*/  STL.64 [R1+0x1938], R6 ;  /* 0x0019380601007387 */ /* 0x0003e80000100a00 */
        /* <DEDUP_REMOVED lines=71> */
[----:B------:R-:W4:Y:S01]  /*1033a0*/  LDL.64 R8, [R1+0x16c0] ;  /* 0x0016c00001087983 */ /* 0x000f220000100a00 */
[----:B-1----:R-:W-:Y:S03]  /*1033b0*/  HMMA.1688.F32.TF32 R4, R232, R116, R28 ;  /* 0x00000074e804723c */ /* 0x002fe6000008101c */
[----:B------:R-:W4:-:S15]  /*1033c0*/  LDL.64 R28, [R1+0x16b0] ;  /* 0x0016b000011c7983 */ /* 0x000f1e0000100a00 */
[----:B------:R-:W-:-:S05]  /*1033d0*/  NOP ;  /* 0x0000000000007918 */ /* 0x000fca0000000000 */
[----:B------:R-:W-:Y:S04]  /*1033e0*/  STL.64 [R1+0x1920], R4 ;  /* 0x0019200401007387 */ /* 0x000fe80000100a00 */
[----:B------:R2:W-:Y:S04]  /*1033f0*/  STL.64 [R1+0x1928], R6 ;  /* 0x0019280601007387 */ /* 0x0005e80000100a00 */
[----:B------:R-:W4:Y:S04]  /*103400*/  LDL.64 R92, [R1+0x16d0] ;  /* 0x0016d000015c7983 */ /* 0x000f280000100a00 */
[----:B------:R-:W4:Y:S01]  /*103410*/  LDL.64 R84, [R1+0x16e0] ;  /* 0x0016e00001547983 */ /* 0x000f220000100a00 */
[----:B--2---:R-:W-:Y:S03]  /*103420*/  HMMA.1688.F32.TF32 R4, R232, R120, R68 ;  /* 0x00000078e804723c */ /* 0x004fe60000081044 */
[----:B------:R-:W2:Y:S04]  /*103430*/  LDL.64 R76, [R1+0x16f0] ;  /* 0x0016f000014c7983 */ /* 0x000ea80000100a00 */
[----:B------:R-:W2:-:S15]  /*103440*/  LDL.64 R68, [R1+0x1710] ;  /* 0x0017100001447983 */ /* 0x000e9e0000100a00 */
[----:B------:R-:W-:-:S01]  /*103450*/  NOP ;  /* 0x0000000000007918 */ /* 0x000fc20000000000 */
[----:B------:R-:W-:Y:S04]  /*103460*/  STL.64 [R1+0x1910], R4 ;  /* 0x0019100401007387 */ /* 0x000fe80000100a00 */
[----:B------:R4:W-:Y:S01]  /*103470*/  STL.64 [R1+0x1918], R6 ;  /* 0x0019180601007387 */ /* 0x0009e20000100a00 */
[C---:B---3--:R-:W-:Y:S03]  /*103480*/  HMMA.1688.F32.TF32 R36, R232.reuse, R144, R212 ;  /* 0x00000090e824723c */ /* 0x048fe600000810d4 */
[----:B------:R-:W3:Y:S03]  /*103490*/  LDL.64 R180, [R1+0x1740] ;  /* 0x0017400001b47983 */ /* 0x000ee60000100a00 */
[C---:B----4-:R-:W-:Y:S01]  /*1034a0*/  HMMA.1688.F32.TF32 R4, R232.reuse, R128, R56 ;  /* 0x00000080e804723c */ /* 0x050fe20000081038 */
[----:B------:R-:W4:Y:S05]  /*1034b0*/  LDL.64 R56, [R1+0x1720] ;  /* 0x0017200001387983 */ /* 0x000f2a0000100a00 */
[----:B------:R-:W-:-:S15]  /*1034c0*/  HMMA.1688.F32.TF32 R24, R232, R140, R216 ;  /* 0x0000008ce818723c */ /* 0x000fde00000810d8 */
[----:B------:R-:W-:-:S02]  /*1034d0*/  NOP ;  /* 0x0000000000007918 */ /* 0x000fc40000000000 */
[----:B------:R-:W-:Y:S04]  /*1034e0*/  STL.64 [R1+0x1900], R4 ;  /* 0x0019000401007387 */ /* 0x000fe80000100a00 */
[----:B------:R1:W-:Y:S04]  /*1034f0*/  STL.64 [R1+0x1908], R6 ;  /* 0x0019080601007387 */ /* 0x0003e80000100a00 */
[----:B------:R-:W3:Y:S01]  /*103500*/  LDL.64 R108, [R1+0x1730] ;  /* 0x00173000016c7983 */ /* 0x000ee20000100a00 */
[C---:B-1----:R-:W-:Y:S03]  /*103510*/  HMMA.1688.F32.TF32 R4, R232.reuse, R44, R196 ;  /* 0x0000002ce804723c */ /* 0x042fe600000810c4 */
[----:B------:R-:W-:Y:S04]  /*103520*/  STL.64 [R1+0x18f0], R36 ;  /* 0x0018f02401007387 */ /* 0x000fe80000100a00 */
[----:B------:R1:W-:Y:S04]  /*103530*/  STL.64 [R1+0x18f8], R38 ;  /* 0x0018f82601007387 */ /* 0x0003e80000100a00 */
[----:B------:R-:W-:Y:S04]  /*103540*/  STL.64 [R1+0x18e0], R24 ;  /* 0x0018e01801007387 */ /* 0x000fe80000100a00 */
[----:B------:R1:W-:Y:S02]  /*103550*/  STL.64 [R1+0x18e8], R26 ;  /* 0x0018e81a01007387 */ /* 0x0003e40000100a00 */
[C---:B-1----:R-:W-:Y:S06]  /*103560*/  HMMA.1688.F32.TF32 R36, R232.reuse, R16, R200 ;  /* 0x00000010e824723c */ /* 0x042fec00000810c8 */
[----:B------:R-:W-:Y:S01]  /*103570*/  STL.64 [R1+0x18d0], R4 ;  /* 0x0018d00401007387 */ /* 0x000fe20000100a00 */
[C---:B------:R-:W-:Y:S03]  /*103580*/  HMMA.1688.F32.TF32 R24, R232.reuse, R20, R176 ;  /* 0x00000014e818723c */ /* 0x040fe600000810b0 */
[----:B------:R1:W-:Y:S03]  /*103590*/  STL.64 [R1+0x18d8], R6 ;  /* 0x0018d80601007387 */ /* 0x0003e60000100a00 */
[C---:B-1----:R-:W-:Y:S10]  /*1035a0*/  HMMA.1688.F32.TF32 R4, R232.reuse, R12, R172 ;  /* 0x0000000ce804723c */ /* 0x042ff400000810ac */
[----:B------:R-:W-:Y:S04]  /*1035b0*/  STL.64 [R1+0x18c0], R36 ;  /* 0x0018c02401007387 */ /* 0x000fe80000100a00 */
[----:B------:R1:W-:Y:S04]  /*1035c0*/  STL.64 [R1+0x18c8], R38 ;  /* 0x0018c82601007387 */ /* 0x0003e80000100a00 */
[----:B------:R-:W-:Y:S04]  /*1035d0*/  STL.64 [R1+0x18b0], R24 ;  /* 0x0018b01801007387 */ /* 0x000fe80000100a00 */
[----:B------:R1:W-:Y:S02]  /*1035e0*/  STL.64 [R1+0x18b8], R26 ;  /* 0x0018b81a01007387 */ /* 0x0003e40000100a00 */
[C---:B-1----:R-:W-:Y:S02]  /*1035f0*/  HMMA.1688.F32.TF32 R36, R232.reuse, R148, R204 ;  /* 0x00000094e824723c */ /* 0x042fe400000810cc */
[----:B------:R-:W-:Y:S04]  /*103600*/  STL.64 [R1+0x18a0], R4 ;  /* 0x0018a00401007387 */ /* 0x000fe80000100a00 */
[C---:B------:R-:W-:Y:S01]  /*103610*/  HMMA.1688.F32.TF32 R24, R232.reuse, R136, R184 ;  /* 0x00000088e818723c */ /* 0x040fe200000810b8 */
[----:B------:R1:W-:Y:S05]  /*103620*/  STL.64 [R1+0x18a8], R6 ;  /* 0x0018a80601007387 */ /* 0x0003ea0000100a00 */
[C---:B-1----:R-:W-:Y:S11]  /*103630*/  HMMA.1688.F32.TF32 R4, R232.reuse, R104, R188 ;  /* 0x00000068e804723c */ /* 0x042ff600000810bc */
        /* <DEDUP_REMOVED lines=63> */
[----:B-1----:R-:W2:Y:S04]  /*103a30*/  LDL.LU R36, [R1+0x34c0] ;  /* 0x0034c00001247983 */ /* 0x002ea80000300800 */
        /* <DEDUP_REMOVED lines=249> */
[----:B------:R-:W-:Y:S01]  /*1049d0*/  STL.64 [R1+0x1cc0], R240 ;  /* 0x001cc0f001007387 */ /* 0x000fe20000100a00 */
[C---:B------:R-:W-:Y:S03]  /*1049e0*/  HMMA.1688.F32.TF32 R156, R236.reuse, R96, R160 ;  /* 0x00000060ec9c723c */ /* 0x040fe600000810a0 */
        /* <DEDUP_REMOVED lines=8> */
[----:B------:R2:W-:Y:S04]  /*104a70*/  STL.64 [R1+0x1c98], R158 ;  /* 0x001c989e01007387 */ /* 0x0005e80000100a00 */
[----:B------:R-:W-:Y:S04]  /*104a80*/  LDS R232, [R3+UR10+0x38200] ;  /* 0x0382000a03e87984 */ /* 0x000fe80008000800 */
[----:B------:R-:W-:Y:S01]  /*104a90*/  LDS R234, [R3+UR10+0x3a200] ;  /* 0x03a2000a03ea7984 */ /* 0x000fe20008000800 */
[C---:B--2---:R-:W-:Y:S03]  /*104aa0*/  HMMA.1688.F32.TF32 R156, R236.reuse, R64, R24 ;  /* 0x00000040ec9c723c */ /* 0x044fe60000081018 */
[----:B------:R-:W-:Y:S04]  /*104ab0*/  STL.64 [R1+0x1c80], R4 ;  /* 0x001c800401007387 */ /* 0x000fe80000100a00 */
[----:B------:R1:W-:Y:S04]  /*104ac0*/  STL.64 [R1+0x1c88], R6 ;  /* 0x001c880601007387 */ /* 0x0003e80000100a00 */
[----:B------:R-:W-:Y:S04]  /*104ad0*/  LDS R233, [R15+UR10+0x38200] ;  /* 0x0382000a0fe97984 */ /* 0x000fe80008000800 */
[----:B------:R-:W-:Y:S01]  /*104ae0*/  LDS R235, [R15+UR10+0x3a200] ;  /* 0x03a2000a0feb7984 */ /* 0x000fe20008000800 */
[C---:B-1----:R-:W-:Y:S03]  /*104af0*/  HMMA.1688.F32.TF32 R4, R236.reuse, R48, R36 ;  /* 0x00000030ec04723c */ /* 0x042fe60000081024 */
[----:B------:R-:W-:Y:S04]  /*104b00*/  STL.64 [R1+0x1c70], R160 ;  /* 0x001c70a001007387 */ /* 0x000fe80000100a00 */
[----:B------:R-:W-:Y:S01]  /*104b10*/  STL.64 [R1+0x1c78], R162 ;  /* 0x001c78a201007387 */ /* 0x000fe20000100a00 */
[C---:B------:R-:W-:Y:S03]  /*104b20*/  HMMA.1688.F32.TF32 R24, R236.reuse, R40, R52 ;  /* 0x00000028ec18723c */ /* 0x040fe60000081034 */
[----:B------:R-:W-:Y:S03]  /*104b30*/  STL.64 [R1+0x1c60], R156 ;  /* 0x001c609c01007387 */ /* 0x000fe60000100a00 */
[C---:B------:R-:W-:Y:S01]  /*104b40*/  HMMA.1688.F32.TF32 R36, R236.reuse, R32, R72 ;  /* 0x00000020ec24723c */ /* 0x040fe20000081048 */
[----:B------:R-:W-:Y:S08]  /*104b50*/  STL.64 [R1+0x1c68], R158 ;  /* 0x001c689e01007387 */ /* 0x000ff00000100a00 */
        /* <DEDUP_REMOVED lines=31> */
[----:B------:R1:W-:Y:S04]  /*104d50*/  STL.64 [R1+0x1d78], R26 ;  /* 0x001d781a01007387 */ /* 0x0003e80000100a00 */
[----:B------:R-:W-:Y:S04]  /*104d60*/  STL.64 [R1+0x1d60], R36 ;  /* 0x001d602401007387 */ /* 0x000fe80000100a00 */
[----:B------:R-:W-:Y:S01]  /*104d70*/  STL.64 [R1+0x1d68], R38 ;  /* 0x001d682601007387 */ /* 0x000fe20000100a00 */
[C---:B-1----:R-:W-:Y:S06]  /*104d80*/  HMMA.1688.F32.TF32 R24, R228.reuse, R112, R204 ;  /* 0x00000070e418723c */ /* 0x042fec00000810cc */
[----:B------:R-:W-:Y:S04]  /*104d90*/  STL.64 [R1+0x7a00], R112 ;  /* 0x007a007001007387 */ /* 0x000fe80000100a00 */
[----:B------:R-:W-:Y:S04]  /*104da0*/  LDS R236, [R3+UR10+0x38180] ;  /* 0x0381800a03ec7984 */ /* 0x000fe80008000800 */
        /* <DEDUP_REMOVED lines=8> */
[----:B------:R-:W2:Y:S01]  /*104e30*/  LDS R239, [R15+UR10+0x3a180] ;  /* 0x03a1800a0fef7984 */ /* 0x000ea20008000800 */
[C---:B-1----:R-:W-:Y:S07]  /*104e40*/  HMMA.1688.F32.TF32 R24, R228.reuse, R116, R188 ;  /* 0x00000074e418723c */ /* 0x042fee00000810bc */
[----:B------:R-:W-:Y:S04]  /*104e50*/  STL.64 [R1+0x1ba0], R4 ;  /* 0x001ba00401007387 */ /* 0x000fe80000100a00 */
[----:B------:R1:W-:Y:S02]  /*104e60*/  STL.64 [R1+0x1ba8], R6 ;  /* 0x001ba80601007387 */ /* 0x0003e40000100a00 */
[C---:B-1----:R-:W-:Y:S02]  /*104e70*/  HMMA.1688.F32.TF32 R4, R228.reuse, R120, R152 ;  /* 0x00000078e404723c */ /* 0x042fe40000081098 */
[----:B------:R-:W-:Y:S08]  /*104e80*/  STL.64 [R1+0x79f0], R116 ;  /* 0x0079f07401007387 */ /* 0x000ff00000100a00 */
[----:B------:R-:W-:Y:S04]  /*104e90*/  STL.64 [R1+0x1b90], R24 ;  /* 0x001b901801007387 */ /* 0x000fe80000100a00 */
[----:B------:R-:W-:Y:S09]  /*104ea0*/  STL.64 [R1+0x1b98], R26 ;  /* 0x001b981a01007387 */ /* 0x000ff20000100a00 */
        /* <DEDUP_REMOVED lines=112> */
[C---:B-1----:R-:W-:Y:S06]  /*1055b0*/  HMMA.1688.F32.TF32 R4, R228.reuse, R140, R244 ;  /* 0x0000008ce404723c */ /* 0x042fec00000810f4 */
[C---:B---3--:R-:W-:Y:S11]  /*1055c0*/  HMMA.1688.F32.TF32 R116, R228.reuse, R44, R248 ;  /* 0x0000002ce474723c */ /* 0x048ff600000810f8 */
[----:B------:R-:W-:Y:S04]  /*1055d0*/  STL.64 [R1+0x1b60], R112 ;  /* 0x001b607001007387 */ /* 0x000fe80000100a00 */
[----:B------:R1:W-:Y:S02]  /*1055e0*/  STL.64 [R1+0x1b68], R114 ;  /* 0x001b687201007387 */ /* 0x0003e40000100a00 */
[C---:B-1----:R-:W-:Y:S02]  /*1055f0*/  HMMA.1688.F32.TF32 R112, R228.reuse, R16, R156 ;  /* 0x00000010e470723c */ /* 0x042fe4000008109c */
[----:B------:R-:W-:Y:S04]  /*105600*/  STL.64 [R1+0x1b50], R4 ;  /* 0x001b500401007387 */ /* 0x000fe80000100a00 */
[----:B------:R1:W-:Y:S02]  /*105610*/  STL.64 [R1+0x1b58], R6 ;  /* 0x001b580601007387 */ /* 0x0003e40000100a00 */
[C---:B-1----:R-:W-:Y:S02]  /*105620*/  HMMA.1688.F32.TF32 R4, R228.reuse, R20, R160 ;  /* 0x00000014e404723c */ /* 0x042fe400000810a0 */
[----:B------:R-:W-:Y:S04]  /*105630*/  STL.64 [R1+0x1b40], R116 ;  /* 0x001b407401007387 */ /* 0x000fe80000100a00 */
[----:B------:R1:W-:Y:S09]  /*105640*/  STL.64 [R1+0x1b48], R118 ;  /* 0x001b487601007387 */ /* 0x0003f20000100a00 */
        /* <DEDUP_REMOVED lines=61> */
[----:B------:R1:W-:Y:S04]  /*105a20*/  STL.64 [R1+0x19f8], R6 ;  /* 0x0019f80601007387 */ /* 0x0003e80000100a00 */
[----:B------:R-:W2:Y:S01]  /*105a30*/  LDL.LU R152, [R1+0x2a40] ;  /* 0x002a400001987983 */ /* 0x000ea20000300800 */
[----:B-1----:R-:W-:Y:S03]  /*105a40*/  HMMA.1688.F32.TF32 R4, R228, R180, R192 ;  /* 0x000000b4e404723c */ /* 0x002fe600000810c0 */
[----:B------:R1:W-:Y:S04]  /*105a50*/  STL.64 [R1+0x19e0], R24 ;  /* 0x0019e01801007387 */ /* 0x0003e80000100a00 */
[----:B------:R3:W-:-:S15]  /*105a60*/  STL.64 [R1+0x19e8], R26 ;  /* 0x0019e81a01007387 */ /* 0x0007de0000100a00 */
[----:B------:R-:W-:-:S01]  /*105a70*/  NOP ;  /* 0x0000000000007918 */ /* 0x000fc20000000000 */
        /* <DEDUP_REMOVED lines=121> */
[----:B--2---:R-:W-:Y:S03]  /*106210*/  HMMA.1688.F32.TF32 R228, R228, R108, R112 ;  /* 0x0000006ce4e4723c */ /* 0x004fe60000081070 */
[----:B------:R-:W3:-:S15]  /*106220*/  LDL.LU.64 R112, [R1+0x7a00] ;  /* 0x007a000001707983 */ /* 0x000ede0000300a00 */
[----:B------:R-:W-:-:S05]  /*106230*/  NOP ;  /* 0x0000000000007918 */ /* 0x000fca0000000000 */
[----:B------:R1:W-:Y:S04]  /*106240*/  STL.64 [R1+0x19b0], R228 ;  /* 0x0019b0e401007387 */ /* 0x0003e80000100a00 */
[----:B------:R2:W-:Y:S04]  /*106250*/  STL.64 [R1+0x19b8], R230 ;  /* 0x0019b8e601007387 */ /* 0x0005e80000100a00 */
[----:B-1----:R-:W4:Y:S04]  /*106260*/  LDL.LU R228, [R1+0x2bd0] ;  /* 0x002bd00001e47983 */ /* 0x002f280000300800 */
[----:B------:R-:W4:Y:S04]  /*106270*/  LDL.LU R229, [R1+0x2bd4] ;  /* 0x002bd40001e57983 */ /* 0x000f280000300800 */
[----:B--2---:R-:W2:Y:S04]  /*106280*/  LDL.LU R230, [R1+0x2bd8] ;  /* 0x002bd80001e67983 */ /* 0x004ea80000300800 */
[----:B------:R-:W2:Y:S01]  /*106290*/  LDL.LU R231, [R1+0x2bdc] ;  /* 0x002bdc0001e77983 */ /* 0x000ea20000300800 */
[----:B---3--:R-:W-:-:S15]  /*1062a0*/  HMMA.1688.F32.TF32 R124, R236, R112, R124 ;  /* 0x00000070ec7c723c */ /* 0x008fde000008107c */
[----:B------:R-:W-:-:S08]  /*1062b0*/  NOP ;  /* 0x0000000000007918 */ /* 0x000fd00000000000 */
[----:B------:R1:W-:Y:S04]  /*1062c0*/  STL.64 [R1+0x19c0], R124 ;  /* 0x0019c07c01007387 */ /* 0x0003e80000100a00 */
[----:B------:R-:W-:Y:S04]  /*1062d0*/  STL.64 [R1+0x19c8], R126 ;  /* 0x0019c87e01007387 */ /* 0x000fe80000100a00 */
[----:B-1----:R-:W4:Y:S02]  /*1062e0*/  LDL.LU.64 R124, [R1+0x79f8] ;  /* 0x0079f800017c7983 */ /* 0x002f240000300a00 */
[----:B----4-:R-:W-:-:S15]  /*1062f0*/  HMMA.1688.F32.TF32 R116, R236, R124, R116 ;  /* 0x0000007cec74723c */ /* 0x010fde0000081074 */
[----:B------:R-:W-:-:S08]  /*106300*/  NOP ;  /* 0x0000000000007918 */ /* 0x000fd00000000000 */
[----:B------:R1:W-:Y:S04]  /*106310*/  STL.64 [R1+0x1d50], R116 ;  /* 0x001d507401007387 */ /* 0x0003e80000100a00 */
[----:B------:R-:W-:Y:S04]  /*106320*/  STL.64 [R1+0x1d58], R118 ;  /* 0x001d587601007387 */ /* 0x000fe80000100a00 */
[----:B-1----:R-:W3:Y:S01]  /*106330*/  LDL.LU.64 R116, [R1+0x79f0] ;  /* 0x0079f00001747983 */ /* 0x002ee20000300a00 */
[C---:B--2---:R-:W-:Y:S06]  /*106340*/  HMMA.1688.F32.TF32 R228, R236.reuse, R120, R228 ;  /* 0x00000078ece4723c */ /* 0x044fec00000810e4 */
[C---:B------:R-:W-:Y:S06]  /*106350*/  HMMA.1688.F32.TF32 R240, R236.reuse, R128, R240 ;  /* 0x00000080ecf0723c */ /* 0x040fec00000810f0 */
[C---:B------:R-:W-:Y:S06]  /*106360*/  HMMA.1688.F32.TF32 R24, R236.reuse, R148, R24 ;  /* 0x00000094ec18723c */ /* 0x040fec0000081018 */
        /* <DEDUP_REMOVED lines=8> */
[C---:B-1----:R-:W-:Y:S02]  /*1063f0*/  HMMA.1688.F32.TF32 R228, R236.reuse, R144, R244 ;  /* 0x00000090ece4723c */ /* 0x042fe400000810f4 */
[----:B------:R-:W-:Y:S04]  /*106400*/  STL.64 [R1+0x2180], R240 ;  /* 0x002180f001007387 */ /* 0x000fe80000100a00 */
[----:B------:R1:W-:Y:S01]  /*106410*/  STL.64 [R1+0x2188], R242 ;  /* 0x002188f201007387 */ /* 0x0003e20000100a00 */
[C---:B------:R-:W-:Y:S06]  /*106420*/  HMMA.1688.F32.TF32 R244, R236.reuse, R140, R248 ;  /* 0x0000008cecf4723c */ /* 0x040fec00000810f8 */
[C---:B-1----:R-:W-:Y:S10]  /*106430*/  HMMA.1688.F32.TF32 R240, R236.reuse, R44, R156 ;  /* 0x0000002cecf0723c */ /* 0x042ff4000008109c */
[----:B------:R-:W-:Y:S01]  /*106440*/  STL.64 [R1+0x2170], R228 ;  /* 0x002170e401007387 */ /* 0x000fe20000100a00 */
[C---:B------:R-:W-:Y:S03]  /*106450*/  HMMA.1688.F32.TF32 R156, R236.reuse, R20, R164 ;  /* 0x00000014ec9c723c */ /* 0x040fe600000810a4 */
[----:B------:R1:W-:Y:S03]  /*106460*/  STL.64 [R1+0x2178], R230 ;  /* 0x002178e601007387 */ /* 0x0003e60000100a00 */
[C---:B-1----:R-:W-:Y:S06]  /*106470*/  HMMA.1688.F32.TF32 R228, R236.reuse, R16, R160 ;  /* 0x00000010ece4723c */ /* 0x042fec00000810a0 */
        /* <DEDUP_REMOVED lines=33> */
[C---:B---3--:R-:W-:Y:S05]  /*106690*/  HMMA.1688.F32.TF32 R24, R236.reuse, R40, R216 ;  /* 0x00000028ec18723c */ /* 0x048fea00000810d8 */
        /* <DEDUP_REMOVED lines=144> */
[----:B------:R4:W-:Y:S02]  /*106fa0*/  STL.64 [R1+0x21b8], R230 ;  /* 0x0021b8e601007387 */ /* 0x0009e40000100a00 */
[----:B----4-:R-:W-:Y:S06]  /*106fb0*/  HMMA.1688.F32.TF32 R228, R236, R108, R240 ;  /* 0x0000006cece4723c */ /* 0x010fec00000810f0 */
[C---:B--2---:R-:W-:Y:S06]  /*106fc0*/  HMMA.1688.F32.TF32 R240, R232.reuse, R112, R244 ;  /* 0x00000070e8f0723c */ /* 0x044fec00000810f4 */
        /* <DEDUP_REMOVED lines=13> */
[----:B------:R1:W-:Y:S03]  /*1070a0*/  STL.64 [R1+0x1fc8], R158 ;  /* 0x001fc89e01007387 */ /* 0x0003e60000100a00 */
[C---:B------:R-:W-:Y:S01]  /*1070b0*/  HMMA.1688.F32.TF32 R24, R232.reuse, R140, R24 ;  /* 0x0000008ce818723c */ /* 0x040fe20000081018 */
        /* <DEDUP_REMOVED lines=9> */
[----:B------:R-:W-:Y:S01]  /*107150*/  STL.64 [R1+0x1fa8], R162 ;  /* 0x001fa8a201007387 */ /* 0x000fe20000100a00 */
[C---:B--2---:R-:W-:Y:S03]  /*107160*/  HMMA.1688.F32.TF32 R156, R232.reuse, R44, R36 ;  /* 0x0000002ce89c723c */ /* 0x044fe60000081024 */
[----:B------:R-:W-:Y:S04]  /*107170*/  STL.64 [R1+0x1f90], R24 ;  /* 0x001f901801007387 */ /* 0x000fe80000100a00 */
[----:B------:R2:W-:Y:S01]  /*107180*/  STL.64 [R1+0x1f98], R26 ;  /* 0x001f981a01007387 */ /* 0x0005e20000100a00 */
[C---:B------:R-:W-:Y:S06]  /*107190*/  HMMA.1688.F32.TF32 R36, R232.reuse, R16, R52 ;  /* 0x00000010e824723c */ /* 0x040fec0000081034 */
[C---:B--2---:R-:W-:Y:S09]  /*1071a0*/  HMMA.1688.F32.TF32 R24, R232.reuse, R20, R72 ;  /* 0x00000014e818723c */ /* 0x044ff20000081048 */
[----:B------:R-:W-:Y:S01]  /*1071b0*/  STL.64 [R1+0x1f80], R156 ;  /* 0x001f809c01007387 */ /* 0x000fe20000100a00 */
[C---:B------:R-:W-:Y:S03]  /*1071c0*/  HMMA.1688.F32.TF32 R52, R232.reuse, R12, R80 ;  /* 0x0000000ce834723c */ /* 0x040fe60000081050 */
[----:B------:R-:W-:Y:S04]  /*1071d0*/  STL.64 [R1+0x1f88], R158 ;  /* 0x001f889e01007387 */ /* 0x000fe80000100a00 */
        /* <DEDUP_REMOVED lines=160> */
[C---:B--2---:R-:W-:Y:S06]  /*107be0*/  HMMA.1688.F32.TF32 R228, R232.reuse, R76, R240 ;  /* 0x0000004ce8e4723c */ /* 0x044fec00000810f0 */
[----:B----4-:R-:W-:-:S15]  /*107bf0*/  HMMA.1688.F32.TF32 R240, R232, R224, R244 ;  /* 0x000000e0e8f0723c */ /* 0x010fde00000810f4 */
[----:B------:R-:W-:-:S02]  /*107c00*/  NOP ;  /* 0x0000000000007918 */ /* 0x000fc40000000000 */
[----:B------:R-:W-:Y:S04]  /*107c10*/  STL.64 [R1+0x1e50], R228 ;  /* 0x001e50e401007387 */ /* 0x000fe80000100a00 */
[----:B------:R-:W-:Y:S04]  /*107c20*/  STL.64 [R1+0x1e58], R230 ;  /* 0x001e58e601007387 */ /* 0x000fe80000100a00 */
[----:B------:R-:W-:Y:S04]  /*107c30*/  STL.64 [R1+0x1e40], R240 ;  /* 0x001e40f001007387 */ /* 0x000fe80000100a00 */
[----:B------:R1:W-:Y:S01]  /*107c40*/  STL.64 [R1+0x1e48], R242 ;  /* 0x001e48f201007387 */ /* 0x0003e20000100a00 */
[----:B------:R-:W-:Y:S03]  /*107c50*/  HMMA.1688.F32.TF32 R244, R232, R56, R156 ;  /* 0x00000038e8f4723c */ /* 0x000fe6000008109c */
[----:B------:R-:W-:Y:S03]  /*107c60*/  LDS R228, [R3+UR10+0x38300] ;  /* 0x0383000a03e47984 */ /* 0x000fe60008000800 */
[----:B------:R-:W-:Y:S01]  /*107c70*/  HMMA.1688.F32.TF32 R24, R236, R124, R24 ;  /* 0x0000007cec18723c */ /* 0x000fe20000081018 */
        /* <DEDUP_REMOVED lines=8> */
[----:B--2---:R-:W-:Y:S06]  /*107d00*/  HMMA.1688.F32.TF32 R240, R232, R180, R160 ;  /* 0x000000b4e8f0723c */ /* 0x004fec00000810a0 */
[----:B------:R-:W-:Y:S01]  /*107d10*/  HMMA.1688.F32.TF32 R160, R236, R112, R168 ;  /* 0x00000070eca0723c */ /* 0x000fe200000810a8 */
[----:B------:R-:W-:Y:S04]  /*107d20*/  STL.64 [R1+0x1e20], R244 ;  /* 0x001e20f401007387 */ /* 0x000fe80000100a00 */
[----:B------:R-:W-:-:S12]  /*107d30*/  STL.64 [R1+0x1e28], R246 ;  /* 0x001e28f601007387 */ /* 0x000fd80000100a00 */
[----:B------:R-:W-:Y:S04]  /*107d40*/  STL.64 [R1+0x1e10], R240 ;  /* 0x001e10f001007387 */ /* 0x000fe80000100a00 */
[----:B------:R-:W-:Y:S04]  /*107d50*/  STL.64 [R1+0x1e18], R242 ;  /* 0x001e18f201007387 */ /* 0x000fe80000100a00 */
        /* <DEDUP_REMOVED lines=172> */
[C---:B------:R-:W-:Y:S06]  /*108820*/  HMMA.1688.F32.TF32 R240, R236.reuse, R40, R240 ;  /* 0x00000028ecf0723c */ /* 0x040fec00000810f0 */
[----:B------:R-:W-:-:S15]  /*108830*/  HMMA.1688.F32.TF32 R248, R236, R28, R248 ;  /* 0x0000001cecf8723c */ /* 0x000fde00000810f8 */
[----:B------:R-:W-:-:S02]  /*108840*/  NOP ;  /* 0x0000000000007918 */ /* 0x000fc40000000000 */
[----:B------:R-:W-:Y:S04]  /*108850*/  STL.64 [R1+0x2500], R240 ;  /* 0x002500f001007387 */ /* 0x000fe80000100a00 */
[----:B------:R1:W-:Y:S01]  /*108860*/  STL.64 [R1+0x2508], R242 ;  /* 0x002508f201007387 */ /* 0x0003e20000100a00 */
[C---:B------:R-:W-:Y:S03]  /*108870*/  HMMA.1688.F32.TF32 R232, R236.reuse, R76, R232 ;  /* 0x0000004cece8723c */ /* 0x040fe600000810e8 */
        /* <DEDUP_REMOVED lines=23> */
[----:B------:R1:W-:Y:S02]  /*1089f0*/  STL.64 [R1+0x24a8], R234 ;  /* 0x0024a8ea01007387 */ /* 0x0003e40000100a00 */
[C---:B-1----:R-:W-:Y:S06]  /*108a00*/  HMMA.1688.F32.TF32 R232, R236.reuse, R224, R168 ;  /* 0x000000e0ece8723c */ /* 0x042fec00000810a8 */
[C---:B------:R-:W-:Y:S06]  /*108a10*/  HMMA.1688.F32.TF32 R168, R236.reuse, R68, R24 ;  /* 0x00000044eca8723c */ /* 0x040fec0000081018 */
[C---:B------:R-:W-:Y:S06]  /*108a20*/  HMMA.1688.F32.TF32 R24, R236.reuse, R56, R36 ;  /* 0x00000038ec18723c */ /* 0x040fec0000081024 */
[C---:B------:R-:W-:Y:S05]  /*108a30*/  HMMA.1688.F32.TF32 R52, R236.reuse, R180, R52 ;  /* 0x000000b4ec34723c */ /* 0x040fea0000081034 */
[----:B------:R-:W-:Y:S01]  /*108a40*/  STL.64 [R1+0x2490], R232 ;  /* 0x002490e801007387 */ /* 0x000fe20000100a00 */
[----:B------:R-:W-:Y:S03]  /*108a50*/  HMMA.1688.F32.TF32 R36, R236, R108, R72 ;  /* 0x0000006cec24723c */ /* 0x000fe60000081048 */
[----:B------:R-:W-:Y:S04]  /*108a60*/  STL.64 [R1+0x2498], R234 ;  /* 0x002498ea01007387 */ /* 0x000fe80000100a00 */
        /* <DEDUP_REMOVED lines=10> */
[----:B------:R1:W-:Y:S02]  /*108b10*/  STL.64 [R1+0x2488], R38 ;  /* 0x0024882601007387 */ /* 0x0003e40000100a00 */
[C---:B-1----:R-:W-:Y:S02]  /*108b20*/  HMMA.1688.F32.TF32 R52, R228.reuse, R124, R132 ;  /* 0x0000007ce434723c */ /* 0x042fe40000081084 */
[----:B------:R-:W-:Y:S04]  /*108b30*/  LDS R233, [R15+UR10+0x38380] ;  /* 0x0383800a0fe97984 */ /* 0x000fe80008000800 */
[----:B------:R-:W1:Y:S01]  /*108b40*/  LDS R235, [R15+UR10+0x3a380] ;  /* 0x03a3800a0feb7984 */ /* 0x000e620008000800 */
[C---:B------:R-:W-:Y:S03]  /*108b50*/  HMMA.1688.F32.TF32 R36, R228.reuse, R116, R220 ;  /* 0x00000074e424723c */ /* 0x040fe600000810dc */
[----:B------:R-:W-:Y:S04]  /*108b60*/  STL.64 [R1+0x2470], R24 ;  /* 0x0024701801007387 */ /* 0x000fe80000100a00 */
[----:B------:R1:W-:Y:S02]  /*108b70*/  STL.64 [R1+0x2478], R26 ;  /* 0x0024781a01007387 */ /* 0x0003e40000100a00 */
[C---:B-1----:R-:W-:Y:S07]  /*108b80*/  HMMA.1688.F32.TF32 R24, R228.reuse, R120, R208 ;  /* 0x00000078e418723c */ /* 0x042fee00000810d0 */
[----:B------:R-:W-:Y:S04]  /*108b90*/  STL.64 [R1+0x2460], R52 ;  /* 0x0024603401007387 */ /* 0x000fe80000100a00 */
[----:B------:R-:W-:Y:S04]  /*108ba0*/  STL.64 [R1+0x2468], R54 ;  /* 0x0024683601007387 */ /* 0x000fe80000100a00 */
[----:B------:R-:W-:Y:S04]  /*108bb0*/  STL.64 [R1+0x2450], R36 ;  /* 0x0024502401007387 */ /* 0x000fe80000100a00 */
[----:B------:R1:W-:Y:S04]  /*108bc0*/  STL.64 [R1+0x2458], R38 ;  /* 0x0024582601007387 */ /* 0x0003e80000100a00 */
[----:B------:R-:W-:Y:S01]  /*108bd0*/  STL.64 [R1+0x2440], R24 ;  /* 0x0024401801007387 */ /* 0x000fe20000100a00 */
[C---:B-1----:R-:W-:Y:S03]  /*108be0*/  HMMA.1688.F32.TF32 R36, R228.reuse, R128, R212 ;  /* 0x00000080e424723c */ /* 0x042fe600000810d4 */
[----:B------:R1:W-:Y:S03]  /*108bf0*/  STL.64 [R1+0x2448], R26 ;  /* 0x0024481a01007387 */ /* 0x0003e60000100a00 */
[C---:B-1----:R-:W-:Y:S06]  /*108c00*/  HMMA.1688.F32.TF32 R24, R228.reuse, R144, R216 ;  /* 0x00000090e418723c */ /* 0x042fec00000810d8 */
        /* <DEDUP_REMOVED lines=8> */
[----:B------:R1:W-:-:S12]  /*108c90*/  STL.64 [R1+0x2418], R54 ;  /* 0x0024183601007387 */ /* 0x0003d80000100a00 */
        /* <DEDUP_REMOVED lines=144> */
[C---:B------:R-:W-:Y:S03]  /*1095a0*/  HMMA.1688.F32.TF32 R176, R228.reuse, R56, R176 ;  /* 0x00000038e4b0723c */ /* 0x040fe600000810b0 */
        /* <DEDUP_REMOVED lines=11> */
[----:B------:R1:W-:Y:S01]  /*109660*/  STL.64 [R1+0x2308], R210 ;  /* 0x002308d201007387 */ /* 0x0003e20000100a00 */
[----:B------:R-:W-:Y:S03]  /*109670*/  HMMA.1688.F32.TF32 R228, R228, R108, R204 ;  /* 0x0000006ce4e4723c */ /* 0x000fe600000810cc */
[----:B-1----:R-:W4:Y:S04]  /*109680*/  LDL.LU.64 R210, [R1+0x78f8] ;  /* 0x0078f80001d27983 */ /* 0x002f280000300a00 */
        /* <DEDUP_REMOVED lines=8> */
[----:B------:R-:W-:Y:S03]  /*109710*/  HMMA.1688.F32.TF32 R188, R232, R124, R188 ;  /* 0x0000007ce8bc723c */ /* 0x000fe600000810bc */
[----:B-1----:R-:W2:Y:S04]  /*109720*/  LDL.LU.64 R218, [R1+0x78d8] ;  /* 0x0078d80001da7983 */ /* 0x002ea80000300a00 */
[----:B------:R-:W2:Y:S04]  /*109730*/  LDL.LU.64 R216, [R1+0x78d0] ;  /* 0x0078d00001d87983 */ /* 0x000ea80000300a00 */
[----:B------:R-:W-:Y:S04]  /*109740*/  STL.64 [R1+0x22d0], R196 ;  /* 0x0022d0c401007387 */ /* 0x000fe80000100a00 */
[----:B------:R1:W-:Y:S04]  /*109750*/  STL.64 [R1+0x22d8], R198 ;  /* 0x0022d8c601007387 */ /* 0x0003e80000100a00 */
[----:B-1----:R-:W2:Y:S04]  /*109760*/  LDL.LU.64 R198, [R1+0x78c8] ;  /* 0x0078c80001c67983 */ /* 0x002ea80000300a00 */
[----:B------:R-:W2:Y:S04]  /*109770*/  LDL.LU.64 R196, [R1+0x78c0] ;  /* 0x0078c00001c47983 */ /* 0x000ea80000300a00 */
[----:B------:R-:W-:Y:S04]  /*109780*/  STL.64 [R1+0x22c0], R236 ;  /* 0x0022c0ec01007387 */ /* 0x000fe80000100a00 */
[----:B------:R-:W-:Y:S04]  /*109790*/  STL.64 [R1+0x22c8], R238 ;  /* 0x0022c8ee01007387 */ /* 0x000fe80000100a00 */
[----:B------:R-:W-:Y:S04]  /*1097a0*/  STL.64 [R1+0x22b0], R200 ;  /* 0x0022b0c801007387 */ /* 0x000fe80000100a00 */
[----:B------:R1:W-:Y:S01]  /*1097b0*/  STL.64 [R1+0x22b8], R202 ;  /* 0x0022b8ca01007387 */ /* 0x0003e20000100a00 */
[----:B------:R-:W-:-:S03]  /*1097c0*/  IMAD.MOV.U32 R14, RZ, RZ, R181 ;  /* 0x000000ffff0e7224 */ /* 0x000fc600078e00b5 */
[----:B------:R-:W-:Y:S04]  /*1097d0*/  LDS R237, [R15+UR10+0x38400] ;  /* 0x0384000a0fed7984 */ /* 0x000fe80008000800 */
[----:B------:R1:W-:Y:S04]  /*1097e0*/  LDS R239, [R15+UR10+0x3a400] ;  /* 0x03a4000a0fef7984 */ /* 0x0003e80008000800 */
[----:B-1----:R-:W2:Y:S04]  /*1097f0*/  LDL.LU.64 R202, [R1+0x78b8] ;  /* 0x0078b80001ca7983 */ /* 0x002ea80000300a00 */
[----:B------:R-:W2:Y:S04]  /*109800*/  LDL.LU.64 R200, [R1+0x78b0] ;  /* 0x0078b00001c87983 */ /* 0x000ea80000300a00 */
[----:B------:R-:W-:Y:S04]  /*109810*/  STL.64 [R1+0x22a0], R176 ;  /* 0x0022a0b001007387 */ /* 0x000fe80000100a00 */
[----:B------:R1:W-:Y:S01]  /*109820*/  STL.64 [R1+0x22a8], R178 ;  /* 0x0022a8b201007387 */ /* 0x0003e20000100a00 */
[----:B------:R-:W-:Y:S01]  /*109830*/  IMAD.MOV.U32 R15, RZ, RZ, R180 ;  /* 0x000000ffff0f7224 */ /* 0x000fe200078e00b4 */
[C---:B------:R-:W-:Y:S02]  /*109840*/  HMMA.1688.F32.TF32 R152, R232.reuse, R116, R152 ;  /* 0x00000074e898723c */ /* 0x040fe40000081098 */
[----:B------:R-:W-:Y:S04]  /*109850*/  LDS R236, [R3+UR10+0x38400] ;  /* 0x0384000a03ec7984 */ /* 0x000fe80008000800 */
[----:B------:R-:W-:Y:S01]  /*109860*/  HMMA.1688.F32.TF32 R192, R232, R120, R192 ;  /* 0x00000078e8c0723c */ /* 0x000fe200000810c0 */
[----:B------:R-:W2:Y:S04]  /*109870*/  LDS R238, [R3+UR10+0x3a400] ;  /* 0x03a4000a03ee7984 */ /* 0x000ea80008000800 */
        /* <DEDUP_REMOVED lines=8> */
[----:B------:R-:W2:Y:S04]  /*109900*/  LDL.LU.64 R206, [R1+0x7878] ;  /* 0x0078780001ce7983 */ /* 0x000ea80000300a00 */
[----:B------:R-:W2:Y:S04]  /*109910*/  LDL.LU.64 R204, [R1+0x7870] ;  /* 0x0078700001cc7983 */ /* 0x000ea80000300a00 */
[----:B------:R-:W-:Y:S04]  /*109920*/  STL.64 [R1+0x2270], R228 ;  /* 0x002270e401007387 */ /* 0x000fe80000100a00 */
[----:B------:R-:W-:Y:S04]  /*109930*/  STL.64 [R1+0x2278], R230 ;  /* 0x002278e601007387 */ /* 0x000fe80000100a00 */
        /* <DEDUP_REMOVED lines=16> */
[----:B------:R-:W-:-:S02]  /*109a40*/  IMAD.MOV.U32 R228, RZ, RZ, R19 ;  /* 0x000000ffffe47224 */ /* 0x000fc400078e0013 */
[----:B------:R-:W-:Y:S02]  /*109a50*/  IMAD.MOV.U32 R229, RZ, RZ, R18 ;  /* 0x000000ffffe57224 */ /* 0x000fe400078e0012 */
[----:B------:R-:W-:Y:S02]  /*109a60*/  IMAD.MOV.U32 R230, RZ, RZ, R11 ;  /* 0x000000ffffe67224 */ /* 0x000fe400078e000b */
[----:B------:R-:W-:Y:S01]  /*109a70*/  IMAD.MOV.U32 R231, RZ, RZ, R10 ;  /* 0x000000ffffe77224 */ /* 0x000fe200078e000a */
[C---:B---3--:R-:W-:Y:S06]  /*109a80*/  HMMA.1688.F32.TF32 R220, R232.reuse, R60, R220 ;  /* 0x0000003ce8dc723c */ /* 0x048fec00000810dc */
[C---:B------:R-:W-:Y:S06]  /*109a90*/  HMMA.1688.F32.TF32 R228, R232.reuse, R88, R228 ;  /* 0x00000058e8e4723c */ /* 0x040fec00000810e4 */
        /* <DEDUP_REMOVED lines=31> */
[----:B------:R1:W-:Y:S01]  /*109c90*/  STL.64 [R1+0x2198], R174 ;  /* 0x002198ae01007387 */ /* 0x0003e20000100a00 */
[C---:B------:R-:W-:Y:S03]  /*109ca0*/  HMMA.1688.F32.TF32 R72, R232.reuse, R40, R72 ;  /* 0x00000028e848723c */ /* 0x040fe60000081048 */
        /* <DEDUP_REMOVED lines=10> */
[----:B-1----:R-:W3:Y:S04]  /*109d50*/  LDL.LU.64 R202, [R1+0x77c8] ;  /* 0x0077c80001ca7983 */ /* 0x002ee80000300a00 */
        /* <DEDUP_REMOVED lines=29> */
[----:B------:R1:W-:Y:S04]  /*109f30*/  STL.64 [R1+0x14f0], R52 ;  /* 0x0014f03401007387 */ /* 0x0003e80000100a00 */
[----:B------:R1:W-:Y:S04]  /*109f40*/  STL.64 [R1+0x14f8], R54 ;  /* 0x0014f83601007387 */ /* 0x0003e80000100a00 */
[----:B------:R1:W-:Y:S01]  /*109f50*/  STL.64 [R1+0x14d0], R36 ;  /* 0x0014d02401007387 */ /* 0x0003e20000100a00 */
[----:B------:R-:W-:-:S03]  /*109f60*/  IMAD.MOV.U32 R10, RZ, RZ, R29 ;  /* 0x000000ffff0a7224 */ /* 0x000fc600078e001d */
[----:B------:R1:W-:Y:S04]  /*109f70*/  STL.64 [R1+0x14d8], R38 ;  /* 0x0014d82601007387 */ /* 0x0003e80000100a00 */
[----:B------:R-:W3:Y:S04]  /*109f80*/  LDL.LU R28, [R1+0x330] ;  /* 0x00033000011c7983 */ /* 0x000ee80000300800 */
        /* <DEDUP_REMOVED lines=10> */
[----:B------:R-:W4:Y:S01]  /*10a030*/  LDL.LU R73, [R1+0x364] ;  /* 0x0003640001497983 */ /* 0x000f220000300800 */
[C---:B------:R-:W-:Y:S03]  /*10a040*/  HMMA.1688.F32.TF32 R168, R232.reuse, R92, R168 ;  /* 0x0000005ce8a8723c */ /* 0x040fe600000810a8 */
[----:B------:R-:W4:Y:S04]  /*10a050*/  LDL.LU R74, [R1+0x368] ;  /* 0x00036800014a7983 */ /* 0x000f280000300800 */
[----:B------:R-:W4:Y:S04]  /*10a060*/  LDL.LU R75, [R1+0x36c] ;  /* 0x00036c00014b7983 */ /* 0x000f280000300800 */
[----:B------:R-:W3:Y:S04]  /*10a070*/  LDL.LU R132, [R1+0x1a0] ;  /* 0x0001a00001847983 */ /* 0x000ee80000300800 */
[----:B------:R-:W3:Y:S01]  /*10a080*/  LDL.LU R133, [R1+0x1a4] ;  /* 0x0001a40001857983 */ /* 0x000ee20000300800 */
[C---:B------:R-:W-:Y:S03]  /*10a090*/  HMMA.1688.F32.TF32 R164, R232.reuse, R84, R164 ;  /* 0x00000054e8a4723c */ /* 0x040fe600000810a4 */
[----:B------:R-:W3:Y:S04]  /*10a0a0*/  LDL.LU R134, [R1+0x1a8] ;  /* 0x0001a80001867983 */ /* 0x000ee80000300800 */
[----:B------:R-:W3:Y:S04]  /*10a0b0*/  LDL.LU R135, [R1+0x1ac] ;  /* 0x0001ac0001877983 */ /* 0x000ee80000300800 */
[----:B------:R-:W2:Y:S04]  /*10a0c0*/  LDL.LU R228, [R1+0x1b0] ;  /* 0x0001b00001e47983 */ /* 0x000ea80000300800 */
[----:B------:R-:W2:Y:S01]  /*10a0d0*/  LDL.LU R229, [R1+0x1b4] ;  /* 0x0001b40001e57983 */ /* 0x000ea20000300800 */
[C---:B------:R-:W-:Y:S03]  /*10a0e0*/  HMMA.1688.F32.TF32 R160, R232.reuse, R76, R160 ;  /* 0x0000004ce8a0723c */ /* 0x040fe600000810a0 */
        /* <DEDUP_REMOVED lines=37> */
[----:B------:R1:W-:Y:S02]  /*10a340*/  STL.64 [R1+0x1420], R248 ;  /* 0x001420f801007387 */ /* 0x0003e40000100a00 */
[----:B-1----:R-:W-:Y:S01]  /*10a350*/  MOV R248, R15 ;  /* 0x0000000f00f87202 */ /* 0x002fe20000000f00 */
[----:B------:R-:W-:-:S07]  /*10a360*/  IMAD.MOV.U32 R249, RZ, RZ, R14 ;  /* 0x000000fffff97224 */ /* 0x000fce00078e000e */
[C---:B------:R-:W-:Y:S01]  /*10a370*/  HMMA.1688.F32.TF32 R240, R232.reuse, R248, R240 ;  /* 0x000000f8e8f0723c */ /* 0x040fe200000810f0 */
[----:B------:R-:W-:Y:S04]  /*10a380*/  STL.64 [R1+0x1428], R250 ;  /* 0x001428fa01007387 */ /* 0x000fe80000100a00 */
[----:B------:R1:W-:Y:S04]  /*10a390*/  STL.64 [R1+0x1140], R244 ;  /* 0x001140f401007387 */ /* 0x0003e80000100a00 */
[----:B------:R1:W-:Y:S04]  /*10a3a0*/  STL.64 [R1+0x1148], R246 ;  /* 0x001148f601007387 */ /* 0x0003e80000100a00 */
[----:B-1----:R-:W2:Y:S04]  /*10a3b0*/  LDL.LU R244, [R1+0x1c0] ;  /* 0x0001c00001f47983 */ /* 0x002ea80000300800 */
[----:B------:R-:W2:Y:S04]  /*10a3c0*/  LDL.LU R245, [R1+0x1c4] ;  /* 0x0001c40001f57983 */ /* 0x000ea80000300800 */
[----:B------:R-:W2:Y:S04]  /*10a3d0*/  LDL.LU R246, [R1+0x1c8] ;  /* 0x0001c80001f67983 */ /* 0x000ea80000300800 */
[----:B------:R-:W2:Y:S04]  /*10a3e0*/  LDL.LU R247, [R1+0x1cc] ;  /* 0x0001cc0001f77983 */ /* 0x000ea80000300800 */
[----:B------:R1:W-:Y:S04]  /*10a3f0*/  STL.64 [R1+0x1120], R240 ;  /* 0x001120f001007387 */ /* 0x0003e80000100a00 */
[----:B------:R1:W-:Y:S04]  /*10a400*/  STL.64 [R1+0x1128], R242 ;  /* 0x001128f201007387 */ /* 0x0003e80000100a00 */
[----:B-1----:R-:W2:Y:S04]  /*10a410*/  LDL.LU R240, [R1+0x1d0] ;  /* 0x0001d00001f07983 */ /* 0x002ea80000300800 */
[----:B------:R-:W2:Y:S04]  /*10a420*/  LDL.LU R241, [R1+0x1d4] ;  /* 0x0001d40001f17983 */ /* 0x000ea80000300800 */
[----:B------:R-:W2:Y:S04]  /*10a430*/  LDL.LU R242, [R1+0x1d8] ;  /* 0x0001d80001f27983 */ /* 0x000ea80000300800 */
[----:B------:R-:W2:Y:S01]  /*10a440*/  LDL.LU R243, [R1+0x1dc] ;  /* 0x0001dc0001f37983 */ /* 0x000ea20000300800 */
[C---:B------:R-:W-:Y:S06]  /*10a450*/  HMMA.1688.F32.TF32 R152, R232.reuse, R128, R152 ;  /* 0x00000080e898723c */ /* 0x040fec0000081098 */
[----:B------:R-:W-:-:S15]  /*10a460*/  HMMA.1688.F32.TF32 R4, R232, R108, R4 ;  /* 0x0000006ce804723c */ /* 0x000fde0000081004 */
[----:B------:R-:W-:-:S02]  /*10a470*/  NOP ;  /* 0x0000000000007918 */ /* 0x000fc40000000000 */
[----:B------:R-:W-:Y:S04]  /*10a480*/  STL.64 [R1+0x10f0], R152 ;  /* 0x0010f09801007387 */ /* 0x000fe80000100a00 */
[----:B------:R1:W-:Y:S04]  /*10a490*/  STL.64 [R1+0x10f8], R154 ;  /* 0x0010f89a01007387 */ /* 0x0003e80000100a00 */
[----:B-1----:R-:W2:Y:S04]  /*10a4a0*/  LDL.LU.64 R154, [R1+0x7738] ;  /* 0x00773800019a7983 */ /* 0x002ea80000300a00 */
[----:B------:R-:W2:Y:S04]  /*10a4b0*/  LDL.LU.64 R152, [R1+0x7730] ;  /* 0x0077300001987983 */ /* 0x000ea80000300a00 */
[----:B------:R-:W-:Y:S04]  /*10a4c0*/  STL.64 [R1+0x10d0], R4 ;  /* 0x0010d00401007387 */ /* 0x000fe80000100a00 */
[----:B------:R1:W-:Y:S01]  /*10a4d0*/  STL.64 [R1+0x10d8], R6 ;  /* 0x0010d80601007387 */ /* 0x0003e20000100a00 */
[C---:B---3--:R-:W-:Y:S06]  /*10a4e0*/  HMMA.1688.F32.TF32 R132, R236.reuse, R120, R132 ;  /* 0x00000078ec84723c */ /* 0x048fec0000081084 */
[C---:B----4-:R-:W-:Y:S06]  /*10a4f0*/  HMMA.1688.F32.TF32 R72, R236.reuse, R140, R72 ;  /* 0x0000008cec48723c */ /* 0x050fec0000081048 */
[C---:B--2---:R-:W-:Y:S06]  /*10a500*/  HMMA.1688.F32.TF32 R52, R236.reuse, R44, R52 ;  /* 0x0000002cec34723c */ /* 0x044fec0000081034 */
[C---:B------:R-:W-:Y:S06]  /*10a510*/  HMMA.1688.F32.TF32 R28, R236.reuse, R20, R28 ;  /* 0x00000014ec1c723c */ /* 0x040fec000008101c */
[C---:B------:R-:W-:Y:S06]  /*10a520*/  HMMA.1688.F32.TF32 R80, R236.reuse, R144, R80 ;  /* 0x00000090ec50723c */ /* 0x040fec0000081050 */
[C---:B------:R-:W-:Y:S06]  /*10a530*/  HMMA.1688.F32.TF32 R36, R236.reuse, R16, R36 ;  /* 0x00000010ec24723c */ /* 0x040fec0000081024 */
[----:B------:R-:W-:Y:S06]  /*10a540*/  HMMA.1688.F32.TF32 R24, R236, R12, R24 ;  /* 0x0000000cec18723c */ /* 0x000fec0000081018 */
[----:B------:R-:W-:-:S02]  /*10a550*/  IMAD.MOV.U32 R23, RZ, RZ, R12 ;  /* 0x000000ffff177224 */ /* 0x000fc400078e000c */
[----:B------:R-:W-:Y:S02]  /*10a560*/  IMAD.MOV.U32 R22, RZ, RZ, R13 ;  /* 0x000000ffff167224 */ /* 0x000fe400078e000d */
[----:B------:R-:W-:Y:S02]  /*10a570*/  IMAD.MOV.U32 R19, RZ, RZ, R44 ;  /* 0x000000ffff137224 */ /* 0x000fe400078e002c */
[----:B------:R-:W-:Y:S01]  /*10a580*/  IMAD.MOV.U32 R18, RZ, RZ, R45 ;  /* 0x000000ffff127224 */ /* 0x000fe200078e002d */
[C---:B-1----:R-:W-:Y:S06]  /*10a590*/  HMMA.1688.F32.TF32 R4, R236.reuse, R112, R240 ;  /* 0x00000070ec04723c */ /* 0x042fec00000810f0 */
[----:B------:R-:W-:-:S15]  /*10a5a0*/  HMMA.1688.F32.TF32 R240, R236, R124, R244 ;  /* 0x0000007cecf0723c */ /* 0x000fde00000810f4 */
        /* <DEDUP_REMOVED lines=8> */
[----:B------:R-:W-:Y:S04]  /*10a630*/  STL.64 [R1+0x1078], R6 ;  /* 0x0010780601007387 */ /* 0x000fe80000100a00 */
[----:B------:R-:W-:Y:S04]  /*10a640*/  STL.64 [R1+0x1050], R132 ;  /* 0x0010508401007387 */ /* 0x000fe80000100a00 */
[----:B------:R1:W-:Y:S01]  /*10a650*/  STL.64 [R1+0x1058], R134 ;  /* 0x0010588601007387 */ /* 0x0003e20000100a00 */
[----:B------:R-:W-:-:S02]  /*10a660*/  IMAD.MOV.U32 R251, RZ, RZ, R149 ;  /* 0x000000fffffb7224 */ /* 0x000fc400078e0095 */
[----:B------:R-:W-:Y:S02]  /*10a670*/  IMAD.MOV.U32 R232, RZ, RZ, R11 ;  /* 0x000000ffffe87224 */ /* 0x000fe400078e000b */
[----:B------:R-:W-:Y:S02]  /*10a680*/  IMAD.MOV.U32 R233, RZ, RZ, R10 ;  /* 0x000000ffffe97224 */ /* 0x000fe400078e000a */
[----:B------:R-:W-:Y:S02]  /*10a690*/  IMAD.MOV.U32 R250, RZ, RZ, R136 ;  /* 0x000000fffffa7224 */ /* 0x000fe400078e0088 */
[----:B------:R-:W-:Y:S02]  /*10a6a0*/  IMAD.MOV.U32 R143, RZ, RZ, R32 ;  /* 0x000000ffff8f7224 */ /* 0x000fe400078e0020 */
[----:B------:R-:W-:Y:S01]  /*10a6b0*/  IMAD.MOV.U32 R142, RZ, RZ, R33 ;  /* 0x000000ffff8e7224 */ /* 0x000fe200078e0021 */
[----:B-1----:R-:W-:Y:S01]  /*10a6c0*/  HMMA.1688.F32.TF32 R132, R236, R128, R220 ;  /* 0x00000080ec84723c */ /* 0x002fe200000810dc */
[----:B------:R-:W-:-:S02]  /*10a6d0*/  IMAD.MOV.U32 R147, RZ, RZ, R40 ;  /* 0x000000ffff937224 */ /* 0x000fc400078e0028 */
[----:B------:R-:W-:Y:S01]  /*10a6e0*/  IMAD.MOV.U32 R146, RZ, RZ, R41 ;  /* 0x000000ffff927224 */ /* 0x000fe200078e0029 */
[----:B------:R-:W-:Y:S01]  /*10a6f0*/  MOV R227, R48 ;  /* 0x0000003000e37202 */ /* 0x000fe20000000f00 */
[----:B------:R-:W-:Y:S02]  /*10a700*/  IMAD.MOV.U32 R226, RZ, RZ, R49 ;  /* 0x000000ffffe27224 */ /* 0x000fe400078e0031 */
[----:B------:R-:W-:Y:S02]  /*10a710*/  IMAD.MOV.U32 R234, RZ, RZ, R89 ;  /* 0x000000ffffea7224 */ /* 0x000fe400078e0059 */
[----:B------:R-:W-:Y:S02]  /*10a720*/  IMAD.MOV.U32 R63, RZ, RZ, R64 ;  /* 0x000000ffff3f7224 */ /* 0x000fe400078e0040 */
[----:B------:R-:W-:Y:S02]  /*10a730*/  IMAD.MOV.U32 R62, RZ, RZ, R65 ;  /* 0x000000ffff3e7224 */ /* 0x000fe400078e0041 */
[----:B------:R-:W-:-:S02]  /*10a740*/  IMAD.MOV.U32 R131, RZ, RZ, R8 ;  /* 0x000000ffff837224 */ /* 0x000fc400078e0008 */
[----:B------:R-:W-:Y:S01]  /*10a750*/  IMAD.MOV.U32 R130, RZ, RZ, R9 ;  /* 0x000000ffff827224 */ /* 0x000fe200078e0009 */
[----:B------:R-:W-:Y:S01]  /*10a760*/  LOP3.LUT R235, R3, 0x20, RZ, 0x3c, !PT ;  /* 0x0000002003eb7812 */ /* 0x000fe200078e3cff */
[----:B------:R-:W-:Y:S04]  /*10a770*/  LDS R4, [R3+UR10+0x38480] ;  /* 0x0384800a03047984 */ /* 0x000fe80008000800 */
[----:B------:R-:W-:Y:S04]  /*10a780*/  LDS R6, [R3+UR10+0x3a480] ;  /* 0x03a4800a03067984 */ /* 0x000fe80008000800 */
        /* <DEDUP_REMOVED lines=67> */
[----:B------:R-:W1:Y:S01]  /*10abc0*/  LDS R7, [R235+UR10+0x3a480] ;  /* 0x03a4800aeb077984 */ /* 0x000e620008000800 */
[C---:B------:R-:W-:Y:S06]  /*10abd0*/  HMMA.1688.F32.TF32 R12, R236.reuse, R8, R12 ;  /* 0x00000008ec0c723c */ /* 0x040fec000008100c */
[C---:B------:R-:W-:Y:S06]  /*10abe0*/  HMMA.1688.F32.TF32 R44, R236.reuse, R40, R44 ;  /* 0x00000028ec2c723c */ /* 0x040fec000008102c */
[C---:B--2---:R-:W-:Y:S06]  /*10abf0*/  HMMA.1688.F32.TF32 R72, R236.reuse, R64, R72 ;  /* 0x00000040ec48723c */ /* 0x044fec0000081048 */
[C---:B------:R-:W-:Y:S06]  /*10ac00*/  HMMA.1688.F32.TF32 R240, R236.reuse, R100, R240 ;  /* 0x00000064ecf0723c */ /* 0x040fec00000810f0 */
[C---:B---3--:R-:W-:Y:S06]  /*10ac10*/  HMMA.1688.F32.TF32 R28, R236.reuse, R148, R28 ;  /* 0x00000094ec1c723c */ /* 0x048fec000008101c */
[C---:B----4-:R-:W-:Y:S06]  /*10ac20*/  HMMA.1688.F32.TF32 R244, R236.reuse, R136, R244 ;  /* 0x00000088ecf4723c */ /* 0x050fec00000810f4 */
[C---:B------:R-:W-:Y:S11]  /*10ac30*/  HMMA.1688.F32.TF32 R132, R236.reuse, R104, R132 ;  /* 0x00000068ec84723c */ /* 0x040ff60000081084 */
[----:B------:R-:W-:Y:S04]  /*10ac40*/  STL.64 [R1+0xf50], R28 ;  /* 0x000f501c01007387 */ /* 0x000fe80000100a00 */
[----:B------:R2:W-:Y:S01]  /*10ac50*/  STL.64 [R1+0xf58], R30 ;  /* 0x000f581e01007387 */ /* 0x0005e20000100a00 */
[----:B------:R-:W-:Y:S03]  /*10ac60*/  HMMA.1688.F32.TF32 R228, R236, R96, R228 ;  /* 0x00000060ece4723c */ /* 0x000fe600000810e4 */
[----:B--2---:R-:W2:Y:S01]  /*10ac70*/  LDL.LU R30, [R1+0x7728] ;  /* 0x00772800011e7983 */ /* 0x004ea20000300800 */
[----:B------:R-:W-:-:S03]  /*10ac80*/  IMAD.MOV.U32 R31, RZ, RZ, R148 ;  /* 0x000000ffff1f7224 */ /* 0x000fc600078e0094 */
[----:B------:R-:W2:Y:S04]  /*10ac90*/  LDL.LU.64 R28, [R1+0x7720] ;  /* 0x00772000011c7983 */ /* 0x000ea80000300a00 */
[----:B------:R-:W3:Y:S04]  /*10aca0*/  LDL.LU.64 R150, [R1+0x7718] ;  /* 0x0077180001967983 */ /* 0x000ee80000300a00 */
[----:B------:R-:W3:Y:S01]  /*10acb0*/  LDL.LU.64 R148, [R1+0x7710] ;  /* 0x0077100001947983 */ /* 0x000ee20000300a00 */
[C---:B------:R-:W-:Y:S03]  /*10acc0*/  HMMA.1688.F32.TF32 R220, R236.reuse, R88, R220 ;  /* 0x00000058ecdc723c */ /* 0x040fe600000810dc */
[----:B------:R-:W-:Y:S04]  /*10acd0*/  STL.64 [R1+0xf30], R244 ;  /* 0x000f30f401007387 */ /* 0x000fe80000100a00 */
[----:B------:R4:W-:Y:S04]  /*10ace0*/  STL.64 [R1+0xf38], R246 ;  /* 0x000f38f601007387 */ /* 0x0009e80000100a00 */
[----:B------:R-:W3:Y:S01]  /*10acf0*/  LDL.LU.64 R138, [R1+0x7708] ;  /* 0x00770800018a7983 */ /* 0x000ee20000300a00 */
[----:B------:R-:W-:Y:S01]  /*10ad00*/  HMMA.1688.F32.TF32 R80, R236, R60, R80 ;  /* 0x0000003cec50723c */ /* 0x000fe20000081050 */
[----:B----4-:R-:W-:-:S02]  /*10ad10*/  MOV R247, R137 ;  /* 0x0000008900f77202 */ /* 0x010fc40000000f00 */
[----:B------:R-:W3:Y:S04]  /*10ad20*/  LDL.LU.64 R136, [R1+0x7700] ;  /* 0x0077000001887983 */ /* 0x000ee80000300a00 */
[----:B------:R-:W-:Y:S01]  /*10ad30*/  STL.64 [R1+0xf10], R132 ;  /* 0x000f108401007387 */ /* 0x000fe20000100a00 */
[----:B------:R-:W-:-:S03]  /*10ad40*/  IMAD.MOV.U32 R246, RZ, RZ, R104 ;  /* 0x000000fffff67224 */ /* 0x000fc600078e0068 */
[----:B------:R4:W-:Y:S01]  /*10ad50*/  STL.64 [R1+0xf18], R134 ;  /* 0x000f188601007387 */ /* 0x0009e20000100a00 */
[C---:B------:R-:W-:Y:S01]  /*10ad60*/  HMMA.1688.F32.TF32 R52, R236.reuse, R48, R52 ;  /* 0x00000030ec34723c */ /* 0x040fe20000081034 */
[----:B------:R-:W-:Y:S02]  /*10ad70*/  IMAD.MOV.U32 R245, RZ, RZ, R105 ;  /* 0x000000fffff57224 */ /* 0x000fe400078e0069 */
[----:B----4-:R-:W4:Y:S04]  /*10ad80*/  LDL.LU.64 R134, [R1+0x76f8] ;  /* 0x0076f80001867983 */ /* 0x010f280000300a00 */
[----:B------:R-:W4:Y:S04]  /*10ad90*/  LDL.LU.64 R132, [R1+0x76f0] ;  /* 0x0076f00001847983 */ /* 0x000f280000300a00 */
[----:B------:R-:W3:Y:S01]  /*10ada0*/  LDL.LU.64 R106, [R1+0x76e8] ;  /* 0x0076e800016a7983 */ /* 0x000ee20000300a00 */
[----:B------:R-:W-:Y:S03]  /*10adb0*/  HMMA.1688.F32.TF32 R36, R236, R32, R36 ;  /* 0x00000020ec24723c */ /* 0x000fe60000081024 */
[----:B------:R-:W3:Y:S01]  /*10adc0*/  LDL.LU.64 R104, [R1+0x76e0] ;  /* 0x0076e00001687983 */ /* 0x000ee20000300a00 */
[----:B------:R-:W-:-:S03]  /*10add0*/  IMAD.MOV.U32 R244, RZ, RZ, R100 ;  /* 0x000000fffff47224 */ /* 0x000fc600078e0064 */
[----:B------:R1:W-:Y:S04]  /*10ade0*/  STL.64 [R1+0xef0], R240 ;  /* 0x000ef0f001007387 */ /* 0x0003e80000100a00 */
[----:B------:R1:W-:Y:S04]  /*10adf0*/  STL.64 [R1+0xef8], R242 ;  /* 0x000ef8f201007387 */ /* 0x0003e80000100a00 */
[----:B------:R-:W4:Y:S01]  /*10ae00*/  LDL.LU.64 R102, [R1+0x76d8] ;  /* 0x0076d80001667983 */ /* 0x000f220000300a00 */
[----:B------:R-:W-:Y:S01]  /*10ae10*/  HMMA.1688.F32.TF32 R24, R236, R232, R24 ;  /* 0x000000e8ec18723c */ /* 0x000fe20000081018 */
[----:B-1----:R-:W-:-:S02]  /*10ae20*/  IMAD.MOV.U32 R241, RZ, RZ, R97 ;  /* 0x000000fffff17224 */ /* 0x002fc400078e0061 */
[----:B------:R-:W-:Y:S02]  /*10ae30*/  IMAD.MOV.U32 R243, RZ, RZ, R101 ;  /* 0x000000fffff37224 */ /* 0x000fe400078e0065 */
[----:B------:R-:W4:Y:S01]  /*10ae40*/  LDL.LU.64 R100, [R1+0x76d0] ;  /* 0x0076d00001647983 */ /* 0x000f220000300a00 */
[----:B------:R-:W-:-:S03]  /*10ae50*/  IMAD.MOV.U32 R242, RZ, RZ, R96 ;  /* 0x000000fffff27224 */ /* 0x000fc600078e0060 */
[----:B------:R-:W-:Y:S04]  /*10ae60*/  STL.64 [R1+0xed0], R228 ;  /* 0x000ed0e401007387 */ /* 0x000fe80000100a00 */
[----:B------:R-:W-:Y:S04]  /*10ae70*/  STL.64 [R1+0xed8], R230 ;  /* 0x000ed8e601007387 */ /* 0x000fe80000100a00 */
        /* <DEDUP_REMOVED lines=87> */
[----:B------:R-:W-:Y:S02]  /*10b3f0*/  IMAD.MOV.U32 R111, RZ, RZ, R56 ;  /* 0x000000ffff6f7224 */ /* 0x000fe400078e0038 */
[----:B------:R-:W-:Y:S01]  /*10b400*/  IMAD.MOV.U32 R110, RZ, RZ, R57 ;  /* 0x000000ffff6e7224 */ /* 0x000fe200078e0039 */
[C---:B--2---:R-:W-:Y:S06]  /*10b410*/  HMMA.1688.F32.TF32 R12, R4.reuse, R144, R12 ;  /* 0x00000090040c723c */ /* 0x044fec000008100c */
[C---:B----4-:R-:W-:Y:S06]  /*10b420*/  HMMA.1688.F32.TF32 R24, R4.reuse, R128, R24 ;  /* 0x000000800418723c */ /* 0x050fec0000081018 */
[C---:B---3--:R-:W-:Y:S06]  /*10b430*/  HMMA.1688.F32.TF32 R32, R4.reuse, R120, R32 ;  /* 0x000000780420723c */ /* 0x048fec0000081020 */
[----:B------:R-:W-:Y:S06]  /*10b440*/  HMMA.1688.F32.TF32 R40, R4, R124, R40 ;  /* 0x0000007c0428723c */ /* 0x000fec0000081028 */
[C---:B------:R-:W-:Y:S06]  /*10b450*/  HMMA.1688.F32.TF32 R220, R236.reuse, R92, R220 ;  /* 0x0000005cecdc723c */ /* 0x040fec00000810dc */
[C---:B------:R-:W-:Y:S06]  /*10b460*/  HMMA.1688.F32.TF32 R88, R236.reuse, R84, R88 ;  /* 0x00000054ec58723c */ /* 0x040fec0000081058 */
[C---:B------:R-:W-:Y:S06]  /*10b470*/  HMMA.1688.F32.TF32 R228, R236.reuse, R224, R228 ;  /* 0x000000e0ece4723c */ /* 0x040fec00000810e4 */
[C---:B------:R-:W-:Y:S05]  /*10b480*/  HMMA.1688.F32.TF32 R80, R236.reuse, R76, R80 ;  /* 0x0000004cec50723c */ /* 0x040fea0000081050 */
[----:B------:R-:W-:Y:S04]  /*10b490*/  STL.64 [R1+0xdb0], R220 ;  /* 0x000db0dc01007387 */ /* 0x000fe80000100a00 */
[----:B------:R1:W-:Y:S01]  /*10b4a0*/  STL.64 [R1+0xdb8], R222 ;  /* 0x000db8de01007387 */ /* 0x0003e20000100a00 */
[C---:B------:R-:W-:Y:S03]  /*10b4b0*/  HMMA.1688.F32.TF32 R72, R236.reuse, R68, R72 ;  /* 0x00000044ec48723c */ /* 0x040fe60000081048 */
[----:B-1----:R-:W2:Y:S04]  /*10b4c0*/  LDL.LU.64 R222, [R1+0x76b8] ;  /* 0x0076b80001de7983 */ /* 0x002ea80000300a00 */
[----:B------:R-:W2:Y:S04]  /*10b4d0*/  LDL.LU.64 R220, [R1+0x76b0] ;  /* 0x0076b00001dc7983 */ /* 0x000ea80000300a00 */
[----:B------:R-:W3:Y:S04]  /*10b4e0*/  LDL.LU.64 R94, [R1+0x76a8] ;  /* 0x0076a800015e7983 */ /* 0x000ee80000300a00 */
[----:B------:R-:W3:Y:S01]  /*10b4f0*/  LDL.LU.64 R92, [R1+0x76a0] ;  /* 0x0076a000015c7983 */ /* 0x000ee20000300a00 */
[C---:B------:R-:W-:Y:S03]  /*10b500*/  HMMA.1688.F32.TF32 R64, R236.reuse, R56, R64 ;  /* 0x00000038ec40723c */ /* 0x040fe60000081040 */
[----:B------:R-:W-:Y:S04]  /*10b510*/  STL.64 [R1+0xd90], R88 ;  /* 0x000d905801007387 */ /* 0x000fe80000100a00 */
[----:B------:R1:W-:Y:S01]  /*10b520*/  STL.64 [R1+0xd98], R90 ;  /* 0x000d985a01007387 */ /* 0x0003e20000100a00 */
[C---:B------:R-:W-:Y:S03]  /*10b530*/  HMMA.1688.F32.TF32 R52, R236.reuse, R248, R52 ;  /* 0x000000f8ec34723c */ /* 0x040fe60000081034 */
[----:B-1----:R-:W4:Y:S04]  /*10b540*/  LDL.LU.64 R90, [R1+0x7698] ;  /* 0x00769800015a7983 */ /* 0x002f280000300a00 */
[----:B------:R-:W4:Y:S04]  /*10b550*/  LDL.LU.64 R88, [R1+0x7690] ;  /* 0x0076900001587983 */ /* 0x000f280000300a00 */
[----:B------:R-:W2:Y:S04]  /*10b560*/  LDL.LU.64 R86, [R1+0x7688] ;  /* 0x0076880001567983 */ /* 0x000ea80000300a00 */
[----:B------:R-:W2:Y:S01]  /*10b570*/  LDL.LU.64 R84, [R1+0x7680] ;  /* 0x0076800001547983 */ /* 0x000ea20000300a00 */
[----:B------:R-:W-:Y:S03]  /*10b580*/  HMMA.1688.F32.TF32 R236, R236, R108, R48 ;  /* 0x0000006cecec723c */ /* 0x000fe60000081030 */
[----:B------:R-:W-:Y:S04]  /*10b590*/  STL.64 [R1+0xd70], R80 ;  /* 0x000d705001007387 */ /* 0x000fe80000100a00 */
[----:B------:R1:W-:Y:S01]  /*10b5a0*/  STL.64 [R1+0xd78], R82 ;  /* 0x000d785201007387 */ /* 0x0003e20000100a00 */
[C---:B------:R-:W-:Y:S03]  /*10b5b0*/  HMMA.1688.F32.TF32 R44, R4.reuse, R112, R44 ;  /* 0x00000070042c723c */ /* 0x040fe6000008102c */
[----:B-1----:R-:W3:Y:S04]  /*10b5c0*/  LDL.LU.64 R82, [R1+0x7678] ;  /* 0x0076780001527983 */ /* 0x002ee80000300a00 */
[----:B------:R-:W3:Y:S04]  /*10b5d0*/  LDL.LU.64 R80, [R1+0x7670] ;  /* 0x0076700001507983 */ /* 0x000ee80000300a00 */
[----:B------:R-:W4:Y:S04]  /*10b5e0*/  LDL.LU.64 R78, [R1+0x7668] ;  /* 0x00766800014e7983 */ /* 0x000f280000300a00 */
[----:B------:R-:W4:Y:S04]  /*10b5f0*/  LDL.LU.64 R76, [R1+0x7660] ;  /* 0x00766000014c7983 */ /* 0x000f280000300a00 */
[----:B------:R-:W-:Y:S04]  /*10b600*/  STL.64 [R1+0xd50], R228 ;  /* 0x000d50e401007387 */ /* 0x000fe80000100a00 */
[----:B------:R-:W-:Y:S04]  /*10b610*/  STL.64 [R1+0xd58], R230 ;  /* 0x000d58e601007387 */ /* 0x000fe80000100a00 */
[----:B------:R-:W-:Y:S04]  /*10b620*/  STL.64 [R1+0xd30], R72 ;  /* 0x000d304801007387 */ /* 0x000fe80000100a00 */
[----:B------:R1:W-:Y:S01]  /*10b630*/  STL.64 [R1+0xd38], R74 ;  /* 0x000d384a01007387 */ /* 0x0003e20000100a00 */
[C---:B------:R-:W-:Y:S03]  /*10b640*/  HMMA.1688.F32.TF32 R36, R4.reuse, R116, R36 ;  /* 0x000000740424723c */ /* 0x040fe60000081024 */
[----:B------:R-:W-:Y:S03]  /*10b650*/  LDS R228, [R3+UR10+0x38500] ;  /* 0x0385000a03e47984 */ /* 0x000fe60008000800 */
[----:B------:R-:W-:Y:S01]  /*10b660*/  HMMA.1688.F32.TF32 R8, R4, R140, R8 ;  /* 0x0000008c0408723c */ /* 0x000fe20000081008 */
[----:B------:R-:W-:Y:S04]  /*10b670*/  LDS R230, [R3+UR10+0x3a500] ;  /* 0x03a5000a03e67984 */ /* 0x000fe80008000800 */
[----:B-1----:R-:W2:Y:S04]  /*10b680*/  LDL.LU.64 R74, [R1+0x7658] ;  /* 0x00765800014a7983 */ /* 0x002ea80000300a00 */
[----:B------:R-:W2:Y:S04]  /*10b690*/  LDL.LU.64 R72, [R1+0x7650] ;  /* 0x0076500001487983 */ /* 0x000ea80000300a00 */
[----:B------:R-:W3:Y:S04]  /*10b6a0*/  LDL.LU.64 R70, [R1+0x7648] ;  /* 0x0076480001467983 */ /* 0x000ee80000300a00 */
[----:B------:R-:W3:Y:S04]  /*10b6b0*/  LDL.LU.64 R68, [R1+0x7640] ;  /* 0x0076400001447983 */ /* 0x000ee80000300a00 */
[----:B------:R-:W-:Y:S04]  /*10b6c0*/  STL.64 [R1+0xd10], R64 ;  /* 0x000d104001007387 */ /* 0x000fe80000100a00 */
[----:B------:R1:W-:Y:S04]  /*10b6d0*/  STL.64 [R1+0xd18], R66 ;  /* 0x000d184201007387 */ /* 0x0003e80000100a00 */
[----:B------:R-:W-:Y:S04]  /*10b6e0*/  LDS R229, [R235+UR10+0x38500] ;  /* 0x0385000aebe57984 */ /* 0x000fe80008000800 */
[----:B------:R-:W4:Y:S04]  /*10b6f0*/  LDS R231, [R235+UR10+0x3a500] ;  /* 0x03a5000aebe77984 */ /* 0x000f280008000800 */
[----:B-1----:R-:W4:Y:S04]  /*10b700*/  LDL.LU.64 R66, [R1+0x7638] ;  /* 0x0076380001427983 */ /* 0x002f280000300a00 */
[----:B------:R-:W4:Y:S04]  /*10b710*/  LDL.LU.64 R64, [R1+0x7630] ;  /* 0x0076300001407983 */ /* 0x000f280000300a00 */
[----:B------:R-:W2:Y:S04]  /*10b720*/  LDL.LU.64 R58, [R1+0x7628] ;  /* 0x00762800013a7983 */ /* 0x000ea80000300a00 */
[----:B------:R-:W2:Y:S04]  /*10b730*/  LDL.LU.64 R56, [R1+0x7620] ;  /* 0x0076200001387983 */ /* 0x000ea80000300a00 */
[----:B------:R-:W-:Y:S04]  /*10b740*/  STL.64 [R1+0xcf0], R52 ;  /* 0x000cf03401007387 */ /* 0x000fe80000100a00 */
[----:B------:R1:W-:Y:S04]  /*10b750*/  STL.64 [R1+0xcf8], R54 ;  /* 0x000cf83601007387 */ /* 0x0003e80000100a00 */
[----:B-1----:R-:W3:Y:S04]  /*10b760*/  LDL.LU.64 R54, [R1+0x7618] ;  /* 0x0076180001367983 */ /* 0x002ee80000300a00 */
[----:B------:R-:W3:Y:S04]  /*10b770*/  LDL.LU.64 R52, [R1+0x7610] ;  /* 0x0076100001347983 */ /* 0x000ee80000300a00 */
[----:B------:R-:W4:Y:S04]  /*10b780*/  LDL.LU.64 R50, [R1+0x7608] ;  /* 0x0076080001327983 */ /* 0x000f280000300a00 */
[----:B------:R-:W4:Y:S04]  /*10b790*/  LDL.LU.64 R48, [R1+0x7600] ;  /* 0x0076000001307983 */ /* 0x000f280000300a00 */
        /* <DEDUP_REMOVED lines=30> */
[----:B------:R-:W-:-:S02]  /*10b980*/  IMAD.MOV.U32 R236, RZ, RZ, R19 ;  /* 0x000000ffffec7224 */ /* 0x000fc400078e0013 */
[----:B------:R-:W-:Y:S01]  /*10b990*/  IMAD.MOV.U32 R237, RZ, RZ, R18 ;  /* 0x000000ffffed7224 */ /* 0x000fe200078e0012 */
[C---:B--2---:R-:W-:Y:S06]  /*10b9a0*/  HMMA.1688.F32.TF32 R12, R4.reuse, R16, R12 ;  /* 0x00000010040c723c */ /* 0x044fec000008100c */
[----:B---3--:R-:W-:-:S15]  /*10b9b0*/  HMMA.1688.F32.TF32 R8, R4, R236, R8 ;  /* 0x000000ec0408723c */ /* 0x008fde0000081008 */
[----:B------:R-:W-:-:S08]  /*10b9c0*/  NOP ;  /* 0x0000000000007918 */ /* 0x000fd00000000000 */
[----:B------:R1:W-:Y:S04]  /*10b9d0*/  STL.64 [R1+0xbd0], R8 ;  /* 0x000bd00801007387 */ /* 0x0003e80000100a00 */
[----:B------:R-:W-:Y:S04]  /*10b9e0*/  STL.64 [R1+0xbd8], R10 ;  /* 0x000bd80a01007387 */ /* 0x000fe80000100a00 */
[----:B------:R2:W-:Y:S04]  /*10b9f0*/  STL.64 [R1+0xbb0], R12 ;  /* 0x000bb00c01007387 */ /* 0x0005e80000100a00 */
[----:B------:R-:W-:Y:S01]  /*10ba00*/  STL.64 [R1+0xbb8], R14 ;  /* 0x000bb80e01007387 */ /* 0x000fe20000100a00 */
[----:B-1----:R-:W-:-:S02]  /*10ba10*/  IMAD.MOV.U32 R9, RZ, RZ, R16 ;  /* 0x000000ffff097224 */ /* 0x002fc400078e0010 */
[----:B------:R-:W-:Y:S01]  /*10ba20*/  IMAD.MOV.U32 R8, RZ, RZ, R17 ;  /* 0x000000ffff087224 */ /* 0x000fe200078e0011 */
[----:B------:R-:W3:Y:S04]  /*10ba30*/  LDL.LU.64 R18, [R1+0x7588] ;  /* 0x0075880001127983 */ /* 0x000ee80000300a00 */
[----:B------:R-:W3:Y:S01]  /*10ba40*/  LDL.LU.64 R16, [R1+0x7580] ;  /* 0x0075800001107983 */ /* 0x000ee20000300a00 */
[----:B--2---:R-:W-:Y:S01]  /*10ba50*/  MOV R12, R23 ;  /* 0x00000017000c7202 */ /* 0x004fe20000000f00 */
[----:B------:R-:W-:Y:S02]  /*10ba60*/  IMAD.MOV.U32 R13, RZ, RZ, R22 ;  /* 0x000000ffff0d7224 */ /* 0x000fe400078e0016 */
[----:B------:R-:W-:Y:S02]  /*10ba70*/  IMAD.MOV.U32 R11, RZ, RZ, R20 ;  /* 0x000000ffff0b7224 */ /* 0x000fe400078e0014 */
[----:B------:R-:W-:Y:S01]  /*10ba80*/  IMAD.MOV.U32 R10, RZ, RZ, R21 ;  /* 0x000000ffff0a7224 */ /* 0x000fe200078e0015 */
[----:B---3--:R-:W-:-:S15]  /*10ba90*/  HMMA.1688.F32.TF32 R16, R4, R20, R16 ;  /* 0x000000140410723c */ /* 0x008fde0000081010 */
[----:B------:R-:W-:-:S08]  /*10baa0*/  NOP ;  /* 0x0000000000007918 */ /* 0x000fd00000000000 */
[----:B------:R1:W-:Y:S04]  /*10bab0*/  STL.64 [R1+0xb80], R16 ;  /* 0x000b801001007387 */ /* 0x0003e80000100a00 */
[----:B------:R-:W-:Y:S04]  /*10bac0*/  STL.64 [R1+0xb88], R18 ;  /* 0x000b881201007387 */ /* 0x000fe80000100a00 */
[----:B------:R-:W2:Y:S04]  /*10bad0*/  LDL.LU.64 R22, [R1+0x7578] ;  /* 0x0075780001167983 */ /* 0x000ea80000300a00 */
[----:B------:R-:W2:Y:S01]  /*10bae0*/  LDL.LU.64 R20, [R1+0x7570] ;  /* 0x0075700001147983 */ /* 0x000ea20000300a00 */
[----:B-1----:R-:W-:-:S03]  /*10baf0*/  IMAD.MOV.U32 R16, RZ, RZ, R31 ;  /* 0x000000ffff107224 */ /* 0x002fc600078e001f */
[----:B------:R-:W3:Y:S01]  /*10bb00*/  LDL.LU R31, [R1+0x7568] ;  /* 0x00756800011f7983 */ /* 0x000ee20000300800 */
[----:B------:R-:W-:-:S07]  /*10bb10*/  IMAD.MOV.U32 R17, RZ, RZ, R251 ;  /* 0x000000ffff117224 */ /* 0x000fce00078e00fb */
[C---:B----4-:R-:W-:Y:S06]  /*10bb20*/  HMMA.1688.F32.TF32 R24, R4.reuse, R16, R24 ;  /* 0x000000100418723c */ /* 0x050fec0000081018 */
[C---:B------:R-:W-:Y:S06]  /*10bb30*/  HMMA.1688.F32.TF32 R48, R4.reuse, R60, R48 ;  /* 0x0000003c0430723c */ /* 0x040fec0000081030 */
[----:B--2---:R-:W-:-:S15]  /*10bb40*/  HMMA.1688.F32.TF32 R20, R4, R12, R20 ;  /* 0x0000000c0414723c */ /* 0x004fde0000081014 */
[----:B------:R-:W-:-:S08]  /*10bb50*/  NOP ;  /* 0x0000000000007918 */ /* 0x000fd00000000000 */
[----:B------:R1:W-:Y:S02]  /*10bb60*/  STL.64 [R1+0xb60], R20 ;  /* 0x000b601401007387 */ /* 0x0003e40000100a00 */
[----:B-1----:R-:W-:Y:S02]  /*10bb70*/  IMAD.MOV.U32 R20, RZ, RZ, R250 ;  /* 0x000000ffff147224 */ /* 0x002fe400078e00fa */
[----:B------:R-:W-:-:S07]  /*10bb80*/  IMAD.MOV.U32 R21, RZ, RZ, R247 ;  /* 0x000000ffff157224 */ /* 0x000fce00078e00f7 */
[----:B---3--:R-:W-:Y:S01]  /*10bb90*/  HMMA.1688.F32.TF32 R28, R4, R20, R28 ;  /* 0x00000014041c723c */ /* 0x008fe2000008101c */
[----:B------:R-:W-:Y:S04]  /*10bba0*/  STL.64 [R1+0xb68], R22 ;  /* 0x000b681601007387 */ /* 0x000fe80000100a00 */
[----:B------:R1:W-:Y:S04]  /*10bbb0*/  STL.64 [R1+0xb40], R24 ;  /* 0x000b401801007387 */ /* 0x0003e80000100a00 */
[----:B------:R-:W-:Y:S01]  /*10bbc0*/  STL.64 [R1+0xb48], R26 ;  /* 0x000b481a01007387 */ /* 0x000fe20000100a00 */
[----:B-1----:R-:W-:-:S02]  /*10bbd0*/  IMAD.MOV.U32 R24, RZ, RZ, R246 ;  /* 0x000000ffff187224 */ /* 0x002fc400078e00f6 */
[----:B------:R-:W-:-:S11]  /*10bbe0*/  IMAD.MOV.U32 R25, RZ, RZ, R245 ;  /* 0x000000ffff197224 */ /* 0x000fd600078e00f5 */
[----:B------:R1:W-:Y:S02]  /*10bbf0*/  STL.64 [R1+0xb30], R28 ;  /* 0x000b301c01007387 */ /* 0x0003e40000100a00 */
[----:B-1----:R-:W-:Y:S02]  /*10bc00*/  IMAD.MOV.U32 R28, RZ, RZ, R244 ;  /* 0x000000ffff1c7224 */ /* 0x002fe400078e00f4 */
[----:B------:R-:W-:Y:S01]  /*10bc10*/  HMMA.1688.F32.TF32 R244, R4, R24, R32 ;  /* 0x0000001804f4723c */ /* 0x000fe20000081020 */
[----:B------:R-:W-:Y:S01]  /*10bc20*/  MOV R29, R243 ;  /* 0x000000f3001d7202 */ /* 0x000fe20000000f00 */
[----:B------:R-:W-:Y:S05]  /*10bc30*/  STL.64 [R1+0xb38], R30 ;  /* 0x000b381e01007387 */ /* 0x000fea0000100a00 */
[----:B------:R-:W-:-:S02]  /*10bc40*/  IMAD.MOV.U32 R32, RZ, RZ, R242 ;  /* 0x000000ffff207224 */ /* 0x000fc400078e00f2 */
[----:B------:R-:W-:-:S14]  /*10bc50*/  IMAD.MOV.U32 R33, RZ, RZ, R241 ;  /* 0x000000ffff217224 */ /* 0x000fdc00078e00f1 */
[----:B------:R-:W-:Y:S04]  /*10bc60*/  STL.64 [R1+0xb10], R244 ;  /* 0x000b10f401007387 */ /* 0x000fe80000100a00 */
[----:B------:R1:W-:Y:S02]  /*10bc70*/  STL.64 [R1+0xb18], R246 ;  /* 0x000b18f601007387 */ /* 0x0003e40000100a00 */
[----:B-1----:R-:W-:Y:S07]  /*10bc80*/  HMMA.1688.F32.TF32 R244, R4, R28, R36 ;  /* 0x0000001c04f4723c */ /* 0x002fee0000081024 */
[----:B------:R-:W-:-:S02]  /*10bc90*/  IMAD.MOV.U32 R36, RZ, RZ, R240 ;  /* 0x000000ffff247224 */ /* 0x000fc400078e00f0 */
[----:B------:R-:W-:Y:S01]  /*10bca0*/  IMAD.MOV.U32 R37, RZ, RZ, R234 ;  /* 0x000000ffff257224 */ /* 0x000fe200078e00ea */
[C---:B------:R-:W-:Y:S06]  /*10bcb0*/  HMMA.1688.F32.TF32 R240, R4.reuse, R32, R40 ;  /* 0x0000002004f0723c */ /* 0x040fec0000081028 */
[----:B------:R-:W-:Y:S07]  /*10bcc0*/  HMMA.1688.F32.TF32 R40, R4, R36, R44 ;  /* 0x000000240428723c */ /* 0x000fee000008102c */
[----:B------:R-:W-:Y:S04]  /*10bcd0*/  STL.64 [R1+0xaf0], R244 ;  /* 0x000af0f401007387 */ /* 0x000fe80000100a00 */
[----:B------:R-:W-:Y:S01]  /*10bce0*/  STL.64 [R1+0xaf8], R246 ;  /* 0x000af8f601007387 */ /* 0x000fe20000100a00 */
[----:B------:R-:W-:-:S05]  /*10bcf0*/  IMAD.MOV.U32 R44, RZ, RZ, R63 ;  /* 0x000000ffff2c7224 */ /* 0x000fca00078e003f */
[----:B------:R-:W-:Y:S04]  /*10bd00*/  STL.64 [R1+0xad0], R240 ;  /* 0x000ad0f001007387 */ /* 0x000fe80000100a00 */
[----:B------:R-:W-:Y:S01]  /*10bd10*/  STL.64 [R1+0xad8], R242 ;  /* 0x000ad8f201007387 */ /* 0x000fe20000100a00 */
[----:B------:R-:W-:-:S03]  /*10bd20*/  IMAD.MOV.U32 R45, RZ, RZ, R62 ;  /* 0x000000ffff2d7224 */ /* 0x000fc600078e003e */
        /* <DEDUP_REMOVED lines=8> */
[----:B------:R-:W-:Y:S01]  /*10bdb0*/  HMMA.1688.F32.TF32 R240, R4, R44, R52 ;  /* 0x0000002c04f0723c */ /* 0x000fe20000081034 */
[----:B--2---:R-:W-:Y:S02]  /*10bdc0*/  IMAD.MOV.U32 R48, RZ, RZ, R227 ;  /* 0x000000ffff307224 */ /* 0x004fe400078e00e3 */
[----:B------:R-:W-:-:S15]  /*10bdd0*/  IMAD.MOV.U32 R49, RZ, RZ, R226 ;  /* 0x000000ffff317224 */ /* 0x000fde00078e00e2 */
[----:B------:R-:W-:-:S05]  /*10bde0*/  NOP ;  /* 0x0000000000007918 */ /* 0x000fca0000000000 */
[----:B------:R-:W-:Y:S04]  /*10bdf0*/  STL.64 [R1+0xa70], R240 ;  /* 0x000a70f001007387 */ /* 0x000fe80000100a00 */
[----:B------:R1:W-:Y:S02]  /*10be00*/  STL.64 [R1+0xa78], R242 ;  /* 0x000a78f201007387 */ /* 0x0003e40000100a00 */
[----:B-1----:R-:W-:Y:S01]  /*10be10*/  HMMA.1688.F32.TF32 R240, R4, R48, R56 ;  /* 0x0000003004f0723c */ /* 0x002fe20000081038 */
[----:B------:R-:W-:Y:S01]  /*10be20*/  MOV R52, R147 ;  /* 0x0000009300347202 */ /* 0x000fe20000000f00 */
[----:B------:R-:W-:-:S05]  /*10be30*/  IMAD.MOV.U32 R53, RZ, RZ, R146 ;  /* 0x000000ffff357224 */ /* 0x000fca00078e0092 */
[----:B------:R-:W-:Y:S02]  /*10be40*/  IMAD.MOV.U32 R56, RZ, RZ, R143 ;  /* 0x000000ffff387224 */ /* 0x000fe400078e008f */
[----:B------:R-:W-:-:S14]  /*10be50*/  IMAD.MOV.U32 R57, RZ, RZ, R142 ;  /* 0x000000ffff397224 */ /* 0x000fdc00078e008e */
[----:B------:R-:W-:Y:S04]  /*10be60*/  STL.64 [R1+0xa50], R240 ;  /* 0x000a50f001007387 */ /* 0x000fe80000100a00 */
[----:B------:R3:W-:Y:S01]  /*10be70*/  STL.64 [R1+0xa58], R242 ;  /* 0x000a58f201007387 */ /* 0x0007e20000100a00 */
[----:B------:R-:W-:Y:S02]  /*10be80*/  IMAD.MOV.U32 R15, RZ, RZ, R224 ;  /* 0x000000ffff0f7224 */ /* 0x000fe400078e00e0 */
[----:B------:R-:W-:Y:S01]  /*10be90*/  IMAD.MOV.U32 R14, RZ, RZ, R225 ;  /* 0x000000ffff0e7224 */ /* 0x000fe200078e00e1 */
[C---:B---3--:R-:W-:Y:S06]  /*10bea0*/  HMMA.1688.F32.TF32 R240, R4.reuse, R52, R60 ;  /* 0x0000003404f0723c */ /* 0x048fec000008103c */
[----:B------:R-:W-:-:S15]  /*10beb0*/  HMMA.1688.F32.TF32 R60, R4, R56, R64 ;  /* 0x00000038043c723c */ /* 0x000fde0000081040 */
[----:B------:R-:W-:-:S02]  /*10bec0*/  NOP ;  /* 0x0000000000007918 */ /* 0x000fc40000000000 */
[----:B------:R-:W-:Y:S04]  /*10bed0*/  STL.64 [R1+0xa30], R240 ;  /* 0x000a30f001007387 */ /* 0x000fe80000100a00 */
[----:B------:R-:W-:Y:S04]  /*10bee0*/  STL.64 [R1+0xa38], R242 ;  /* 0x000a38f201007387 */ /* 0x000fe80000100a00 */
[----:B------:R-:W-:Y:S04]  /*10bef0*/  STL.64 [R1+0xa10], R60 ;  /* 0x000a103c01007387 */ /* 0x000fe80000100a00 */
[----:B------:R1:W-:Y:S02]  /*10bf00*/  STL.64 [R1+0xa18], R62 ;  /* 0x000a183e01007387 */ /* 0x0003e40000100a00 */
[----:B-1----:R-:W-:Y:S01]  /*10bf10*/  HMMA.1688.F32.TF32 R60, R4, R232, R68 ;  /* 0x000000e8043c723c */ /* 0x002fe20000081044 */
[----:B------:R-:W-:-:S02]  /*10bf20*/  IMAD.MOV.U32 R64, RZ, RZ, R131 ;  /* 0x000000ffff407224 */ /* 0x000fc400078e0083 */
[----:B------:R-:W-:-:S15]  /*10bf30*/  IMAD.MOV.U32 R65, RZ, RZ, R130 ;  /* 0x000000ffff417224 */ /* 0x000fde00078e0082 */
[----:B------:R-:W-:-:S05]  /*10bf40*/  NOP ;  /* 0x0000000000007918 */ /* 0x000fca0000000000 */
[----:B------:R-:W-:Y:S04]  /*10bf50*/  STL.64 [R1+0x9f0], R60 ;  /* 0x0009f03c01007387 */ /* 0x000fe80000100a00 */
[----:B------:R1:W-:Y:S02]  /*10bf60*/  STL.64 [R1+0x9f8], R62 ;  /* 0x0009f83e01007387 */ /* 0x0003e40000100a00 */
[----:B-1----:R-:W-:Y:S01]  /*10bf70*/  HMMA.1688.F32.TF32 R60, R4, R64, R72 ;  /* 0x00000040043c723c */ /* 0x002fe20000081048 */
[----:B------:R-:W-:Y:S02]  /*10bf80*/  IMAD.MOV.U32 R68, RZ, RZ, R127 ;  /* 0x000000ffff447224 */ /* 0x000fe400078e007f */
        /* <DEDUP_REMOVED lines=11> */
[----:B------:R-:W-:Y:S01]  /*10c040*/  IMAD.MOV.U32 R76, RZ, RZ, R119 ;  /* 0x000000ffff4c7224 */ /* 0x000fe200078e0077 */
[----:B------:R-:W-:-:S15]  /*10c050*/  MOV R77, R118 ;  /* 0x00000076004d7202 */ /* 0x000fde0000000f00 */
[----:B------:R-:W-:-:S06]  /*10c060*/  NOP ;  /* 0x0000000000007918 */ /* 0x000fcc0000000000 */
        /* <DEDUP_REMOVED lines=10> */
[----:B------:R-:W2:Y:S04]  /*10c110*/  LDL.LU.64 R226, [R1+0x7550] ;  /* 0x0075500001e27983 */ /* 0x000ea80000300a00 */
[----:B------:R-:W2:Y:S01]  /*10c120*/  LDL.LU.64 R224, [R1+0x7548] ;  /* 0x0075480001e07983 */ /* 0x000ea20000300a00 */
[----:B------:R-:W-:-:S02]  /*10c130*/  IMAD.MOV.U32 R84, RZ, RZ, R115 ;  /* 0x000000ffff547224 */ /* 0x000fc400078e0073 */
[----:B------:R-:W-:Y:S02]  /*10c140*/  IMAD.MOV.U32 R85, RZ, RZ, R114 ;  /* 0x000000ffff557224 */ /* 0x000fe400078e0072 */
[----:B------:R-:W-:Y:S02]  /*10c150*/  IMAD.MOV.U32 R88, RZ, RZ, R111 ;  /* 0x000000ffff587224 */ /* 0x000fe400078e006f */
[----:B------:R-:W-:-:S03]  /*10c160*/  IMAD.MOV.U32 R89, RZ, RZ, R110 ;  /* 0x000000ffff597224 */ /* 0x000fc600078e006e */
[----:B------:R-:W-:Y:S01]  /*10c170*/  HMMA.1688.F32.TF32 R92, R4, R84, R92 ;  /* 0x00000054045c723c */ /* 0x000fe2000008105c */
[----:B------:R-:W-:Y:S02]  /*10c180*/  IMAD.MOV.U32 R80, RZ, RZ, R11 ;  /* 0x000000ffff507224 */ /* 0x000fe400078e000b */
[----:B------:R-:W-:-:S03]  /*10c190*/  IMAD.MOV.U32 R81, RZ, RZ, R10 ;  /* 0x000000ffff517224 */ /* 0x000fc600078e000a */
[----:B-1----:R-:W-:Y:S07]  /*10c1a0*/  HMMA.1688.F32.TF32 R60, R4, R88, R220 ;  /* 0x00000058043c723c */ /* 0x002fee00000810dc */
[----:B------:R-:W-:Y:S02]  /*10c1b0*/  IMAD.MOV.U32 R220, RZ, RZ, R9 ;  /* 0x000000ffffdc7224 */ /* 0x000fe400078e0009 */
[----:B------:R-:W-:-:S08]  /*10c1c0*/  IMAD.MOV.U32 R221, RZ, RZ, R8 ;  /* 0x000000ffffdd7224 */ /* 0x000fd000078e0008 */
[----:B------:R-:W-:Y:S04]  /*10c1d0*/  STL.64 [R1+0x940], R92 ;  /* 0x0009405c01007387 */ /* 0x000fe80000100a00 */
[----:B------:R-:W-:Y:S04]  /*10c1e0*/  STL.64 [R1+0x948], R94 ;  /* 0x0009485e01007387 */ /* 0x000fe80000100a00 */
[----:B------:R-:W-:Y:S04]  /*10c1f0*/  STL.64 [R1+0x920], R60 ;  /* 0x0009203c01007387 */ /* 0x000fe80000100a00 */
[----:B------:R-:W-:Y:S01]  /*10c200*/  STL.64 [R1+0x928], R62 ;  /* 0x0009283e01007387 */ /* 0x000fe20000100a00 */
[----:B------:R-:W-:Y:S01]  /*10c210*/  MOV R19, R108 ;  /* 0x0000006c00137202 */ /* 0x000fe20000000f00 */
[----:B------:R-:W-:-:S02]  /*10c220*/  IMAD.MOV.U32 R18, RZ, RZ, R109 ;  /* 0x000000ffff127224 */ /* 0x000fc400078e006d */
[----:B------:R-:W-:Y:S02]  /*10c230*/  IMAD.MOV.U32 R35, RZ, RZ, R112 ;  /* 0x000000ffff237224 */ /* 0x000fe400078e0070 */
[----:B------:R-:W-:Y:S01]  /*10c240*/  IMAD.MOV.U32 R34, RZ, RZ, R113 ;  /* 0x000000ffff227224 */ /* 0x000fe200078e0071 */
[C---:B--2---:R-:W-:Y:S06]  /*10c250*/  HMMA.1688.F32.TF32 R8, R4.reuse, R248, R224 ;  /* 0x000000f80408723c */ /* 0x044fec00000810e0 */
[----:B------:R-:W-:-:S15]  /*10c260*/  HMMA.1688.F32.TF32 R4, R4, R108, R96 ;  /* 0x0000006c0404723c */ /* 0x000fde0000081060 */
[----:B------:R-:W-:-:S02]  /*10c270*/  NOP ;  /* 0x0000000000007918 */ /* 0x000fc40000000000 */
[----:B------:R-:W-:Y:S04]  /*10c280*/  STL.64 [R1+0x900], R8 ;  /* 0x0009000801007387 */ /* 0x000fe80000100a00 */
[----:B------:R-:W-:Y:S04]  /*10c290*/  STL.64 [R1+0x908], R10 ;  /* 0x0009080a01007387 */ /* 0x000fe80000100a00 */
[----:B------:R-:W-:Y:S04]  /*10c2a0*/  STL.64 [R1+0x8d0], R4 ;  /* 0x0008d00401007387 */ /* 0x000fe80000100a00 */
[----:B------:R1:W-:Y:S04]  /*10c2b0*/  STL.64 [R1+0x8d8], R6 ;  /* 0x0008d80601007387 */ /* 0x0003e80000100a00 */
[----:B------:R-:W2:Y:S04]  /*10c2c0*/  LDL.LU.64 R110, [R1+0x7540] ;  /* 0x00754000016e7983 */ /* 0x000ea80000300a00 */
[----:B------:R-:W2:Y:S01]  /*10c2d0*/  LDL.LU.64 R108, [R1+0x7538] ;  /* 0x00753800016c7983 */ /* 0x000ea20000300a00 */
[----:B-1----:R-:W-:Y:S01]  /*10c2e0*/  HMMA.1688.F32.TF32 R4, R228, R112, R100 ;  /* 0x00000070e404723c */ /* 0x002fe20000081064 */
[----:B------:R-:W-:-:S02]  /*10c2f0*/  IMAD.MOV.U32 R39, RZ, RZ, R124 ;  /* 0x000000ffff277224 */ /* 0x000fc400078e007c */
[----:B------:R-:W-:Y:S01]  /*10c300*/  LDS R8, [R3+UR10+0x38580] ;  /* 0x0385800a03087984 */ /* 0x000fe20008000800 */
[----:B------:R-:W-:Y:S02]  /*10c310*/  IMAD.MOV.U32 R38, RZ, RZ, R125 ;  /* 0x000000ffff267224 */ /* 0x000fe400078e007d */
[----:B------:R-:W-:Y:S02]  /*10c320*/  IMAD.MOV.U32 R31, RZ, RZ, R116 ;  /* 0x000000ffff1f7224 */ /* 0x000fe400078e0074 */
[----:B------:R-:W-:Y:S02]  /*10c330*/  IMAD.MOV.U32 R30, RZ, RZ, R117 ;  /* 0x000000ffff1e7224 */ /* 0x000fe400078e0075 */
[----:B------:R-:W-:Y:S02]  /*10c340*/  IMAD.MOV.U32 R27, RZ, RZ, R120 ;  /* 0x000000ffff1b7224 */ /* 0x000fe400078e0078 */
[----:B------:R-:W-:Y:S02]  /*10c350*/  IMAD.MOV.U32 R26, RZ, RZ, R121 ;  /* 0x000000ffff1a7224 */ /* 0x000fe400078e0079 */
[----:B------:R-:W-:-:S02]  /*10c360*/  IMAD.MOV.U32 R23, RZ, RZ, R144 ;  /* 0x000000ffff177224 */ /* 0x000fc400078e0090 */
[----:B------:R-:W-:Y:S01]  /*10c370*/  IMAD.MOV.U32 R22, RZ, RZ, R145 ;  /* 0x000000ffff167224 */ /* 0x000fe200078e0091 */
[C---:B------:R-:W-:Y:S01]  /*10c380*/  HMMA.1688.F32.TF32 R92, R228.reuse, R220, R132 ;  /* 0x000000dce45c723c */ /* 0x040fe20000081084 */
[----:B------:R-:W-:Y:S01]  /*10c390*/  IMAD.MOV.U32 R248, RZ, RZ, R200 ;  /* 0x000000fffff87224 */ /* 0x000fe200078e00c8 */
[----:B------:R-:W-:Y:S01]  /*10c3a0*/  LDS R10, [R3+UR10+0x3a580] ;  /* 0x03a5800a030a7984 */ /* 0x000fe20008000800 */
[----:B------:R-:W-:Y:S02]  /*10c3b0*/  IMAD.MOV.U32 R249, RZ, RZ, R201 ;  /* 0x000000fffff97224 */ /* 0x000fe400078e00c9 */
[----:B------:R-:W-:Y:S01]  /*10c3c0*/  IMAD.MOV.U32 R250, RZ, RZ, R202 ;  /* 0x000000fffffa7224 */ /* 0x000fe200078e00ca */
[----:B------:R-:W-:Y:S04]  /*10c3d0*/  LDS R9, [R235+UR10+0x38580] ;  /* 0x0385800aeb097984 */ /* 0x000fe80008000800 */
[----:B------:R-:W-:Y:S04]  /*10c3e0*/  STL.64 [R1+0x8b0], R4 ;  /* 0x0008b00401007387 */ /* 0x000fe80000100a00 */
[----:B------:R1:W-:Y:S04]  /*10c3f0*/  STL.64 [R1+0x8b8], R6 ;  /* 0x0008b80601007387 */ /* 0x0003e80000100a00 */
[----:B------:R-:W3:Y:S04]  /*10c400*/  LDL.LU.64 R114, [R1+0x7530] ;  /* 0x0075300001727983 */ /* 0x000ee80000300a00 */
[----:B------:R-:W3:Y:S01]  /*10c410*/  LDL.LU.64 R112, [R1+0x7528] ;  /* 0x0075280001707983 */ /* 0x000ee20000300a00 */
[----:B-1----:R-:W-:Y:S01]  /*10c420*/  HMMA.1688.F32.TF32 R4, R228, R124, R104 ;  /* 0x0000007ce404723c */ /* 0x002fe20000081068 */
[----:B------:R-:W-:-:S02]  /*10c430*/  IMAD.MOV.U32 R251, RZ, RZ, R203 ;  /* 0x000000fffffb7224 */ /* 0x000fc400078e00cb */
[----:B------:R-:W1:-:S15]  /*10c440*/  LDS R11, [R235+UR10+0x3a580] ;  /* 0x03a5800aeb0b7984 */ /* 0x000e5e0008000800 */
[----:B------:R-:W-:-:S05]  /*10c450*/  NOP ;  /* 0x0000000000007918 */ /* 0x000fca0000000000 */
[----:B------:R-:W-:Y:S04]  /*10c460*/  STL.64 [R1+0x890], R4 ;  /* 0x0008900401007387 */ /* 0x000fe80000100a00 */
[----:B------:R2:W-:Y:S04]  /*10c470*/  STL.64 [R1+0x898], R6 ;  /* 0x0008980601007387 */ /* 0x0005e80000100a00 */
[----:B------:R-:W4:Y:S04]  /*10c480*/  LDL.LU.64 R126, [R1+0x7520] ;  /* 0x00752000017e7983 */ /* 0x000f280000300a00 */
[----:B------:R-:W4:Y:S01]  /*10c490*/  LDL.LU.64 R124, [R1+0x7518] ;  /* 0x00751800017c7983 */ /* 0x000f220000300a00 */
[----:B--2---:R-:W-:-:S15]  /*10c4a0*/  HMMA.1688.F32.TF32 R4, R228, R116, R108 ;  /* 0x00000074e404723c */ /* 0x004fde000008106c */
[----:B------:R-:W-:-:S08]  /*10c4b0*/  NOP ;  /* 0x0000000000007918 */ /* 0x000fd00000000000 */
[----:B------:R-:W-:Y:S04]  /*10c4c0*/  STL.64 [R1+0x870], R4 ;  /* 0x0008700401007387 */ /* 0x000fe80000100a00 */
[----:B------:R3:W-:Y:S04]  /*10c4d0*/  STL.64 [R1+0x878], R6 ;  /* 0x0008780601007387 */ /* 0x0007e80000100a00 */
[----:B------:R-:W2:Y:S04]  /*10c4e0*/  LDL.LU.64 R118, [R1+0x7510] ;  /* 0x0075100001767983 */ /* 0x000ea80000300a00 */
[----:B------:R-:W2:Y:S01]  /*10c4f0*/  LDL.LU.64 R116, [R1+0x7508] ;  /* 0x0075080001747983 */ /* 0x000ea20000300a00 */
[----:B---3--:R-:W-:-:S15]  /*10c500*/  HMMA.1688.F32.TF32 R4, R228, R120, R112 ;  /* 0x00000078e404723c */ /* 0x008fde0000081070 */
[----:B------:R-:W-:-:S08]  /*10c510*/  NOP ;  /* 0x0000000000007918 */ /* 0x000fd00000000000 */
[----:B------:R-:W-:Y:S04]  /*10c520*/  STL.64 [R1+0x850], R4 ;  /* 0x0008500401007387 */ /* 0x000fe80000100a00 */
[----:B------:R3:W-:Y:S04]  /*10c530*/  STL.64 [R1+0x858], R6 ;  /* 0x0008580601007387 */ /* 0x0007e80000100a00 */
[----:B------:R-:W4:Y:S04]  /*10c540*/  LDL.LU.64 R122, [R1+0x7500] ;  /* 0x00750000017a7983 */ /* 0x000f280000300a00 */
[----:B------:R-:W4:Y:S01]  /*10c550*/  LDL.LU.64 R120, [R1+0x74f8] ;  /* 0x0074f80001787983 */ /* 0x000f220000300a00 */
[----:B---3--:R-:W-:Y:S01]  /*10c560*/  IMAD.MOV.U32 R7, RZ, RZ, R128 ;  /* 0x000000ffff077224 */ /* 0x008fe200078e0080 */
[----:B------:R-:W-:Y:S01]  /*10c570*/  MOV R6, R129 ;  /* 0x0000008100067202 */ /* 0x000fe20000000f00 */
[----:B------:R-:W-:-:S02]  /*10c580*/  IMAD.MOV.U32 R5, RZ, RZ, R140 ;  /* 0x000000ffff057224 */ /* 0x000fc400078e008c */
[----:B------:R-:W-:Y:S01]  /*10c590*/  IMAD.MOV.U32 R4, RZ, RZ, R141 ;  /* 0x000000ffff047224 */ /* 0x000fe200078e008d */
[----:B--2---:R-:W-:-:S15]  /*10c5a0*/  HMMA.1688.F32.TF32 R60, R228, R128, R116 ;  /* 0x00000080e43c723c */ /* 0x004fde0000081074 */
[----:B------:R-:W-:-:S08]  /*10c5b0*/  NOP ;  /* 0x0000000000007918 */ /* 0x000fd00000000000 */
[----:B------:R-:W-:Y:S04]  /*10c5c0*/  STL.64 [R1+0x830], R60 ;  /* 0x0008303c01007387 */ /* 0x000fe80000100a00 */
[----:B------:R4:W-:Y:S04]  /*10c5d0*/  STL.64 [R1+0x838], R62 ;  /* 0x0008383e01007387 */ /* 0x0009e80000100a00 */
[----:B------:R-:W2:Y:S04]  /*10c5e0*/  LDL.LU.64 R130, [R1+0x74f0] ;  /* 0x0074f00001827983 */ /* 0x000ea80000300a00 */
[----:B------:R-:W2:Y:S01]  /*10c5f0*/  LDL.LU.64 R128, [R1+0x74e8] ;  /* 0x0074e80001807983 */ /* 0x000ea20000300a00 */
[----:B----4-:R-:W-:-:S15]  /*10c600*/  HMMA.1688.F32.TF32 R60, R228, R144, R120 ;  /* 0x00000090e43c723c */ /* 0x010fde0000081078 */
[----:B------:R-:W-:-:S08]  /*10c610*/  NOP ;  /* 0x0000000000007918 */ /* 0x000fd00000000000 */
[----:B------:R-:W-:Y:S04]  /*10c620*/  STL.64 [R1+0x820], R60 ;  /* 0x0008203c01007387 */ /* 0x000fe80000100a00 */
[----:B------:R3:W-:Y:S04]  /*10c630*/  STL.64 [R1+0x828], R62 ;  /* 0x0008283e01007387 */ /* 0x0007e80000100a00 */
[----:B------:R-:W4:Y:S04]  /*10c640*/  LDL.LU.64 R146, [R1+0x74e0] ;  /* 0x0074e00001927983 */ /* 0x000f280000300a00 */
[----:B------:R-:W4:Y:S01]  /*10c650*/  LDL.LU.64 R144, [R1+0x74d8] ;  /* 0x0074d80001907983 */ /* 0x000f220000300a00 */
[----:B---3--:R-:W-:-:S15]  /*10c660*/  HMMA.1688.F32.TF32 R60, R228, R140, R124 ;  /* 0x0000008ce43c723c */ /* 0x008fde000008107c */
[----:B------:R-:W-:-:S08]  /*10c670*/  NOP ;  /* 0x0000000000007918 */ /* 0x000fd00000000000 */
[----:B------:R-:W-:Y:S04]  /*10c680*/  STL.64 [R1+0x800], R60 ;  /* 0x0008003c01007387 */ /* 0x000fe80000100a00 */
[----:B------:R3:W-:Y:S04]  /*10c690*/  STL.64 [R1+0x808], R62 ;  /* 0x0008083e01007387 */ /* 0x0007e80000100a00 */
[----:B------:R-:W4:Y:S04]  /*10c6a0*/  LDL.LU.64 R142, [R1+0x74d0] ;  /* 0x0074d000018e7983 */ /* 0x000f280000300a00 */
[----:B------:R-:W4:Y:S01]  /*10c6b0*/  LDL.LU.64 R140, [R1+0x74c8] ;  /* 0x0074c800018c7983 */ /* 0x000f220000300a00 */
[----:B---3--:R-:W-:Y:S07]  /*10c6c0*/  HMMA.1688.F32.TF32 R60, R228, R80, R136 ;  /* 0x00000050e43c723c */ /* 0x008fee0000081088 */
        /* <DEDUP_REMOVED lines=31> */
[----:B------:R2:W-:Y:S02]  /*10c8c0*/  STL.64 [R1+0x778], R42 ;  /* 0x0007782a01007387 */ /* 0x0005e40000100a00 */
[C---:B--2---:R-:W-:Y:S02]  /*10c8d0*/  HMMA.1688.F32.TF32 R40, R228.reuse, R20, R148 ;  /* 0x00000014e428723c */ /* 0x044fe40000081094 */
[----:B------:R-:W-:Y:S04]  /*10c8e0*/  STL.64 [R1+0x750], R60 ;  /* 0x0007503c01007387 */ /* 0x000fe80000100a00 */
[----:B------:R2:W-:Y:S01]  /*10c8f0*/  STL.64 [R1+0x758], R62 ;  /* 0x0007583e01007387 */ /* 0x0005e20000100a00 */
[C---:B------:R-:W-:Y:S06]  /*10c900*/  HMMA.1688.F32.TF32 R92, R228.reuse, R24, R152 ;  /* 0x00000018e45c723c */ /* 0x040fec0000081098 */
[C---:B--2---:R-:W-:Y:S10]  /*10c910*/  HMMA.1688.F32.TF32 R60, R228.reuse, R28, R156 ;  /* 0x0000001ce43c723c */ /* 0x044ff4000008109c */
        /* <DEDUP_REMOVED lines=9> */
[----:B------:R2:W-:Y:S04]  /*10c9b0*/  STL.64 [R1+0x6d8], R42 ;  /* 0x0006d82a01007387 */ /* 0x0005e80000100a00 */
[----:B------:R-:W3:Y:S01]  /*10c9c0*/  LDL.64 R164, [R1+0x1740] ;  /* 0x0017400001a47983 */ /* 0x000ee20000100a00 */
[----:B--2---:R-:W-:-:S15]  /*10c9d0*/  HMMA.1688.F32.TF32 R40, R228, R136, R168 ;  /* 0x00000088e428723c */ /* 0x004fde00000810a8 */
[----:B------:R-:W-:Y:S04]  /*10c9e0*/  STL.64 [R1+0x6b0], R60 ;  /* 0x0006b03c01007387 */ /* 0x000fe80000100a00 */
[----:B------:R-:W-:Y:S01]  /*10c9f0*/  STL.64 [R1+0x6b8], R62 ;  /* 0x0006b83e01007387 */ /* 0x000fe20000100a00 */
[----:B------:R-:W-:-:S03]  /*10ca00*/  IMAD.MOV.U32 R92, RZ, RZ, R196 ;  /* 0x000000ffff5c7224 */ /* 0x000fc600078e00c4 */
[----:B------:R2:W-:Y:S04]  /*10ca10*/  STL.64 [R1+0x5f0], R40 ;  /* 0x0005f02801007387 */ /* 0x0005e80000100a00 */
[----:B------:R4:W-:Y:S01]  /*10ca20*/  STL.64 [R1+0x5f8], R42 ;  /* 0x0005f82a01007387 */ /* 0x0009e20000100a00 */
[----:B--2---:R-:W-:Y:S01]  /*10ca30*/  IMAD.MOV.U32 R40, RZ, RZ, R204 ;  /* 0x000000ffff287224 */ /* 0x004fe200078e00cc */
[----:B------:R-:W-:Y:S02]  /*10ca40*/  MOV R41, R205 ;  /* 0x000000cd00297202 */ /* 0x000fe40000000f00 */
[----:B------:R-:W2:Y:S01]  /*10ca50*/  LDL.LU R204, [R1+0x74c4] ;  /* 0x0074c40001cc7983 */ /* 0x000ea20000300800 */
[----:B----4-:R-:W-:-:S03]  /*10ca60*/  IMAD.MOV.U32 R42, RZ, RZ, R206 ;  /* 0x000000ffff2a7224 */ /* 0x010fc600078e00ce */
[----:B------:R-:W2:Y:S01]  /*10ca70*/  LDL.LU R205, [R1+0x74c0] ;  /* 0x0074c00001cd7983 */ /* 0x000ea20000300800 */
[----:B------:R-:W-:-:S03]  /*10ca80*/  IMAD.MOV.U32 R43, RZ, RZ, R207 ;  /* 0x000000ffff2b7224 */ /* 0x000fc600078e00cf */
[----:B------:R-:W2:Y:S04]  /*10ca90*/  LDL.LU R206, [R1+0x74bc] ;  /* 0x0074bc0001ce7983 */ /* 0x000ea80000300800 */
[----:B------:R-:W2:Y:S04]  /*10caa0*/  LDL.LU R207, [R1+0x74b8] ;  /* 0x0074b80001cf7983 */ /* 0x000ea80000300800 */
[----:B------:R-:W4:Y:S01]  /*10cab0*/  LDL.LU R200, [R1+0x74b4] ;  /* 0x0074b40001c87983 */ /* 0x000f220000300800 */
[----:B------:R-:W-:-:S03]  /*10cac0*/  IMAD.MOV.U32 R93, RZ, RZ, R197 ;  /* 0x000000ffff5d7224 */ /* 0x000fc600078e00c5 */
[----:B------:R-:W4:Y:S01]  /*10cad0*/  LDL.LU R201, [R1+0x74b0] ;  /* 0x0074b00001c97983 */ /* 0x000f220000300800 */
[----:B------:R-:W-:-:S03]  /*10cae0*/  IMAD.MOV.U32 R94, RZ, RZ, R198 ;  /* 0x000000ffff5e7224 */ /* 0x000fc600078e00c6 */
[----:B------:R-:W4:Y:S01]  /*10caf0*/  LDL.LU R202, [R1+0x74ac] ;  /* 0x0074ac0001ca7983 */ /* 0x000f220000300800 */
[----:B------:R-:W-:-:S03]  /*10cb00*/  IMAD.MOV.U32 R95, RZ, RZ, R199 ;  /* 0x000000ffff5f7224 */ /* 0x000fc600078e00c7 */
        /* <DEDUP_REMOVED lines=8> */
[----:B------:R-:W4:Y:S04]  /*10cb90*/  LDL.LU R188, [R1+0x7488] ;  /* 0x0074880001bc7983 */ /* 0x000f280000300800 */
[----:B------:R-:W4:Y:S04]  /*10cba0*/  LDL.LU R189, [R1+0x7484] ;  /* 0x0074840001bd7983 */ /* 0x000f280000300800 */
[----:B------:R-:W3:Y:S04]  /*10cbb0*/  LDL.LU R184, [R1+0x7480] ;  /* 0x0074800001b87983 */ /* 0x000ee80000300800 */
[----:B------:R-:W3:Y:S04]  /*10cbc0*/  LDL.LU R185, [R1+0x747c] ;  /* 0x00747c0001b97983 */ /* 0x000ee80000300800 */
[----:B------:R-:W3:Y:S04]  /*10cbd0*/  LDL.LU R186, [R1+0x7478] ;  /* 0x0074780001ba7983 */ /* 0x000ee80000300800 */
[----:B------:R-:W2:Y:S04]  /*10cbe0*/  LDL.LU R180, [R1+0x7474] ;  /* 0x0074740001b47983 */ /* 0x000ea80000300800 */
[----:B------:R-:W2:Y:S04]  /*10cbf0*/  LDL.LU R181, [R1+0x7470] ;  /* 0x0074700001b57983 */ /* 0x000ea80000300800 */
[----:B------:R-:W2:Y:S04]  /*10cc00*/  LDL.LU R182, [R1+0x746c] ;  /* 0x00746c0001b67983 */ /* 0x000ea80000300800 */
[----:B------:R-:W4:Y:S01]  /*10cc10*/  LDL.LU R176, [R1+0x7468] ;  /* 0x0074680001b07983 */ /* 0x000f220000300800 */
[----:B------:R-:W-:-:S03]  /*10cc20*/  IMAD.MOV.U32 R60, RZ, RZ, R173 ;  /* 0x000000ffff3c7224 */ /* 0x000fc600078e00ad */
[----:B------:R-:W4:Y:S01]  /*10cc30*/  LDL.LU R177, [R1+0x7464] ;  /* 0x0074640001b17983 */ /* 0x000f220000300800 */
[----:B------:R-:W-:-:S03]  /*10cc40*/  IMAD.MOV.U32 R61, RZ, RZ, R174 ;  /* 0x000000ffff3d7224 */ /* 0x000fc600078e00ae */
[----:B------:R-:W4:Y:S01]  /*10cc50*/  LDL.LU R178, [R1+0x7460] ;  /* 0x0074600001b27983 */ /* 0x000f220000300800 */
[----:B------:R-:W-:-:S03]  /*10cc60*/  MOV R62, R175 ;  /* 0x000000af003e7202 */ /* 0x000fc60000000f00 */
[----:B------:R-:W4:Y:S04]  /*10cc70*/  LDL.LU R179, [R1+0x745c] ;  /* 0x00745c0001b37983 */ /* 0x000f280000300800 */
[----:B------:R-:W3:Y:S04]  /*10cc80*/  LDL.LU R172, [R1+0x7458] ;  /* 0x0074580001ac7983 */ /* 0x000ee80000300800 */
[----:B------:R-:W3:Y:S04]  /*10cc90*/  LDL.LU R173, [R1+0x7454] ;  /* 0x0074540001ad7983 */ /* 0x000ee80000300800 */
[----:B------:R-:W3:Y:S04]  /*10cca0*/  LDL.LU R174, [R1+0x7450] ;  /* 0x0074500001ae7983 */ /* 0x000ee80000300800 */
[----:B------:R-:W3:Y:S01]  /*10ccb0*/  LDL.LU R175, [R1+0x744c] ;  /* 0x00744c0001af7983 */ /* 0x000ee20000300800 */
[----:B------:R-:W-:-:S03]  /*10ccc0*/  IMAD.MOV.U32 R63, RZ, RZ, R183 ;  /* 0x000000ffff3f7224 */ /* 0x000fc600078e00b7 */
[----:B------:R-:W2:Y:S04]  /*10ccd0*/  LDL.LU R183, [R1+0x7448] ;  /* 0x0074480001b77983 */ /* 0x000ea80000300800 */
[----:B------:R-:W2:Y:S01]  /*10cce0*/  LDL.LU R187, [R1+0x7444] ;  /* 0x0074440001bb7983 */ /* 0x000ea20000300800 */
[----:B------:R-:W-:Y:S02]  /*10ccf0*/  IMAD.MOV.U32 R241, RZ, RZ, R190 ;  /* 0x000000fffff17224 */ /* 0x000fe400078e00be */
[----:B------:R-:W-:Y:S01]  /*10cd00*/  IMAD.MOV.U32 R242, RZ, RZ, R191 ;  /* 0x000000fffff27224 */ /* 0x000fe200078e00bf */
[----:B------:R-:W2:Y:S01]  /*10cd10*/  LDL.LU R190, [R1+0x7440] ;  /* 0x0074400001be7983 */ /* 0x000ea20000300800 */
[----:B------:R-:W-:-:S03]  /*10cd20*/  IMAD.MOV.U32 R243, RZ, RZ, R195 ;  /* 0x000000fffff37224 */ /* 0x000fc600078e00c3 */
[----:B------:R-:W2:Y:S04]  /*10cd30*/  LDL.LU R191, [R1+0x743c] ;  /* 0x00743c0001bf7983 */ /* 0x000ea80000300800 */
[----:B------:R-:W2:Y:S01]  /*10cd40*/  LDL.LU R195, [R1+0x7438] ;  /* 0x0074380001c37983 */ /* 0x000ea20000300800 */
[----:B------:R-:W-:Y:S02]  /*10cd50*/  IMAD.MOV.U32 R124, RZ, RZ, R5 ;  /* 0x000000ffff7c7224 */ /* 0x000fe400078e0005 */
[----:B------:R-:W-:Y:S02]  /*10cd60*/  IMAD.MOV.U32 R125, RZ, RZ, R4 ;  /* 0x000000ffff7d7224 */ /* 0x000fe400078e0004 */
[----:B------:R-:W-:Y:S02]  /*10cd70*/  IMAD.MOV.U32 R4, RZ, RZ, R15 ;  /* 0x000000ffff047224 */ /* 0x000fe400078e000f */
[----:B------:R-:W-:Y:S01]  /*10cd80*/  IMAD.MOV.U32 R5, RZ, RZ, R14 ;  /* 0x000000ffff057224 */ /* 0x000fe200078e000e */
        /* <DEDUP_REMOVED lines=8> */
[----:B------:R-:W-:-:S03]  /*10ce10*/  IMAD.MOV.U32 R105, RZ, RZ, R38 ;  /* 0x000000ffff697224 */ /* 0x000fc600078e0026 */
[C---:B-1----:R-:W-:Y:S06]  /*10ce20*/  HMMA.1688.F32.TF32 R248, R8.reuse, R140, R248 ;  /* 0x0000008c08f8723c */ /* 0x042fec00000810f8 */
[----:B------:R-:W-:Y:S01]  /*10ce30*/  HMMA.1688.F32.TF32 R92, R8, R104, R92 ;  /* 0x00000068085c723c */ /* 0x000fe2000008105c */
[----:B------:R-:W-:Y:S02]  /*10ce40*/  IMAD.MOV.U32 R132, RZ, RZ, R27 ;  /* 0x000000ffff847224 */ /* 0x000fe400078e001b */
[----:B------:R-:W-:Y:S02]  /*10ce50*/  IMAD.MOV.U32 R133, RZ, RZ, R26 ;  /* 0x000000ffff857224 */ /* 0x000fe400078e001a */
[----:B------:R-:W-:-:S02]  /*10ce60*/  IMAD.MOV.U32 R116, RZ, RZ, R7 ;  /* 0x000000ffff747224 */ /* 0x000fc400078e0007 */
[----:B------:R-:W-:Y:S01]  /*10ce70*/  IMAD.MOV.U32 R117, RZ, RZ, R6 ;  /* 0x000000ffff757224 */ /* 0x000fe200078e0006 */
[----:B------:R-:W-:Y:S01]  /*10ce80*/  LDS R7, [R235+UR10+0x3a600] ;  /* 0x03a6000aeb077984 */ /* 0x000fe20008000800 */
[----:B------:R-:W-:Y:S02]  /*10ce90*/  IMAD.MOV.U32 R120, RZ, RZ, R23 ;  /* 0x000000ffff787224 */ /* 0x000fe400078e0017 */
[----:B------:R-:W-:Y:S01]  /*10cea0*/  IMAD.MOV.U32 R121, RZ, RZ, R22 ;  /* 0x000000ffff797224 */ /* 0x000fe200078e0016 */
[C---:B------:R-:W-:Y:S01]  /*10ceb0*/  HMMA.1688.F32.TF32 R244, R8.reuse, R132, R244 ;  /* 0x0000008408f4723c */ /* 0x040fe200000810f4 */
[----:B------:R-:W-:Y:S05]  /*10cec0*/  LDS R6, [R3+UR10+0x3a600] ;  /* 0x03a6000a03067984 */ /* 0x000fea0008000800 */
[----:B------:R-:W-:Y:S06]  /*10ced0*/  HMMA.1688.F32.TF32 R60, R8, R116, R60 ;  /* 0x00000074083c723c */ /* 0x000fec000008103c */
[C---:B---3--:R-:W-:Y:S06]  /*10cee0*/  HMMA.1688.F32.TF32 R112, R228.reuse, R44, R172 ;  /* 0x0000002ce470723c */ /* 0x048fec00000810ac */
[C---:B----4-:R-:W-:Y:S06]  /*10cef0*/  HMMA.1688.F32.TF32 R144, R228.reuse, R48, R176 ;  /* 0x00000030e490723c */ /* 0x050fec00000810b0 */
        /* <DEDUP_REMOVED lines=33> */
[C---:B------:R-:W-:Y:S06]  /*10d110*/  HMMA.1688.F32.TF32 R100, R228.reuse, R96, R216 ;  /* 0x00000060e464723c */ /* 0x040fec00000810d8 */
[----:B---3--:R-:W-:Y:S06]  /*10d120*/  HMMA.1688.F32.TF32 R108, R228, R164, R212 ;  /* 0x000000a4e46c723c */ /* 0x008fec00000810d4 */
[----:B------:R-:W-:Y:S01]  /*10d130*/  IMAD.MOV.U32 R91, RZ, RZ, R164 ;  /* 0x000000ffff5b7224 */ /* 0x000fe200078e00a4 */
[----:B------:R-:W-:Y:S01]  /*10d140*/  LDS R228, [R3+UR10+0x3c000] ;  /* 0x03c0000a03e47984 */ /* 0x000fe20008000800 */
[----:B------:R-:W-:Y:S01]  /*10d150*/  HMMA.1688.F32.TF32 R96, R8, R152, R224 ;  /* 0x000000980860723c */ /* 0x000fe200000810e0 */
[----:B------:R-:W-:-:S02]  /*10d160*/  IMAD.MOV.U32 R90, RZ, RZ, R165 ;  /* 0x000000ffff5a7224 */ /* 0x000fc400078e00a5 */
        /* <DEDUP_REMOVED lines=10> */
[----:B------:R-:W-:Y:S04]  /*10d210*/  STL.64 [R1], R92 ;  /* 0x0000005c01007387 */ /* 0x000fe80000100a00 */
[----:B------:R2:W-:Y:S02]  /*10d220*/  STL.64 [R1+0x8], R94 ;  /* 0x0000085e01007387 */ /* 0x0005e40000100a00 */
[C---:B--2---:R-:W-:Y:S06]  /*10d230*/  HMMA.1688.F32.TF32 R92, R8.reuse, R120, R40 ;  /* 0x00000078085c723c */ /* 0x044fec0000081028 */
[C---:B------:R-:W-:Y:S01]  /*10d240*/  HMMA.1688.F32.TF32 R40, R8.reuse, R124, R240 ;  /* 0x0000007c0828723c */ /* 0x040fe200000810f0 */
[----:B------:R2:W-:Y:S04]  /*10d250*/  STL.64 [R1+0x7398], R248 ;  /* 0x007398f801007387 */ /* 0x0005e80000100a00 */
[----:B--2---:R-:W2:Y:S04]  /*10d260*/  LDL.LU.64 R248, [R1+0x1700] ;  /* 0x0017000001f87983 */ /* 0x004ea80000300a00 */
[----:B------:R-:W3:Y:S04]  /*10d270*/  LDL.LU.64 R250, [R1+0x1708] ;  /* 0x0017080001fa7983 */ /* 0x000ee80000300a00 */
[----:B------:R-:W-:Y:S04]  /*10d280*/  STL.64 [R1+0x73b0], R246 ;  /* 0x0073b0f601007387 */ /* 0x000fe80000100a00 */
[----:B------:R-:W-:Y:S04]  /*10d290*/  STL.64 [R1+0x73a8], R244 ;  /* 0x0073a8f401007387 */ /* 0x000fe80000100a00 */
[----:B------:R4:W-:Y:S04]  /*10d2a0*/  STL.64 [R1+0x190], R60 ;  /* 0x0001903c01007387 */ /* 0x0009e80000100a00 */
[----:B------:R1:W-:Y:S04]  /*10d2b0*/  STL.64 [R1+0x198], R62 ;  /* 0x0001983e01007387 */ /* 0x0003e80000100a00 */
[----:B----4-:R-:W4:Y:S04]  /*10d2c0*/  LDL.LU R60, [R1+0x7b0] ;  /* 0x0007b000013c7983 */ /* 0x010f280000300800 */
[----:B------:R1:W-:Y:S04]  /*10d2d0*/  STL.64 [R1+0x180], R92 ;  /* 0x0001805c01007387 */ /* 0x0003e80000100a00 */
[----:B------:R1:W-:Y:S04]  /*10d2e0*/  STL.64 [R1+0x188], R94 ;  /* 0x0001885e01007387 */ /* 0x0003e80000100a00 */
[----:B------:R2:W-:Y:S04]  /*10d2f0*/  STL.64 [R1+0x170], R40 ;  /* 0x0001702801007387 */ /* 0x0005e80000100a00 */
[----:B------:R2:W-:Y:S04]  /*10d300*/  STL.64 [R1+0x178], R42 ;  /* 0x0001782a01007387 */ /* 0x0005e80000100a00 */
[----:B------:R-:W4:Y:S04]  /*10d310*/  LDL.LU R61, [R1+0x7b4] ;  /* 0x0007b400013d7983 */ /* 0x000f280000300800 */
[----:B-1----:R-:W4:Y:S04]  /*10d320*/  LDL.LU R62, [R1+0x7b8] ;  /* 0x0007b800013e7983 */ /* 0x002f280000300800 */
        /* <DEDUP_REMOVED lines=119> */
[C---:B------:R-:W-:Y:S11]  /*10daa0*/  HMMA.1688.F32.TF32 R192, R8.reuse, R24, R192 ;  /* 0x0000001808c0723c */ /* 0x040ff600000810c0 */
[----:B------:R-:W-:Y:S04]  /*10dab0*/  STL.64 [R1+0x160], R216 ;  /* 0x000160d801007387 */ /* 0x000fe80000100a00 */
[----:B------:R-:W-:Y:S04]  /*10dac0*/  STL.64 [R1+0x168], R218 ;  /* 0x000168da01007387 */ /* 0x000fe80000100a00 */
[----:B------:R-:W-:Y:S01]  /*10dad0*/  STL.64 [R1+0x150], R212 ;  /* 0x000150d401007387 */ /* 0x000fe20000100a00 */
[C---:B------:R-:W-:Y:S03]  /*10dae0*/  HMMA.1688.F32.TF32 R176, R8.reuse, R136, R176 ;  /* 0x0000008808b0723c */ /* 0x040fe600000810b0 */
        /* <DEDUP_REMOVED lines=10> */
[----:B------:R-:W-:Y:S01]  /*10db90*/  STL.64 [R1+0x118], R198 ;  /* 0x000118c601007387 */ /* 0x000fe20000100a00 */
[C---:B------:R-:W-:Y:S03]  /*10dba0*/  HMMA.1688.F32.TF32 R112, R8.reuse, R72, R112 ;  /* 0x000000480870723c */ /* 0x040fe60000081070 */
[----:B------:R-:W-:Y:S04]  /*10dbb0*/  STL.64 [R1+0x100], R192 ;  /* 0x000100c001007387 */ /* 0x000fe80000100a00 */
[----:B------:R-:W-:Y:S01]  /*10dbc0*/  STL.64 [R1+0x108], R194 ;  /* 0x000108c201007387 */ /* 0x000fe20000100a00 */
[C---:B------:R-:W-:Y:S03]  /*10dbd0*/  HMMA.1688.F32.TF32 R240, R8.reuse, R248, R240 ;  /* 0x000000f808f0723c */ /* 0x040fe600000810f0 */
        /* <DEDUP_REMOVED lines=30> */
[C---:B------:R-:W-:Y:S03]  /*10ddc0*/  HMMA.1688.F32.TF32 R112, R8.reuse, R84, R100 ;  /* 0x000000540870723c */ /* 0x040fe60000081064 */
[----:B------:R-:W4:Y:S03]  /*10ddd0*/  LDL.LU.64 R242, [R1+0x1738] ;  /* 0x0017380001f27983 */ /* 0x000f260000300a00 */
[C---:B------:R-:W-:Y:S06]  /*10dde0*/  HMMA.1688.F32.TF32 R108, R8.reuse, R88, R96 ;  /* 0x00000058086c723c */ /* 0x040fec0000081060 */
[C---:B------:R-:W-:Y:S11]  /*10ddf0*/  HMMA.1688.F32.TF32 R100, R8.reuse, R164, R224 ;  /* 0x000000a40864723c */ /* 0x040ff600000810e0 */
[----:B------:R-:W-:Y:S04]  /*10de00*/  STL.64 [R1+0x450], R112 ;  /* 0x0004507001007387 */ /* 0x000fe80000100a00 */
[----:B------:R-:W-:Y:S04]  /*10de10*/  STL.64 [R1+0x458], R114 ;  /* 0x0004587201007387 */ /* 0x000fe80000100a00 */
[----:B------:R-:W-:Y:S04]  /*10de20*/  STL.64 [R1+0x440], R108 ;  /* 0x0004406c01007387 */ /* 0x000fe80000100a00 */
[----:B------:R-:W-:Y:S04]  /*10de30*/  STL.64 [R1+0x448], R110 ;  /* 0x0004486e01007387 */ /* 0x000fe80000100a00 */
[----:B------:R-:W-:Y:S04]  /*10de40*/  STL.64 [R1+0x430], R100 ;  /* 0x0004306401007387 */ /* 0x000fe80000100a00 */
[----:B------:R-:W-:Y:S01]  /*10de50*/  STL.64 [R1+0x438], R102 ;  /* 0x0004386601007387 */ /* 0x000fe20000100a00 */
[----:B---3--:R-:W-:Y:S06]  /*10de60*/  HMMA.1688.F32.TF32 R96, R8, R240, R92 ;  /* 0x000000f00860723c */ /* 0x008fec000008105c */
[C---:B------:R-:W-:Y:S06]  /*10de70*/  HMMA.1688.F32.TF32 R92, R4.reuse, R152, R60 ;  /* 0x00000098045c723c */ /* 0x040fec000008103c */
[C---:B--2---:R-:W-:Y:S11]  /*10de80*/  HMMA.1688.F32.TF32 R8, R4.reuse, R104, R40 ;  /* 0x000000680408723c */ /* 0x044ff60000081028 */
[----:B------:R-:W-:Y:S04]  /*10de90*/  STL.64 [R1+0x420], R96 ;  /* 0x0004206001007387 */ /* 0x000fe80000100a00 */
[----:B------:R-:W-:Y:S04]  /*10dea0*/  STL.64 [R1+0x428], R98 ;  /* 0x0004286201007387 */ /* 0x000fe80000100a00 */
[----:B------:R-:W2:Y:S04]  /*10deb0*/  LDL.LU R60, [R1+0xac0] ;  /* 0x000ac000013c7983 */ /* 0x000ea80000300800 */
[----:B------:R1:W-:Y:S04]  /*10dec0*/  STL.64 [R1+0x410], R92 ;  /* 0x0004105c01007387 */ /* 0x0003e80000100a00 */
[----:B------:R3:W-:Y:S04]  /*10ded0*/  STL.64 [R1+0x418], R94 ;  /* 0x0004185e01007387 */ /* 0x0007e80000100a00 */
[----:B------:R-:W-:Y:S04]  /*10dee0*/  STL.64 [R1+0x400], R8 ;  /* 0x0004000801007387 */ /* 0x000fe80000100a00 */
        /* <DEDUP_REMOVED lines=96> */
[C---:B----4-:R-:W-:Y:S02]  /*10e4f0*/  HMMA.1688.F32.TF32 R8, R4.reuse, R132, R96 ;  /* 0x000000840408723c */ /* 0x050fe40000081060 */
[----:B------:R-:W-:Y:S04]  /*10e500*/  LDS R96, [R3+UR10+0x38680] ;  /* 0x0386800a03607984 */ /* 0x000fe80008000800 */
[----:B------:R-:W-:Y:S01]  /*10e510*/  LDS R98, [R3+UR10+0x3a680] ;  /* 0x03a6800a03627984 */ /* 0x000fe20008000800 */
[C---:B---3--:R-:W-:Y:S03]  /*10e520*/  HMMA.1688.F32.TF32 R196, R4.reuse, R124, R196 ;  /* 0x0000007c04c4723c */ /* 0x048fe600000810c4 */
[----:B------:R-:W-:Y:S03]  /*10e530*/  LDS R97, [R235+UR10+0x38680] ;  /* 0x0386800aeb617984 */ /* 0x000fe60008000800 */
[C---:B------:R-:W-:Y:S01]  /*10e540*/  HMMA.1688.F32.TF32 R176, R4.reuse, R16, R176 ;  /* 0x0000001004b0723c */ /* 0x040fe200000810b0 */
[----:B------:R-:W1:Y:S05]  /*10e550*/  LDS R99, [R235+UR10+0x3a680] ;  /* 0x03a6800aeb637984 */ /* 0x000e6a0008000800 */
[----:B--2---:R-:W-:-:S15]  /*10e560*/  HMMA.1688.F32.TF32 R208, R4, R140, R208 ;  /* 0x0000008c04d0723c */ /* 0x004fde00000810d0 */
[----:B------:R-:W-:-:S08]  /*10e570*/  NOP ;  /* 0x0000000000007918 */ /* 0x000fd00000000000 */
        /* <DEDUP_REMOVED lines=11> */
[----:B------:R-:W-:Y:S01]  /*10e630*/  STL.64 [R1+0x3c8], R202 ;  /* 0x0003c8ca01007387 */ /* 0x000fe20000100a00 */
[----:B------:R-:W-:-:S15]  /*10e640*/  HMMA.1688.F32.TF32 R188, R4, R220, R188 ;  /* 0x000000dc04bc723c */ /* 0x000fde00000810bc */
[----:B------:R-:W-:-:S01]  /*10e650*/  NOP ;  /* 0x0000000000007918 */ /* 0x000fc20000000000 */
[----:B------:R-:W-:Y:S01]  /*10e660*/  STL.64 [R1+0x370], R8 ;  /* 0x0003700801007387 */ /* 0x000fe20000100a00 */
[----:B------:R-:W-:-:S03]  /*10e670*/  IMAD.MOV.U32 R2, RZ, RZ, R11 ;  /* 0x000000ffff027224 */ /* 0x000fc600078e000b */
[----:B------:R-:W-:Y:S04]  /*10e680*/  STL.64 [R1+0x3b0], R196 ;  /* 0x0003b0c401007387 */ /* 0x000fe80000100a00 */
[----:B------:R-:W-:Y:S04]  /*10e690*/  STL.64 [R1+0x3b8], R198 ;  /* 0x0003b8c601007387 */ /* 0x000fe80000100a00 */
[----:B------:R2:W-:Y:S02]  /*10e6a0*/  STL [R1+0x378], R10 ;  /* 0x0003780a01007387 */ /* 0x0005e40000100800 */
[C---:B--2---:R-:W-:Y:S02]  /*10e6b0*/  HMMA.1688.F32.TF32 R8, R4.reuse, R80, R184 ;  /* 0x000000500408723c */ /* 0x044fe400000810b8 */
[----:B------:R-:W-:Y:S04]  /*10e6c0*/  STL [R1+0x7380], R2 ;  /* 0x0073800201007387 */ /* 0x000fe80000100800 */
[----:B------:R-:W-:Y:S01]  /*10e6d0*/  STL.64 [R1+0x360], R188 ;  /* 0x000360bc01007387 */ /* 0x000fe20000100a00 */
[----:B------:R-:W-:Y:S03]  /*10e6e0*/  HMMA.1688.F32.TF32 R180, R4, R12, R180 ;  /* 0x0000000c04b4723c */ /* 0x000fe600000810b4 */
[----:B------:R-:W-:-:S13]  /*10e6f0*/  STL.64 [R1+0x368], R190 ;  /* 0x000368be01007387 */ /* 0x000fda0000100a00 */
        /* <DEDUP_REMOVED lines=117> */
[----:B------:R-:W3:Y:S01]  /*10ee50*/  LDL.LU R63, [R1+0xd0c] ;  /* 0x000d0c00013f7983 */ /* 0x000ee20000300800 */
[----:B----4-:R-:W-:Y:S03]  /*10ee60*/  HMMA.1688.F32.TF32 R8, R4, R248, R224 ;  /* 0x000000f80408723c */ /* 0x010fe600000810e0 */
[----:B------:R-:W-:Y:S04]  /*10ee70*/  LDS R224, [R3+UR10+0x38700] ;  /* 0x0387000a03e07984 */ /* 0x000fe80008000800 */
[----:B------:R-:W-:Y:S01]  /*10ee80*/  LDS R226, [R3+UR10+0x3a700] ;  /* 0x03a7000a03e27984 */ /* 0x000fe20008000800 */
[C---:B------:R-:W-:Y:S03]  /*10ee90*/  HMMA.1688.F32.TF32 R148, R96.reuse, R104, R148 ;  /* 0x000000686094723c */ /* 0x040fe60000081094 */
[----:B------:R-:W-:Y:S03]  /*10eea0*/  LDS R225, [R235+UR10+0x38700] ;  /* 0x0387000aebe17984 */ /* 0x000fe60008000800 */
[----:B------:R-:W-:Y:S01]  /*10eeb0*/  HMMA.1688.F32.TF32 R116, R96, R116, R128 ;  /* 0x000000746074723c */ /* 0x000fe20000081080 */
[----:B------:R-:W1:Y:S05]  /*10eec0*/  LDS R227, [R235+UR10+0x3a700] ;  /* 0x03a7000aebe37984 */ /* 0x000e6a0008000800 */
[----:B------:R-:W-:-:S15]  /*10eed0*/  HMMA.1688.F32.TF32 R180, R4, R76, R180 ;  /* 0x0000004c04b4723c */ /* 0x000fde00000810b4 */
[----:B------:R-:W-:-:S08]  /*10eee0*/  NOP ;  /* 0x0000000000007918 */ /* 0x000fd00000000000 */
[----:B------:R-:W-:Y:S04]  /*10eef0*/  STL.64 [R1+0x240], R180 ;  /* 0x000240b401007387 */ /* 0x000fe80000100a00 */
[----:B------:R-:W-:Y:S04]  /*10ef00*/  STL.64 [R1+0x248], R182 ;  /* 0x000248b601007387 */ /* 0x000fe80000100a00 */
[----:B------:R-:W-:Y:S04]  /*10ef10*/  STL.64 [R1+0x230], R8 ;  /* 0x0002300801007387 */ /* 0x000fe80000100a00 */
[----:B------:R4:W-:Y:S02]  /*10ef20*/  STL.64 [R1+0x238], R10 ;  /* 0x0002380a01007387 */ /* 0x0009e40000100a00 */
[C---:B----4-:R-:W-:Y:S06]  /*10ef30*/  HMMA.1688.F32.TF32 R8, R4.reuse, R84, R176 ;  /* 0x000000540408723c */ /* 0x050fec00000810b0 */
[----:B------:R-:W-:-:S15]  /*10ef40*/  HMMA.1688.F32.TF32 R172, R4, R88, R172 ;  /* 0x0000005804ac723c */ /* 0x000fde00000810ac */
[----:B------:R-:W-:-:S02]  /*10ef50*/  NOP ;  /* 0x0000000000007918 */ /* 0x000fc40000000000 */
        /* <DEDUP_REMOVED lines=8> */
[----:B----4-:R-:W-:Y:S06]  /*10efe0*/  HMMA.1688.F32.TF32 R8, R4, R240, R160 ;  /* 0x000000f00408723c */ /* 0x010fec00000810a0 */
[----:B------:R-:W-:-:S15]  /*10eff0*/  HMMA.1688.F32.TF32 R4, R96, R152, R156 ;  /* 0x000000986004723c */ /* 0x000fde000008109c */
[----:B------:R-:W-:-:S02]  /*10f000*/  NOP ;  /* 0x0000000000007918 */ /* 0x000fc40000000000 */
[----:B------:R-:W-:Y:S04]  /*10f010*/  STL.64 [R1+0x1f0], R8 ;  /* 0x0001f00801007387 */ /* 0x000fe80000100a00 */
[----:B------:R4:W-:Y:S04]  /*10f020*/  STL.64 [R1+0x1f8], R10 ;  /* 0x0001f80a01007387 */ /* 0x0009e80000100a00 */
[----:B------:R-:W-:Y:S04]  /*10f030*/  STL.64 [R1+0x1e0], R4 ;  /* 0x0001e00401007387 */ /* 0x000fe80000100a00 */
[----:B------:R1:W-:Y:S01]  /*10f040*/  STL.64 [R1+0x1e8], R6 ;  /* 0x0001e80601007387 */ /* 0x0003e20000100a00 */
[C---:B----4-:R-:W-:Y:S06]  /*10f050*/  HMMA.1688.F32.TF32 R8, R96.reuse, R140, R144 ;  /* 0x0000008c6008723c */ /* 0x050fec0000081090 */
[----:B-1----:R-:W-:Y:S01]  /*10f060*/  HMMA.1688.F32.TF32 R4, R96, R132, R136 ;  /* 0x000000846004723c */ /* 0x002fe20000081088 */
[----:B------:R-:W-:Y:S04]  /*10f070*/  STL.64 [R1+0x1d0], R148 ;  /* 0x0001d09401007387 */ /* 0x000fe80000100a00 */
[----:B------:R-:W-:-:S12]  /*10f080*/  STL.64 [R1+0x1d8], R150 ;  /* 0x0001d89601007387 */ /* 0x000fd80000100a00 */
[----:B------:R-:W-:Y:S04]  /*10f090*/  STL.64 [R1+0x1c0], R8 ;  /* 0x0001c00801007387 */ /* 0x000fe80000100a00 */
[----:B------:R1:W-:Y:S04]  /*10f0a0*/  STL.64 [R1+0x1c8], R10 ;  /* 0x0001c80a01007387 */ /* 0x0003e80000100a00 */
[----:B------:R-:W-:Y:S04]  /*10f0b0*/  STL.64 [R1+0x1b0], R4 ;  /* 0x0001b00401007387 */ /* 0x000fe80000100a00 */
[----:B------:R4:W-:Y:S01]  /*10f0c0*/  STL.64 [R1+0x1b8], R6 ;  /* 0x0001b80601007387 */ /* 0x0009e20000100a00 */
[C---:B-1----:R-:W-:Y:S06]  /*10f0d0*/  HMMA.1688.F32.TF32 R8, R96.reuse, R120, R112 ;  /* 0x000000786008723c */ /* 0x042fec0000081070 */
[C---:B----4-:R-:W-:Y:S01]  /*10f0e0*/  HMMA.1688.F32.TF32 R4, R96.reuse, R124, R40 ;  /* 0x0000007c6004723c */ /* 0x050fe20000081028 */
[----:B------:R-:W-:Y:S04]  /*10f0f0*/  STL.64 [R1+0x3a0], R116 ;  /* 0x0003a07401007387 */ /* 0x000fe80000100a00 */
[----:B------:R-:W-:Y:S04]  /*10f100*/  STL.64 [R1+0x3a8], R118 ;  /* 0x0003a87601007387 */ /* 0x000fe80000100a00 */
[----:B------:R-:W4:Y:S08]  /*10f110*/  LDL.LU R40, [R1+0xd20] ;  /* 0x000d200001287983 */ /* 0x000f300000300800 */
[----:B------:R-:W-:Y:S04]  /*10f120*/  STL.64 [R1+0x390], R8 ;  /* 0x0003900801007387 */ /* 0x000fe80000100a00 */
[----:B------:R1:W-:Y:S04]  /*10f130*/  STL.64 [R1+0x398], R10 ;  /* 0x0003980a01007387 */ /* 0x0003e80000100a00 */
[----:B------:R-:W-:Y:S04]  /*10f140*/  STL.64 [R1+0x380], R4 ;  /* 0x0003800401007387 */ /* 0x000fe80000100a00 */
[----:B------:R2:W-:Y:S01]  /*10f150*/  STL.64 [R1+0x388], R6 ;  /* 0x0003880601007387 */ /* 0x0005e20000100a00 */
[C---:B-1----:R-:W-:Y:S03]  /*10f160*/  HMMA.1688.F32.TF32 R8, R96.reuse, R236, R108 ;  /* 0x000000ec6008723c */ /* 0x042fe6000008106c */
[----:B------:R-:W4:Y:S04]  /*10f170*/  LDL.LU R41, [R1+0xd24] ;  /* 0x000d240001297983 */ /* 0x000f280000300800 */
[----:B------:R-:W4:Y:S01]  /*10f180*/  LDL.LU R42, [R1+0xd28] ;  /* 0x000d2800012a7983 */ /* 0x000f220000300800 */
[----:B--2---:R-:W-:Y:S03]  /*10f190*/  HMMA.1688.F32.TF32 R4, R96, R220, R100 ;  /* 0x000000dc6004723c */ /* 0x004fe60000081064 */
[----:B------:R-:W4:-:S15]  /*10f1a0*/  LDL.LU R43, [R1+0xd2c] ;  /* 0x000d2c00012b7983 */ /* 0x000f1e0000300800 */
[----:B------:R-:W-:-:S05]  /*10f1b0*/  NOP ;  /* 0x0000000000007918 */ /* 0x000fca0000000000 */
[----:B------:R-:W-:Y:S04]  /*10f1c0*/  STL.64 [R1+0x71a0], R6 ;  /* 0x0071a00601007387 */ /* 0x000fe80000100a00 */
[----:B------:R-:W-:Y:S04]  /*10f1d0*/  STL.64 [R1+0x1a0], R8 ;  /* 0x0001a00801007387 */ /* 0x000fe80000100a00 */
[----:B------:R1:W-:Y:S02]  /*10f1e0*/  STL.64 [R1+0x1a8], R10 ;  /* 0x0001a80a01007387 */ /* 0x0003e40000100a00 */
[----:B-1----:R-:W-:Y:S02]  /*10f1f0*/  HMMA.1688.F32.TF32 R8, R96, R80, R92 ;  /* 0x000000506008723c */ /* 0x002fe4000008105c */
[----:B------:R-:W-:-:S15]  /*10f200*/  STL.64 [R1+0x7198], R4 ;  /* 0x0071980401007387 */ /* 0x000fde0000100a00 */
[----:B------:R-:W-:-:S06]  /*10f210*/  NOP ;  /* 0x0000000000007918 */ /* 0x000fcc0000000000 */
        /* <DEDUP_REMOVED lines=25> */
[----:B------:R-:W-:Y:S01]  /*10f3b0*/  STL.64 [R1+0x71a8], R12 ;  /* 0x0071a80c01007387 */ /* 0x000fe20000100a00 */
[C---:B----4-:R-:W-:Y:S03]  /*10f3c0*/  HMMA.1688.F32.TF32 R16, R96.reuse, R16, R40 ;  /* 0x000000106010723c */ /* 0x050fe60000081028 */
        /* <DEDUP_REMOVED lines=12> */
[----:B------:R1:W-:Y:S04]  /*10f490*/  STL.64 [R1+0x71c0], R18 ;  /* 0x0071c01201007387 */ /* 0x0003e80000100a00 */
[----:B------:R1:W-:Y:S04]  /*10f4a0*/  STL.64 [R1+0x71b8], R16 ;  /* 0x0071b81001007387 */ /* 0x0003e80000100a00 */
[----:B-1----:R-:W4:Y:S04]  /*10f4b0*/  LDL.64 R18, [R1+0x1668] ;  /* 0x0016680001127983 */ /* 0x002f280000100a00 */
[----:B------:R-:W4:Y:S01]  /*10f4c0*/  LDL.64 R16, [R1+0x1660] ;  /* 0x0016600001107983 */ /* 0x000f220000100a00 */
        /* <DEDUP_REMOVED lines=19> */
[----:B------:R-:W2:Y:S04]  /*10f600*/  LDL.LU R80, [R1+0xe60] ;  /* 0x000e600001507983 */ /* 0x000ea80000300800 */
[----:B------:R-:W2:Y:S04]  /*10f610*/  LDL.LU R81, [R1+0xe64] ;  /* 0x000e640001517983 */ /* 0x000ea80000300800 */
[----:B------:R-:W2:Y:S04]  /*10f620*/  LDL.LU R82, [R1+0xe68] ;  /* 0x000e680001527983 */ /* 0x000ea80000300800 */
[----:B------:R-:W2:Y:S01]  /*10f630*/  LDL.LU R83, [R1+0xe6c] ;  /* 0x000e6c0001537983 */ /* 0x000ea20000300800 */
[C---:B---3--:R-:W-:Y:S06]  /*10f640*/  HMMA.1688.F32.TF32 R44, R96.reuse, R44, R220 ;  /* 0x0000002c602c723c */ /* 0x048fec00000810dc */
[C---:B----4-:R-:W-:Y:S06]  /*10f650*/  HMMA.1688.F32.TF32 R40, R96.reuse, R16, R40 ;  /* 0x000000106028723c */ /* 0x050fec0000081028 */
[----:B------:R-:W-:-:S15]  /*10f660*/  HMMA.1688.F32.TF32 R48, R96, R48, R60 ;  /* 0x000000306030723c */ /* 0x000fde000008103c */
[----:B------:R-:W-:-:S02]  /*10f670*/  NOP ;  /* 0x0000000000007918 */ /* 0x000fc40000000000 */
        /* <DEDUP_REMOVED lines=21> */
[----:B------:R-:W-:Y:S04]  /*10f7d0*/  STL.64 [R1+0x7130], R50 ;  /* 0x0071303201007387 */ /* 0x000fe80000100a00 */
[----:B------:R-:W-:Y:S04]  /*10f7e0*/  STL.64 [R1+0x7128], R48 ;  /* 0x0071283001007387 */ /* 0x000fe80000100a00 */
[----:B------:R-:W2:Y:S04]  /*10f7f0*/  LDL.LU R220, [R1+0xf00] ;  /* 0x000f000001dc7983 */ /* 0x000ea80000300800 */
[----:B------:R-:W2:Y:S04]  /*10f800*/  LDL.LU R221, [R1+0xf04] ;  /* 0x000f040001dd7983 */ /* 0x000ea80000300800 */
[----:B------:R-:W2:Y:S04]  /*10f810*/  LDL.LU R222, [R1+0xf08] ;  /* 0x000f080001de7983 */ /* 0x000ea80000300800 */
[----:B------:R-:W2:Y:S01]  /*10f820*/  LDL.LU R223, [R1+0xf0c] ;  /* 0x000f0c0001df7983 */ /* 0x000ea20000300800 */
[C---:B------:R-:W-:Y:S03]  /*10f830*/  HMMA.1688.F32.TF32 R56, R96.reuse, R56, R80 ;  /* 0x000000386038723c */ /* 0x040fe60000081050 */
        /* <DEDUP_REMOVED lines=14> */
[C---:B------:R-:W-:Y:S11]  /*10f920*/  HMMA.1688.F32.TF32 R68, R96.reuse, R68, R108 ;  /* 0x000000446044723c */ /* 0x040ff6000008106c */
[----:B------:R-:W-:Y:S01]  /*10f930*/  STL.64 [R1+0x7110], R62 ;  /* 0x0071103e01007387 */ /* 0x000fe20000100a00 */
[C---:B------:R-:W-:Y:S03]  /*10f940*/  HMMA.1688.F32.TF32 R72, R96.reuse, R72, R100 ;  /* 0x000000486048723c */ /* 0x040fe60000081064 */
[----:B------:R-:W-:Y:S04]  /*10f950*/  STL.64 [R1+0x7108], R60 ;  /* 0x0071083c01007387 */ /* 0x000fe80000100a00 */
[----:B------:R-:W3:Y:S04]  /*10f960*/  LDL.64 R12, [R1+0x13b0] ;  /* 0x0013b000010c7983 */ /* 0x000ee80000100a00 */
[----:B------:R-:W4:Y:S04]  /*10f970*/  LDL.64 R14, [R1+0x13b8] ;  /* 0x0013b800010e7983 */ /* 0x000f280000100a00 */
[----:B------:R-:W-:Y:S04]  /*10f980*/  STL.64 [R1+0x7200], R66 ;  /* 0x0072004201007387 */ /* 0x000fe80000100a00 */
[----:B------:R1:W-:Y:S04]  /*10f990*/  STL.64 [R1+0x71f8], R64 ;  /* 0x0071f84001007387 */ /* 0x0003e80000100a00 */
[----:B------:R-:W-:Y:S04]  /*10f9a0*/  STL.64 [R1+0x70f0], R70 ;  /* 0x0070f04601007387 */ /* 0x000fe80000100a00 */
[----:B------:R-:W-:Y:S04]  /*10f9b0*/  STL.64 [R1+0x70e8], R68 ;  /* 0x0070e84401007387 */ /* 0x000fe80000100a00 */
[----:B-1----:R-:W4:Y:S04]  /*10f9c0*/  LDL.LU.64 R64, [R1+0x1390] ;  /* 0x0013900001407983 */ /* 0x002f280000300a00 */
[----:B------:R-:W4:Y:S04]  /*10f9d0*/  LDL.64 R66, [R1+0x1398] ;  /* 0x0013980001427983 */ /* 0x000f280000100a00 */
[----:B------:R-:W4:Y:S04]  /*10f9e0*/  LDL.64 R52, [R1+0x1380] ;  /* 0x0013800001347983 */ /* 0x000f280000100a00 */
[----:B------:R-:W4:Y:S04]  /*10f9f0*/  LDL.64 R54, [R1+0x1388] ;  /* 0x0013880001367983 */ /* 0x000f280000100a00 */
[----:B------:R-:W-:Y:S04]  /*10fa00*/  STL.64 [R1+0x7100], R74 ;  /* 0x0071004a01007387 */ /* 0x000fe80000100a00 */
[----:B------:R-:W-:Y:S04]  /*10fa10*/  STL.64 [R1+0x70f8], R72 ;  /* 0x0070f84801007387 */ /* 0x000fe80000100a00 */
[----:B------:R-:W3:Y:S04]  /*10fa20*/  LDL.LU R108, [R1+0xf60] ;  /* 0x000f6000016c7983 */ /* 0x000ee80000300800 */
[----:B------:R-:W3:Y:S04]  /*10fa30*/  LDL.LU R109, [R1+0xf64] ;  /* 0x000f6400016d7983 */ /* 0x000ee80000300800 */
[----:B------:R-:W3:Y:S04]  /*10fa40*/  LDL.LU R110, [R1+0xf68] ;  /* 0x000f6800016e7983 */ /* 0x000ee80000300800 */
[----:B------:R-:W3:Y:S01]  /*10fa50*/  LDL.LU R111, [R1+0xf6c] ;  /* 0x000f6c00016f7983 */ /* 0x000ee20000300800 */
[C---:B--2---:R-:W-:Y:S06]  /*10fa60*/  HMMA.1688.F32.TF32 R76, R96.reuse, R76, R220 ;  /* 0x0000004c604c723c */ /* 0x044fec00000810dc */
[C---:B------:R-:W-:Y:S06]  /*10fa70*/  HMMA.1688.F32.TF32 R80, R96.reuse, R248, R80 ;  /* 0x000000f86050723c */ /* 0x040fec0000081050 */
[----:B------:R-:W-:Y:S11]  /*10fa80*/  HMMA.1688.F32.TF32 R84, R96, R84, R92 ;  /* 0x000000546054723c */ /* 0x000ff6000008105c */
[----:B------:R-:W-:Y:S04]  /*10fa90*/  STL.64 [R1+0x70e0], R78 ;  /* 0x0070e04e01007387 */ /* 0x000fe80000100a00 */
[----:B------:R-:W-:Y:S04]  /*10faa0*/  STL.64 [R1+0x70d8], R76 ;  /* 0x0070d84c01007387 */ /* 0x000fe80000100a00 */
[----:B------:R-:W2:Y:S04]  /*10fab0*/  LDL.64 R40, [R1+0x1370] ;  /* 0x0013700001287983 */ /* 0x000ea80000100a00 */
[----:B------:R-:W2:Y:S04]  /*10fac0*/  LDL.64 R42, [R1+0x1378] ;  /* 0x00137800012a7983 */ /* 0x000ea80000100a00 */
        /* <DEDUP_REMOVED lines=20> */
[----:B------:R1:W-:Y:S02]  /*10fc10*/  STL [R1+0x70a8], R86 ;  /* 0x0070a85601007387 */ /* 0x0003e40000100800 */
[----:B-1----:R-:W-:-:S02]  /*10fc20*/  MOV R84, R91 ;  /* 0x0000005b00547202 */ /* 0x002fc40000000f00 */
[----:B------:R1:W-:Y:S01]  /*10fc30*/  STL [R1+0x70a4], R87 ;  /* 0x0070a45701007387 */ /* 0x0003e20000100800 */
[----:B------:R-:W-:-:S03]  /*10fc40*/  IMAD.MOV.U32 R85, RZ, RZ, R90 ;  /* 0x000000ffff557224 */ /* 0x000fc600078e005a */
[----:B------:R-:W2:Y:S04]  /*10fc50*/  LDL R86, [R1+0x1748] ;  /* 0x0017480001567983 */ /* 0x000ea80000100800 */
[----:B-1----:R-:W2:Y:S01]  /*10fc60*/  LDL R87, [R1+0x174c] ;  /* 0x00174c0001577983 */ /* 0x002ea20000100800 */
[C---:B---3--:R-:W-:Y:S03]  /*10fc70*/  HMMA.1688.F32.TF32 R88, R96.reuse, R88, R108 ;  /* 0x000000586058723c */ /* 0x048fe6000008106c */
        /* <DEDUP_REMOVED lines=9> */
[----:B------:R-:W-:Y:S01]  /*10fd10*/  STL [R1+0x70a0], R91 ;  /* 0x0070a05b01007387 */ /* 0x000fe20000100800 */
[C---:B----4-:R-:W-:Y:S06]  /*10fd20*/  HMMA.1688.F32.TF32 R92, R96.reuse, R84, R92 ;  /* 0x00000054605c723c */ /* 0x050fec000008105c */
[----:B--2---:R-:W-:Y:S01]  /*10fd30*/  HMMA.1688.F32.TF32 R96, R96, R240, R100 ;  /* 0x000000f06060723c */ /* 0x004fe20000081064 */
[----:B------:R-:W-:-:S15]  /*10fd40*/  STL.64 [R1+0x7208], R88 ;  /* 0x0072085801007387 */ /* 0x000fde0000100a00 */
[----:B------:R-:W-:-:S01]  /*10fd50*/  NOP ;  /* 0x0000000000007918 */ /* 0x000fc20000000000 */
[----:B------:R-:W-:Y:S04]  /*10fd60*/  STL [R1+0x709c], R95 ;  /* 0x00709c5f01007387 */ /* 0x000fe80000100800 */
[----:B------:R-:W-:Y:S04]  /*10fd70*/  STL [R1+0x7218], R94 ;  /* 0x0072185e01007387 */ /* 0x000fe80000100800 */
[----:B------:R-:W-:Y:S01]  /*10fd80*/  STL.64 [R1+0x7210], R92 ;  /* 0x0072105c01007387 */ /* 0x000fe20000100a00 */
[C---:B------:R-:W-:Y:S03]  /*10fd90*/  HMMA.1688.F32.TF32 R100, R224.reuse, R12, R220 ;  /* 0x0000000ce064723c */ /* 0x040fe600000810dc */
[----:B------:R-:W-:Y:S04]  /*10fda0*/  STL [R1+0x7098], R99 ;  /* 0x0070986301007387 */ /* 0x000fe80000100800 */
[----:B------:R-:W-:Y:S04]  /*10fdb0*/  STL [R1+0x7228], R98 ;  /* 0x0072286201007387 */ /* 0x000fe80000100800 */
[----:B------:R-:W-:Y:S04]  /*10fdc0*/  STL.64 [R1+0x7220], R96 ;  /* 0x0072206001007387 */ /* 0x000fe80000100a00 */
[----:B------:R-:W2:Y:S04]  /*10fdd0*/  LDL.LU R220, [R1+0x1040] ;  /* 0x0010400001dc7983 */ /* 0x000ea80000300800 */
[----:B------:R-:W2:Y:S04]  /*10fde0*/  LDL.LU R221, [R1+0x1044] ;  /* 0x0010440001dd7983 */ /* 0x000ea80000300800 */
[----:B------:R-:W2:Y:S04]  /*10fdf0*/  LDL.LU R222, [R1+0x1048] ;  /* 0x0010480001de7983 */ /* 0x000ea80000300800 */
[----:B------:R-:W2:Y:S01]  /*10fe00*/  LDL.LU R223, [R1+0x104c] ;  /* 0x00104c0001df7983 */ /* 0x000ea20000300800 */
[C---:B------:R-:W-:Y:S03]  /*10fe10*/  HMMA.1688.F32.TF32 R104, R224.reuse, R104, R116 ;  /* 0x00000068e068723c */ /* 0x040fe60000081074 */
[----:B------:R-:W-:Y:S04]  /*10fe20*/  STL.64 [R1+0x7430], R14 ;  /* 0x0074300e01007387 */ /* 0x000fe80000100a00 */
[----:B------:R-:W-:Y:S04]  /*10fe30*/  STL [R1+0x7094], R102 ;  /* 0x0070946601007387 */ /* 0x000fe80000100800 */
[----:B------:R-:W-:Y:S04]  /*10fe40*/  STL [R1+0x7090], R103 ;  /* 0x0070906701007387 */ /* 0x000fe80000100800 */
[----:B------:R-:W4:Y:S04]  /*10fe50*/  LDL.LU R132, [R1+0x1060] ;  /* 0x0010600001847983 */ /* 0x000f280000300800 */
[----:B------:R-:W4:Y:S04]  /*10fe60*/  LDL.LU R133, [R1+0x1064] ;  /* 0x0010640001857983 */ /* 0x000f280000300800 */
[----:B------:R-:W-:Y:S04]  /*10fe70*/  STL.64 [R1+0x70c0], R106 ;  /* 0x0070c06a01007387 */ /* 0x000fe80000100a00 */
[----:B------:R-:W-:Y:S04]  /*10fe80*/  STL.64 [R1+0x70b8], R104 ;  /* 0x0070b86801007387 */ /* 0x000fe80000100a00 */
[----:B------:R-:W-:Y:S01]  /*10fe90*/  STL.64 [R1+0x7420], R66 ;  /* 0x0074204201007387 */ /* 0x000fe20000100a00 */
        /* <DEDUP_REMOVED lines=8> */
[----:B------:R-:W-:Y:S03]  /*10ff20*/  HMMA.1688.F32.TF32 R112, R224, R52, R112 ;  /* 0x00000034e070723c */ /* 0x000fe60000081070 */
[----:B------:R-:W-:-:S15]  /*10ff30*/  STL.64 [R1+0x7428], R54 ;  /* 0x0074283601007387 */ /* 0x000fde0000100a00 */
[----:B------:R-:W-:-:S05]  /*10ff40*/  NOP ;  /* 0x0000000000007918 */ /* 0x000fca0000000000 */
[----:B------:R-:W-:Y:S04]  /*10ff50*/  STL.64 [R1+0x7248], R114 ;  /* 0x0072487201007387 */ /* 0x000fe80000100a00 */
[----:B------:R1:W-:Y:S04]  /*10ff60*/  STL.64 [R1+0x7240], R112 ;  /* 0x0072407001007387 */ /* 0x0003e80000100a00 */
[----:B------:R-:W3:Y:S04]  /*10ff70*/  LDL.64 R8, [R1+0x13d0] ;  /* 0x0013d00001087983 */ /* 0x000ee80000100a00 */
[----:B------:R-:W3:Y:S01]  /*10ff80*/  LDL.64 R10, [R1+0x13d8] ;  /* 0x0013d800010a7983 */ /* 0x000ee20000100a00 */
[----:B--2---:R-:W-:Y:S03]  /*10ff90*/  HMMA.1688.F32.TF32 R116, R224, R40, R220 ;  /* 0x00000028e074723c */ /* 0x004fe600000810dc */
[----:B------:R-:W2:Y:S04]  /*10ffa0*/  LDL.LU R220, [R1+0x10a0] ;  /* 0x0010a00001dc7983 */ /* 0x000ea80000300800 */
[----:B------:R-:W2:Y:S04]  /*10ffb0*/  LDL.LU R221, [R1+0x10a4] ;  /* 0x0010a40001dd7983 */ /* 0x000ea80000300800 */
[----:B------:R-:W2:Y:S04]  /*10ffc0*/  LDL.LU R222, [R1+0x10a8] ;  /* 0x0010a80001de7983 */ /* 0x000ea80000300800 */
[----:B------:R-:W2:Y:S01]  /*10ffd0*/  LDL.LU R223, [R1+0x10ac] ;  /* 0x0010ac0001df7983 */ /* 0x000ea20000300800 */
[----:B------:R-:W-:-:S02]  /*10ffe0*/  IMAD.MOV.U32 R134, RZ, RZ, R252 ;  /* 0x000000ffff867224 */ /* 0x000fc400078e00fc */
[----:B------:R-:W-:-:S07]  /*10fff0*/  IMAD.MOV.U32 R135, RZ, RZ, R0 ;  /* 0x000000ffff877224 */ /* 0x000fce00078e0000 */
[C---:B----4-:R-:W-:Y:S01]  /*110000*/  HMMA.1688.F32.TF32 R120, R224.reuse, R120, R132 ;  /* 0x00000078e078723c */ /* 0x050fe20000081084 */
[----:B------:R-:W-:Y:S04]  /*110010*/  STL.64 [R1+0x7258], R118 ;  /* 0x0072587601007387 */ /* 0x000fe80000100a00 */
[----:B------:R-:W-:Y:S04]  /*110020*/  STL.64 [R1+0x7250], R116 ;  /* 0x0072507401007387 */ /* 0x000fe80000100a00 */
[----:B------:R-:W4:Y:S04]  /*110030*/  LDL.64 R20, [R1+0x13e0] ;  /* 0x0013e00001147983 */ /* 0x000f280000100a00 */
[----:B------:R-:W4:Y:S04]  /*110040*/  LDL.64 R22, [R1+0x13e8] ;  /* 0x0013e80001167983 */ /* 0x000f280000100a00 */
[----:B------:R-:W4:Y:S04]  /*110050*/  LDL.64 R32, [R1+0x13f0] ;  /* 0x0013f00001207983 */ /* 0x000f280000100a00 */
[----:B------:R-:W4:Y:S04]  /*110060*/  LDL.64 R34, [R1+0x13f8] ;  /* 0x0013f80001227983 */ /* 0x000f280000100a00 */
[----:B------:R-:W4:Y:S04]  /*110070*/  LDL.64 R24, [R1+0x1400] ;  /* 0x0014000001187983 */ /* 0x000f280000100a00 */
[----:B------:R-:W4:Y:S04]  /*110080*/  LDL.64 R26, [R1+0x1408] ;  /* 0x00140800011a7983 */ /* 0x000f280000100a00 */
[----:B------:R-:W-:Y:S04]  /*110090*/  STL.64 [R1+0x7268], R122 ;  /* 0x0072687a01007387 */ /* 0x000fe80000100a00 */
[----:B------:R4:W-:Y:S04]  /*1100a0*/  STL.64 [R1+0x7260], R120 ;  /* 0x0072607801007387 */ /* 0x0009e80000100a00 */
[----:B------:R-:W4:Y:S04]  /*1100b0*/  LDL.64 R28, [R1+0x1610] ;  /* 0x00161000011c7983 */ /* 0x000f280000100a00 */
[----:B------:R-:W4:Y:S04]  /*1100c0*/  LDL.64 R30, [R1+0x1618] ;  /* 0x00161800011e7983 */ /* 0x000f280000100a00 */
[----:B------:R-:W4:Y:S04]  /*1100d0*/  LDL.64 R36, [R1+0x1620] ;  /* 0x0016200001247983 */ /* 0x000f280000100a00 */
[----:B------:R-:W4:Y:S04]  /*1100e0*/  LDL.64 R38, [R1+0x1628] ;  /* 0x0016280001267983 */ /* 0x000f280000100a00 */
[----:B------:R-:W4:Y:S04]  /*1100f0*/  LDL.64 R48, [R1+0x1630] ;  /* 0x0016300001307983 */ /* 0x000f280000100a00 */
[----:B------:R-:W4:Y:S04]  /*110100*/  LDL.64 R50, [R1+0x1638] ;  /* 0x0016380001327983 */ /* 0x000f280000100a00 */
        /* <DEDUP_REMOVED lines=12> */
[----:B------:R-:W4:Y:S04]  /*1101d0*/  LDL.LU.64 R76, [R1+0x16c0] ;  /* 0x0016c000014c7983 */ /* 0x000f280000300a00 */
[----:B------:R-:W4:Y:S01]  /*1101e0*/  LDL.LU.64 R78, [R1+0x16c8] ;  /* 0x0016c800014e7983 */ /* 0x000f220000300a00 */
[----:B---3--:R-:W-:-:S15]  /*1101f0*/  HMMA.1688.F32.TF32 R124, R224, R124, R128 ;  /* 0x0000007ce07c723c */ /* 0x008fde0000081080 */
[----:B------:R-:W-:-:S08]  /*110200*/  NOP ;  /* 0x0000000000007918 */ /* 0x000fd00000000000 */
[----:B------:R3:W-:Y:S04]  /*110210*/  STL.64 [R1+0x7088], R126 ;  /* 0x0070887e01007387 */ /* 0x0007e80000100a00 */
        /* <DEDUP_REMOVED lines=27> */
[----:B------:R-:W-:Y:S04]  /*1103d0*/  STL.64 [R1+0x7270], R128 ;  /* 0x0072708001007387 */ /* 0x000fe80000100a00 */
[----:B-1----:R-:W2:Y:S04]  /*1103e0*/  LDL.64 R112, [R1+0x1640] ;  /* 0x0016400001707983 */ /* 0x002ea80000100a00 */
[----:B------:R-:W2:Y:S04]  /*1103f0*/  LDL.64 R114, [R1+0x1648] ;  /* 0x0016480001727983 */ /* 0x000ea80000100a00 */
[----:B------:R-:W2:Y:S04]  /*110400*/  LDL.64 R88, [R1+0x1650] ;  /* 0x0016500001587983 */ /* 0x000ea80000100a00 */
[----:B------:R-:W2:Y:S04]  /*110410*/  LDL.64 R90, [R1+0x1658] ;  /* 0x00165800015a7983 */ /* 0x000ea80000100a00 */
[----:B------:R-:W2:Y:S04]  /*110420*/  LDL.LU.64 R80, [R1+0x16e0] ;  /* 0x0016e00001507983 */ /* 0x000ea80000300a00 */
[----:B------:R-:W2:Y:S01]  /*110430*/  LDL.64 R82, [R1+0x16e8] ;  /* 0x0016e80001527983 */ /* 0x000ea20000100a00 */
[----:B----4-:R-:W-:-:S15]  /*110440*/  HMMA.1688.F32.TF32 R132, R224, R8, R132 ;  /* 0x00000008e084723c */ /* 0x010fde0000081084 */
[----:B------:R-:W-:-:S08]  /*110450*/  NOP ;  /* 0x0000000000007918 */ /* 0x000fd00000000000 */
[----:B------:R1:W-:Y:S04]  /*110460*/  STL.64 [R1+0x7078], R134 ;  /* 0x0070788601007387 */ /* 0x0003e80000100a00 */
[----:B------:R-:W-:Y:S01]  /*110470*/  STL.64 [R1+0x7070], R132 ;  /* 0x0070708401007387 */ /* 0x000fe20000100a00 */
[C---:B---3--:R-:W-:Y:S06]  /*110480*/  HMMA.1688.F32.TF32 R136, R224.reuse, R20, R136 ;  /* 0x00000014e088723c */ /* 0x048fec0000081088 */
[C---:B------:R-:W-:Y:S06]  /*110490*/  HMMA.1688.F32.TF32 R144, R224.reuse, R24, R144 ;  /* 0x00000018e090723c */ /* 0x040fec0000081090 */
[C---:B------:R-:W-:Y:S11]  /*1104a0*/  HMMA.1688.F32.TF32 R140, R224.reuse, R32, R140 ;  /* 0x00000020e08c723c */ /* 0x040ff6000008108c */
[----:B------:R-:W-:Y:S01]  /*1104b0*/  STL.64 [R1+0x7288], R138 ;  /* 0x0072888a01007387 */ /* 0x000fe20000100a00 */
[C---:B--2---:R-:W-:Y:S03]  /*1104c0*/  HMMA.1688.F32.TF32 R148, R224.reuse, R28, R148 ;  /* 0x0000001ce094723c */ /* 0x044fe60000081094 */
[----:B------:R-:W-:Y:S04]  /*1104d0*/  STL.64 [R1+0x7280], R136 ;  /* 0x0072808801007387 */ /* 0x000fe80000100a00 */
[----:B------:R-:W2:Y:S04]  /*1104e0*/  LDL.LU.64 R120, [R1+0x16d0] ;  /* 0x0016d00001787983 */ /* 0x000ea80000300a00 */
[----:B------:R-:W3:Y:S04]  /*1104f0*/  LDL.LU.64 R122, [R1+0x16d8] ;  /* 0x0016d800017a7983 */ /* 0x000ee80000300a00 */
[----:B------:R-:W4:Y:S01]  /*110500*/  LDL.64 R104, [R1+0x16f0] ;  /* 0x0016f00001687983 */ /* 0x000f220000100a00 */
[C---:B------:R-:W-:Y:S03]  /*110510*/  HMMA.1688.F32.TF32 R152, R224.reuse, R36, R220 ;  /* 0x00000024e098723c */ /* 0x040fe600000810dc */
[----:B------:R-:W3:Y:S04]  /*110520*/  LDL.LU.64 R106, [R1+0x16f8] ;  /* 0x0016f800016a7983 */ /* 0x000ee80000300a00 */
[----:B------:R-:W-:Y:S04]  /*110530*/  STL.64 [R1+0x7298], R142 ;  /* 0x0072988e01007387 */ /* 0x000fe80000100a00 */
[----:B------:R-:W-:Y:S04]  /*110540*/  STL.64 [R1+0x7290], R140 ;  /* 0x0072908c01007387 */ /* 0x000fe80000100a00 */
[----:B------:R1:W-:Y:S04]  /*110550*/  STL.64 [R1+0x7068], R146 ;  /* 0x0070689201007387 */ /* 0x0003e80000100a00 */
[----:B------:R-:W-:Y:S04]  /*110560*/  STL.64 [R1+0x7060], R144 ;  /* 0x0070609001007387 */ /* 0x000fe80000100a00 */
[----:B------:R1:W-:Y:S04]  /*110570*/  STL.64 [R1+0x7058], R150 ;  /* 0x0070589601007387 */ /* 0x0003e80000100a00 */
[----:B------:R-:W-:Y:S04]  /*110580*/  STL.64 [R1+0x7050], R148 ;  /* 0x0070509401007387 */ /* 0x000fe80000100a00 */
[----:B------:R-:W-:Y:S04]  /*110590*/  STL.64 [R1+0x72a8], R154 ;  /* 0x0072a89a01007387 */ /* 0x000fe80000100a00 */
[----:B------:R-:W-:Y:S04]  /*1105a0*/  STL.64 [R1+0x72a0], R152 ;  /* 0x0072a09801007387 */ /* 0x000fe80000100a00 */
        /* <DEDUP_REMOVED lines=32> */
[----:B------:R-:W3:Y:S08]  /*1107b0*/  LDL.LU R239, [R1+0x154c] ;  /* 0x00154c0001ef7983 */ /* 0x000ef00000300800 */
[----:B------:R-:W-:Y:S04]  /*1107c0*/  STL.64 [R1+0x72b8], R158 ;  /* 0x0072b89e01007387 */ /* 0x000fe80000100a00 */
[----:B------:R-:W-:Y:S04]  /*1107d0*/  STL.64 [R1+0x72b0], R156 ;  /* 0x0072b09c01007387 */ /* 0x000fe80000100a00 */
[----:B------:R-:W3:Y:S04]  /*1107e0*/  LDL.LU.64 R108, [R1+0x1710] ;  /* 0x00171000016c7983 */ /* 0x000ee80000300a00 */
[----:B------:R-:W3:Y:S04]  /*1107f0*/  LDL.LU.64 R110, [R1+0x1718] ;  /* 0x00171800016e7983 */ /* 0x000ee80000300a00 */
[----:B------:R-:W3:Y:S01]  /*110800*/  LDL.LU.64 R126, [R1+0x13a8] ;  /* 0x0013a800017e7983 */ /* 0x000ee20000300a00 */
[C---:B--2---:R-:W-:Y:S06]  /*110810*/  HMMA.1688.F32.TF32 R160, R224.reuse, R112, R160 ;  /* 0x00000070e0a0723c */ /* 0x044fec00000810a0 */
[C---:B----4-:R-:W-:Y:S06]  /*110820*/  HMMA.1688.F32.TF32 R164, R224.reuse, R88, R164 ;  /* 0x00000058e0a4723c */ /* 0x050fec00000810a4 */
[C---:B---3--:R-:W-:Y:S11]  /*110830*/  HMMA.1688.F32.TF32 R168, R224.reuse, R16, R168 ;  /* 0x00000010e0a8723c */ /* 0x048ff600000810a8 */
[----:B------:R-:W-:Y:S04]  /*110840*/  STL.64 [R1+0x72c8], R162 ;  /* 0x0072c8a201007387 */ /* 0x000fe80000100a00 */
[----:B------:R-:W-:Y:S01]  /*110850*/  STL.64 [R1+0x72c0], R160 ;  /* 0x0072c0a001007387 */ /* 0x000fe20000100a00 */
[C---:B------:R-:W-:Y:S03]  /*110860*/  HMMA.1688.F32.TF32 R180, R224.reuse, R72, R180 ;  /* 0x00000048e0b4723c */ /* 0x040fe600000810b4 */
[----:B------:R-:W-:Y:S03]  /*110870*/  STL.64 [R1+0x72d8], R166 ;  /* 0x0072d8a601007387 */ /* 0x000fe60000100a00 */
[C---:B------:R-:W-:Y:S01]  /*110880*/  HMMA.1688.F32.TF32 R172, R224.reuse, R56, R172 ;  /* 0x00000038e0ac723c */ /* 0x040fe200000810ac */
[----:B------:R-:W-:Y:S04]  /*110890*/  STL.64 [R1+0x72d0], R164 ;  /* 0x0072d0a401007387 */ /* 0x000fe80000100a00 */
[----:B------:R-:W2:Y:S04]  /*1108a0*/  LDL.64 R92, [R1+0x1720] ;  /* 0x00172000015c7983 */ /* 0x000ea80000100a00 */
[----:B------:R-:W3:Y:S01]  /*1108b0*/  LDL.64 R94, [R1+0x1728] ;  /* 0x00172800015e7983 */ /* 0x000ee20000100a00 */
[C---:B------:R-:W-:Y:S03]  /*1108c0*/  HMMA.1688.F32.TF32 R176, R224.reuse, R60, R176 ;  /* 0x0000003ce0b0723c */ /* 0x040fe600000810b0 */
[----:B------:R-:W-:Y:S03]  /*1108d0*/  STL.64 [R1+0x72e8], R170 ;  /* 0x0072e8aa01007387 */ /* 0x000fe60000100a00 */
[C---:B------:R-:W-:Y:S01]  /*1108e0*/  HMMA.1688.F32.TF32 R184, R224.reuse, R68, R220 ;  /* 0x00000044e0b8723c */ /* 0x040fe200000810dc */
[----:B------:R-:W-:Y:S04]  /*1108f0*/  STL.64 [R1+0x72e0], R168 ;  /* 0x0072e0a801007387 */ /* 0x000fe80000100a00 */
[----:B-1----:R-:W4:Y:S04]  /*110900*/  LDL.LU.64 R134, [R1+0x1368] ;  /* 0x0013680001867983 */ /* 0x002f280000300a00 */
        /* <DEDUP_REMOVED lines=48> */
[C---:B----4-:R-:W-:Y:S06]  /*110c10*/  HMMA.1688.F32.TF32 R196, R224.reuse, R120, R196 ;  /* 0x00000078e0c4723c */ /* 0x050fec00000810c4 */
[C---:B---3--:R-:W-:Y:S06]  /*110c20*/  HMMA.1688.F32.TF32 R200, R224.reuse, R80, R200 ;  /* 0x00000050e0c8723c */ /* 0x048fec00000810c8 */
[C---:B------:R-:W-:Y:S05]  /*110c30*/  HMMA.1688.F32.TF32 R204, R224.reuse, R104, R204 ;  /* 0x00000068e0cc723c */ /* 0x040fea00000810cc */
[----:B------:R1:W-:Y:S01]  /*110c40*/  STL.64 [R1+0x7048], R194 ;  /* 0x007048c201007387 */ /* 0x0003e20000100a00 */
[C---:B------:R-:W-:Y:S03]  /*110c50*/  HMMA.1688.F32.TF32 R208, R224.reuse, R248, R232 ;  /* 0x000000f8e0d0723c */ /* 0x040fe600000810e8 */
[----:B------:R-:W-:Y:S04]  /*110c60*/  STL.64 [R1+0x7040], R192 ;  /* 0x007040c001007387 */ /* 0x000fe80000100a00 */
[----:B------:R-:W-:Y:S04]  /*110c70*/  STL.64 [R1+0x7348], R198 ;  /* 0x007348c601007387 */ /* 0x000fe80000100a00 */
[----:B------:R2:W-:Y:S04]  /*110c80*/  STL.64 [R1+0x7340], R196 ;  /* 0x007340c401007387 */ /* 0x0005e80000100a00 */
[----:B------:R-:W-:Y:S04]  /*110c90*/  STL.64 [R1+0x7358], R202 ;  /* 0x007358ca01007387 */ /* 0x000fe80000100a00 */
[----:B------:R3:W-:Y:S01]  /*110ca0*/  STL.64 [R1+0x7350], R200 ;  /* 0x007350c801007387 */ /* 0x0007e20000100a00 */
[C---:B------:R-:W-:Y:S06]  /*110cb0*/  HMMA.1688.F32.TF32 R216, R224.reuse, R92, R220 ;  /* 0x0000005ce0d8723c */ /* 0x040fec00000810dc */
[C---:B------:R-:W-:Y:S01]  /*110cc0*/  HMMA.1688.F32.TF32 R212, R224.reuse, R108, R212 ;  /* 0x0000006ce0d4723c */ /* 0x040fe200000810d4 */
[----:B------:R-:W-:Y:S04]  /*110cd0*/  STL.64 [R1+0x7368], R206 ;  /* 0x007368ce01007387 */ /* 0x000fe80000100a00 */
[----:B------:R4:W-:Y:S04]  /*110ce0*/  STL.64 [R1+0x7360], R204 ;  /* 0x007360cc01007387 */ /* 0x0009e80000100a00 */
[----:B------:R-:W-:Y:S04]  /*110cf0*/  STL.64 [R1+0x73b8], R6 ;  /* 0x0073b80601007387 */ /* 0x000fe80000100a00 */
[----:B------:R-:W-:Y:S04]  /*110d00*/  STL.64 [R1+0x7378], R210 ;  /* 0x007378d201007387 */ /* 0x000fe80000100a00 */
[----:B------:R4:W-:Y:S04]  /*110d10*/  STL.64 [R1+0x7370], R208 ;  /* 0x007370d001007387 */ /* 0x0009e80000100a00 */
[----:B-1----:R-:W4:Y:S01]  /*110d20*/  LDL.LU.64 R194, [R1+0x16b8] ;  /* 0x0016b80001c27983 */ /* 0x002f220000300a00 */
[----:B------:R-:W-:Y:S03]  /*110d30*/  HMMA.1688.F32.TF32 R220, R224, R84, R236 ;  /* 0x00000054e0dc723c */ /* 0x000fe600000810ec */
[----:B------:R-:W-:Y:S04]  /*110d40*/  STL.64 [R1+0x73c8], R214 ;  /* 0x0073c8d601007387 */ /* 0x000fe80000100a00 */
        /* <DEDUP_REMOVED lines=90> */
[----:B------:R-:W3:Y:S01]  /*1112f0*/  LDL.LU R15, [R1+0x195c] ;  /* 0x00195c00010f7983 */ /* 0x000ee20000300800 */
[----:B------:R-:W-:-:S02]  /*111300*/  IMAD.MOV.U32 R0, RZ, RZ, R64 ;  /* 0x000000ffff007224 */ /* 0x000fc400078e0040 */
[----:B------:R-:W-:Y:S01]  /*111310*/  IMAD.MOV.U32 R252, RZ, RZ, R65 ;  /* 0x000000fffffc7224 */ /* 0x000fe200078e0041 */
        /* <DEDUP_REMOVED lines=25> */
[----:B------:R1:W-:Y:S01]  /*1114b0*/  STL.64 [R1+0x73e0], R220 ;  /* 0x0073e0dc01007387 */ /* 0x0003e20000100a00 */
[----:B------:R-:W-:-:S03]  /*1114c0*/  LOP3.LUT R102, R3, 0x20, RZ, 0x3c, !PT ;  /* 0x0000002003667812 */ /* 0x000fc600078e3cff */
[----:B------:R-:W-:Y:S04]  /*1114d0*/  LDS R232, [R3+UR10+0x3c080] ;  /* 0x03c0800a03e87984 */ /* 0x000fe80008000800 */
[----:B------:R-:W-:Y:S04]  /*1114e0*/  LDS R229, [R102+UR10+0x3c000] ;  /* 0x03c0000a66e57984 */ /* 0x000fe80008000800 */
[----:B-1----:R-:W2:Y:S04]  /*1114f0*/  LDL.LU R220, [R1+0x1910] ;  /* 0x0019100001dc7983 */ /* 0x002ea80000300800 */
[----:B------:R-:W2:Y:S04]  /*111500*/  LDL.LU R221, [R1+0x1914] ;  /* 0x0019140001dd7983 */ /* 0x000ea80000300800 */
[----:B------:R-:W2:Y:S04]  /*111510*/  LDL.LU R222, [R1+0x1918] ;  /* 0x0019180001de7983 */ /* 0x000ea80000300800 */
[----:B------:R-:W2:Y:S04]  /*111520*/  LDL.LU R223, [R1+0x191c] ;  /* 0x00191c0001df7983 */ /* 0x000ea80000300800 */
[----:B------:R-:W4:Y:S04]  /*111530*/  LDS R231, [R102+UR10+0x3e000] ;  /* 0x03e0000a66e77984 */ /* 0x000f280008000800 */
[----:B------:R-:W-:Y:S04]  /*111540*/  LDS R234, [R3+UR10+0x3e080] ;  /* 0x03e0800a03ea7984 */ /* 0x000fe80008000800 */
[----:B------:R-:W-:Y:S04]  /*111550*/  LDS R233, [R102+UR10+0x3c080] ;  /* 0x03c0800a66e97984 */ /* 0x000fe80008000800 */
[----:B------:R-:W1:Y:S01]  /*111560*/  LDS R235, [R102+UR10+0x3e080] ;  /* 0x03e0800a66eb7984 */ /* 0x000e620008000800 */
[----:B---3--:R-:W-:Y:S03]  /*111570*/  HMMA.1688.F32.TF32 R224, R224, R240, R12 ;  /* 0x000000f0e0e0723c */ /* 0x008fe6000008100c */
[----:B------:R-:W2:Y:S03]  /*111580*/  LDL.LU.64 R14, [R1+0x7430] ;  /* 0x00743000010e7983 */ /* 0x000ea60000300a00 */
[----:B----4-:R-:W-:-:S15]  /*111590*/  HMMA.1688.F32.TF32 R64, R228, R126, R64 ;  /* 0x0000007ee440723c */ /* 0x010fde0000081040 */
[----:B------:R-:W-:-:S02]  /*1115a0*/  NOP ;  /* 0x0000000000007918 */ /* 0x000fc40000000000 */
[----:B------:R-:W-:Y:S04]  /*1115b0*/  STL.64 [R1+0x73f8], R226 ;  /* 0x0073f8e201007387 */ /* 0x000fe80000100a00 */
[----:B------:R3:W-:Y:S04]  /*1115c0*/  STL.64 [R1+0x73f0], R224 ;  /* 0x0073f0e001007387 */ /* 0x0007e80000100a00 */
[----:B---3--:R-:W3:Y:S04]  /*1115d0*/  LDL.LU R224, [R1+0x1920] ;  /* 0x0019200001e07983 */ /* 0x008ee80000300800 */
[----:B------:R-:W3:Y:S04]  /*1115e0*/  LDL.LU R225, [R1+0x1924] ;  /* 0x0019240001e17983 */ /* 0x000ee80000300800 */
[----:B------:R-:W3:Y:S04]  /*1115f0*/  LDL.LU R226, [R1+0x1928] ;  /* 0x0019280001e27983 */ /* 0x000ee80000300800 */
[----:B------:R-:W3:Y:S01]  /*111600*/  LDL.LU R227, [R1+0x192c] ;  /* 0x00192c0001e37983 */ /* 0x000ee20000300800 */
[----:B--2---:R-:W-:-:S15]  /*111610*/  HMMA.1688.F32.TF32 R52, R228, R14, R52 ;  /* 0x0000000ee434723c */ /* 0x004fde0000081034 */
[----:B------:R-:W-:-:S08]  /*111620*/  NOP ;  /* 0x0000000000007918 */ /* 0x000fd00000000000 */
[----:B------:R-:W-:Y:S04]  /*111630*/  STL.64 [R1+0x29e0], R52 ;  /* 0x0029e03401007387 */ /* 0x000fe80000100a00 */
[----:B------:R2:W-:Y:S04]  /*111640*/  STL.64 [R1+0x29e8], R54 ;  /* 0x0029e83601007387 */ /* 0x0005e80000100a00 */
[----:B--2---:R-:W2:Y:S04]  /*111650*/  LDL.LU.64 R54, [R1+0x7428] ;  /* 0x0074280001367983 */ /* 0x004ea80000300a00 */
[----:B------:R-:W-:Y:S04]  /*111660*/  STL.64 [R1+0x29d0], R64 ;  /* 0x0029d04001007387 */ /* 0x000fe80000100a00 */
[----:B------:R4:W-:Y:S04]  /*111670*/  STL.64 [R1+0x29d8], R66 ;  /* 0x0029d84201007387 */ /* 0x0009e80000100a00 */
[----:B----4-:R-:W3:Y:S01]  /*111680*/  LDL.LU.64 R66, [R1+0x7420] ;  /* 0x0074200001427983 */ /* 0x010ee20000300a00 */
        /* <DEDUP_REMOVED lines=81> */
[----:B------:R1:W-:Y:S04]  /*111ba0*/  STL.64 [R1+0x2bd0], R4 ;  /* 0x002bd00401007387 */ /* 0x0003e80000100a00 */
[----:B------:R1:W-:Y:S04]  /*111bb0*/  STL.64 [R1+0x2bd8], R6 ;  /* 0x002bd80601007387 */ /* 0x0003e80000100a00 */
        /* <DEDUP_REMOVED lines=109> */
[C---:B----4-:R-:W-:Y:S06]  /*112290*/  HMMA.1688.F32.TF32 R180, R232.reuse, R22, R180 ;  /* 0x00000016e8b4723c */ /* 0x050fec00000810b4 */
[----:B------:R-:W-:Y:S06]  /*1122a0*/  HMMA.1688.F32.TF32 R196, R232, R146, R196 ;  /* 0x00000092e8c4723c */ /* 0x000fec00000810c4 */
[----:B------:R-:W-:-:S15]  /*1122b0*/  HMMA.1688.F32.TF32 R224, R228, R94, R224 ;  /* 0x0000005ee4e0723c */ /* 0x000fde00000810e0 */
[----:B------:R-:W-:-:S08]  /*1122c0*/  NOP ;  /* 0x0000000000007918 */ /* 0x000fd00000000000 */
[----:B------:R-:W-:Y:S04]  /*1122d0*/  STL.64 [R1+0x2bc0], R224 ;  /* 0x002bc0e001007387 */ /* 0x000fe80000100a00 */
[----:B------:R1:W-:Y:S02]  /*1122e0*/  STL.64 [R1+0x2bc8], R226 ;  /* 0x002bc8e201007387 */ /* 0x0003e40000100a00 */
[C---:B-1----:R-:W-:Y:S06]  /*1122f0*/  HMMA.1688.F32.TF32 R224, R228.reuse, R86, R220 ;  /* 0x00000056e4e0723c */ /* 0x042fec00000810dc */
[----:B------:R-:W-:Y:S06]  /*112300*/  HMMA.1688.F32.TF32 R220, R228, R242, R216 ;  /* 0x000000f2e4dc723c */ /* 0x000fec00000810d8 */
        /* <DEDUP_REMOVED lines=22> */
[C---:B-1----:R-:W-:Y:S03]  /*112470*/  HMMA.1688.F32.TF32 R4, R232.reuse, R134, R200 ;  /* 0x00000086e804723c */ /* 0x042fe600000810c8 */
[----:B------:R-:W-:Y:S04]  /*112480*/  STL.64 [R1+0x1950], R204 ;  /* 0x001950cc01007387 */ /* 0x000fe80000100a00 */
[----:B------:R-:W-:Y:S01]  /*112490*/  STL.64 [R1+0x1958], R206 ;  /* 0x001958ce01007387 */ /* 0x000fe20000100a00 */
[----:B------:R-:W-:Y:S03]  /*1124a0*/  HMMA.1688.F32.TF32 R156, R232, R114, R156 ;  /* 0x00000072e89c723c */ /* 0x000fe6000008109c */
[----:B------:R-:W1:-:S12]  /*1124b0*/  LDS R239, [R102+UR10+0x3e100] ;  /* 0x03e1000a66ef7984 */ /* 0x000e580008000800 */
        /* <DEDUP_REMOVED lines=43> */
[----:B------:R-:W-:Y:S04]  /*112770*/  STL.64 [R1+0x1840], R116 ;  /* 0x0018407401007387 */ /* 0x000fe80000100a00 */
[----:B------:R-:W-:Y:S04]  /*112780*/  STL.64 [R1+0x1848], R118 ;  /* 0x0018487601007387 */ /* 0x000fe80000100a00 */
[----:B------:R-:W2:Y:S04]  /*112790*/  LDL.LU R44, [R1+0x1aa0] ;  /* 0x001aa000012c7983 */ /* 0x000ea80000300800 */
[----:B------:R3:W-:Y:S04]  /*1127a0*/  STL.64 [R1+0x1830], R96 ;  /* 0x0018306001007387 */ /* 0x0007e80000100a00 */
[----:B------:R4:W-:Y:S05]  /*1127b0*/  STL.64 [R1+0x1838], R98 ;  /* 0x0018386201007387 */ /* 0x0009ea0000100a00 */
        /* <DEDUP_REMOVED lines=113> */
[C---:B------:R-:W-:Y:S06]  /*112ed0*/  HMMA.1688.F32.TF32 R204, R232.reuse, R242, R204 ;  /* 0x000000f2e8cc723c */ /* 0x040fec00000810cc */
[C---:B------:R-:W-:Y:S06]  /*112ee0*/  HMMA.1688.F32.TF32 R216, R232.reuse, R250, R216 ;  /* 0x000000fae8d8723c */ /* 0x040fec00000810d8 */
[C---:B------:R-:W-:Y:S06]  /*112ef0*/  HMMA.1688.F32.TF32 R224, R232.reuse, R82, R224 ;  /* 0x00000052e8e0723c */ /* 0x040fec00000810e0 */
[C---:B------:R-:W-:Y:S06]  /*112f00*/  HMMA.1688.F32.TF32 R228, R232.reuse, R122, R228 ;  /* 0x0000007ae8e4723c */ /* 0x040fec00000810e4 */
[----:B------:R-:W-:-:S15]  /*112f10*/  HMMA.1688.F32.TF32 R220, R232, R106, R220 ;  /* 0x0000006ae8dc723c */ /* 0x000fde00000810dc */
[----:B------:R-:W-:-:S02]  /*112f20*/  NOP ;  /* 0x0000000000007918 */ /* 0x000fc40000000000 */
[----:B------:R-:W-:Y:S04]  /*112f30*/  STL.64 [R1+0x2b90], R228 ;  /* 0x002b90e401007387 */ /* 0x000fe80000100a00 */
[----:B------:R-:W-:Y:S04]  /*112f40*/  STL.64 [R1+0x2b98], R230 ;  /* 0x002b98e601007387 */ /* 0x000fe80000100a00 */
        /* <DEDUP_REMOVED lines=10> */
[----:B------:R-:W-:Y:S01]  /*112ff0*/  LDS R229, [R102+UR10+0x3c180] ;  /* 0x03c1800a66e57984 */ /* 0x000fe20008000800 */
[C---:B-1----:R-:W-:Y:S03]  /*113000*/  HMMA.1688.F32.TF32 R216, R232.reuse, R110, R212 ;  /* 0x0000006ee8d8723c */ /* 0x042fe600000810d4 */
[----:B------:R-:W1:Y:S03]  /*113010*/  LDS R231, [R102+UR10+0x3e180] ;  /* 0x03e1800a66e77984 */ /* 0x000e660008000800 */
[C---:B------:R-:W-:Y:S06]  /*113020*/  HMMA.1688.F32.TF32 R212, R232.reuse, R94, R208 ;  /* 0x0000005ee8d4723c */ /* 0x040fec00000810d0 */
[----:B------:R-:W-:Y:S06]  /*113030*/  HMMA.1688.F32.TF32 R208, R232, R86, R4 ;  /* 0x00000056e8d0723c */ /* 0x000fec0000081004 */
[C---:B------:R-:W-:Y:S05]  /*113040*/  HMMA.1688.F32.TF32 R4, R236.reuse, R14, R200 ;  /* 0x0000000eec04723c */ /* 0x040fea00000810c8 */
        /* <DEDUP_REMOVED lines=198> */
[----:B------:R-:W-:Y:S04]  /*113cb0*/  STL.64 [R1+0x2b08], R202 ;  /* 0x002b08ca01007387 */ /* 0x000fe80000100a00 */
[----:B------:R-:W-:Y:S04]  /*113cc0*/  STL.64 [R1+0x2af0], R196 ;  /* 0x002af0c401007387 */ /* 0x000fe80000100a00 */
[----:B------:R-:W-:Y:S01]  /*113cd0*/  STL.64 [R1+0x2af8], R198 ;  /* 0x002af8c601007387 */ /* 0x000fe20000100a00 */
[C---:B------:R-:W-:Y:S03]  /*113ce0*/  HMMA.1688.F32.TF32 R172, R228.reuse, R126, R172 ;  /* 0x0000007ee4ac723c */ /* 0x040fe600000810ac */
[----:B------:R-:W-:Y:S03]  /*113cf0*/  LDS R236, [R3+UR10+0x3c200] ;  /* 0x03c2000a03ec7984 */ /* 0x000fe60008000800 */
[C---:B------:R-:W-:Y:S01]  /*113d00*/  HMMA.1688.F32.TF32 R156, R228.reuse, R134, R156 ;  /* 0x00000086e49c723c */ /* 0x040fe2000008109c */
        /* <DEDUP_REMOVED lines=9> */
[----:B------:R-:W-:Y:S04]  /*113da0*/  STL.64 [R1+0x2ad8], R186 ;  /* 0x002ad8ba01007387 */ /* 0x000fe80000100a00 */
[----:B------:R-:W-:Y:S04]  /*113db0*/  STL.64 [R1+0x500], R180 ;  /* 0x000500b401007387 */ /* 0x000fe80000100a00 */
[----:B------:R-:W-:Y:S10]  /*113dc0*/  STL.64 [R1+0x508], R182 ;  /* 0x000508b601007387 */ /* 0x000ff40000100a00 */
        /* <DEDUP_REMOVED lines=33> */
[----:B------:R-:W3:Y:S04]  /*113fe0*/  LDL.LU R44, [R1+0x1f80] ;  /* 0x001f8000012c7983 */ /* 0x000ee80000300800 */
[----:B------:R1:W-:Y:S04]  /*113ff0*/  STL.64 [R1+0x1440], R96 ;  /* 0x0014406001007387 */ /* 0x0003e80000100a00 */
[----:B------:R4:W-:Y:S05]  /*114000*/  STL.64 [R1+0x1448], R98 ;  /* 0x0014486201007387 */ /* 0x0009ea0000100a00 */
[----:B------:R2:W-:Y:S04]  /*114010*/  STL.64 [R1+0x27b0], R4 ;  /* 0x0027b00401007387 */ /* 0x0005e80000100a00 */
[----:B------:R2:W-:Y:S04]  /*114020*/  STL.64 [R1+0x27b8], R6 ;  /* 0x0027b80601007387 */ /* 0x0005e80000100a00 */
        /* <DEDUP_REMOVED lines=142> */
[----:B------:R-:W-:Y:S04]  /*114910*/  STL.64 [R1+0x15d0], R200 ;  /* 0x0015d0c801007387 */ /* 0x000fe80000100a00 */
[----:B------:R-:W-:Y:S04]  /*114920*/  STL.64 [R1+0x15d8], R202 ;  /* 0x0015d8ca01007387 */ /* 0x000fe80000100a00 */
[----:B------:R-:W-:Y:S04]  /*114930*/  STL.64 [R1+0x2ac0], R196 ;  /* 0x002ac0c401007387 */ /* 0x000fe80000100a00 */
[----:B------:R-:W-:Y:S01]  /*114940*/  STL.64 [R1+0x2ac8], R198 ;  /* 0x002ac8c601007387 */ /* 0x000fe20000100a00 */
[----:B------:R-:W-:Y:S03]  /*114950*/  HMMA.1688.F32.TF32 R156, R236, R14, R156 ;  /* 0x0000000eec9c723c */ /* 0x000fe6000008109c */
[----:B------:R-:W1:Y:S04]  /*114960*/  LDS R235, [R102+UR10+0x3e280] ;  /* 0x03e2800a66eb7984 */ /* 0x000e680008000800 */
        /* <DEDUP_REMOVED lines=9> */
[----:B--2---:R-:W-:-:S15]  /*114a00*/  HMMA.1688.F32.TF32 R4, R228, R110, R172 ;  /* 0x0000006ee404723c */ /* 0x004fde00000810ac */
[----:B------:R-:W-:-:S08]  /*114a10*/  NOP ;  /* 0x0000000000007918 */ /* 0x000fd00000000000 */
[----:B------:R-:W-:Y:S04]  /*114a20*/  STL.64 [R1+0x2c50], R4 ;  /* 0x002c500401007387 */ /* 0x000fe80000100a00 */
[----:B------:R2:W-:Y:S02]  /*114a30*/  STL.64 [R1+0x2c58], R6 ;  /* 0x002c580601007387 */ /* 0x0005e40000100a00 */
[----:B--2---:R-:W-:Y:S02]  /*114a40*/  HMMA.1688.F32.TF32 R4, R228, R242, R160 ;  /* 0x000000f2e404723c */ /* 0x004fe400000810a0 */
        /* <DEDUP_REMOVED lines=29> */
[----:B------:R-:W-:Y:S04]  /*114c20*/  STL.64 [R1+0x26e0], R96 ;  /* 0x0026e06001007387 */ /* 0x000fe80000100a00 */
[----:B------:R-:W-:Y:S05]  /*114c30*/  STL.64 [R1+0x26e8], R98 ;  /* 0x0026e86201007387 */ /* 0x000fea0000100a00 */
        /* <DEDUP_REMOVED lines=133> */
[----:B------:R1:W-:Y:S01]  /*115490*/  STL.64 [R1+0x2668], R6 ;  /* 0x0026680601007387 */ /* 0x0003e20000100a00 */
[----:B------:R-:W-:Y:S01]  /*1154a0*/  HMMA.1688.F32.TF32 R188, R236, R62, R188 ;  /* 0x0000003eecbc723c */ /* 0x000fe200000810bc */
[----:B------:R-:W-:-:S02]  /*1154b0*/  IMAD.MOV.U32 R13, RZ, RZ, R240 ;  /* 0x000000ffff0d7224 */ /* 0x000fc400078e00f0 */
[----:B------:R-:W-:Y:S01]  /*1154c0*/  IMAD.MOV.U32 R12, RZ, RZ, R241 ;  /* 0x000000ffff0c7224 */ /* 0x000fe200078e00f1 */
[----:B------:R-:W-:Y:S02]  /*1154d0*/  LDS R228, [R3+UR10+0x3c380] ;  /* 0x03c3800a03e47984 */ /* 0x000fe40008000800 */
[C---:B------:R-:W-:Y:S02]  /*1154e0*/  HMMA.1688.F32.TF32 R172, R236.reuse, R78, R172 ;  /* 0x0000004eecac723c */ /* 0x040fe400000810ac */
[----:B------:R-:W-:Y:S04]  /*1154f0*/  LDS R230, [R3+UR10+0x3e380] ;  /* 0x03e3800a03e67984 */ /* 0x000fe80008000800 */
[C---:B-1----:R-:W-:Y:S01]  /*115500*/  HMMA.1688.F32.TF32 R4, R236.reuse, R58, R196 ;  /* 0x0000003aec04723c */ /* 0x042fe200000810c4 */
        /* <DEDUP_REMOVED lines=36> */
[----:B------:R1:W-:Y:S04]  /*115750*/  STL.64 [R1+0x7418], R86 ;  /* 0x0074185601007387 */ /* 0x0003e80000100a00 */
[----:B------:R-:W-:Y:S04]  /*115760*/  STL.64 [R1+0x2a00], R140 ;  /* 0x002a008c01007387 */ /* 0x000fe80000100a00 */
[----:B------:R-:W-:Y:S01]  /*115770*/  STL.64 [R1+0x2a08], R142 ;  /* 0x002a088e01007387 */ /* 0x000fe20000100a00 */
[----:B-1----:R-:W-:Y:S03]  /*115780*/  HMMA.1688.F32.TF32 R84, R236, R242, R128 ;  /* 0x000000f2ec54723c */ /* 0x002fe60000081080 */
[----:B------:R-:W-:Y:S04]  /*115790*/  LDS R236, [R3+UR10+0x3c300] ;  /* 0x03c3000a03ec7984 */ /* 0x000fe80008000800 */
[----:B------:R-:W-:Y:S04]  /*1157a0*/  STL.64 [R1+0x29f0], R4 ;  /* 0x0029f00401007387 */ /* 0x000fe80000100a00 */
[----:B------:R1:W-:Y:S04]  /*1157b0*/  STL.64 [R1+0x29f8], R6 ;  /* 0x0029f80601007387 */ /* 0x0003e80000100a00 */
[----:B------:R-:W-:Y:S04]  /*1157c0*/  LDS R238, [R3+UR10+0x3e300] ;  /* 0x03e3000a03ee7984 */ /* 0x000fe80008000800 */
[----:B------:R-:W-:Y:S01]  /*1157d0*/  LDS R237, [R102+UR10+0x3c300] ;  /* 0x03c3000a66ed7984 */ /* 0x000fe20008000800 */
[C---:B-1----:R-:W-:Y:S03]  /*1157e0*/  HMMA.1688.F32.TF32 R4, R232.reuse, R14, R116 ;  /* 0x0000000ee804723c */ /* 0x042fe60000081074 */
[----:B------:R-:W-:Y:S04]  /*1157f0*/  STL.64 [R1+0x7410], R242 ;  /* 0x007410f201007387 */ /* 0x000fe80000100a00 */
        /* <DEDUP_REMOVED lines=118> */
[----:B----4-:R-:W-:-:S15]  /*115f60*/  HMMA.1688.F32.TF32 R212, R232, R146, R212 ;  /* 0x00000092e8d4723c */ /* 0x010fde00000810d4 */
[----:B------:R-:W-:-:S02]  /*115f70*/  NOP ;  /* 0x0000000000007918 */ /* 0x000fc40000000000 */
[----:B------:R-:W-:Y:S04]  /*115f80*/  STL.64 [R1+0x2160], R84 ;  /* 0x0021605401007387 */ /* 0x000fe80000100a00 */
        /* <DEDUP_REMOVED lines=192> */
[----:B---3--:R-:W3:Y:S02]  /*116b90*/  LDL.LU.64 R86, [R1+0x7418] ;  /* 0x0074180001567983 */ /* 0x008ee40000300a00 */
[----:B---3--:R-:W-:-:S15]  /*116ba0*/  HMMA.1688.F32.TF32 R240, R232, R86, R240 ;  /* 0x00000056e8f0723c */ /* 0x008fde00000810f0 */
[----:B------:R-:W-:-:S08]  /*116bb0*/  NOP ;  /* 0x0000000000007918 */ /* 0x000fd00000000000 */
[----:B------:R-:W-:Y:S04]  /*116bc0*/  STL.64 [R1+0x24e0], R240 ;  /* 0x0024e0f001007387 */ /* 0x000fe80000100a00 */
[----:B------:R3:W-:Y:S04]  /*116bd0*/  STL.64 [R1+0x24e8], R242 ;  /* 0x0024e8f201007387 */ /* 0x0007e80000100a00 */
[----:B---3--:R-:W3:Y:S02]  /*116be0*/  LDL.LU.64 R242, [R1+0x7410] ;  /* 0x0074100001f27983 */ /* 0x008ee40000300a00 */
[----:B---3--:R-:W-:Y:S02]  /*116bf0*/  HMMA.1688.F32.TF32 R232, R232, R242, R12 ;  /* 0x000000f2e8e8723c */ /* 0x008fe4000008100c */
[----:B------:R-:W3:Y:S04]  /*116c00*/  LDL.LU.64 R14, [R1+0x7408] ;  /* 0x00740800010e7983 */ /* 0x000ee80000300a00 */
[----:B------:R-:W3:-:S15]  /*116c10*/  LDL.LU.64 R12, [R1+0x7400] ;  /* 0x00740000010c7983 */ /* 0x000ede0000300a00 */
[----:B------:R-:W-:-:S02]  /*116c20*/  NOP ;  /* 0x0000000000007918 */ /* 0x000fc40000000000 */
[----:B------:R1:W-:Y:S04]  /*116c30*/  STL.64 [R1+0x2480], R232 ;  /* 0x002480e801007387 */ /* 0x0003e80000100a00 */
[----:B------:R4:W-:Y:S04]  /*116c40*/  STL.64 [R1+0x2488], R234 ;  /* 0x002488ea01007387 */ /* 0x0009e80000100a00 */
[----:B-1----:R-:W3:Y:S04]  /*116c50*/  LDL.LU R232, [R1+0x2470] ;  /* 0x0024700001e87983 */ /* 0x002ee80000300800 */
[----:B------:R-:W3:Y:S04]  /*116c60*/  LDL.LU R233, [R1+0x2474] ;  /* 0x0024740001e97983 */ /* 0x000ee80000300800 */
[----:B----4-:R-:W3:Y:S04]  /*116c70*/  LDL.LU R234, [R1+0x2478] ;  /* 0x0024780001ea7983 */ /* 0x010ee80000300800 */
        /* <DEDUP_REMOVED lines=76> */
[----:B-1----:R-:W-:Y:S02]  /*117140*/  HMMA.1688.F32.TF32 R4, R236, R106, R244 ;  /* 0x0000006aec04723c */ /* 0x002fe400000810f4 */
        /* <DEDUP_REMOVED lines=114> */
[----:B--2---:R-:W-:Y:S06]  /*117870*/  HMMA.1688.F32.TF32 R204, R228, R66, R204 ;  /* 0x00000042e4cc723c */ /* 0x004fec00000810cc */
[----:B---3--:R-:W-:-:S15]  /*117880*/  HMMA.1688.F32.TF32 R232, R236, R250, R232 ;  /* 0x000000faece8723c */ /* 0x008fde00000810e8 */
[----:B------:R-:W-:-:S08]  /*117890*/  NOP ;  /* 0x0000000000007918 */ /* 0x000fd00000000000 */
[----:B------:R-:W-:Y:S04]  /*1178a0*/  STL.64 [R1+0x2340], R232 ;  /* 0x002340e801007387 */ /* 0x000fe80000100a00 */
[----:B------:R1:W-:Y:S02]  /*1178b0*/  STL.64 [R1+0x2348], R234 ;  /* 0x002348ea01007387 */ /* 0x0003e40000100a00 */
[C---:B-1----:R-:W-:Y:S06]  /*1178c0*/  HMMA.1688.F32.TF32 R232, R236.reuse, R110, R224 ;  /* 0x0000006eece8723c */ /* 0x042fec00000810e0 */
[C---:B------:R-:W-:Y:S06]  /*1178d0*/  HMMA.1688.F32.TF32 R224, R236.reuse, R94, R220 ;  /* 0x0000005eece0723c */ /* 0x040fec00000810dc */
[C---:B------:R-:W-:Y:S06]  /*1178e0*/  HMMA.1688.F32.TF32 R220, R236.reuse, R86, R216 ;  /* 0x00000056ecdc723c */ /* 0x040fec00000810d8 */
[----:B------:R-:W-:Y:S01]  /*1178f0*/  HMMA.1688.F32.TF32 R216, R236, R242, R212 ;  /* 0x000000f2ecd8723c */ /* 0x000fe200000810d4 */
[----:B------:R-:W-:Y:S04]  /*117900*/  LDS R236, [R3+UR10+0x3c400] ;  /* 0x03c4000a03ec7984 */ /* 0x000fe80008000800 */
[----:B------:R-:W-:Y:S01]  /*117910*/  STL.64 [R1+0x2330], R232 ;  /* 0x002330e801007387 */ /* 0x000fe20000100a00 */
[C---:B------:R-:W-:Y:S03]  /*117920*/  HMMA.1688.F32.TF32 R212, R228.reuse, R14, R208 ;  /* 0x0000000ee4d4723c */ /* 0x040fe600000810d0 */
[----:B------:R-:W-:Y:S03]  /*117930*/  LDS R238, [R3+UR10+0x3e400] ;  /* 0x03e4000a03ee7984 */ /* 0x000fe60008000800 */
[C---:B----4-:R-:W-:Y:S01]  /*117940*/  HMMA.1688.F32.TF32 R208, R228.reuse, R126, R4 ;  /* 0x0000007ee4d0723c */ /* 0x050fe20000081004 */
[----:B------:R-:W-:Y:S04]  /*117950*/  LDS R237, [R102+UR10+0x3c400] ;  /* 0x03c4000a66ed7984 */ /* 0x000fe80008000800 */
[----:B------:R-:W1:Y:S01]  /*117960*/  LDS R239, [R102+UR10+0x3e400] ;  /* 0x03e4000a66ef7984 */ /* 0x000e620008000800 */
        /* <DEDUP_REMOVED lines=180> */
[----:B--2---:R-:W-:Y:S06]  /*1184b0*/  HMMA.1688.F32.TF32 R176, R236, R54, R176 ;  /* 0x00000036ecb0723c */ /* 0x004fec00000810b0 */
[C---:B----4-:R-:W-:Y:S06]  /*1184c0*/  HMMA.1688.F32.TF32 R208, R228.reuse, R250, R208 ;  /* 0x000000fae4d0723c */ /* 0x050fec00000810d0 */
        /* <DEDUP_REMOVED lines=26> */
[----:B-1----:R-:W-:Y:S03]  /*118670*/  HMMA.1688.F32.TF32 R4, R228, R86, R200 ;  /* 0x00000056e404723c */ /* 0x002fe600000810c8 */
        /* <DEDUP_REMOVED lines=202> */
[----:B--2---:R-:W-:Y:S02]  /*119320*/  HMMA.1688.F32.TF32 R4, R236, R94, R180 ;  /* 0x0000005eec04723c */ /* 0x004fe400000810b4 */
        /* <DEDUP_REMOVED lines=185> */
[----:B------:R-:W-:Y:S04]  /*119ec0*/  STL.64 [R1+0x918], R206 ;  /* 0x000918ce01007387 */ /* 0x000fe80000100a00 */
[----:B------:R-:W-:Y:S04]  /*119ed0*/  STL.64 [R1+0x8f0], R200 ;  /* 0x0008f0c801007387 */ /* 0x000fe80000100a00 */
[----:B------:R-:W-:Y:S01]  /*119ee0*/  STL.64 [R1+0x8f8], R202 ;  /* 0x0008f8ca01007387 */ /* 0x000fe20000100a00 */
[C---:B------:R-:W-:Y:S03]  /*119ef0*/  HMMA.1688.F32.TF32 R164, R232.reuse, R110, R164 ;  /* 0x0000006ee8a4723c */ /* 0x040fe600000810a4 */
        /* <DEDUP_REMOVED lines=21> */
[----:B------:R-:W-:Y:S10]  /*11a050*/  HMMA.1688.F32.TF32 R152, R232, R242, R152 ;  /* 0x000000f2e898723c */ /* 0x000ff40000081098 */
        /* <DEDUP_REMOVED lines=23> */
[----:B--2---:R-:W1:Y:S04]  /*11a1d0*/  LDL.LU R96, [R1+0x10] ;  /* 0x0000100001607983 */ /* 0x004e680000300800 */
[----:B------:R-:W-:Y:S04]  /*11a1e0*/  STL.64 [R1+0x820], R44 ;  /* 0x0008202c01007387 */ /* 0x000fe80000100a00 */
[----:B------:R-:W-:Y:S05]  /*11a1f0*/  STL.64 [R1+0x828], R46 ;  /* 0x0008282e01007387 */ /* 0x000fea0000100a00 */
        /* <DEDUP_REMOVED lines=105> */
[----:B------:R-:W4:Y:S04]  /*11a890*/  LDL.LU R44, [R1] ;  /* 0x00000000012c7983 */ /* 0x000f280000300800 */
        /* <DEDUP_REMOVED lines=16> */
[----:B------:R-:W-:-:S15]  /*11a9a0*/  HMMA.1688.F32.TF32 R216, R228, R22, R216 ;  /* 0x00000016e4d8723c */ /* 0x000fde00000810d8 */
[----:B------:R-:W-:-:S02]  /*11a9b0*/  NOP ;  /* 0x0000000000007918 */ /* 0x000fc40000000000 */
[----:B------:R-:W-:Y:S04]  /*11a9c0*/  STL.64 [R1+0x800], R224 ;  /* 0x000800e001007387 */ /* 0x000fe80000100a00 */
[----:B------:R2:W-:Y:S01]  /*11a9d0*/  STL.64 [R1+0x808], R226 ;  /* 0x000808e201007387 */ /* 0x0005e20000100a00 */
[C---:B------:R-:W-:Y:S03]  /*11a9e0*/  HMMA.1688.F32.TF32 R232, R228.reuse, R38, R232 ;  /* 0x00000026e4e8723c */ /* 0x040fe600000810e8 */
[----:B--2---:R-:W2:Y:S04]  /*11a9f0*/  LDL.LU.64 R226, [R1+0x73f8] ;  /* 0x0073f80001e27983 */ /* 0x004ea80000300a00 */
[----:B------:R-:W2:Y:S04]  /*11aa00*/  LDL.LU.64 R224, [R1+0x73f0] ;  /* 0x0073f00001e07983 */ /* 0x000ea80000300a00 */
[----:B------:R-:W-:Y:S01]  /*11aa10*/  STL.64 [R1+0x7f0], R220 ;  /* 0x0007f0dc01007387 */ /* 0x000fe20000100a00 */
[C---:B------:R-:W-:Y:S03]  /*11aa20*/  HMMA.1688.F32.TF32 R196, R228.reuse, R18, R196 ;  /* 0x00000012e4c4723c */ /* 0x040fe600000810c4 */
[----:B------:R3:W-:Y:S04]  /*11aa30*/  STL.64 [R1+0x7f8], R222 ;  /* 0x0007f8de01007387 */ /* 0x0007e80000100a00 */
[----:B---3--:R-:W3:Y:S04]  /*11aa40*/  LDL.LU.64 R222, [R1+0x73e8] ;  /* 0x0073e80001de7983 */ /* 0x008ee80000300a00 */
[----:B------:R-:W3:Y:S04]  /*11aa50*/  LDL.LU.64 R220, [R1+0x73e0] ;  /* 0x0073e00001dc7983 */ /* 0x000ee80000300a00 */
[----:B------:R-:W-:Y:S04]  /*11aa60*/  STL.64 [R1+0x7e0], R216 ;  /* 0x0007e0d801007387 */ /* 0x000fe80000100a00 */
[----:B------:R4:W-:Y:S01]  /*11aa70*/  STL.64 [R1+0x7e8], R218 ;  /* 0x0007e8da01007387 */ /* 0x0009e20000100a00 */
[C---:B------:R-:W-:Y:S03]  /*11aa80*/  HMMA.1688.F32.TF32 R176, R228.reuse, R70, R176 ;  /* 0x00000046e4b0723c */ /* 0x040fe600000810b0 */
        /* <DEDUP_REMOVED lines=11> */
[----:B------:R-:W-:Y:S04]  /*11ab40*/  STL.64 [R1+0x7b0], R244 ;  /* 0x0007b0f401007387 */ /* 0x000fe80000100a00 */
[----:B------:R1:W-:Y:S01]  /*11ab50*/  STL.64 [R1+0x7b8], R246 ;  /* 0x0007b8f601007387 */ /* 0x0003e20000100a00 */
[C---:B------:R-:W-:Y:S03]  /*11ab60*/  HMMA.1688.F32.TF32 R156, R228.reuse, R106, R156 ;  /* 0x0000006ae49c723c */ /* 0x040fe6000008109c */
[----:B-1----:R-:W4:Y:S04]  /*11ab70*/  LDL.LU.64 R246, [R1+0x73b0] ;  /* 0x0073b00001f67983 */ /* 0x002f280000300a00 */
[----:B------:R-:W4:Y:S04]  /*11ab80*/  LDL.LU.64 R244, [R1+0x73a8] ;  /* 0x0073a80001f47983 */ /* 0x000f280000300a00 */
[----:B------:R-:W-:Y:S04]  /*11ab90*/  STL.64 [R1+0x7a0], R232 ;  /* 0x0007a0e801007387 */ /* 0x000fe80000100a00 */
[----:B------:R-:W-:Y:S01]  /*11aba0*/  STL.64 [R1+0x7a8], R234 ;  /* 0x0007a8ea01007387 */ /* 0x000fe20000100a00 */
[----:B------:R-:W-:Y:S03]  /*11abb0*/  HMMA.1688.F32.TF32 R152, R228, R250, R152 ;  /* 0x000000fae498723c */ /* 0x000fe60000081098 */
        /* <DEDUP_REMOVED lines=30> */
[----:B------:R-:W2:Y:S04]  /*11ada0*/  LDL.LU.64 R250, [R1+0x73a0] ;  /* 0x0073a00001fa7983 */ /* 0x000ea80000300a00 */
[----:B------:R-:W2:Y:S01]  /*11adb0*/  LDL.LU.64 R248, [R1+0x7398] ;  /* 0x0073980001f87983 */ /* 0x000ea20000300a00 */
[C---:B------:R-:W-:Y:S06]  /*11adc0*/  HMMA.1688.F32.TF32 R140, R228.reuse, R110, R140 ;  /* 0x0000006ee48c723c */ /* 0x040fec000008108c */
[C---:B------:R-:W-:Y:S06]  /*11add0*/  HMMA.1688.F32.TF32 R136, R228.reuse, R94, R136 ;  /* 0x0000005ee488723c */ /* 0x040fec0000081088 */
[C---:B------:R-:W-:Y:S06]  /*11ade0*/  HMMA.1688.F32.TF32 R128, R228.reuse, R86, R128 ;  /* 0x00000056e480723c */ /* 0x040fec0000081080 */
[----:B------:R-:W-:Y:S06]  /*11adf0*/  HMMA.1688.F32.TF32 R116, R228, R242, R116 ;  /* 0x000000f2e474723c */ /* 0x000fec0000081074 */
[----:B------:R-:W-:Y:S01]  /*11ae00*/  IMAD.MOV.U32 R9, RZ, RZ, R242 ;  /* 0x000000ffff097224 */ /* 0x000fe200078e00f2 */
        /* <DEDUP_REMOVED lines=9> */
[----:B------:R-:W-:-:S03]  /*11aea0*/  IMAD.MOV.U32 R8, RZ, RZ, R243 ;  /* 0x000000ffff087224 */ /* 0x000fc600078e00f3 */
[----:B------:R-:W3:Y:S04]  /*11aeb0*/  LDL.LU.64 R242, [R1+0x7390] ;  /* 0x0073900001f27983 */ /* 0x000ee80000300a00 */
[----:B------:R-:W3:Y:S01]  /*11aec0*/  LDL.LU.64 R240, [R1+0x7388] ;  /* 0x0073880001f07983 */ /* 0x000ee20000300a00 */
[C---:B-1----:R-:W-:Y:S03]  /*11aed0*/  HMMA.1688.F32.TF32 R116, R236.reuse, R14, R96 ;  /* 0x0000000eec74723c */ /* 0x042fe60000081060 */
[----:B------:R-:W-:Y:S04]  /*11aee0*/  LDS R230, [R3+UR10+0x3e600] ;  /* 0x03e6000a03e67984 */ /* 0x000fe80008000800 */
[----:B------:R-:W-:Y:S01]  /*11aef0*/  LDS R229, [R102+UR10+0x3c600] ;  /* 0x03c6000a66e57984 */ /* 0x000fe20008000800 */
[----:B------:R-:W-:Y:S03]  /*11af00*/  HMMA.1688.F32.TF32 R96, R236, R126, R44 ;  /* 0x0000007eec60723c */ /* 0x000fe6000008102c */
[----:B------:R-:W1:-:S12]  /*11af10*/  LDS R231, [R102+UR10+0x3e600] ;  /* 0x03e6000a66e77984 */ /* 0x000e580008000800 */
[----:B------:R-:W-:Y:S04]  /*11af20*/  STL.64 [R1+0x470], R116 ;  /* 0x0004707401007387 */ /* 0x000fe80000100a00 */
[----:B------:R-:W-:Y:S04]  /*11af30*/  STL.64 [R1+0x478], R118 ;  /* 0x0004787601007387 */ /* 0x000fe80000100a00 */
[----:B------:R-:W-:Y:S04]  /*11af40*/  STL.64 [R1+0x460], R96 ;  /* 0x0004606001007387 */ /* 0x000fe80000100a00 */
[----:B------:R-:W-:Y:S01]  /*11af50*/  STL.64 [R1+0x468], R98 ;  /* 0x0004686201007387 */ /* 0x000fe20000100a00 */
[C---:B--2---:R-:W-:Y:S06]  /*11af60*/  HMMA.1688.F32.TF32 R44, R236.reuse, R66, R248 ;  /* 0x00000042ec2c723c */ /* 0x044fec00000810f8 */
[----:B----4-:R-:W-:Y:S07]  /*11af70*/  HMMA.1688.F32.TF32 R248, R236, R54, R244 ;  /* 0x00000036ecf8723c */ /* 0x010fee00000810f4 */
[----:B------:R-:W-:-:S02]  /*11af80*/  IMAD.MOV.U32 R247, RZ, RZ, R4 ;  /* 0x000000fffff77224 */ /* 0x000fc400078e0004 */
[----:B------:R-:W-:Y:S01]  /*11af90*/  IMAD.MOV.U32 R246, RZ, RZ, R5 ;  /* 0x000000fffff67224 */ /* 0x000fe200078e0005 */
[----:B---3--:R-:W-:Y:S01]  /*11afa0*/  MOV R244, R7 ;  /* 0x0000000700f47202 */ /* 0x008fe20000000f00 */
[----:B------:R-:W-:-:S06]  /*11afb0*/  IMAD.MOV.U32 R245, RZ, RZ, R6 ;  /* 0x000000fffff57224 */ /* 0x000fcc00078e0006 */
[----:B------:R2:W-:Y:S04]  /*11afc0*/  STL.64 [R1+0x20], R44 ;  /* 0x0000202c01007387 */ /* 0x0005e80000100a00 */
[----:B------:R3:W-:Y:S04]  /*11afd0*/  STL.64 [R1+0x28], R46 ;  /* 0x0000282e01007387 */ /* 0x0007e80000100a00 */
        /* <DEDUP_REMOVED lines=88> */
[----:B------:R1:W-:Y:S04]  /*11b560*/  STL [R1+0x6f54], R248 ;  /* 0x006f54f801007387 */ /* 0x0003e80000100800 */
[----:B------:R2:W-:Y:S04]  /*11b570*/  STL [R1+0x6f50], R249 ;  /* 0x006f50f901007387 */ /* 0x0005e80000100800 */
[----:B------:R2:W-:Y:S04]  /*11b580*/  STL [R1+0x6f4c], R250 ;  /* 0x006f4cfa01007387 */ /* 0x0005e80000100800 */
[----:B------:R2:W-:Y:S04]  /*11b590*/  STL [R1+0x6f48], R251 ;  /* 0x006f48fb01007387 */ /* 0x0005e80000100800 */
[----:B-1----:R-:W3:Y:S04]  /*11b5a0*/  LDL.LU R248, [R1+0x190] ;  /* 0x0001900001f87983 */ /* 0x002ee80000300800 */
[----:B--2---:R-:W3:Y:S04]  /*11b5b0*/  LDL.LU R249, [R1+0x194] ;  /* 0x0001940001f97983 */ /* 0x004ee80000300800 */
[----:B------:R-:W3:Y:S04]  /*11b5c0*/  LDL.LU R250, [R1+0x198] ;  /* 0x0001980001fa7983 */ /* 0x000ee80000300800 */
[----:B------:R-:W3:Y:S01]  /*11b5d0*/  LDL.LU R251, [R1+0x19c] ;  /* 0x00019c0001fb7983 */ /* 0x000ee20000300800 */
[C---:B------:R-:W-:Y:S06]  /*11b5e0*/  HMMA.1688.F32.TF32 R44, R236.reuse, R82, R44 ;  /* 0x00000052ec2c723c */ /* 0x040fec000008102c */
[C---:B----4-:R-:W-:Y:S06]  /*11b5f0*/  HMMA.1688.F32.TF32 R232, R236.reuse, R134, R232 ;  /* 0x00000086ece8723c */ /* 0x050fec00000810e8 */
[----:B---3--:R-:W-:-:S15]  /*11b600*/  HMMA.1688.F32.TF32 R248, R236, R42, R248 ;  /* 0x0000002aecf8723c */ /* 0x008fde00000810f8 */
[----:B------:R-:W-:-:S08]  /*11b610*/  NOP ;  /* 0x0000000000007918 */ /* 0x000fd00000000000 */
[----:B------:R1:W-:Y:S04]  /*11b620*/  STL.64 [R1+0x1fb0], R248 ;  /* 0x001fb0f801007387 */ /* 0x0003e80000100a00 */
[----:B------:R-:W-:Y:S01]  /*11b630*/  STL.64 [R1+0x1fb8], R250 ;  /* 0x001fb8fa01007387 */ /* 0x000fe20000100a00 */
[----:B-1----:R-:W-:Y:S02]  /*11b640*/  IMAD.MOV.U32 R248, RZ, RZ, R13 ;  /* 0x000000fffff87224 */ /* 0x002fe400078e000d */
[----:B------:R-:W-:-:S03]  /*11b650*/  IMAD.MOV.U32 R249, RZ, RZ, R12 ;  /* 0x000000fffff97224 */ /* 0x000fc600078e000c */
[----:B------:R-:W-:Y:S04]  /*11b660*/  STL [R1+0x7008], R248 ;  /* 0x007008f801007387 */ /* 0x000fe80000100800 */
[----:B------:R-:W-:Y:S04]  /*11b670*/  STL [R1+0x700c], R249 ;  /* 0x00700cf901007387 */ /* 0x000fe80000100800 */
        /* <DEDUP_REMOVED lines=12> */
[----:B------:R-:W-:Y:S01]  /*11b740*/  HMMA.1688.F32.TF32 R172, R236, R114, R168 ;  /* 0x00000072ecac723c */ /* 0x000fe200000810a8 */
[----:B------:R-:W-:Y:S01]  /*11b750*/  STL.64 [R1+0x1fa8], R234 ;  /* 0x001fa8ea01007387 */ /* 0x000fe20000100a00 */
[----:B------:R-:W-:-:S02]  /*11b760*/  IMAD.MOV.U32 R250, RZ, RZ, R9 ;  /* 0x000000fffffa7224 */ /* 0x000fc400078e0009 */
[----:B------:R-:W-:Y:S01]  /*11b770*/  IMAD.MOV.U32 R251, RZ, RZ, R8 ;  /* 0x000000fffffb7224 */ /* 0x000fe200078e0008 */
[----:B------:R-:W-:Y:S01]  /*11b780*/  LDS R232, [R3+UR10+0x3c680] ;  /* 0x03c6800a03e87984 */ /* 0x000fe20008000800 */
[C---:B------:R-:W-:Y:S03]  /*11b790*/  HMMA.1688.F32.TF32 R168, R236.reuse, R90, R164 ;  /* 0x0000005aeca8723c */ /* 0x040fe600000810a4 */
[----:B------:R-:W-:Y:S03]  /*11b7a0*/  STL.64 [R1+0x1f90], R208 ;  /* 0x001f90d001007387 */ /* 0x000fe60000100a00 */
[----:B------:R-:W-:Y:S01]  /*11b7b0*/  HMMA.1688.F32.TF32 R164, R236, R18, R160 ;  /* 0x00000012eca4723c */ /* 0x000fe200000810a0 */
[----:B------:R-:W-:Y:S05]  /*11b7c0*/  STL.64 [R1+0x1f98], R210 ;  /* 0x001f98d201007387 */ /* 0x000fea0000100a00 */
[----:B------:R-:W-:-:S02]  /*11b7d0*/  IMAD.MOV.U32 R29, RZ, RZ, R18 ;  /* 0x000000ffff1d7224 */ /* 0x000fc400078e0012 */
[----:B------:R-:W-:Y:S01]  /*11b7e0*/  IMAD.MOV.U32 R28, RZ, RZ, R19 ;  /* 0x000000ffff1c7224 */ /* 0x000fe200078e0013 */
[----:B------:R-:W-:Y:S01]  /*11b7f0*/  LDS R234, [R3+UR10+0x3e680] ;  /* 0x03e6800a03ea7984 */ /* 0x000fe20008000800 */
[C---:B------:R-:W-:Y:S03]  /*11b800*/  HMMA.1688.F32.TF32 R160, R236.reuse, R58, R156 ;  /* 0x0000003aeca0723c */ /* 0x040fe6000008109c */
[----:B------:R-:W-:Y:S03]  /*11b810*/  STL.64 [R1+0x1f80], R204 ;  /* 0x001f80cc01007387 */ /* 0x000fe60000100a00 */
        /* <DEDUP_REMOVED lines=43> */
[----:B------:R-:W-:-:S02]  /*11bad0*/  IMAD.MOV.U32 R48, RZ, RZ, R114 ;  /* 0x000000ffff307224 */ /* 0x000fc400078e0072 */
[----:B------:R-:W-:Y:S01]  /*11bae0*/  IMAD.MOV.U32 R37, RZ, RZ, R90 ;  /* 0x000000ffff257224 */ /* 0x000fe200078e005a */
[----:B------:R-:W-:Y:S04]  /*11baf0*/  LDS R233, [R102+UR10+0x3c680] ;  /* 0x03c6800a66e97984 */ /* 0x000fe80008000800 */
[----:B-1----:R-:W3:Y:S04]  /*11bb00*/  LDL.LU R44, [R1+0x2d0] ;  /* 0x0002d000012c7983 */ /* 0x002ee80000300800 */
[----:B------:R1:W-:Y:S04]  /*11bb10*/  STL.64 [R1+0x1510], R96 ;  /* 0x0015106001007387 */ /* 0x0003e80000100a00 */
[----:B------:R4:W-:Y:S04]  /*11bb20*/  STL.64 [R1+0x1518], R98 ;  /* 0x0015186201007387 */ /* 0x0009e80000100a00 */
[----:B------:R-:W-:Y:S04]  /*11bb30*/  STL.64 [R1+0x550], R4 ;  /* 0x0005500401007387 */ /* 0x000fe80000100a00 */
        /* <DEDUP_REMOVED lines=82> */
[----:B----4-:R-:W4:Y:S01]  /*11c060*/  LDL.LU R98, [R1+0x2e8] ;  /* 0x0002e80001627983 */ /* 0x010f220000300800 */
[----:B------:R-:W-:-:S03]  /*11c070*/  IMAD.MOV.U32 R7, RZ, RZ, R2 ;  /* 0x000000ffff077224 */ /* 0x000fc600078e0002 */
[----:B------:R-:W4:Y:S04]  /*11c080*/  LDL.LU R99, [R1+0x2ec] ;  /* 0x0002ec0001637983 */ /* 0x000f280000300800 */
[----:B------:R-:W4:Y:S04]  /*11c090*/  LDL.LU R4, [R1+0x2c0] ;  /* 0x0002c00001047983 */ /* 0x000f280000300800 */
[----:B------:R-:W4:Y:S04]  /*11c0a0*/  LDL.LU R5, [R1+0x2c4] ;  /* 0x0002c40001057983 */ /* 0x000f280000300800 */
[----:B------:R-:W4:Y:S04]  /*11c0b0*/  LDL.LU R6, [R1+0x2c8] ;  /* 0x0002c80001067983 */ /* 0x000f280000300800 */
[----:B------:R-:W4:Y:S01]  /*11c0c0*/  LDL.LU R2, [R1+0x7380] ;  /* 0x0073800001027983 */ /* 0x000f220000300800 */
[----:B------:R-:W-:-:S03]  /*11c0d0*/  IMAD.MOV.U32 R36, RZ, RZ, R91 ;  /* 0x000000ffff247224 */ /* 0x000fc600078e005b */
[----:B------:R-:W1:Y:S01]  /*11c0e0*/  LDS R235, [R102+UR10+0x3e680] ;  /* 0x03e6800a66eb7984 */ /* 0x000e620008000800 */
[C---:B---3--:R-:W-:Y:S06]  /*11c0f0*/  HMMA.1688.F32.TF32 R204, R236.reuse, R94, R204 ;  /* 0x0000005eeccc723c */ /* 0x048fec00000810cc */
[C---:B--2---:R-:W-:Y:S06]  /*11c100*/  HMMA.1688.F32.TF32 R208, R236.reuse, R110, R208 ;  /* 0x0000006eecd0723c */ /* 0x044fec00000810d0 */
[C---:B------:R-:W-:Y:S06]  /*11c110*/  HMMA.1688.F32.TF32 R200, R236.reuse, R86, R200 ;  /* 0x00000056ecc8723c */ /* 0x040fec00000810c8 */
[----:B------:R-:W-:Y:S11]  /*11c120*/  HMMA.1688.F32.TF32 R236, R236, R250, R196 ;  /* 0x000000faecec723c */ /* 0x000ff600000810c4 */
[----:B------:R-:W-:Y:S04]  /*11c130*/  STL.64 [R1+0x23e0], R208 ;  /* 0x0023e0d001007387 */ /* 0x000fe80000100a00 */
[----:B------:R2:W-:Y:S04]  /*11c140*/  STL.64 [R1+0x23e8], R210 ;  /* 0x0023e8d201007387 */ /* 0x0005e80000100a00 */
[----:B--2---:R-:W2:Y:S04]  /*11c150*/  LDL.LU.64 R210, [R1+0x7378] ;  /* 0x0073780001d27983 */ /* 0x004ea80000300a00 */
[----:B------:R-:W2:Y:S04]  /*11c160*/  LDL.LU.64 R208, [R1+0x7370] ;  /* 0x0073700001d07983 */ /* 0x000ea80000300a00 */
[----:B------:R-:W-:Y:S04]  /*11c170*/  STL.64 [R1+0x23d0], R204 ;  /* 0x0023d0cc01007387 */ /* 0x000fe80000100a00 */
[----:B------:R3:W-:Y:S04]  /*11c180*/  STL.64 [R1+0x23d8], R206 ;  /* 0x0023d8ce01007387 */ /* 0x0007e80000100a00 */
[----:B---3--:R-:W3:Y:S04]  /*11c190*/  LDL.LU.64 R206, [R1+0x7368] ;  /* 0x0073680001ce7983 */ /* 0x008ee80000300a00 */
[----:B------:R-:W3:Y:S04]  /*11c1a0*/  LDL.LU.64 R204, [R1+0x7360] ;  /* 0x0073600001cc7983 */ /* 0x000ee80000300a00 */
[----:B------:R-:W-:Y:S04]  /*11c1b0*/  STL.64 [R1+0x23c0], R200 ;  /* 0x0023c0c801007387 */ /* 0x000fe80000100a00 */
[----:B------:R1:W-:Y:S04]  /*11c1c0*/  STL.64 [R1+0x23c8], R202 ;  /* 0x0023c8ca01007387 */ /* 0x0003e80000100a00 */
[----:B-1----:R-:W2:Y:S04]  /*11c1d0*/  LDL.LU.64 R202, [R1+0x7358] ;  /* 0x0073580001ca7983 */ /* 0x002ea80000300a00 */
[----:B------:R-:W2:Y:S04]  /*11c1e0*/  LDL.LU.64 R200, [R1+0x7350] ;  /* 0x0073500001c87983 */ /* 0x000ea80000300a00 */
[----:B------:R-:W3:Y:S04]  /*11c1f0*/  LDL.LU.64 R198, [R1+0x7348] ;  /* 0x0073480001c67983 */ /* 0x000ee80000300a00 */
[----:B------:R-:W3:Y:S04]  /*11c200*/  LDL.LU.64 R196, [R1+0x7340] ;  /* 0x0073400001c47983 */ /* 0x000ee80000300a00 */
[----:B------:R1:W-:Y:S04]  /*11c210*/  STL.64 [R1+0x2520], R236 ;  /* 0x002520ec01007387 */ /* 0x0003e80000100a00 */
[----:B------:R4:W-:Y:S04]  /*11c220*/  STL.64 [R1+0x2528], R238 ;  /* 0x002528ee01007387 */ /* 0x0009e80000100a00 */
[----:B-1----:R-:W2:Y:S04]  /*11c230*/  LDL.LU R236, [R1+0x370] ;  /* 0x0003700001ec7983 */ /* 0x002ea80000300800 */
[----:B------:R-:W2:Y:S04]  /*11c240*/  LDL.LU R237, [R1+0x374] ;  /* 0x0003740001ed7983 */ /* 0x000ea80000300800 */
[----:B----4-:R-:W2:Y:S01]  /*11c250*/  LDL.LU R238, [R1+0x378] ;  /* 0x0003780001ee7983 */ /* 0x010ea20000300800 */
[C---:B------:R-:W-:Y:S06]  /*11c260*/  HMMA.1688.F32.TF32 R188, R228.reuse, R14, R188 ;  /* 0x0000000ee4bc723c */ /* 0x040fec00000810bc */
[C---:B------:R-:W-:Y:S06]  /*11c270*/  HMMA.1688.F32.TF32 R184, R228.reuse, R126, R184 ;  /* 0x0000007ee4b8723c */ /* 0x040fec00000810b8 */
[C---:B------:R-:W-:Y:S06]  /*11c280*/  HMMA.1688.F32.TF32 R180, R228.reuse, R66, R180 ;  /* 0x00000042e4b4723c */ /* 0x040fec00000810b4 */
[----:B------:R-:W-:Y:S01]  /*11c290*/  HMMA.1688.F32.TF32 R176, R228, R54, R176 ;  /* 0x00000036e4b0723c */ /* 0x000fe200000810b0 */
[----:B------:R-:W-:-:S05]  /*11c2a0*/  IMAD.MOV.U32 R239, RZ, RZ, R2 ;  /* 0x000000ffffef7224 */ /* 0x000fca00078e0002 */
[C---:B------:R-:W-:Y:S01]  /*11c2b0*/  HMMA.1688.F32.TF32 R172, R228.reuse, R42, R172 ;  /* 0x0000002ae4ac723c */ /* 0x040fe200000810ac */
[----:B------:R-:W-:Y:S05]  /*11c2c0*/  STL.64 [R1+0x530], R188 ;  /* 0x000530bc01007387 */ /* 0x000fea0000100a00 */
[C---:B------:R-:W-:Y:S01]  /*11c2d0*/  HMMA.1688.F32.TF32 R168, R228.reuse, R134, R168 ;  /* 0x00000086e4a8723c */ /* 0x040fe200000810a8 */
[----:B------:R1:W-:Y:S05]  /*11c2e0*/  STL.64 [R1+0x538], R190 ;  /* 0x000538be01007387 */ /* 0x0003ea0000100a00 */
[C---:B------:R-:W-:Y:S01]  /*11c2f0*/  HMMA.1688.F32.TF32 R164, R228.reuse, R146, R164 ;  /* 0x00000092e4a4723c */ /* 0x040fe200000810a4 */
[----:B-1----:R-:W4:Y:S04]  /*11c300*/  LDL.LU.64 R190, [R1+0x7338] ;  /* 0x0073380001be7983 */ /* 0x002f280000300a00 */
[----:B------:R-:W4:Y:S04]  /*11c310*/  LDL.LU.64 R188, [R1+0x7330] ;  /* 0x0073300001bc7983 */ /* 0x000f280000300a00 */
        /* <DEDUP_REMOVED lines=37> */
[----:B------:R1:W-:Y:S02]  /*11c570*/  STL.64 [R1+0x1ea8], R238 ;  /* 0x001ea8ee01007387 */ /* 0x0003e40000100a00 */
[----:B-1----:R-:W-:-:S15]  /*11c580*/  HMMA.1688.F32.TF32 R236, R228, R10, R240 ;  /* 0x0000000ae4ec723c */ /* 0x002fde00000810f0 */
        /* <DEDUP_REMOVED lines=21> */
[----:B------:R-:W4:Y:S04]  /*11c6e0*/  LDL.LU R16, [R1+0x1e0] ;  /* 0x0001e00001107983 */ /* 0x000f280000300800 */
[----:B------:R4:W-:Y:S04]  /*11c6f0*/  STL.64 [R1+0x400], R4 ;  /* 0x0004000401007387 */ /* 0x0009e80000100a00 */
[----:B------:R4:W-:Y:S04]  /*11c700*/  STL.64 [R1+0x408], R6 ;  /* 0x0004080601007387 */ /* 0x0009e80000100a00 */
[----:B------:R-:W4:Y:S04]  /*11c710*/  LDL.LU R17, [R1+0x1e4] ;  /* 0x0001e40001117983 */ /* 0x000f280000300800 */
[----:B------:R-:W4:Y:S01]  /*11c720*/  LDL.LU R18, [R1+0x1e8] ;  /* 0x0001e80001127983 */ /* 0x000f220000300800 */
[----:B------:R-:W-:-:S03]  /*11c730*/  MOV R2, R115 ;  /* 0x0000007300027202 */ /* 0x000fc60000000f00 */
        /* <DEDUP_REMOVED lines=66> */
[C---:B------:R-:W-:Y:S06]  /*11cb60*/  HMMA.1688.F32.TF32 R112, R228.reuse, R106, R112 ;  /* 0x0000006ae470723c */ /* 0x040fec0000081070 */
[C---:B--2---:R-:W-:Y:S06]  /*11cb70*/  HMMA.1688.F32.TF32 R128, R228.reuse, R122, R128 ;  /* 0x0000007ae480723c */ /* 0x044fec0000081080 */
[C---:B------:R-:W-:Y:S06]  /*11cb80*/  HMMA.1688.F32.TF32 R136, R228.reuse, R78, R136 ;  /* 0x0000004ee488723c */ /* 0x040fec0000081088 */
[C---:B------:R-:W-:Y:S06]  /*11cb90*/  HMMA.1688.F32.TF32 R140, R228.reuse, R194, R140 ;  /* 0x000000c2e48c723c */ /* 0x040fec000008108c */
[C---:B------:R-:W-:Y:S06]  /*11cba0*/  HMMA.1688.F32.TF32 R156, R228.reuse, R74, R156 ;  /* 0x0000004ae49c723c */ /* 0x040fec000008109c */
[C---:B------:R-:W-:Y:S06]  /*11cbb0*/  HMMA.1688.F32.TF32 R160, R228.reuse, R62, R160 ;  /* 0x0000003ee4a0723c */ /* 0x040fec00000810a0 */
[----:B------:R-:W-:-:S15]  /*11cbc0*/  HMMA.1688.F32.TF32 R152, R228, R70, R152 ;  /* 0x00000046e498723c */ /* 0x000fde0000081098 */
[----:B------:R-:W-:-:S02]  /*11cbd0*/  NOP ;  /* 0x0000000000007918 */ /* 0x000fc40000000000 */
[----:B------:R-:W-:Y:S04]  /*11cbe0*/  STL.64 [R1+0x3f0], R160 ;  /* 0x0003f0a001007387 */ /* 0x000fe80000100a00 */
[----:B------:R1:W-:Y:S01]  /*11cbf0*/  STL.64 [R1+0x3f8], R162 ;  /* 0x0003f8a201007387 */ /* 0x0003e20000100a00 */
[C---:B---3--:R-:W-:Y:S03]  /*11cc00*/  HMMA.1688.F32.TF32 R116, R228.reuse, R82, R116 ;  /* 0x00000052e474723c */ /* 0x048fe60000081074 */
        /* <DEDUP_REMOVED lines=10> */
[----:B-1----:R-:W2:Y:S04]  /*11ccb0*/  LDL.LU.64 R154, [R1+0x72a8] ;  /* 0x0072a800019a7983 */ /* 0x002ea80000300a00 */
[----:B------:R-:W2:Y:S04]  /*11ccc0*/  LDL.LU.64 R152, [R1+0x72a0] ;  /* 0x0072a00001987983 */ /* 0x000ea80000300a00 */
[----:B------:R-:W-:Y:S04]  /*11ccd0*/  STL.64 [R1+0x3c0], R140 ;  /* 0x0003c08c01007387 */ /* 0x000fe80000100a00 */
[----:B------:R1:W-:Y:S01]  /*11cce0*/  STL.64 [R1+0x3c8], R142 ;  /* 0x0003c88e01007387 */ /* 0x0003e20000100a00 */
[C---:B----4-:R-:W-:Y:S03]  /*11ccf0*/  HMMA.1688.F32.TF32 R96, R228.reuse, R94, R96 ;  /* 0x0000005ee460723c */ /* 0x050fe60000081060 */
[----:B-1----:R-:W4:Y:S04]  /*11cd00*/  LDL.LU.64 R142, [R1+0x7298] ;  /* 0x00729800018e7983 */ /* 0x002f280000300a00 */
[----:B------:R-:W4:Y:S04]  /*11cd10*/  LDL.LU.64 R140, [R1+0x7290] ;  /* 0x00729000018c7983 */ /* 0x000f280000300a00 */
[----:B------:R-:W-:Y:S04]  /*11cd20*/  STL.64 [R1+0x3b0], R136 ;  /* 0x0003b08801007387 */ /* 0x000fe80000100a00 */
[----:B------:R1:W-:Y:S04]  /*11cd30*/  STL.64 [R1+0x3b8], R138 ;  /* 0x0003b88a01007387 */ /* 0x0003e80000100a00 */
[----:B-1----:R-:W3:Y:S04]  /*11cd40*/  LDL.LU.64 R138, [R1+0x7288] ;  /* 0x00728800018a7983 */ /* 0x002ee80000300a00 */
[----:B------:R-:W3:Y:S04]  /*11cd50*/  LDL.LU.64 R136, [R1+0x7280] ;  /* 0x0072800001887983 */ /* 0x000ee80000300a00 */
        /* <DEDUP_REMOVED lines=8> */
[----:B------:R1:W-:Y:S01]  /*11cde0*/  STL.64 [R1+0x368], R118 ;  /* 0x0003687601007387 */ /* 0x0003e20000100a00 */
[----:B------:R-:W-:Y:S06]  /*11cdf0*/  HMMA.1688.F32.TF32 R44, R228, R250, R44 ;  /* 0x000000fae42c723c */ /* 0x000fec000008102c */
[C---:B------:R-:W-:Y:S06]  /*11ce00*/  HMMA.1688.F32.TF32 R16, R232.reuse, R14, R16 ;  /* 0x0000000ee810723c */ /* 0x040fec0000081010 */
[----:B------:R-:W-:Y:S01]  /*11ce10*/  HMMA.1688.F32.TF32 R4, R232, R126, R4 ;  /* 0x0000007ee804723c */ /* 0x000fe20000081004 */
[----:B-1----:R-:W3:Y:S04]  /*11ce20*/  LDL.LU.64 R118, [R1+0x7258] ;  /* 0x0072580001767983 */ /* 0x002ee80000300a00 */
[----:B------:R-:W3:Y:S04]  /*11ce30*/  LDL.LU.64 R116, [R1+0x7250] ;  /* 0x0072500001747983 */ /* 0x000ee80000300a00 */
[----:B------:R-:W-:Y:S04]  /*11ce40*/  STL.64 [R1+0x350], R112 ;  /* 0x0003507001007387 */ /* 0x000fe80000100a00 */
[----:B------:R1:W-:Y:S01]  /*11ce50*/  STL.64 [R1+0x358], R114 ;  /* 0x0003587201007387 */ /* 0x0003e20000100a00 */
[----:B------:R-:W-:Y:S01]  /*11ce60*/  MOV R90, R14 ;  /* 0x0000000e005a7202 */ /* 0x000fe20000000f00 */
[----:B------:R-:W-:-:S02]  /*11ce70*/  IMAD.MOV.U32 R68, RZ, RZ, R95 ;  /* 0x000000ffff447224 */ /* 0x000fc400078e005f */
[----:B------:R-:W-:Y:S01]  /*11ce80*/  IMAD.MOV.U32 R91, RZ, RZ, R55 ;  /* 0x000000ffff5b7224 */ /* 0x000fe200078e0037 */
[----:B------:R-:W-:Y:S01]  /*11ce90*/  LDS R229, [R102+UR10+0x3c700] ;  /* 0x03c7000a66e57984 */ /* 0x000fe20008000800 */
[----:B------:R-:W-:Y:S02]  /*11cea0*/  IMAD.MOV.U32 R249, RZ, RZ, R10 ;  /* 0x000000fffff97224 */ /* 0x000fe400078e000a */
[----:B------:R-:W-:Y:S01]  /*11ceb0*/  IMAD.MOV.U32 R248, RZ, RZ, R11 ;  /* 0x000000fffff87224 */ /* 0x000fe200078e000b */
[----:B------:R-:W-:Y:S04]  /*11cec0*/  LDS R231, [R102+UR10+0x3e700] ;  /* 0x03e7000a66e77984 */ /* 0x000fe80008000800 */
[----:B-1----:R-:W2:Y:S04]  /*11ced0*/  LDL.LU.64 R114, [R1+0x7248] ;  /* 0x0072480001727983 */ /* 0x002ea80000300a00 */
[----:B------:R-:W2:Y:S04]  /*11cee0*/  LDL.LU.64 R112, [R1+0x7240] ;  /* 0x0072400001707983 */ /* 0x000ea80000300a00 */
[----:B------:R1:W-:Y:S04]  /*11cef0*/  STL.64 [R1+0x190], R240 ;  /* 0x000190f001007387 */ /* 0x0003e80000100a00 */
[----:B------:R1:W-:Y:S01]  /*11cf00*/  STL.64 [R1+0x198], R242 ;  /* 0x000198f201007387 */ /* 0x0003e20000100a00 */
[----:B------:R-:W-:-:S02]  /*11cf10*/  IMAD.MOV.U32 R149, RZ, RZ, R22 ;  /* 0x000000ffff957224 */ /* 0x000fc400078e0016 */
[----:B------:R-:W-:Y:S02]  /*11cf20*/  IMAD.MOV.U32 R148, RZ, RZ, R23 ;  /* 0x000000ffff947224 */ /* 0x000fe400078e0017 */
[----:B------:R-:W-:Y:S01]  /*11cf30*/  IMAD.MOV.U32 R103, RZ, RZ, R35 ;  /* 0x000000ffff677224 */ /* 0x000fe200078e0023 */
[----:B------:R-:W-:Y:S01]  /*11cf40*/  MOV R145, R26 ;  /* 0x0000001a00917202 */ /* 0x000fe20000000f00 */
[----:B------:R-:W-:Y:S01]  /*11cf50*/  IMAD.MOV.U32 R144, RZ, RZ, R27 ;  /* 0x000000ffff907224 */ /* 0x000fe200078e001b */
[----:B-1----:R-:W4:Y:S04]  /*11cf60*/  LDL.LU R240, [R1+0x1c0] ;  /* 0x0001c00001f07983 */ /* 0x002f280000300800 */
[----:B------:R-:W4:Y:S04]  /*11cf70*/  LDL.LU R241, [R1+0x1c4] ;  /* 0x0001c40001f17983 */ /* 0x000f280000300800 */
[----:B------:R-:W4:Y:S04]  /*11cf80*/  LDL.LU R242, [R1+0x1c8] ;  /* 0x0001c80001f27983 */ /* 0x000f280000300800 */
[----:B------:R-:W4:Y:S04]  /*11cf90*/  LDL.LU R243, [R1+0x1cc] ;  /* 0x0001cc0001f37983 */ /* 0x000f280000300800 */
[----:B------:R1:W-:Y:S04]  /*11cfa0*/  STL.64 [R1+0x180], R236 ;  /* 0x000180ec01007387 */ /* 0x0003e80000100a00 */
[----:B------:R1:W-:Y:S04]  /*11cfb0*/  STL.64 [R1+0x188], R238 ;  /* 0x000188ee01007387 */ /* 0x0003e80000100a00 */
[----:B------:R-:W3:Y:S04]  /*11cfc0*/  LDL.LU.64 R110, [R1+0x7238] ;  /* 0x00723800016e7983 */ /* 0x000ee80000300a00 */
[----:B------:R-:W3:Y:S04]  /*11cfd0*/  LDL.LU.64 R108, [R1+0x7230] ;  /* 0x00723000016c7983 */ /* 0x000ee80000300a00 */
[----:B-1----:R-:W2:Y:S04]  /*11cfe0*/  LDL.LU R236, [R1+0x1b0] ;  /* 0x0001b00001ec7983 */ /* 0x002ea80000300800 */
[----:B------:R-:W2:Y:S04]  /*11cff0*/  LDL.LU R237, [R1+0x1b4] ;  /* 0x0001b40001ed7983 */ /* 0x000ea80000300800 */
[----:B------:R-:W2:Y:S04]  /*11d000*/  LDL.LU R238, [R1+0x1b8] ;  /* 0x0001b80001ee7983 */ /* 0x000ea80000300800 */
[----:B------:R-:W2:Y:S04]  /*11d010*/  LDL.LU R239, [R1+0x1bc] ;  /* 0x0001bc0001ef7983 */ /* 0x000ea80000300800 */
[----:B------:R-:W-:Y:S04]  /*11d020*/  STL.64 [R1+0x170], R96 ;  /* 0x0001706001007387 */ /* 0x000fe80000100a00 */
[----:B------:R1:W-:Y:S01]  /*11d030*/  STL.64 [R1+0x178], R98 ;  /* 0x0001786201007387 */ /* 0x0003e20000100a00 */
[----:B------:R-:W-:-:S02]  /*11d040*/  IMAD.MOV.U32 R133, RZ, RZ, R30 ;  /* 0x000000ffff857224 */ /* 0x000fc400078e001e */
[----:B------:R-:W-:Y:S02]  /*11d050*/  IMAD.MOV.U32 R132, RZ, RZ, R31 ;  /* 0x000000ffff847224 */ /* 0x000fe400078e001f */
[----:B------:R-:W-:Y:S02]  /*11d060*/  IMAD.MOV.U32 R125, RZ, RZ, R76 ;  /* 0x000000ffff7d7224 */ /* 0x000fe400078e004c */
[----:B------:R-:W-:Y:S01]  /*11d070*/  IMAD.MOV.U32 R124, RZ, RZ, R77 ;  /* 0x000000ffff7c7224 */ /* 0x000fe200078e004d */
[----:B------:R-:W-:Y:S01]  /*11d080*/  MOV R192, R81 ;  /* 0x0000005100c07202 */ /* 0x000fe20000000f00 */
[----:B------:R-:W-:Y:S01]  /*11d090*/  IMAD.MOV.U32 R193, RZ, RZ, R80 ;  /* 0x000000ffffc17224 */ /* 0x000fe200078e0050 */
[----:B------:R-:W-:Y:S04]  /*11d0a0*/  LDS R228, [R3+UR10+0x3c700] ;  /* 0x03c7000a03e47984 */ /* 0x000fe80008000800 */
[----:B-1----:R-:W3:Y:S04]  /*11d0b0*/  LDL.LU R98, [R1+0x7228] ;  /* 0x0072280001627983 */ /* 0x002ee80000300800 */
[----:B------:R-:W3:Y:S04]  /*11d0c0*/  LDL.LU.64 R96, [R1+0x7220] ;  /* 0x0072200001607983 */ /* 0x000ee80000300a00 */
[----:B------:R-:W3:Y:S04]  /*11d0d0*/  LDL.LU R94, [R1+0x7218] ;  /* 0x00721800015e7983 */ /* 0x000ee80000300800 */
[----:B------:R-:W3:Y:S04]  /*11d0e0*/  LDL.LU.64 R92, [R1+0x7210] ;  /* 0x00721000015c7983 */ /* 0x000ee80000300a00 */
[----:B------:R-:W3:Y:S04]  /*11d0f0*/  LDL.LU.64 R88, [R1+0x7208] ;  /* 0x0072080001587983 */ /* 0x000ee80000300a00 */
[----:B------:R1:W-:Y:S04]  /*11d100*/  STL.64 [R1+0x160], R84 ;  /* 0x0001605401007387 */ /* 0x0003e80000100a00 */
[----:B------:R-:W-:Y:S04]  /*11d110*/  STL.64 [R1+0x168], R86 ;  /* 0x0001685601007387 */ /* 0x000fe80000100a00 */
[----:B------:R1:W-:Y:S04]  /*11d120*/  STL.64 [R1+0x2470], R44 ;  /* 0x0024702c01007387 */ /* 0x0003e80000100a00 */
[----:B------:R1:W-:Y:S04]  /*11d130*/  STL.64 [R1+0x2478], R46 ;  /* 0x0024782e01007387 */ /* 0x0003e80000100a00 */
[----:B------:R1:W-:Y:S04]  /*11d140*/  STL.64 [R1+0x10], R16 ;  /* 0x0000101001007387 */ /* 0x0003e80000100a00 */
[----:B------:R1:W-:Y:S04]  /*11d150*/  STL.64 [R1+0x18], R18 ;  /* 0x0000181201007387 */ /* 0x0003e80000100a00 */
[----:B------:R-:W3:Y:S01]  /*11d160*/  LDL.LU R12, [R1+0x380] ;  /* 0x00038000010c7983 */ /* 0x000ee20000300800 */
[----:B-1----:R-:W-:-:S03]  /*11d170*/  IMAD.MOV.U32 R84, RZ, RZ, R15 ;  /* 0x000000ffff547224 */ /* 0x002fc600078e000f */
[----:B------:R1:W-:Y:S04]  /*11d180*/  STL.64 [R1], R4 ;  /* 0x0000000401007387 */ /* 0x0003e80000100a00 */
[----:B------:R1:W-:Y:S04]  /*11d190*/  STL.64 [R1+0x8], R6 ;  /* 0x0000080601007387 */ /* 0x0003e80000100a00 */
        /* <DEDUP_REMOVED lines=15> */
[----:B------:R-:W-:-:S02]  /*11d290*/  IMAD.MOV.U32 R95, RZ, RZ, R66 ;  /* 0x000000ffff5f7224 */ /* 0x000fc400078e0042 */
[----:B------:R-:W-:Y:S01]  /*11d2a0*/  IMAD.MOV.U32 R99, RZ, RZ, R67 ;  /* 0x000000ffff637224 */ /* 0x000fe200078e0043 */
[----:B------:R-:W1:Y:S01]  /*11d2b0*/  LDS R230, [R3+UR10+0x3e700] ;  /* 0x03e7000a03e67984 */ /* 0x000e620008000800 */
[----:B------:R-:W-:Y:S02]  /*11d2c0*/  IMAD.MOV.U32 R87, RZ, RZ, R54 ;  /* 0x000000ffff577224 */ /* 0x000fe400078e0036 */
[----:B------:R-:W-:Y:S02]  /*11d2d0*/  IMAD.MOV.U32 R85, RZ, RZ, R42 ;  /* 0x000000ffff557224 */ /* 0x000fe400078e002a */
[----:B------:R-:W-:Y:S01]  /*11d2e0*/  IMAD.MOV.U32 R86, RZ, RZ, R43 ;  /* 0x000000ffff567224 */ /* 0x000fe200078e002b */
[C---:B----4-:R-:W-:Y:S01]  /*11d2f0*/  HMMA.1688.F32.TF32 R240, R232.reuse, R66, R240 ;  /* 0x00000042e8f0723c */ /* 0x050fe200000810f0 */
[----:B------:R-:W4:Y:S04]  /*11d300*/  LDL.LU.64 R66, [R1+0x7200] ;  /* 0x0072000001427983 */ /* 0x000f280000300a00 */
[----:B------:R-:W4:Y:S01]  /*11d310*/  LDL.LU.64 R64, [R1+0x71f8] ;  /* 0x0071f80001407983 */ /* 0x000f220000300a00 */
[----:B--2---:R-:W-:-:S15]  /*11d320*/  HMMA.1688.F32.TF32 R236, R232, R54, R236 ;  /* 0x00000036e8ec723c */ /* 0x004fde00000810ec */
[----:B------:R-:W-:-:S02]  /*11d330*/  NOP ;  /* 0x0000000000007918 */ /* 0x000fc40000000000 */
[----:B------:R-:W-:Y:S04]  /*11d340*/  STL [R1+0x6f64], R240 ;  /* 0x006f64f001007387 */ /* 0x000fe80000100800 */
[----:B------:R-:W-:Y:S04]  /*11d350*/  STL [R1+0x6f60], R241 ;  /* 0x006f60f101007387 */ /* 0x000fe80000100800 */
[----:B------:R-:W-:Y:S04]  /*11d360*/  STL [R1+0x6f5c], R242 ;  /* 0x006f5cf201007387 */ /* 0x000fe80000100800 */
[----:B------:R-:W-:Y:S04]  /*11d370*/  STL [R1+0x6f58], R243 ;  /* 0x006f58f301007387 */ /* 0x000fe80000100800 */
[----:B------:R-:W2:Y:S04]  /*11d380*/  LDL.LU.64 R54, [R1+0x71f0] ;  /* 0x0071f00001367983 */ /* 0x000ea80000300a00 */
[----:B------:R-:W2:Y:S04]  /*11d390*/  LDL.LU.64 R52, [R1+0x71e8] ;  /* 0x0071e80001347983 */ /* 0x000ea80000300a00 */
[----:B------:R-:W-:Y:S04]  /*11d3a0*/  STL.64 [R1+0x6f70], R236 ;  /* 0x006f70ec01007387 */ /* 0x000fe80000100a00 */
[----:B------:R-:W-:Y:S04]  /*11d3b0*/  STL [R1+0x6f68], R239 ;  /* 0x006f68ef01007387 */ /* 0x000fe80000100800 */
[----:B------:R-:W-:Y:S01]  /*11d3c0*/  STL [R1+0x6f78], R238 ;  /* 0x006f78ee01007387 */ /* 0x000fe20000100800 */
[C---:B---3--:R-:W-:Y:S06]  /*11d3d0*/  HMMA.1688.F32.TF32 R12, R232.reuse, R146, R12 ;  /* 0x00000092e80c723c */ /* 0x048fec000008100c */
[C---:B------:R-:W-:Y:S06]  /*11d3e0*/  HMMA.1688.F32.TF32 R44, R232.reuse, R42, R44 ;  /* 0x0000002ae82c723c */ /* 0x040fec000008102c */
[----:B------:R-:W-:-:S15]  /*11d3f0*/  HMMA.1688.F32.TF32 R16, R232, R134, R16 ;  /* 0x00000086e810723c */ /* 0x000fde0000081010 */
[----:B------:R-:W-:-:S02]  /*11d400*/  NOP ;  /* 0x0000000000007918 */ /* 0x000fc40000000000 */
[----:B------:R-:W-:Y:S01]  /*11d410*/  STL.64 [R1+0x340], R44 ;  /* 0x0003402c01007387 */ /* 0x000fe20000100a00 */
[----:B------:R-:W-:Y:S03]  /*11d420*/  HMMA.1688.F32.TF32 R4, R232, R150, R4 ;  /* 0x00000096e804723c */ /* 0x000fe60000081004 */
[----:B------:R3:W-:Y:S04]  /*11d430*/  STL.64 [R1+0x348], R46 ;  /* 0x0003482e01007387 */ /* 0x0007e80000100a00 */
[----:B---3--:R-:W3:Y:S04]  /*11d440*/  LDL.LU.64 R46, [R1+0x71e0] ;  /* 0x0071e000012e7983 */ /* 0x008ee80000300a00 */
[----:B------:R-:W3:Y:S04]  /*11d450*/  LDL.LU.64 R44, [R1+0x71d8] ;  /* 0x0071d800012c7983 */ /* 0x000ee80000300a00 */
[----:B------:R-:W4:Y:S04]  /*11d460*/  LDL.LU.64 R42, [R1+0x71d0] ;  /* 0x0071d000012a7983 */ /* 0x000f280000300a00 */
        /* <DEDUP_REMOVED lines=12> */
[----:B------:R-:W4:Y:S01]  /*11d530*/  LDL.LU.64 R4, [R1+0x7198] ;  /* 0x0071980001047983 */ /* 0x000f220000300a00 */
[----:B------:R-:W-:-:S02]  /*11d540*/  IMAD.MOV.U32 R238, RZ, RZ, R9 ;  /* 0x000000ffffee7224 */ /* 0x000fc400078e0009 */
[----:B------:R-:W-:Y:S01]  /*11d550*/  IMAD.MOV.U32 R239, RZ, RZ, R8 ;  /* 0x000000ffffef7224 */ /* 0x000fe200078e0008 */
[----:B----4-:R-:W-:-:S15]  /*11d560*/  HMMA.1688.F32.TF32 R4, R232, R10, R4 ;  /* 0x0000000ae804723c */ /* 0x010fde0000081004 */
[----:B------:R-:W-:-:S08]  /*11d570*/  NOP ;  /* 0x0000000000007918 */ /* 0x000fd00000000000 */
[----:B------:R-:W-:Y:S04]  /*11d580*/  STL.64 [R1+0x300], R4 ;  /* 0x0003000401007387 */ /* 0x000fe80000100a00 */
[----:B------:R1:W-:Y:S04]  /*11d590*/  STL.64 [R1+0x308], R6 ;  /* 0x0003080601007387 */ /* 0x0003e80000100a00 */
[----:B------:R-:W1:Y:S04]  /*11d5a0*/  LDL.LU.64 R10, [R1+0x7190] ;  /* 0x00719000010a7983 */ /* 0x000e680000300a00 */
[----:B------:R-:W1:Y:S01]  /*11d5b0*/  LDL.LU.64 R8, [R1+0x7188] ;  /* 0x0071880001087983 */ /* 0x000e620000300a00 */
[----:B------:R-:W-:Y:S01]  /*11d5c0*/  IMAD.MOV.U32 R236, RZ, RZ, R21 ;  /* 0x000000ffffec7224 */ /* 0x000fe200078e0015 */
[----:B------:R-:W-:Y:S01]  /*11d5d0*/  MOV R237, R20 ;  /* 0x0000001400ed7202 */ /* 0x000fe20000000f00 */
[----:B------:R-:W-:-:S02]  /*11d5e0*/  IMAD.MOV.U32 R102, RZ, RZ, R34 ;  /* 0x000000ffff667224 */ /* 0x000fc400078e0022 */
[----:B------:R-:W-:Y:S02]  /*11d5f0*/  IMAD.MOV.U32 R240, RZ, RZ, R33 ;  /* 0x000000fffff07224 */ /* 0x000fe400078e0021 */
[----:B------:R-:W-:Y:S02]  /*11d600*/  IMAD.MOV.U32 R241, RZ, RZ, R32 ;  /* 0x000000fffff17224 */ /* 0x000fe400078e0020 */
[----:B------:R-:W-:Y:S02]  /*11d610*/  IMAD.MOV.U32 R242, RZ, RZ, R25 ;  /* 0x000000fffff27224 */ /* 0x000fe400078e0019 */
[----:B------:R-:W-:Y:S01]  /*11d620*/  IMAD.MOV.U32 R243, RZ, RZ, R24 ;  /* 0x000000fffff37224 */ /* 0x000fe200078e0018 */
[----:B-1----:R-:W-:-:S15]  /*11d630*/  HMMA.1688.F32.TF32 R4, R232, R22, R8 ;  /* 0x00000016e804723c */ /* 0x002fde0000081008 */
        /* <DEDUP_REMOVED lines=9> */
[----:B------:R-:W3:Y:S04]  /*11d6d0*/  LDL.LU.64 R34, [R1+0x7170] ;  /* 0x0071700001227983 */ /* 0x000ee80000300a00 */
[----:B------:R-:W3:Y:S01]  /*11d6e0*/  LDL.LU.64 R32, [R1+0x7168] ;  /* 0x0071680001207983 */ /* 0x000ee20000300a00 */
[----:B--2---:R-:W-:-:S15]  /*11d6f0*/  HMMA.1688.F32.TF32 R4, R232, R26, R16 ;  /* 0x0000001ae804723c */ /* 0x004fde0000081010 */
        /* <DEDUP_REMOVED lines=8> */
[----:B------:R-:W-:Y:S01]  /*11d780*/  IMAD.MOV.U32 R12, RZ, RZ, R39 ;  /* 0x000000ffff0c7224 */ /* 0x000fe200078e0027 */
[----:B----4-:R-:W-:-:S15]  /*11d790*/  HMMA.1688.F32.TF32 R4, R232, R30, R20 ;  /* 0x0000001ee804723c */ /* 0x010fde0000081014 */
[----:B------:R-:W-:-:S08]  /*11d7a0*/  NOP ;  /* 0x0000000000007918 */ /* 0x000fd00000000000 */
[----:B------:R-:W-:Y:S04]  /*11d7b0*/  STL.64 [R1+0xf0], R4 ;  /* 0x0000f00401007387 */ /* 0x000fe80000100a00 */
[----:B------:R2:W-:Y:S04]  /*11d7c0*/  STL.64 [R1+0xf8], R6 ;  /* 0x0000f80601007387 */ /* 0x0005e80000100a00 */
[----:B------:R-:W4:Y:S04]  /*11d7d0*/  LDL.LU.64 R30, [R1+0x7150] ;  /* 0x00715000011e7983 */ /* 0x000f280000300a00 */
[----:B------:R-:W4:Y:S01]  /*11d7e0*/  LDL.LU.64 R28, [R1+0x7148] ;  /* 0x00714800011c7983 */ /* 0x000f220000300a00 */
        /* <DEDUP_REMOVED lines=8> */
[----:B------:R-:W-:Y:S01]  /*11d870*/  IMAD.MOV.U32 R26, RZ, RZ, R48 ;  /* 0x000000ffff1a7224 */ /* 0x000fe200078e0030 */
[----:B------:R-:W-:Y:S01]  /*11d880*/  MOV R27, R2 ;  /* 0x00000002001b7202 */ /* 0x000fe20000000f00 */
        /* <DEDUP_REMOVED lines=10> */
[C---:B---3--:R-:W-:Y:S06]  /*11d930*/  HMMA.1688.F32.TF32 R4, R232.reuse, R26, R32 ;  /* 0x0000001ae804723c */ /* 0x048fec0000081020 */
[----:B------:R-:W-:-:S15]  /*11d940*/  HMMA.1688.F32.TF32 R28, R232, R18, R40 ;  /* 0x00000012e81c723c */ /* 0x000fde0000081028 */
[----:B------:R-:W-:-:S02]  /*11d950*/  NOP ;  /* 0x0000000000007918 */ /* 0x000fc40000000000 */
[----:B------:R-:W-:Y:S04]  /*11d960*/  STL.64 [R1+0xc0], R4 ;  /* 0x0000c00401007387 */ /* 0x000fe80000100a00 */
[----:B------:R1:W-:Y:S01]  /*11d970*/  STL.64 [R1+0xc8], R6 ;  /* 0x0000c80601007387 */ /* 0x0003e20000100a00 */
[C---:B--2---:R-:W-:Y:S06]  /*11d980*/  HMMA.1688.F32.TF32 R32, R232.reuse, R22, R36 ;  /* 0x00000016e820723c */ /* 0x044fec0000081024 */
[----:B-1----:R-:W-:-:S15]  /*11d990*/  HMMA.1688.F32.TF32 R4, R232, R58, R44 ;  /* 0x0000003ae804723c */ /* 0x002fde000008102c */
[----:B------:R-:W-:-:S02]  /*11d9a0*/  NOP ;  /* 0x0000000000007918 */ /* 0x000fc40000000000 */
[----:B------:R-:W-:Y:S04]  /*11d9b0*/  STL.64 [R1+0xb0], R32 ;  /* 0x0000b02001007387 */ /* 0x000fe80000100a00 */
[----:B------:R-:W-:Y:S04]  /*11d9c0*/  STL.64 [R1+0xb8], R34 ;  /* 0x0000b82201007387 */ /* 0x000fe80000100a00 */
[----:B------:R-:W-:Y:S04]  /*11d9d0*/  STL.64 [R1+0xa0], R28 ;  /* 0x0000a01c01007387 */ /* 0x000fe80000100a00 */
[----:B------:R-:W-:Y:S04]  /*11d9e0*/  STL.64 [R1+0xa8], R30 ;  /* 0x0000a81e01007387 */ /* 0x000fe80000100a00 */
        /* <DEDUP_REMOVED lines=8> */
[----:B------:R-:W-:Y:S01]  /*11da70*/  MOV R16, R70 ;  /* 0x0000004600107202 */ /* 0x000fe20000000f00 */
[----:B------:R-:W-:Y:S02]  /*11da80*/  IMAD.MOV.U32 R15, RZ, RZ, R71 ;  /* 0x000000ffff0f7224 */ /* 0x000fe400078e0047 */
[----:B------:R-:W-:Y:S02]  /*11da90*/  IMAD.MOV.U32 R38, RZ, RZ, R69 ;  /* 0x000000ffff267224 */ /* 0x000fe400078e0045 */
[----:B------:R-:W-:Y:S01]  /*11daa0*/  IMAD.MOV.U32 R39, RZ, RZ, R68 ;  /* 0x000000ffff277224 */ /* 0x000fe200078e0044 */
[----:B----4-:R-:W-:-:S15]  /*11dab0*/  HMMA.1688.F32.TF32 R4, R232, R62, R48 ;  /* 0x0000003ee804723c */ /* 0x010fde0000081030 */
[----:B------:R-:W-:-:S08]  /*11dac0*/  NOP ;  /* 0x0000000000007918 */ /* 0x000fd00000000000 */
[----:B------:R-:W-:Y:S04]  /*11dad0*/  STL.64 [R1+0x80], R4 ;  /* 0x0000800401007387 */ /* 0x000fe80000100a00 */
[----:B------:R1:W-:Y:S04]  /*11dae0*/  STL.64 [R1+0x88], R6 ;  /* 0x0000880601007387 */ /* 0x0003e80000100a00 */
[----:B------:R-:W3:Y:S04]  /*11daf0*/  LDL.LU.64 R62, [R1+0x7110] ;  /* 0x00711000013e7983 */ /* 0x000ee80000300a00 */
[----:B------:R-:W3:Y:S01]  /*11db00*/  LDL.LU.64 R60, [R1+0x7108] ;  /* 0x00710800013c7983 */ /* 0x000ee20000300a00 */
[----:B-1----:R-:W-:-:S15]  /*11db10*/  HMMA.1688.F32.TF32 R4, R232, R74, R52 ;  /* 0x0000004ae804723c */ /* 0x002fde0000081034 */
[----:B------:R-:W-:-:S08]  /*11db20*/  NOP ;  /* 0x0000000000007918 */ /* 0x000fd00000000000 */
        /* <DEDUP_REMOVED lines=10> */
[----:B-1----:R-:W-:Y:S06]  /*11dbd0*/  HMMA.1688.F32.TF32 R4, R232, R78, R64 ;  /* 0x0000004ee804723c */ /* 0x002fec0000081040 */
[----:B------:R-:W-:-:S02]  /*11dbe0*/  IMAD.MOV.U32 R31, RZ, RZ, R78 ;  /* 0x000000ffff1f7224 */ /* 0x000fc400078e004e */
[----:B------:R-:W-:Y:S02]  /*11dbf0*/  IMAD.MOV.U32 R30, RZ, RZ, R79 ;  /* 0x000000ffff1e7224 */ /* 0x000fe400078e004f */
[----:B------:R-:W-:Y:S02]  /*11dc00*/  IMAD.MOV.U32 R28, RZ, RZ, R82 ;  /* 0x000000ffff1c7224 */ /* 0x000fe400078e0052 */
[----:B------:R-:W-:Y:S01]  /*11dc10*/  IMAD.MOV.U32 R25, RZ, RZ, R83 ;  /* 0x000000ffff197224 */ /* 0x000fe200078e0053 */
[----:B---3--:R-:W-:-:S15]  /*11dc20*/  HMMA.1688.F32.TF32 R32, R232, R194, R60 ;  /* 0x000000c2e820723c */ /* 0x008fde000008103c */
[----:B------:R-:W-:-:S08]  /*11dc30*/  NOP ;  /* 0x0000000000007918 */ /* 0x000fd00000000000 */
[----:B------:R-:W-:Y:S04]  /*11dc40*/  STL.64 [R1+0x50], R32 ;  /* 0x0000502001007387 */ /* 0x000fe80000100a00 */
[----:B------:R-:W-:Y:S04]  /*11dc50*/  STL.64 [R1+0x58], R34 ;  /* 0x0000582201007387 */ /* 0x000fe80000100a00 */
[----:B------:R-:W-:Y:S04]  /*11dc60*/  STL.64 [R1+0x40], R4 ;  /* 0x0000400401007387 */ /* 0x000fe80000100a00 */
[----:B------:R4:W-:Y:S04]  /*11dc70*/  STL.64 [R1+0x48], R6 ;  /* 0x0000480601007387 */ /* 0x0009e80000100a00 */
[----:B------:R-:W3:Y:S04]  /*11dc80*/  LDL.LU.64 R78, [R1+0x70e0] ;  /* 0x0070e000014e7983 */ /* 0x000ee80000300a00 */
[----:B------:R-:W3:Y:S01]  /*11dc90*/  LDL.LU.64 R76, [R1+0x70d8] ;  /* 0x0070d800014c7983 */ /* 0x000ee20000300a00 */
[C---:B----4-:R-:W-:Y:S06]  /*11dca0*/  HMMA.1688.F32.TF32 R4, R232.reuse, R82, R72 ;  /* 0x00000052e804723c */ /* 0x050fec0000081048 */
[----:B--2---:R-:W-:-:S15]  /*11dcb0*/  HMMA.1688.F32.TF32 R32, R232, R238, R68 ;  /* 0x000000eee820723c */ /* 0x004fde0000081044 */
[----:B------:R-:W-:-:S08]  /*11dcc0*/  NOP ;  /* 0x0000000000007918 */ /* 0x000fd00000000000 */
[----:B------:R1:W-:Y:S04]  /*11dcd0*/  STL.64 [R1+0x30], R32 ;  /* 0x0000302001007387 */ /* 0x0003e80000100a00 */
[----:B------:R-:W-:Y:S04]  /*11dce0*/  STL.64 [R1+0x38], R34 ;  /* 0x0000382201007387 */ /* 0x000fe80000100a00 */
[----:B------:R-:W-:Y:S04]  /*11dcf0*/  STL.64 [R1+0x1500], R4 ;  /* 0x0015000401007387 */ /* 0x000fe80000100a00 */
[----:B------:R3:W-:Y:S04]  /*11dd00*/  STL.64 [R1+0x1508], R6 ;  /* 0x0015080601007387 */ /* 0x0007e80000100a00 */
[----:B------:R-:W2:Y:S04]  /*11dd10*/  LDL.LU.64 R82, [R1+0x70d0] ;  /* 0x0070d00001527983 */ /* 0x000ea80000300a00 */
[----:B------:R-:W2:Y:S01]  /*11dd20*/  LDL.LU.64 R80, [R1+0x70c8] ;  /* 0x0070c80001507983 */ /* 0x000ea20000300a00 */
[----:B-1----:R-:W-:-:S02]  /*11dd30*/  IMAD.MOV.U32 R32, RZ, RZ, R106 ;  /* 0x000000ffff207224 */ /* 0x002fc400078e006a */
[----:B------:R-:W-:Y:S02]  /*11dd40*/  IMAD.MOV.U32 R29, RZ, RZ, R107 ;  /* 0x000000ffff1d7224 */ /* 0x000fe400078e006b */
[----:B------:R-:W-:Y:S02]  /*11dd50*/  IMAD.MOV.U32 R66, RZ, RZ, R90 ;  /* 0x000000ffff427224 */ /* 0x000fe400078e005a */
[----:B------:R-:W-:Y:S02]  /*11dd60*/  IMAD.MOV.U32 R67, RZ, RZ, R84 ;  /* 0x000000ffff437224 */ /* 0x000fe400078e0054 */
[----:B------:R-:W-:Y:S01]  /*11dd70*/  IMAD.MOV.U32 R10, RZ, RZ, R85 ;  /* 0x000000ffff0a7224 */ /* 0x000fe200078e0055 */
[----:B------:R-:W-:Y:S01]  /*11dd80*/  MOV R11, R86 ;  /* 0x00000056000b7202 */ /* 0x000fe20000000f00 */
[----:B------:R-:W-:Y:S02]  /*11dd90*/  IMAD.MOV.U32 R58, RZ, RZ, R87 ;  /* 0x000000ffff3a7224 */ /* 0x000fe400078e0057 */
[----:B------:R-:W-:Y:S01]  /*11dda0*/  IMAD.MOV.U32 R59, RZ, RZ, R91 ;  /* 0x000000ffff3b7224 */ /* 0x000fe200078e005b */
[----:B---3--:R-:W-:-:S15]  /*11ddb0*/  HMMA.1688.F32.TF32 R4, R232, R106, R76 ;  /* 0x0000006ae804723c */ /* 0x008fde000008104c */
[----:B------:R-:W-:-:S08]  /*11ddc0*/  NOP ;  /* 0x0000000000007918 */ /* 0x000fd00000000000 */
[----:B------:R-:W-:Y:S04]  /*11ddd0*/  STL.64 [R1+0x14f0], R4 ;  /* 0x0014f00401007387 */ /* 0x000fe80000100a00 */
[----:B------:R2:W-:Y:S04]  /*11dde0*/  STL.64 [R1+0x14f8], R6 ;  /* 0x0014f80601007387 */ /* 0x0005e80000100a00 */
[----:B------:R-:W3:Y:S04]  /*11ddf0*/  LDL.LU.64 R106, [R1+0x70c0] ;  /* 0x0070c000016a7983 */ /* 0x000ee80000300a00 */
[----:B------:R-:W3:Y:S04]  /*11de00*/  LDL.LU.64 R104, [R1+0x70b8] ;  /* 0x0070b80001687983 */ /* 0x000ee80000300a00 */
[----:B------:R-:W4:Y:S04]  /*11de10*/  LDL.LU R90, [R1+0x70b4] ;  /* 0x0070b400015a7983 */ /* 0x000f280000300800 */
[----:B------:R-:W3:Y:S04]  /*11de20*/  LDL.LU R84, [R1+0x70b0] ;  /* 0x0070b00001547983 */ /* 0x000ee80000300800 */
[----:B------:R-:W3:Y:S01]  /*11de30*/  LDL.LU R85, [R1+0x70ac] ;  /* 0x0070ac0001557983 */ /* 0x000ee20000300800 */
[----:B--2---:R-:W-:-:S15]  /*11de40*/  HMMA.1688.F32.TF32 R4, R232, R246, R80 ;  /* 0x000000f6e804723c */ /* 0x004fde0000081050 */
[----:B------:R-:W-:-:S08]  /*11de50*/  NOP ;  /* 0x0000000000007918 */ /* 0x000fd00000000000 */
[----:B------:R-:W-:Y:S04]  /*11de60*/  STL.64 [R1+0x14e0], R4 ;  /* 0x0014e00401007387 */ /* 0x000fe80000100a00 */
[----:B------:R-:W-:Y:S04]  /*11de70*/  STL.64 [R1+0x14e8], R6 ;  /* 0x0014e80601007387 */ /* 0x000fe80000100a00 */
[----:B------:R-:W3:Y:S04]  /*11de80*/  LDL.LU R86, [R1+0x70a8] ;  /* 0x0070a80001567983 */ /* 0x000ee80000300800 */
[----:B------:R-:W3:Y:S04]  /*11de90*/  LDL.LU R87, [R1+0x70a4] ;  /* 0x0070a40001577983 */ /* 0x000ee80000300800 */
[----:B------:R-:W4:Y:S01]  /*11dea0*/  LDL.LU R91, [R1+0x70a0] ;  /* 0x0070a000015b7983 */ /* 0x000f220000300800 */
[----:B------:R-:W-:-:S02]  /*11deb0*/  IMAD.MOV.U32 R62, RZ, RZ, R95 ;  /* 0x000000ffff3e7224 */ /* 0x000fc400078e005f */
[----:B------:R-:W-:Y:S01]  /*11dec0*/  IMAD.MOV.U32 R63, RZ, RZ, R99 ;  /* 0x000000ffff3f7224 */ /* 0x000fe200078e0063 */
[----:B------:R-:W2:Y:S04]  /*11ded0*/  LDL.LU R95, [R1+0x709c] ;  /* 0x00709c00015f7983 */ /* 0x000ea80000300800 */
[----:B------:R-:W2:Y:S01]  /*11dee0*/  LDL.LU R99, [R1+0x7098] ;  /* 0x0070980001637983 */ /* 0x000ea20000300800 */
[----:B------:R-:W-:Y:S02]  /*11def0*/  IMAD.MOV.U32 R54, RZ, RZ, R249 ;  /* 0x000000ffff367224 */ /* 0x000fe400078e00f9 */
[----:B------:R-:W-:Y:S01]  /*11df00*/  IMAD.MOV.U32 R55, RZ, RZ, R248 ;  /* 0x000000ffff377224 */ /* 0x000fe200078e00f8 */
[----:B------:R-:W-:Y:S01]  /*11df10*/  LDS R4, [R3+UR10+0x34780] ;  /* 0x0347800a03047984 */ /* 0x000fe20008000800 */
[----:B------:R-:W-:-:S02]  /*11df20*/  IMAD.MOV.U32 R34, RZ, RZ, R13 ;  /* 0x000000ffff227224 */ /* 0x000fc400078e000d */
[----:B------:R-:W-:Y:S01]  /*11df30*/  IMAD.MOV.U32 R35, RZ, RZ, R12 ;  /* 0x000000ffff237224 */ /* 0x000fe200078e000c */
[----:B------:R-:W-:Y:S01]  /*11df40*/  LDS R6, [R3+UR10+0x36780] ;  /* 0x0367800a03067984 */ /* 0x000fe20008000800 */
[C---:B---3--:R-:W-:Y:S06]  /*11df50*/  HMMA.1688.F32.TF32 R44, R232.reuse, R242, R84 ;  /* 0x000000f2e82c723c */ /* 0x048fec0000081054 */
[----:B----4-:R-:W-:-:S15]  /*11df60*/  HMMA.1688.F32.TF32 R40, R232, R38, R88 ;  /* 0x00000026e828723c */ /* 0x010fde0000081058 */
[----:B------:R-:W-:-:S02]  /*11df70*/  NOP ;  /* 0x0000000000007918 */ /* 0x000fc40000000000 */
[----:B------:R-:W-:Y:S04]  /*11df80*/  STL.64 [R1+0x23b0], R44 ;  /* 0x0023b02c01007387 */ /* 0x000fe80000100a00 */
[----:B------:R1:W-:Y:S04]  /*11df90*/  STL.64 [R1+0x23b8], R46 ;  /* 0x0023b82e01007387 */ /* 0x0003e80000100a00 */
[----:B------:R-:W2:Y:S04]  /*11dfa0*/  LDL.LU.64 R90, [R1+0x1748] ;  /* 0x00174800015a7983 */ /* 0x000ea80000300a00 */
[----:B------:R-:W-:Y:S04]  /*11dfb0*/  STL.64 [R1+0x23a0], R40 ;  /* 0x0023a02801007387 */ /* 0x000fe80000100a00 */
[----:B------:R-:W-:Y:S01]  /*11dfc0*/  STL.64 [R1+0x23a8], R42 ;  /* 0x0023a82a01007387 */ /* 0x000fe20000100a00 */
[----:B-1----:R-:W-:-:S03]  /*11dfd0*/  IMAD.MOV.U32 R46, RZ, RZ, R102 ;  /* 0x000000ffff2e7224 */ /* 0x002fc600078e0066 */
[----:B------:R-:W3:Y:S01]  /*11dfe0*/  LDL.LU R102, [R1+0x7094] ;  /* 0x0070940001667983 */ /* 0x000ee20000300800 */
[----:B------:R-:W-:Y:S01]  /*11dff0*/  IMAD.MOV.U32 R47, RZ, RZ, R103 ;  /* 0x000000ffff2f7224 */ /* 0x000fe200078e0067 */
[----:B--2---:R-:W-:-:S15]  /*11e000*/  HMMA.1688.F32.TF32 R36, R232, R90, R92 ;  /* 0x0000005ae824723c */ /* 0x004fde000008105c */
[----:B------:R-:W-:-:S08]  /*11e010*/  NOP ;  /* 0x0000000000007918 */ /* 0x000fd00000000000 */
[----:B------:R-:W-:Y:S04]  /*11e020*/  STL.64 [R1+0x2390], R36 ;  /* 0x0023902401007387 */ /* 0x000fe80000100a00 */
[----:B------:R-:W-:Y:S04]  /*11e030*/  STL.64 [R1+0x2398], R38 ;  /* 0x0023982601007387 */ /* 0x000fe80000100a00 */
[----:B------:R-:W3:Y:S01]  /*11e040*/  LDL.LU R103, [R1+0x7090] ;  /* 0x0070900001677983 */ /* 0x000ee20000300800 */
[----:B------:R-:W-:-:S15]  /*11e050*/  HMMA.1688.F32.TF32 R68, R232, R250, R96 ;  /* 0x000000fae844723c */ /* 0x000fde0000081060 */
[----:B------:R-:W-:-:S08]  /*11e060*/  NOP ;  /* 0x0000000000007918 */ /* 0x000fd00000000000 */
[----:B------:R-:W-:Y:S04]  /*11e070*/  STL.64 [R1+0x2540], R68 ;  /* 0x0025404401007387 */ /* 0x000fe80000100a00 */
[----:B------:R-:W-:Y:S01]  /*11e080*/  STL.64 [R1+0x2548], R70 ;  /* 0x0025484601007387 */ /* 0x000fe20000100a00 */
[----:B------:R-:W-:Y:S01]  /*11e090*/  IMAD.MOV.U32 R249, RZ, RZ, R126 ;  /* 0x000000fffff97224 */ /* 0x000fe200078e007e */
[----:B------:R-:W-:Y:S01]  /*11e0a0*/  MOV R248, R127 ;  /* 0x0000007f00f87202 */ /* 0x000fe20000000f00 */
[----:B------:R-:W-:Y:S02]  /*11e0b0*/  IMAD.MOV.U32 R232, RZ, RZ, R125 ;  /* 0x000000ffffe87224 */ /* 0x000fe400078e007d */
[----:B------:R-:W-:Y:S01]  /*11e0c0*/  IMAD.MOV.U32 R233, RZ, RZ, R124 ;  /* 0x000000ffffe97224 */ /* 0x000fe200078e007c */
[----:B---3--:R-:W-:-:S15]  /*11e0d0*/  HMMA.1688.F32.TF32 R64, R228, R66, R100 ;  /* 0x00000042e440723c */ /* 0x008fde0000081064 */
        /* <DEDUP_REMOVED lines=9> */
[C---:B-1----:R-:W-:Y:S06]  /*11e170*/  HMMA.1688.F32.TF32 R64, R228.reuse, R62, R108 ;  /* 0x0000003ee440723c */ /* 0x042fec000008106c */
[C---:B------:R-:W-:Y:S06]  /*11e180*/  HMMA.1688.F32.TF32 R60, R228.reuse, R58, R112 ;  /* 0x0000003ae43c723c */ /* 0x040fec0000081070 */
[----:B------:R-:W-:Y:S01]  /*11e190*/  HMMA.1688.F32.TF32 R56, R228, R10, R116 ;  /* 0x0000000ae438723c */ /* 0x000fe20000081074 */
[----:B------:R-:W-:-:S02]  /*11e1a0*/  IMAD.MOV.U32 R234, RZ, RZ, R31 ;  /* 0x000000ffffea7224 */ /* 0x000fc400078e001f */
[----:B------:R-:W-:Y:S02]  /*11e1b0*/  IMAD.MOV.U32 R235, RZ, RZ, R30 ;  /* 0x000000ffffeb7224 */ /* 0x000fe400078e001e */
[----:B------:R-:W-:Y:S02]  /*11e1c0*/  IMAD.MOV.U32 R30, RZ, RZ, R9 ;  /* 0x000000ffff1e7224 */ /* 0x000fe400078e0009 */
[----:B------:R-:W-:Y:S02]  /*11e1d0*/  IMAD.MOV.U32 R31, RZ, RZ, R8 ;  /* 0x000000ffff1f7224 */ /* 0x000fe400078e0008 */
[----:B------:R-:W-:Y:S02]  /*11e1e0*/  HMMA.1688.F32.TF32 R8, R228, R134, R120 ;  /* 0x00000086e408723c */ /* 0x000fe40000081078 */
[----:B------:R-:W-:Y:S04]  /*11e1f0*/  STL.64 [R1+0x1e40], R64 ;  /* 0x001e404001007387 */ /* 0x000fe80000100a00 */
[----:B------:R-:W-:Y:S04]  /*11e200*/  STL.64 [R1+0x1e48], R66 ;  /* 0x001e484201007387 */ /* 0x000fe80000100a00 */
[----:B------:R-:W-:Y:S04]  /*11e210*/  STL.64 [R1+0x1c40], R60 ;  /* 0x001c403c01007387 */ /* 0x000fe80000100a00 */
[----:B------:R-:W-:Y:S04]  /*11e220*/  STL.64 [R1+0x1c48], R62 ;  /* 0x001c483e01007387 */ /* 0x000fe80000100a00 */
[----:B------:R-:W-:Y:S04]  /*11e230*/  STL.64 [R1+0x1c60], R56 ;  /* 0x001c603801007387 */ /* 0x000fe80000100a00 */
[----:B------:R-:W-:Y:S01]  /*11e240*/  STL.64 [R1+0x1c68], R58 ;  /* 0x001c683a01007387 */ /* 0x000fe20000100a00 */
[----:B------:R-:W-:-:S02]  /*11e250*/  IMAD.MOV.U32 R13, RZ, RZ, R134 ;  /* 0x000000ffff0d7224 */ /* 0x000fc400078e0086 */
[----:B------:R-:W-:Y:S01]  /*11e260*/  IMAD.MOV.U32 R12, RZ, RZ, R135 ;  /* 0x000000ffff0c7224 */ /* 0x000fe200078e0087 */
[----:B------:R-:W-:Y:S01]  /*11e270*/  STL.64 [R1+0x1c80], R8 ;  /* 0x001c800801007387 */ /* 0x000fe20000100a00 */
[----:B------:R-:W-:Y:S02]  /*11e280*/  IMAD.MOV.U32 R38, RZ, RZ, R133 ;  /* 0x000000ffff267224 */ /* 0x000fe400078e0085 */
[----:B------:R-:W-:Y:S01]  /*11e290*/  IMAD.MOV.U32 R39, RZ, RZ, R132 ;  /* 0x000000ffff277224 */ /* 0x000fe200078e0084 */
[----:B------:R1:W-:Y:S04]  /*11e2a0*/  STL.64 [R1+0x1c88], R10 ;  /* 0x001c880a01007387 */ /* 0x0003e80000100a00 */
[----:B------:R-:W3:Y:S04]  /*11e2b0*/  LDL.LU.64 R134, [R1+0x7078] ;  /* 0x0070780001867983 */ /* 0x000ee80000300a00 */
[----:B------:R-:W3:Y:S01]  /*11e2c0*/  LDL.LU.64 R132, [R1+0x7070] ;  /* 0x0070700001847983 */ /* 0x000ee20000300a00 */
[----:B------:R-:W-:Y:S01]  /*11e2d0*/  MOV R42, R145 ;  /* 0x00000091002a7202 */ /* 0x000fe20000000f00 */
[----:B------:R-:W-:-:S02]  /*11e2e0*/  IMAD.MOV.U32 R43, RZ, RZ, R144 ;  /* 0x000000ffff2b7224 */ /* 0x000fc400078e0090 */
[----:B-1----:R-:W-:Y:S02]  /*11e2f0*/  IMAD.MOV.U32 R11, RZ, RZ, R146 ;  /* 0x000000ffff0b7224 */ /* 0x002fe400078e0092 */
        /* <DEDUP_REMOVED lines=9> */
[----:B------:R-:W2:Y:S04]  /*11e390*/  LDL.LU.64 R146, [R1+0x7068] ;  /* 0x0070680001927983 */ /* 0x000ea80000300a00 */
[----:B------:R-:W2:Y:S01]  /*11e3a0*/  LDL.LU.64 R144, [R1+0x7060] ;  /* 0x0070600001907983 */ /* 0x000ea20000300a00 */
[----:B-1----:R-:W-:-:S15]  /*11e3b0*/  HMMA.1688.F32.TF32 R56, R228, R150, R128 ;  /* 0x00000096e438723c */ /* 0x002fde0000081080 */
[----:B------:R-:W-:-:S08]  /*11e3c0*/  NOP ;  /* 0x0000000000007918 */ /* 0x000fd00000000000 */
[----:B------:R-:W-:Y:S04]  /*11e3d0*/  STL.64 [R1+0x1cc0], R56 ;  /* 0x001cc03801007387 */ /* 0x000fe80000100a00 */
[----:B------:R-:W-:Y:S04]  /*11e3e0*/  STL.64 [R1+0x1cc8], R58 ;  /* 0x001cc83a01007387 */ /* 0x000fe80000100a00 */
[----:B------:R-:W4:Y:S04]  /*11e3f0*/  LDL.LU.64 R150, [R1+0x7058] ;  /* 0x0070580001967983 */ /* 0x000f280000300a00 */
[----:B------:R-:W4:Y:S01]  /*11e400*/  LDL.LU.64 R148, [R1+0x7050] ;  /* 0x0070500001947983 */ /* 0x000f220000300a00 */
[C---:B---3--:R-:W-:Y:S06]  /*11e410*/  HMMA.1688.F32.TF32 R52, R228.reuse, R54, R132 ;  /* 0x00000036e434723c */ /* 0x048fec0000081084 */
[C---:B------:R-:W-:Y:S06]  /*11e420*/  HMMA.1688.F32.TF32 R48, R228.reuse, R50, R136 ;  /* 0x00000032e430723c */ /* 0x040fec0000081088 */
[C---:B------:R-:W-:Y:S11]  /*11e430*/  HMMA.1688.F32.TF32 R44, R228.reuse, R46, R140 ;  /* 0x0000002ee42c723c */ /* 0x040ff6000008108c */
[----:B------:R-:W-:Y:S04]  /*11e440*/  STL.64 [R1+0x1cd0], R52 ;  /* 0x001cd03401007387 */ /* 0x000fe80000100a00 */
[----:B------:R-:W-:Y:S04]  /*11e450*/  STL.64 [R1+0x1cd8], R54 ;  /* 0x001cd83601007387 */ /* 0x000fe80000100a00 */
[----:B------:R-:W-:Y:S04]  /*11e460*/  STL.64 [R1+0x1ce0], R48 ;  /* 0x001ce03001007387 */ /* 0x000fe80000100a00 */
[----:B------:R-:W-:Y:S01]  /*11e470*/  STL.64 [R1+0x1ce8], R50 ;  /* 0x001ce83201007387 */ /* 0x000fe20000100a00 */
[----:B--2---:R-:W-:Y:S03]  /*11e480*/  HMMA.1688.F32.TF32 R40, R228, R42, R144 ;  /* 0x0000002ae428723c */ /* 0x004fe60000081090 */
[----:B------:R-:W2:Y:S04]  /*11e490*/  LDL.LU R144, [R1+0x16f0] ;  /* 0x0016f00001907983 */ /* 0x000ea80000300800 */
[----:B------:R-:W-:-:S02]  /*11e4a0*/  IMAD.MOV.U32 R146, RZ, RZ, R32 ;  /* 0x000000ffff927224 */ /* 0x000fc400078e0020 */
[----:B------:R-:W-:Y:S01]  /*11e4b0*/  HMMA.1688.F32.TF32 R32, R228, R34, R152 ;  /* 0x00000022e420723c */ /* 0x000fe20000081098 */
[----:B------:R-:W-:-:S06]  /*11e4c0*/  IMAD.MOV.U32 R147, RZ, RZ, R29 ;  /* 0x000000ffff937224 */ /* 0x000fcc00078e001d */
[----:B------:R-:W-:Y:S02]  /*11e4d0*/  IMAD.MOV.U32 R154, RZ, RZ, R24 ;  /* 0x000000ffff9a7224 */ /* 0x000fe400078e0018 */
[----:B------:R-:W-:Y:S01]  /*11e4e0*/  IMAD.MOV.U32 R155, RZ, RZ, R21 ;  /* 0x000000ffff9b7224 */ /* 0x000fe200078e0015 */
[----:B------:R-:W-:Y:S01]  /*11e4f0*/  STL.64 [R1+0x1cf0], R44 ;  /* 0x001cf02c01007387 */ /* 0x000fe20000100a00 */
[----:B----4-:R-:W-:Y:S07]  /*11e500*/  HMMA.1688.F32.TF32 R36, R228, R38, R148 ;  /* 0x00000026e424723c */ /* 0x010fee0000081094 */
[----:B------:R-:W-:-:S02]  /*11e510*/  IMAD.MOV.U32 R150, RZ, RZ, R28 ;  /* 0x000000ffff967224 */ /* 0x000fc400078e001c */
[----:B------:R-:W-:Y:S01]  /*11e520*/  HMMA.1688.F32.TF32 R28, R228, R30, R156 ;  /* 0x0000001ee41c723c */ /* 0x000fe2000008109c */
[----:B------:R-:W-:-:S05]  /*11e530*/  IMAD.MOV.U32 R151, RZ, RZ, R25 ;  /* 0x000000ffff977224 */ /* 0x000fca00078e0019 */
[----:B------:R-:W-:Y:S01]  /*11e540*/  HMMA.1688.F32.TF32 R24, R228, R26, R160 ;  /* 0x0000001ae418723c */ /* 0x000fe200000810a0 */
[----:B------:R-:W-:Y:S02]  /*11e550*/  IMAD.MOV.U32 R158, RZ, RZ, R20 ;  /* 0x000000ffff9e7224 */ /* 0x000fe400078e0014 */
[----:B------:R-:W-:-:S03]  /*11e560*/  IMAD.MOV.U32 R159, RZ, RZ, R17 ;  /* 0x000000ffff9f7224 */ /* 0x000fc600078e0011 */
[C---:B------:R-:W-:Y:S01]  /*11e570*/  HMMA.1688.F32.TF32 R20, R228.reuse, R22, R164 ;  /* 0x00000016e414723c */ /* 0x040fe200000810a4 */
[----:B------:R-:W-:Y:S06]  /*11e580*/  STL.64 [R1+0x1cf8], R46 ;  /* 0x001cf82e01007387 */ /* 0x000fec0000100a00 */
[----:B------:R-:W-:Y:S02]  /*11e590*/  IMAD.MOV.U32 R166, RZ, RZ, R16 ;  /* 0x000000ffffa67224 */ /* 0x000fe400078e0010 */
[----:B------:R-:W-:Y:S01]  /*11e5a0*/  HMMA.1688.F32.TF32 R16, R228, R18, R168 ;  /* 0x00000012e410723c */ /* 0x000fe200000810a8 */
[----:B------:R-:W-:Y:S04]  /*11e5b0*/  STL.64 [R1+0x1d00], R40 ;  /* 0x001d002801007387 */ /* 0x000fe80000100a00 */
[----:B------:R-:W-:Y:S04]  /*11e5c0*/  STL.64 [R1+0x1d08], R42 ;  /* 0x001d082a01007387 */ /* 0x000fe80000100a00 */
[----:B------:R-:W2:Y:S04]  /*11e5d0*/  LDL.LU R145, [R1+0x16f4] ;  /* 0x0016f40001917983 */ /* 0x000ea80000300800 */
[----:B------:R-:W-:Y:S04]  /*11e5e0*/  STL.64 [R1+0x1d10], R36 ;  /* 0x001d102401007387 */ /* 0x000fe80000100a00 */
[----:B------:R-:W-:Y:S04]  /*11e5f0*/  STL.64 [R1+0x1d18], R38 ;  /* 0x001d182601007387 */ /* 0x000fe80000100a00 */
[----:B------:R-:W3:Y:S04]  /*11e600*/  LDL.LU R152, [R1+0x1690] ;  /* 0x0016900001987983 */ /* 0x000ee80000300800 */
[----:B------:R-:W-:Y:S04]  /*11e610*/  STL.64 [R1+0x1d20], R32 ;  /* 0x001d202001007387 */ /* 0x000fe80000100a00 */
[----:B------:R-:W-:Y:S04]  /*11e620*/  STL.64 [R1+0x1d28], R34 ;  /* 0x001d282201007387 */ /* 0x000fe80000100a00 */
[----:B------:R-:W3:Y:S04]  /*11e630*/  LDL.LU R153, [R1+0x1694] ;  /* 0x0016940001997983 */ /* 0x000ee80000300800 */
[----:B------:R-:W4:Y:S04]  /*11e640*/  LDL.LU R156, [R1+0x1680] ;  /* 0x00168000019c7983 */ /* 0x000f280000300800 */
[----:B------:R-:W-:Y:S04]  /*11e650*/  STL.64 [R1+0x1d30], R28 ;  /* 0x001d301c01007387 */ /* 0x000fe80000100a00 */
[----:B------:R-:W-:Y:S04]  /*11e660*/  STL.64 [R1+0x1d38], R30 ;  /* 0x001d381e01007387 */ /* 0x000fe80000100a00 */
[----:B------:R-:W4:Y:S04]  /*11e670*/  LDL.LU R157, [R1+0x1684] ;  /* 0x00168400019d7983 */ /* 0x000f280000300800 */
[----:B------:R-:W2:Y:S04]  /*11e680*/  LDL.LU R164, [R1+0x16a0] ;  /* 0x0016a00001a47983 */ /* 0x000ea80000300800 */
[----:B------:R-:W-:Y:S04]  /*11e690*/  STL.64 [R1+0x1d40], R24 ;  /* 0x001d401801007387 */ /* 0x000fe80000100a00 */
[----:B------:R-:W-:Y:S04]  /*11e6a0*/  STL.64 [R1+0x1d48], R26 ;  /* 0x001d481a01007387 */ /* 0x000fe80000100a00 */
[----:B------:R-:W-:Y:S04]  /*11e6b0*/  STL.64 [R1+0x1d50], R20 ;  /* 0x001d501401007387 */ /* 0x000fe80000100a00 */
[----:B------:R1:W-:Y:S04]  /*11e6c0*/  STL.64 [R1+0x1d58], R22 ;  /* 0x001d581601007387 */ /* 0x0003e80000100a00 */
[----:B------:R-:W2:Y:S04]  /*11e6d0*/  LDL.LU R165, [R1+0x16a4] ;  /* 0x0016a40001a57983 */ /* 0x000ea80000300800 */
[----:B------:R-:W3:Y:S04]  /*11e6e0*/  LDL.LU R168, [R1+0x1670] ;  /* 0x0016700001a87983 */ /* 0x000ee80000300800 */
[----:B------:R-:W-:Y:S04]  /*11e6f0*/  STL.64 [R1+0x1d60], R16 ;  /* 0x001d601001007387 */ /* 0x000fe80000100a00 */
[----:B------:R1:W-:Y:S04]  /*11e700*/  STL.64 [R1+0x1d68], R18 ;  /* 0x001d681201007387 */ /* 0x0003e80000100a00 */
[----:B------:R-:W3:Y:S01]  /*11e710*/  LDL.LU R169, [R1+0x1674] ;  /* 0x0016740001a97983 */ /* 0x000ee20000300800 */
[----:B------:R-:W-:Y:S01]  /*11e720*/  IMAD.MOV.U32 R170, RZ, RZ, R14 ;  /* 0x000000ffffaa7224 */ /* 0x000fe200078e000e */
[----:B------:R-:W-:-:S07]  /*11e730*/  MOV R171, R2 ;  /* 0x0000000200ab7202 */ /* 0x000fce0000000f00 */
[C---:B-1----:R-:W-:Y:S06]  /*11e740*/  HMMA.1688.F32.TF32 R20, R228.reuse, R170, R172 ;  /* 0x000000aae414723c */ /* 0x042fec00000810ac */
[----:B------:R-:W-:Y:S01]  /*11e750*/  HMMA.1688.F32.TF32 R16, R228, R158, R176 ;  /* 0x0000009ee410723c */ /* 0x000fe200000810b0 */
[----:B------:R-:W-:Y:S01]  /*11e760*/  IMAD.MOV.U32 R167, RZ, RZ, R15 ;  /* 0x000000ffffa77224 */ /* 0x000fe200078e000f */
[----:B------:R-:W-:Y:S01]  /*11e770*/  MOV R148, R193 ;  /* 0x000000c100947202 */ /* 0x000fe20000000f00 */
[----:B------:R-:W-:Y:S02]  /*11e780*/  IMAD.MOV.U32 R163, RZ, RZ, R194 ;  /* 0x000000ffffa37224 */ /* 0x000fe400078e00c2 */
[----:B------:R-:W-:-:S02]  /*11e790*/  IMAD.MOV.U32 R162, RZ, RZ, R195 ;  /* 0x000000ffffa27224 */ /* 0x000fc400078e00c3 */
[----:B------:R-:W-:Y:S01]  /*11e7a0*/  IMAD.MOV.U32 R149, RZ, RZ, R192 ;  /* 0x000000ffff957224 */ /* 0x000fe200078e00c0 */
[----:B---3--:R-:W-:Y:S09]  /*11e7b0*/  STL.64 [R1+0x7010], R168 ;  /* 0x007010a801007387 */ /* 0x008ff20000100a00 */
[----:B------:R-:W-:Y:S04]  /*11e7c0*/  STL.64 [R1+0x1d70], R20 ;  /* 0x001d701401007387 */ /* 0x000fe80000100a00 */
[----:B------:R-:W-:Y:S04]  /*11e7d0*/  STL.64 [R1+0x1d78], R22 ;  /* 0x001d781601007387 */ /* 0x000fe80000100a00 */
[----:B----4-:R-:W-:Y:S04]  /*11e7e0*/  STL.64 [R1+0x7018], R156 ;  /* 0x0070189c01007387 */ /* 0x010fe80000100a00 */
[----:B------:R-:W-:Y:S04]  /*11e7f0*/  STL.64 [R1+0x1d80], R16 ;  /* 0x001d801001007387 */ /* 0x000fe80000100a00 */
[----:B------:R1:W-:Y:S02]  /*11e800*/  STL.64 [R1+0x1d88], R18 ;  /* 0x001d881201007387 */ /* 0x0003e40000100a00 */
[C---:B-1----:R-:W-:Y:S02]  /*11e810*/  HMMA.1688.F32.TF32 R16, R228.reuse, R154, R180 ;  /* 0x0000009ae410723c */ /* 0x042fe400000810b4 */
[----:B------:R-:W-:Y:S04]  /*11e820*/  STL.64 [R1+0x7028], R152 ;  /* 0x0070289801007387 */ /* 0x000fe80000100a00 */
[----:B------:R-:W-:-:S15]  /*11e830*/  HMMA.1688.F32.TF32 R20, R228, R166, R184 ;  /* 0x000000a6e414723c */ /* 0x000fde00000810b8 */
[----:B------:R-:W-:-:S02]  /*11e840*/  NOP ;  /* 0x0000000000007918 */ /* 0x000fc40000000000 */
[----:B------:R-:W-:Y:S04]  /*11e850*/  STL.64 [R1+0x1d90], R16 ;  /* 0x001d901001007387 */ /* 0x000fe80000100a00 */
[----:B------:R1:W-:Y:S02]  /*11e860*/  STL.64 [R1+0x1d98], R18 ;  /* 0x001d981201007387 */ /* 0x0003e40000100a00 */
[----:B-1----:R-:W-:Y:S02]  /*11e870*/  HMMA.1688.F32.TF32 R16, R228, R194, R188 ;  /* 0x000000c2e410723c */ /* 0x002fe400000810bc */
[----:B--2---:R-:W-:Y:S04]  /*11e880*/  STL.64 [R1+0x7030], R164 ;  /* 0x007030a401007387 */ /* 0x004fe80000100a00 */
[----:B------:R-:W-:Y:S04]  /*11e890*/  STL.64 [R1+0x1da0], R20 ;  /* 0x001da01401007387 */ /* 0x000fe80000100a00 */
[----:B------:R-:W-:-:S13]  /*11e8a0*/  STL.64 [R1+0x1da8], R22 ;  /* 0x001da81601007387 */ /* 0x000fda0000100a00 */
[----:B------:R-:W-:Y:S04]  /*11e8b0*/  STL.64 [R1+0x1db0], R16 ;  /* 0x001db01001007387 */ /* 0x000fe80000100a00 */
[----:B------:R1:W-:Y:S04]  /*11e8c0*/  STL.64 [R1+0x1db8], R18 ;  /* 0x001db81201007387 */ /* 0x0003e80000100a00 */
[----:B------:R-:W2:Y:S04]  /*11e8d0*/  LDL.LU.64 R194, [R1+0x7048] ;  /* 0x0070480001c27983 */ /* 0x000ea80000300a00 */
[----:B------:R-:W2:Y:S04]  /*11e8e0*/  LDL.LU.64 R192, [R1+0x7040] ;  /* 0x0070400001c07983 */ /* 0x000ea80000300a00 */
[----:B-1----:R-:W3:Y:S04]  /*11e8f0*/  LDL.LU R18, [R1+0x11d8] ;  /* 0x0011d80001127983 */ /* 0x002ee80000300800 */
        /* <DEDUP_REMOVED lines=33> */
[----:B------:R-:W3:Y:S04]  /*11eb10*/  LDL.LU.64 R94, [R1+0x1728] ;  /* 0x00172800015e7983 */ /* 0x000ee80000300a00 */
        /* <DEDUP_REMOVED lines=21> */
[----:B------:R-:W-:Y:S04]  /*11ec70*/  STL.64 [R1+0x7038], R162 ;  /* 0x007038a201007387 */ /* 0x000fe80000100a00 */
[----:B------:R-:W-:Y:S01]  /*11ec80*/  STL [R1+0x6fb4], R234 ;  /* 0x006fb4ea01007387 */ /* 0x000fe20000100800 */
[C---:B------:R-:W-:Y:S03]  /*11ec90*/  HMMA.1688.F32.TF32 R100, R228.reuse, R150, R200 ;  /* 0x00000096e464723c */ /* 0x040fe600000810c8 */
[----:B------:R-:W-:Y:S03]  /*11eca0*/  STL [R1+0x6fb0], R235 ;  /* 0x006fb0eb01007387 */ /* 0x000fe60000100800 */
[----:B--2---:R-:W-:-:S15]  /*11ecb0*/  HMMA.1688.F32.TF32 R96, R228, R234, R192 ;  /* 0x000000eae460723c */ /* 0x004fde00000810c0 */
        /* <DEDUP_REMOVED lines=11> */
[----:B-1----:R-:W-:Y:S01]  /*11ed70*/  HMMA.1688.F32.TF32 R96, R228, R242, R212 ;  /* 0x000000f2e460723c */ /* 0x002fe200000810d4 */
[----:B------:R-:W-:-:S08]  /*11ed80*/  LOP3.LUT R7, R3, 0x20, RZ, 0x3c, !PT ;  /* 0x0000002003077812 */ /* 0x000fd000078e3cff */
[----:B------:R-:W-:Y:S01]  /*11ed90*/  STL.64 [R1+0x1e00], R104 ;  /* 0x001e006801007387 */ /* 0x000fe20000100a00 */
[----:B------:R-:W-:-:S03]  /*11eda0*/  IMAD.MOV.U32 R234, RZ, RZ, R146 ;  /* 0x000000ffffea7224 */ /* 0x000fc600078e0092 */
[----:B------:R-:W-:Y:S04]  /*11edb0*/  STL.64 [R1+0x1e08], R106 ;  /* 0x001e086a01007387 */ /* 0x000fe80000100a00 */
[----:B------:R-:W-:Y:S04]  /*11edc0*/  LDS R5, [R7+UR10+0x34780] ;  /* 0x0347800a07057984 */ /* 0x000fe80008000800 */
[----:B------:R-:W4:Y:S04]  /*11edd0*/  LDS R7, [R7+UR10+0x36780] ;  /* 0x0367800a07077984 */ /* 0x000f280008000800 */
[----:B------:R1:W-:Y:S04]  /*11ede0*/  STL.64 [R1+0x1e10], R96 ;  /* 0x001e106001007387 */ /* 0x0003e80000100a00 */
[----:B------:R2:W-:Y:S01]  /*11edf0*/  STL.64 [R1+0x1e18], R98 ;  /* 0x001e186201007387 */ /* 0x0005e20000100a00 */
[----:B-1----:R-:W-:-:S02]  /*11ee00*/  IMAD.MOV.U32 R96, RZ, RZ, R91 ;  /* 0x000000ffff607224 */ /* 0x002fc400078e005b */
[----:B--2---:R-:W-:Y:S01]  /*11ee10*/  IMAD.MOV.U32 R98, RZ, RZ, R90 ;  /* 0x000000ffff627224 */ /* 0x004fe200078e005a */
[C---:B---3--:R-:W-:Y:S06]  /*11ee20*/  HMMA.1688.F32.TF32 R100, R228.reuse, R94, R216 ;  /* 0x0000005ee464723c */ /* 0x048fec00000810d8 */
[----:B------:R-:W-:Y:S02]  /*11ee30*/  IMAD.MOV.U32 R146, RZ, RZ, R94 ;  /* 0x000000ffff927224 */ /* 0x000fe400078e005e */
[----:B------:R-:W-:Y:S02]  /*11ee40*/  IMAD.MOV.U32 R99, RZ, RZ, R95 ;  /* 0x000000ffff637224 */ /* 0x000fe400078e005f */
[C---:B------:R-:W-:Y:S06]  /*11ee50*/  HMMA.1688.F32.TF32 R92, R228.reuse, R90, R220 ;  /* 0x0000005ae45c723c */ /* 0x040fec00000810dc */
[----:B------:R-:W-:Y:S01]  /*11ee60*/  HMMA.1688.F32.TF32 R88, R228, R250, R224 ;  /* 0x000000fae458723c */ /* 0x000fe200000810e0 */
[----:B------:R-:W-:Y:S01]  /*11ee70*/  MOV R211, R10 ;  /* 0x0000000a00d37202 */ /* 0x000fe20000000f00 */
[----:B------:R-:W-:-:S05]  /*11ee80*/  IMAD.MOV.U32 R210, RZ, RZ, R11 ;  /* 0x000000ffffd27224 */ /* 0x000fca00078e000b */
[----:B------:R-:W-:Y:S04]  /*11ee90*/  STL.64 [R1+0x1e20], R100 ;  /* 0x001e206401007387 */ /* 0x000fe80000100a00 */
[----:B------:R-:W-:Y:S06]  /*11eea0*/  STL.64 [R1+0x1e28], R102 ;  /* 0x001e286601007387 */ /* 0x000fec0000100a00 */
[----:B------:R-:W-:Y:S04]  /*11eeb0*/  STL.64 [R1+0x1e30], R92 ;  /* 0x001e305c01007387 */ /* 0x000fe80000100a00 */
[----:B------:R4:W-:Y:S04]  /*11eec0*/  STL.64 [R1+0x1e38], R94 ;  /* 0x001e385e01007387 */ /* 0x0009e80000100a00 */
[----:B------:R-:W-:Y:S04]  /*11eed0*/  STL.64 [R1+0x2530], R88 ;  /* 0x0025305801007387 */ /* 0x000fe80000100a00 */
[----:B------:R1:W-:Y:S04]  /*11eee0*/  STL.64 [R1+0x2538], R90 ;  /* 0x0025385a01007387 */ /* 0x0003e80000100a00 */
        /* <DEDUP_REMOVED lines=8> */
[----:B------:R-:W2:Y:S01]  /*11ef70*/  LDL.LU R14, [R1+0x1308] ;  /* 0x00130800010e7983 */ /* 0x000ea20000300800 */
[C---:B----4-:R-:W-:Y:S03]  /*11ef80*/  HMMA.1688.F32.TF32 R92, R4.reuse, R82, R84 ;  /* 0x00000052045c723c */ /* 0x050fe60000081054 */
[----:B------:R-:W2:Y:S04]  /*11ef90*/  LDL.LU R15, [R1+0x130c] ;  /* 0x00130c00010f7983 */ /* 0x000ea80000300800 */
[----:B------:R-:W2:Y:S01]  /*11efa0*/  LDL.LU R136, [R1+0x2dd0] ;  /* 0x002dd00001887983 */ /* 0x000ea20000300800 */
[C---:B------:R-:W-:Y:S03]  /*11efb0*/  HMMA.1688.F32.TF32 R84, R4.reuse, R18, R20 ;  /* 0x000000120454723c */ /* 0x040fe60000081014 */
[----:B------:R-:W2:Y:S04]  /*11efc0*/  LDL.LU R137, [R1+0x2dd4] ;  /* 0x002dd40001897983 */ /* 0x000ea80000300800 */
[----:B------:R-:W2:Y:S04]  /*11efd0*/  LDL.LU R138, [R1+0x2dd8] ;  /* 0x002dd800018a7983 */ /* 0x000ea80000300800 */
[----:B------:R-:W2:Y:S04]  /*11efe0*/  LDL.LU R139, [R1+0x2ddc] ;  /* 0x002ddc00018b7983 */ /* 0x000ea80000300800 */
[----:B------:R-:W4:Y:S04]  /*11eff0*/  LDL.LU R18, [R1+0x12f8] ;  /* 0x0012f80001127983 */ /* 0x000f280000300800 */
[----:B------:R-:W4:Y:S04]  /*11f000*/  LDL.LU R19, [R1+0x12fc] ;  /* 0x0012fc0001137983 */ /* 0x000f280000300800 */
[----:B------:R-:W4:Y:S04]  /*11f010*/  LDL.LU R168, [R1+0x2de0] ;  /* 0x002de00001a87983 */ /* 0x000f280000300800 */
[----:B------:R-:W4:Y:S01]  /*11f020*/  LDL.LU R169, [R1+0x2de4] ;  /* 0x002de40001a97983 */ /* 0x000f220000300800 */
[----:B-1----:R-:W-:Y:S03]  /*11f030*/  HMMA.1688.F32.TF32 R88, R4, R26, R28 ;  /* 0x0000001a0458723c */ /* 0x002fe6000008101c */
[----:B------:R-:W4:Y:S04]  /*11f040*/  LDL.LU R170, [R1+0x2de8] ;  /* 0x002de80001aa7983 */ /* 0x000f280000300800 */
[----:B------:R-:W4:Y:S04]  /*11f050*/  LDL.LU R171, [R1+0x2dec] ;  /* 0x002dec0001ab7983 */ /* 0x000f280000300800 */
[----:B------:R-:W4:Y:S04]  /*11f060*/  LDL.LU R22, [R1+0x12e8] ;  /* 0x0012e80001167983 */ /* 0x000f280000300800 */
[----:B------:R-:W4:Y:S04]  /*11f070*/  LDL.LU R23, [R1+0x12ec] ;  /* 0x0012ec0001177983 */ /* 0x000f280000300800 */
        /* <DEDUP_REMOVED lines=113> */
[----:B------:R-:W-:Y:S01]  /*11f790*/  IMAD.MOV.U32 R206, RZ, RZ, R9 ;  /* 0x000000ffffce7224 */ /* 0x000fe200078e0009 */
[C---:B--2---:R-:W-:Y:S01]  /*11f7a0*/  HMMA.1688.F32.TF32 R12, R4.reuse, R14, R136 ;  /* 0x0000000e040c723c */ /* 0x044fe20000081088 */
[----:B------:R-:W-:Y:S01]  /*11f7b0*/  IMAD.MOV.U32 R207, RZ, RZ, R8 ;  /* 0x000000ffffcf7224 */ /* 0x000fe200078e0008 */
[----:B------:R-:W-:Y:S01]  /*11f7c0*/  LOP3.LUT R97, R3, 0x20, RZ, 0x3c, !PT ;  /* 0x0000002003617812 */ /* 0x000fe200078e3cff */
[----:B------:R-:W-:Y:S03]  /*11f7d0*/  LDS R100, [R3+UR10+0x38780] ;  /* 0x0387800a03647984 */ /* 0x000fe60008000800 */
[C---:B---3--:R-:W-:Y:S01]  /*11f7e0*/  HMMA.1688.F32.TF32 R8, R4.reuse, R10, R104 ;  /* 0x0000000a0408723c */ /* 0x048fe20000081068 */
[----:B------:R-:W-:Y:S04]  /*11f7f0*/  LDS R102, [R3+UR10+0x3a780] ;  /* 0x03a7800a03667984 */ /* 0x000fe80008000800 */
[----:B------:R-:W-:Y:S01]  /*11f800*/  LDS R101, [R97+UR10+0x38780] ;  /* 0x0387800a61657984 */ /* 0x000fe20008000800 */
[C---:B----4-:R-:W-:Y:S03]  /*11f810*/  HMMA.1688.F32.TF32 R40, R4.reuse, R42, R164 ;  /* 0x0000002a0428723c */ /* 0x050fe600000810a4 */
[----:B------:R-:W1:Y:S03]  /*11f820*/  LDS R103, [R97+UR10+0x3a780] ;  /* 0x03a7800a61677984 */ /* 0x000e660008000800 */
[C---:B------:R-:W-:Y:S06]  /*11f830*/  HMMA.1688.F32.TF32 R32, R4.reuse, R34, R152 ;  /* 0x000000220420723c */ /* 0x040fec0000081098 */
[C---:B------:R-:W-:Y:S06]  /*11f840*/  HMMA.1688.F32.TF32 R24, R4.reuse, R26, R156 ;  /* 0x0000001a0418723c */ /* 0x040fec000008109c */
[C---:B------:R-:W-:Y:S06]  /*11f850*/  HMMA.1688.F32.TF32 R16, R4.reuse, R18, R168 ;  /* 0x000000120410723c */ /* 0x040fec00000810a8 */
[C---:B------:R-:W-:Y:S06]  /*11f860*/  HMMA.1688.F32.TF32 R60, R4.reuse, R62, R140 ;  /* 0x0000003e043c723c */ /* 0x040fec000008108c */
[C---:B------:R-:W-:Y:S01]  /*11f870*/  HMMA.1688.F32.TF32 R80, R4.reuse, R82, R160 ;  /* 0x000000520450723c */ /* 0x040fe200000810a0 */
[----:B------:R-:W2:Y:S04]  /*11f880*/  LDL.LU.64 R162, [R1+0x7038] ;  /* 0x0070380001a27983 */ /* 0x000ea80000300a00 */
[----:B------:R-:W3:Y:S04]  /*11f890*/  LDL.LU R142, [R1+0x1328] ;  /* 0x00132800018e7983 */ /* 0x000ee80000300800 */
[----:B------:R-:W3:Y:S01]  /*11f8a0*/  LDL.LU R143, [R1+0x132c] ;  /* 0x00132c00018f7983 */ /* 0x000ee20000300800 */
[C---:B------:R-:W-:Y:S03]  /*11f8b0*/  HMMA.1688.F32.TF32 R64, R4.reuse, R66, R172 ;  /* 0x000000420440723c */ /* 0x040fe600000810ac */
[----:B------:R-:W3:Y:S04]  /*11f8c0*/  LDL.LU R172, [R1+0x2db0] ;  /* 0x002db00001ac7983 */ /* 0x000ee80000300800 */
[----:B------:R-:W3:Y:S04]  /*11f8d0*/  LDL.LU R173, [R1+0x2db4] ;  /* 0x002db40001ad7983 */ /* 0x000ee80000300800 */
        /* <DEDUP_REMOVED lines=16> */
[----:B------:R-:W4:Y:S04]  /*11f9e0*/  LDL.LU R168, [R1+0x13a0] ;  /* 0x0013a00001a87983 */ /* 0x000f280000300800 */
[----:B------:R-:W4:Y:S01]  /*11f9f0*/  LDL.LU R169, [R1+0x13a4] ;  /* 0x0013a40001a97983 */ /* 0x000f220000300800 */
[C---:B------:R-:W-:Y:S03]  /*11fa00*/  HMMA.1688.F32.TF32 R76, R4.reuse, R78, R228 ;  /* 0x0000004e044c723c */ /* 0x040fe600000810e4 */
[----:B------:R-:W4:Y:S03]  /*11fa10*/  LDL.LU R228, [R1+0x1380] ;  /* 0x0013800001e47983 */ /* 0x000f260000300800 */
[C---:B------:R-:W-:Y:S01]  /*11fa20*/  HMMA.1688.F32.TF32 R72, R4.reuse, R74, R224 ;  /* 0x0000004a0448723c */ /* 0x040fe200000810e0 */
        /* <DEDUP_REMOVED lines=14> */
[C---:B------:R-:W-:Y:S06]  /*11fb10*/  HMMA.1688.F32.TF32 R124, R4.reuse, R126, R196 ;  /* 0x0000007e047c723c */ /* 0x040fec00000810c4 */
[C---:B------:R-:W-:Y:S01]  /*11fb20*/  HMMA.1688.F32.TF32 R48, R4.reuse, R50, R192 ;  /* 0x000000320430723c */ /* 0x040fe200000810c0 */
[----:B------:R-:W4:Y:S04]  /*11fb30*/  LDL.LU R192, [R1+0x1610] ;  /* 0x0016100001c07983 */ /* 0x000f280000300800 */
[----:B------:R-:W4:Y:S01]  /*11fb40*/  LDL.LU R193, [R1+0x1614] ;  /* 0x0016140001c17983 */ /* 0x000f220000300800 */
[C---:B------:R-:W-:Y:S03]  /*11fb50*/  HMMA.1688.F32.TF32 R44, R4.reuse, R46, R188 ;  /* 0x0000002e042c723c */ /* 0x040fe600000810bc */
[----:B------:R-:W4:Y:S03]  /*11fb60*/  LDL.LU R216, [R1+0x13e0] ;  /* 0x0013e00001d87983 */ /* 0x000f260000300800 */
[C---:B------:R-:W-:Y:S01]  /*11fb70*/  HMMA.1688.F32.TF32 R28, R4.reuse, R30, R180 ;  /* 0x0000001e041c723c */ /* 0x040fe200000810b4 */
        /* <DEDUP_REMOVED lines=12> */
[C---:B--2---:R-:W-:Y:S03]  /*11fc40*/  HMMA.1688.F32.TF32 R104, R4.reuse, R106, R164 ;  /* 0x0000006a0468723c */ /* 0x044fe600000810a4 */
[----:B------:R-:W2:Y:S03]  /*11fc50*/  LDL.LU.64 R164, [R1+0x7030] ;  /* 0x0070300001a47983 */ /* 0x000ea60000300a00 */
[----:B----4-:R-:W-:Y:S01]  /*11fc60*/  HMMA.1688.F32.TF32 R136, R4, R138, R152 ;  /* 0x0000008a0488723c */ /* 0x010fe20000081098 */
[----:B------:R-:W4:Y:S06]  /*11fc70*/  LDL.LU.64 R152, [R1+0x7028] ;  /* 0x0070280001987983 */ /* 0x000f2c0000300a00 */
[----:B------:R-:W-:-:S02]  /*11fc80*/  IMAD.MOV.U32 R4, RZ, RZ, R0 ;  /* 0x000000ffff047224 */ /* 0x000fc400078e0000 */
[----:B------:R-:W-:Y:S01]  /*11fc90*/  IMAD.MOV.U32 R5, RZ, RZ, R252 ;  /* 0x000000ffff057224 */ /* 0x000fe200078e00fc */
[----:B------:R-:W3:Y:S01]  /*11fca0*/  LDL.LU R0, [R1+0x7020] ;  /* 0x0070200001007983 */ /* 0x000ee20000300800 */
[C---:B-1----:R-:W-:Y:S01]  /*11fcb0*/  HMMA.1688.F32.TF32 R92, R100.reuse, R156, R92 ;  /* 0x0000009c645c723c */ /* 0x042fe2000008105c */
[----:B------:R-:W1:Y:S02]  /*11fcc0*/  LDC R252, c[0x0][0x238] ;  /* 0x00008e00fffc7b82 */ /* 0x000e640000000800 */
[----:B------:R-:W2:Y:S03]  /*11fcd0*/  LDL.LU.64 R156, [R1+0x7018] ;  /* 0x00701800019c7983 */ /* 0x000ea60000300a00 */
[C---:B------:R-:W-:Y:S01]  /*11fce0*/  HMMA.1688.F32.TF32 R112, R100.reuse, R168, R112 ;  /* 0x000000a86470723c */ /* 0x040fe20000081070 */
[----:B------:R-:W3:Y:S05]  /*11fcf0*/  LDL.LU.64 R168, [R1+0x7010] ;  /* 0x0070100001a87983 */ /* 0x000eea0000300a00 */
[----:B------:R-:W-:-:S15]  /*11fd00*/  HMMA.1688.F32.TF32 R116, R100, R4, R116 ;  /* 0x000000046474723c */ /* 0x000fde0000081074 */
[----:B------:R-:W-:-:S02]  /*11fd10*/  NOP ;  /* 0x0000000000007918 */ /* 0x000fc40000000000 */
[----:B------:R-:W-:Y:S04]  /*11fd20*/  STL.64 [R1+0x7000], R114 ;  /* 0x0070007201007387 */ /* 0x000fe80000100a00 */
[----:B------:R-:W-:Y:S04]  /*11fd30*/  STL.64 [R1+0x6ff8], R112 ;  /* 0x006ff87001007387 */ /* 0x000fe80000100a00 */
[----:B------:R-:W-:Y:S04]  /*11fd40*/  STL.64 [R1+0x6ff0], R118 ;  /* 0x006ff07601007387 */ /* 0x000fe80000100a00 */
[----:B------:R1:W-:Y:S04]  /*11fd50*/  STL.64 [R1+0x6fe8], R116 ;  /* 0x006fe87401007387 */ /* 0x0003e80000100a00 */
[----:B-1----:R-:W3:Y:S04]  /*11fd60*/  LDL.LU.64 R116, [R1+0x3b20] ;  /* 0x003b200001747983 */ /* 0x002ee80000300a00 */
[----:B------:R-:W3:Y:S04]  /*11fd70*/  LDL.LU.64 R150, [R1+0x3b30] ;  /* 0x003b300001967983 */ /* 0x000ee80000300a00 */
[----:B------:R-:W3:Y:S04]  /*11fd80*/  LDL.LU.64 R118, [R1+0x3b28] ;  /* 0x003b280001767983 */ /* 0x000ee80000300a00 */
[----:B------:R-:W3:Y:S04]  /*11fd90*/  LDL.LU.64 R114, [R1+0x3b50] ;  /* 0x003b500001727983 */ /* 0x000ee80000300a00 */
[----:B------:R-:W3:Y:S04]  /*11fda0*/  LDL.LU.64 R4, [R1+0x3b38] ;  /* 0x003b380001047983 */ /* 0x000ee80000300a00 */
[----:B------:R-:W3:Y:S04]  /*11fdb0*/  LDL.LU.64 R112, [R1+0x3b48] ;  /* 0x003b480001707983 */ /* 0x000ee80000300a00 */
[----:B------:R-:W3:Y:S01]  /*11fdc0*/  LDL.LU.64 R6, [R1+0x3b40] ;  /* 0x003b400001067983 */ /* 0x000ee20000300a00 */
[----:B------:R-:W-:-:S04]  /*11fdd0*/  IMAD.SHL.U32 R252, R252, 0x80, RZ ;  /* 0x00000080fcfc7824 */ /* 0x000fc800078e00ff */
[----:B------:R-:W-:Y:S01]  /*11fde0*/  IMAD.SHL.U32 R252, R252, 0x4, RZ ;  /* 0x00000004fcfc7824 */ /* 0x000fe200078e00ff */
[C---:B------:R-:W-:Y:S06]  /*11fdf0*/  HMMA.1688.F32.TF32 R80, R100.reuse, R200, R80 ;  /* 0x000000c86450723c */ /* 0x040fec0000081050 */
[C---:B------:R-:W-:Y:S06]  /*11fe00*/  HMMA.1688.F32.TF32 R72, R100.reuse, R192, R72 ;  /* 0x000000c06448723c */ /* 0x040fec0000081048 */
[C---:B----4-:R-:W-:Y:S06]  /*11fe10*/  HMMA.1688.F32.TF32 R40, R100.reuse, R152, R40 ;  /* 0x000000986428723c */ /* 0x050fec0000081028 */
[----:B--2---:R-:W-:-:S15]  /*11fe20*/  HMMA.1688.F32.TF32 R44, R100, R156, R44 ;  /* 0x0000009c642c723c */ /* 0x004fde000008102c */
[----:B------:R-:W-:-:S08]  /*11fe30*/  NOP ;  /* 0x0000000000007918 */ /* 0x000fd00000000000 */
[----:B------:R-:W-:Y:S04]  /*11fe40*/  STL.64 [R1+0x6fe0], R46 ;  /* 0x006fe02e01007387 */ /* 0x000fe80000100a00 */
[----:B------:R-:W-:Y:S01]  /*11fe50*/  STL.64 [R1+0x6fd8], R44 ;  /* 0x006fd82c01007387 */ /* 0x000fe20000100a00 */
[----:B---3--:R-:W-:-:S04]  /*11fe60*/  IADD3 R203, P2, R116, R252, RZ ;  /* 0x000000fc74cb7210 */ /* 0x008fc80007f5e0ff */
[----:B------:R-:W-:Y:S02]  /*11fe70*/  IADD3.X R202, R117, R0, RZ, P2, !PT ;  /* 0x0000000075ca7210 */ /* 0x000fe400017fe4ff */
[----:B------:R-:W-:-:S03]  /*11fe80*/  IADD3 R201, P1, R118, R252, RZ ;  /* 0x000000fc76c97210 */ /* 0x000fc60007f3e0ff */
[----:B------:R-:W-:Y:S02]  /*11fe90*/  STL.64 [R1+0x6f88], R202 ;  /* 0x006f88ca01007387 */ /* 0x000fe40000100a00 */
[----:B------:R-:W-:Y:S01]  /*11fea0*/  IMAD.X R200, R119, 0x1, R0, P1 ;  /* 0x0000000177c87824 */ /* 0x000fe200008e0600 */
[----:B------:R-:W-:-:S04]  /*11feb0*/  IADD3 R199, P0, R150, R252, RZ ;  /* 0x000000fc96c77210 */ /* 0x000fc80007f1e0ff */
[----:B------:R-:W-:Y:S01]  /*11fec0*/  STL.64 [R1+0x6f80], R200 ;  /* 0x006f80c801007387 */ /* 0x000fe20000100a00 */
[-C--:B------:R-:W-:Y:S02]  /*11fed0*/  IADD3 R193, P1, R112, R252.reuse, RZ ;  /* 0x000000fc70c17210 */ /* 0x080fe40007f3e0ff */
[----:B------:R-:W-:Y:S01]  /*11fee0*/  IADD3 R195, P2, R6, R252, RZ ;  /* 0x000000fc06c37210 */ /* 0x000fe20007f5e0ff */
[----:B------:R1:W-:Y:S02]  /*11fef0*/  STL.64 [R1+0x6fd0], R42 ;  /* 0x006fd02a01007387 */ /* 0x0003e40000100a00 */
[--C-:B------:R-:W-:Y:S02]  /*11ff00*/  IMAD.X R192, R113, 0x1, R0.reuse, P1 ;  /* 0x0000000171c07824 */ /* 0x100fe400008e0600 */
[----:B------:R2:W-:Y:S01]  /*11ff10*/  STL.64 [R1+0x6fc8], R40 ;  /* 0x006fc82801007387 */ /* 0x0005e20000100a00 */
[----:B------:R-:W-:-:S03]  /*11ff20*/  IMAD.X R194, R7, 0x1, R0, P2 ;  /* 0x0000000107c27824 */ /* 0x000fc600010e0600 */
[----:B------:R-:W3:Y:S04]  /*11ff30*/  LDL.LU.64 R160, [R1+0x3b70] ;  /* 0x003b700001a07983 */ /* 0x000ee80000300a00 */
[----:B------:R-:W4:Y:S01]  /*11ff40*/  LDL.LU.64 R158, [R1+0x3b68] ;  /* 0x003b6800019e7983 */ /* 0x000f220000300a00 */
[----:B------:R-:W-:-:S03]  /*11ff50*/  IMAD.X R198, R151, 0x1, R0, P0 ;  /* 0x0000000197c67824 */ /* 0x000fc600000e0600 */
[----:B------:R-:W3:Y:S01]  /*11ff60*/  LDL.LU.64 R156, [R1+0x3b60] ;  /* 0x003b6000019c7983 */ /* 0x000ee20000300a00 */
[----:B------:R-:W-:-:S03]  /*11ff70*/  IADD3 R191, P0, R114, R252, RZ ;  /* 0x000000fc72bf7210 */ /* 0x000fc60007f1e0ff */
[----:B------:R-:W3:Y:S04]  /*11ff80*/  LDL.LU.64 R154, [R1+0x3b58] ;  /* 0x003b5800019a7983 */ /* 0x000ee80000300a00 */
[----:B------:R-:W-:Y:S04]  /*11ff90*/  STL.64 [R1+0x6f98], R194 ;  /* 0x006f98c201007387 */ /* 0x000fe80000100a00 */
[----:B------:R-:W-:Y:S04]  /*11ffa0*/  STL.64 [R1+0x6f90], R192 ;  /* 0x006f90c001007387 */ /* 0x000fe80000100a00 */
[----:B------:R-:W3:Y:S04]  /*11ffb0*/  LDL.LU.64 R152, [R1+0x3b90] ;  /* 0x003b900001987983 */ /* 0x000ee80000300a00 */
[----:B------:R-:W3:Y:S01]  /*11ffc0*/  LDL.LU.64 R150, [R1+0x3b88] ;  /* 0x003b880001967983 */ /* 0x000ee20000300a00 */
[----:B------:R-:W-:-:S03]  /*11ffd0*/  IMAD.X R190, R115, 0x1, R0, P0 ;  /* 0x0000000173be7824 */ /* 0x000fc600000e0600 */
[----:B------:R-:W3:Y:S04]  /*11ffe0*/  LDL.LU.64 R118, [R1+0x3b80] ;  /* 0x003b800001767983 */ /* 0x000ee80000300a00 */
[----:B------:R-:W3:Y:S04]  /*11fff0*/  LDL.LU.64 R116, [R1+0x3b78] ;  /* 0x003b780001747983 */ /* 0x000ee80000300a00 */
[----:B------:R-:W3:Y:S04]  /*120000*/  LDL.LU.64 R114, [R1+0x3bb0] ;  /* 0x003bb00001727983 */ /* 0x000ee80000300a00 */
[----:B-1----:R-:W3:Y:S01]  /*120010*/  LDL.LU.64 R42, [R1+0x3ba8] ;  /* 0x003ba800012a7983 */ /* 0x002ee20000300a00 */
[C---:B------:R-:W-:Y:S03]  /*120020*/  HMMA.1688.F32.TF32 R76, R100.reuse, R196, R76 ;  /* 0x000000c4644c723c */ /* 0x040fe6000008104c */
[----:B--2---:R-:W2:Y:S03]  /*120030*/  LDL.LU.64 R40, [R1+0x3ba0] ;  /* 0x003ba00001287983 */ /* 0x004ea60000300a00 */
[C---:B------:R-:W-:Y:S01]  /*120040*/  HMMA.1688.F32.TF32 R36, R100.reuse, R164, R36 ;  /* 0x000000a46424723c */ /* 0x040fe20000081024 */
[-C--:B------:R-:W-:Y:S01]  /*120050*/  IADD3 R197, P3, R4, R252.reuse, RZ ;  /* 0x000000fc04c57210 */ /* 0x080fe20007f7e0ff */
[----:B------:R-:W2:Y:S04]  /*120060*/  LDL.LU.64 R112, [R1+0x3b98] ;  /* 0x003b980001707983 */ /* 0x000ea80000300a00 */
[C---:B------:R-:W-:Y:S01]  /*120070*/  HMMA.1688.F32.TF32 R64, R100.reuse, R184, R64 ;  /* 0x000000b86440723c */ /* 0x040fe20000081040 */
[----:B------:R-:W-:Y:S01]  /*120080*/  IMAD.X R196, R5, 0x1, R0, P3 ;  /* 0x0000000105c47824 */ /* 0x000fe200018e0600 */
[----:B------:R-:W-:Y:S04]  /*120090*/  STL.64 [R1+0x6fa8], R198 ;  /* 0x006fa8c601007387 */ /* 0x000fe80000100a00 */
[----:B------:R1:W-:Y:S01]  /*1200a0*/  STL.64 [R1+0x6fa0], R196 ;  /* 0x006fa0c401007387 */ /* 0x0003e20000100a00 */
[C---:B------:R-:W-:Y:S03]  /*1200b0*/  HMMA.1688.F32.TF32 R56, R100.reuse, R176, R56 ;  /* 0x000000b06438723c */ /* 0x040fe60000081038 */
[----:B-1----:R-:W2:Y:S04]  /*1200c0*/  LDL.LU R196, [R1+0x16b0] ;  /* 0x0016b00001c47983 */ /* 0x002ea80000300800 */
[----:B------:R-:W2:Y:S04]  /*1200d0*/  LDL.LU R197, [R1+0x16b4] ;  /* 0x0016b40001c57983 */ /* 0x000ea80000300800 */
[----:B------:R-:W2:Y:S01]  /*1200e0*/  LDL.LU.64 R46, [R1+0x3bc8] ;  /* 0x003bc800012e7983 */ /* 0x000ea20000300a00 */
[----:B------:R-:W-:Y:S03]  /*1200f0*/  HMMA.1688.F32.TF32 R48, R100, R168, R48 ;  /* 0x000000a86430723c */ /* 0x000fe60000081030 */
[----:B------:R-:W2:Y:S04]  /*120100*/  LDL.LU.64 R44, [R1+0x3bc0] ;  /* 0x003bc000012c7983 */ /* 0x000ea80000300a00 */
[----:B------:R-:W2:Y:S04]  /*120110*/  LDL.LU.64 R6, [R1+0x3bb8] ;  /* 0x003bb80001067983 */ /* 0x000ea80000300a00 */
[----:B------:R-:W2:Y:S04]  /*120120*/  LDL.LU.64 R4, [R1+0x3bd0] ;  /* 0x003bd00001047983 */ /* 0x000ea80000300a00 */
[----:B------:R1:W-:Y:S04]  /*120130*/  STL.64 [R1+0x6fc0], R38 ;  /* 0x006fc02601007387 */ /* 0x0003e80000100a00 */
[----:B------:R1:W-:Y:S01]  /*120140*/  STL.64 [R1+0x6fb8], R36 ;  /* 0x006fb82401007387 */ /* 0x0003e20000100a00 */
[----:B----4-:R-:W-:-:S05]  /*120150*/  IADD3 R185, P1, R158, R252, RZ ;  /* 0x000000fc9eb97210 */ /* 0x010fca0007f3e0ff */
[----:B------:R-:W-:Y:S01]  /*120160*/  IMAD.X R184, R159, 0x1, R0, P1 ;  /* 0x000000019fb87824 */ /* 0x000fe200008e0600 */
[----:B---3--:R-:W-:-:S05]  /*120170*/  IADD3 R177, P1, R150, R252, RZ ;  /* 0x000000fc96b17210 */ /* 0x008fca0007f3e0ff */
[----:B------:R-:W-:Y:S01]  /*120180*/  IMAD.X R176, R151, 0x1, R0, P1 ;  /* 0x0000000197b07824 */ /* 0x000fe200008e0600 */
[----:B------:R-:W-:-:S05]  /*120190*/  IADD3 R169, P1, R42, R252, RZ ;  /* 0x000000fc2aa97210 */ /* 0x000fca0007f3e0ff */
[--C-:B------:R-:W-:Y:S02]  /*1201a0*/  IMAD.X R168, R43, 0x1, R0.reuse, P1 ;  /* 0x000000012ba87824 */ /* 0x100fe400008e0600 */
[----:B------:R-:W3:Y:S01]  /*1201b0*/  LDL.LU.64 R42, [R1+0x3be0] ;  /* 0x003be000012a7983 */ /* 0x000ee20000300a00 */
[-C--:B------:R-:W-:Y:S01]  /*1201c0*/  IADD3 R187, P2, R156, R252.reuse, RZ ;  /* 0x000000fc9cbb7210 */ /* 0x080fe20007f5e0ff */
[----:B------:R-:W-:Y:S04]  /*1201d0*/  HMMA.1688.F32.TF32 R68, R100, R188, R68 ;  /* 0x000000bc6444723c */ /* 0x000fe80000081044 */
[----:B------:R-:W-:Y:S01]  /*1201e0*/  IMAD.X R186, R157, 0x1, R0, P2 ;  /* 0x000000019dba7824 */ /* 0x000fe200010e0600 */
[-C--:B------:R-:W-:Y:S02]  /*1201f0*/  IADD3 R179, P2, R118, R252.reuse, RZ ;  /* 0x000000fc76b37210 */ /* 0x080fe40007f5e0ff */
[----:B------:R-:W-:-:S02]  /*120200*/  IADD3 R189, P3, R154, R252, RZ ;  /* 0x000000fc9abd7210 */ /* 0x000fc40007f7e0ff */
[-C--:B------:R-:W-:Y:S01]  /*120210*/  IADD3 R183, P0, R160, R252.reuse, RZ ;  /* 0x000000fca0b77210 */ /* 0x080fe20007f1e0ff */
[--C-:B------:R-:W-:Y:S01]  /*120220*/  IMAD.X R178, R119, 0x1, R0.reuse, P2 ;  /* 0x0000000177b27824 */ /* 0x100fe200010e0600 */
[----:B------:R-:W-:Y:S01]  /*120230*/  HMMA.1688.F32.TF32 R60, R100, R180, R60 ;  /* 0x000000b4643c723c */ /* 0x000fe2000008103c */
[--C-:B------:R-:W-:Y:S01]  /*120240*/  IMAD.X R188, R155, 0x1, R0.reuse, P3 ;  /* 0x000000019bbc7824 */ /* 0x100fe200018e0600 */
[-C--:B--2---:R-:W-:Y:S01]  /*120250*/  IADD3 R171, P2, R40, R252.reuse, RZ ;  /* 0x000000fc28ab7210 */ /* 0x084fe20007f5e0ff */
[----:B------:R-:W-:Y:S01]  /*120260*/  IMAD.X R182, R161, 0x1, R0, P0 ;  /* 0x00000001a1b67824 */ /* 0x000fe200000e0600 */
[----:B------:R-:W-:-:S03]  /*120270*/  IADD3 R175, P0, R152, R252, RZ ;  /* 0x000000fc98af7210 */ /* 0x000fc60007f1e0ff */
[----:B------:R-:W-:Y:S01]  /*120280*/  IADD3 R181, P3, R116, R252, RZ ;  /* 0x000000fc74b57210 */ /* 0x000fe20007f7e0ff */
[--C-:B------:R-:W-:Y:S01]  /*120290*/  IMAD.X R170, R41, 0x1, R0.reuse, P2 ;  /* 0x0000000129aa7824 */ /* 0x100fe200010e0600 */
[----:B------:R-:W-:Y:S01]  /*1202a0*/  HMMA.1688.F32.TF32 R52, R100, R172, R52 ;  /* 0x000000ac6434723c */ /* 0x000fe20000081034 */
[----:B------:R-:W2:Y:S01]  /*1202b0*/  LDL.LU.64 R40, [R1+0x3bd8] ;  /* 0x003bd80001287983 */ /* 0x000ea20000300a00 */
[----:B------:R-:W-:Y:S01]  /*1202c0*/  IADD3.X R174, R153, R0, RZ, P0, !PT ;  /* 0x0000000099ae7210 */ /* 0x000fe200007fe4ff */
[----:B------:R-:W-:Y:S01]  /*1202d0*/  IMAD.X R180, R117, 0x1, R0, P3 ;  /* 0x0000000175b47824 */ /* 0x000fe200018e0600 */
[-C--:B------:R-:W-:Y:S01]  /*1202e0*/  IADD3 R167, P0, R114, R252.reuse, RZ ;  /* 0x000000fc72a77210 */ /* 0x080fe20007f1e0ff */
[----:B------:R-:W-:Y:S01]  /*1202f0*/  IMAD.MOV.U32 R198, RZ, RZ, R163 ;  /* 0x000000ffffc67224 */ /* 0x000fe200078e00a3 */
[----:B-1----:R-:W4:Y:S01]  /*120300*/  LDL.LU.64 R38, [R1+0x3bf0] ;  /* 0x003bf00001267983 */ /* 0x002f220000300a00 */
[----:B------:R-:W-:-:S03]  /*120310*/  IADD3 R173, P3, R112, R252, RZ ;  /* 0x000000fc70ad7210 */ /* 0x000fc60007f7e0ff */
[----:B------:R-:W4:Y:S01]  /*120320*/  LDL.LU.64 R36, [R1+0x3be8] ;  /* 0x003be80001247983 */ /* 0x000f220000300a00 */
[--C-:B------:R-:W-:Y:S02]  /*120330*/  IMAD.X R166, R115, 0x1, R0.reuse, P0 ;  /* 0x0000000173a67824 */ /* 0x100fe400000e0600 */
[----:B------:R-:W-:Y:S01]  /*120340*/  IMAD.X R172, R113, 0x1, R0, P3 ;  /* 0x0000000171ac7824 */ /* 0x000fe200018e0600 */
[----:B------:R-:W4:Y:S01]  /*120350*/  LDL.LU.64 R118, [R1+0x3c00] ;  /* 0x003c000001767983 */ /* 0x000f220000300a00 */
[-C--:B------:R-:W-:Y:S02]  /*120360*/  IADD3 R159, P0, R46, R252.reuse, RZ ;  /* 0x000000fc2e9f7210 */ /* 0x080fe40007f1e0ff */
[-C--:B------:R-:W-:Y:S01]  /*120370*/  IADD3 R163, P2, R6, R252.reuse, RZ ;  /* 0x000000fc06a37210 */ /* 0x080fe20007f5e0ff */
[----:B------:R-:W4:Y:S01]  /*120380*/  LDL.LU.64 R116, [R1+0x3bf8] ;  /* 0x003bf80001747983 */ /* 0x000f220000300a00 */
[----:B------:R-:W-:Y:S01]  /*120390*/  IMAD.MOV.U32 R199, RZ, RZ, R162 ;  /* 0x000000ffffc77224 */ /* 0x000fe200078e00a2 */
[----:B------:R-:W-:-:S02]  /*1203a0*/  IADD3 R165, P3, R4, R252, RZ ;  /* 0x000000fc04a57210 */ /* 0x000fc40007f7e0ff */
[----:B------:R-:W4:Y:S01]  /*1203b0*/  LDL.LU R192, [R1+0x1720] ;  /* 0x0017200001c07983 */ /* 0x000f220000300800 */
[----:B------:R-:W-:-:S03]  /*1203c0*/  IMAD.X R162, R7, 0x1, R0, P2 ;  /* 0x0000000107a27824 */ /* 0x000fc600010e0600 */
[----:B------:R-:W4:Y:S01]  /*1203d0*/  LDL.LU R193, [R1+0x1724] ;  /* 0x0017240001c17983 */ /* 0x000f220000300800 */
[----:B------:R-:W-:-:S03]  /*1203e0*/  IADD3.X R164, R5, R0, RZ, P3, !PT ;  /* 0x0000000005a47210 */ /* 0x000fc60001ffe4ff */
[----:B------:R-:W4:Y:S01]  /*1203f0*/  LDL.LU.64 R114, [R1+0x3c08] ;  /* 0x003c080001727983 */ /* 0x000f220000300a00 */
[----:B------:R-:W-:Y:S01]  /*120400*/  IADD3 R161, P1, R44, R252, RZ ;  /* 0x000000fc2ca17210 */ /* 0x000fe20007f3e0ff */
[--C-:B------:R-:W-:Y:S02]  /*120410*/  IMAD.X R158, R47, 0x1, R0.reuse, P0 ;  /* 0x000000012f9e7824 */ /* 0x100fe400000e0600 */
[----:B------:R-:W4:Y:S04]  /*120420*/  LDL.LU.64 R6, [R1+0x3a28] ;  /* 0x003a280001067983 */ /* 0x000f280000300a00 */
[----:B------:R-:W4:Y:S01]  /*120430*/  LDL.LU.64 R4, [R1+0x3a20] ;  /* 0x003a200001047983 */ /* 0x000f220000300a00 */
[----:B------:R-:W-:-:S03]  /*120440*/  IMAD.X R160, R45, 0x1, R0, P1 ;  /* 0x000000012da07824 */ /* 0x000fc600008e0600 */
[----:B------:R-:W4:Y:S04]  /*120450*/  LDL.LU R200, [R1+0x1740] ;  /* 0x0017400001c87983 */ /* 0x000f280000300800 */
[----:B------:R-:W4:Y:S04]  /*120460*/  LDL.LU R201, [R1+0x1744] ;  /* 0x0017440001c97983 */ /* 0x000f280000300800 */
[----:B------:R-:W4:Y:S04]  /*120470*/  LDL.LU.64 R112, [R1+0x3a40] ;  /* 0x003a400001707983 */ /* 0x000f280000300a00 */
[----:B------:R-:W4:Y:S01]  /*120480*/  LDL.LU.64 R44, [R1+0x3a38] ;  /* 0x003a3800012c7983 */ /* 0x000f220000300a00 */
[----:B---3--:R-:W-:-:S05]  /*120490*/  IADD3 R156, P0, R42, R252, RZ ;  /* 0x000000fc2a9c7210 */ /* 0x008fca0007f1e0ff */
[----:B------:R-:W-:Y:S02]  /*1204a0*/  IMAD.X R153, R43, 0x1, R0, P0 ;  /* 0x000000012b997824 */ /* 0x000fe400000e0600 */
[----:B------:R-:W3:Y:S01]  /*1204b0*/  LDL.LU.64 R42, [R1+0x3a30] ;  /* 0x003a3000012a7983 */ /* 0x000ee20000300a00 */
[----:B------:R-:W-:Y:S03]  /*1204c0*/  HMMA.1688.F32.TF32 R20, R100, R148, R20 ;  /* 0x000000946414723c */ /* 0x000fe60000081014 */
[----:B------:R-:W3:Y:S01]  /*1204d0*/  LDL.LU.64 R46, [R1+0x3a50] ;  /* 0x003a5000012e7983 */ /* 0x000ee20000300a00 */
[----:B--2---:R-:W-:-:S05]  /*1204e0*/  IADD3 R157, P1, R40, R252, RZ ;  /* 0x000000fc289d7210 */ /* 0x004fca0007f3e0ff */
[----:B------:R-:W-:Y:S01]  /*1204f0*/  IMAD.X R154, R41, 0x1, R0, P1 ;  /* 0x00000001299a7824 */ /* 0x000fe200008e0600 */
[-C--:B----4-:R-:W-:Y:S01]  /*120500*/  IADD3 R155, P0, R38, R252.reuse, RZ ;  /* 0x000000fc269b7210 */ /* 0x090fe20007f1e0ff */
[----:B------:R-:W-:Y:S01]  /*120510*/  IMAD.MOV.U32 R194, RZ, RZ, R146 ;  /* 0x000000ffffc27224 */ /* 0x000fe200078e0092 */
[----:B------:R-:W2:Y:S01]  /*120520*/  LDL.LU.64 R40, [R1+0x3a48] ;  /* 0x003a480001287983 */ /* 0x000ea20000300a00 */
[-C--:B------:R-:W-:Y:S01]  /*120530*/  IADD3 R150, P1, R36, R252.reuse, RZ ;  /* 0x000000fc24967210 */ /* 0x080fe20007f3e0ff */
[----:B------:R-:W-:Y:S02]  /*120540*/  IMAD.MOV.U32 R235, RZ, RZ, R147 ;  /* 0x000000ffffeb7224 */ /* 0x000fe400078e0093 */
[--C-:B------:R-:W-:Y:S02]  /*120550*/  IMAD.X R148, R39, 0x1, R0.reuse, P0 ;  /* 0x0000000127947824 */ /* 0x100fe400000e0600 */
[----:B------:R-:W-:Y:S01]  /*120560*/  IMAD.X R149, R37, 0x1, R0, P1 ;  /* 0x0000000125957824 */ /* 0x000fe200008e0600 */
[----:B------:R-:W4:Y:S01]  /*120570*/  LDL.LU.64 R38, [R1+0x3b10] ;  /* 0x003b100001267983 */ /* 0x000f220000300a00 */
[----:B------:R-:W-:-:S03]  /*120580*/  IADD3 R152, P2, R116, R252, RZ ;  /* 0x000000fc74987210 */ /* 0x000fc60007f5e0ff */
[----:B------:R-:W2:Y:S01]  /*120590*/  LDL.LU.64 R36, [R1+0x3978] ;  /* 0x0039780001247983 */ /* 0x000ea20000300a00 */
[-C--:B------:R-:W-:Y:S01]  /*1205a0*/  IADD3 R151, P0, R118, R252.reuse, RZ ;  /* 0x000000fc76977210 */ /* 0x080fe20007f1e0ff */
[----:B------:R-:W-:Y:S01]  /*1205b0*/  IMAD.X R146, R117, 0x1, R0, P2 ;  /* 0x0000000175927824 */ /* 0x000fe200010e0600 */
[----:B------:R-:W-:Y:S01]  /*1205c0*/  HMMA.1688.F32.TF32 R120, R100, R228, R120 ;  /* 0x000000e46478723c */ /* 0x000fe20000081078 */
[----:B------:R-:W-:-:S05]  /*1205d0*/  IADD3 R147, P2, R114, R252, RZ ;  /* 0x000000fc72937210 */ /* 0x000fca0007f5e0ff */
[----:B------:R-:W-:Y:S01]  /*1205e0*/  HMMA.1688.F32.TF32 R16, R100, R144, R16 ;  /* 0x000000906410723c */ /* 0x000fe20000081010 */
[----:B------:R-:W4:Y:S01]  /*1205f0*/  LDL.LU R114, [R1+0x13b8] ;  /* 0x0013b80001727983 */ /* 0x000f220000300800 */
[----:B------:R-:W-:-:S04]  /*120600*/  IADD3 R231, P1, R4, R252, RZ ;  /* 0x000000fc04e77210 */ /* 0x000fc80007f3e0ff */
[----:B------:R-:W-:Y:S01]  /*120610*/  HMMA.1688.F32.TF32 R124, R100, R224, R124 ;  /* 0x000000e0647c723c */ /* 0x000fe2000008107c */
[----:B------:R-:W-:Y:S02]  /*120620*/  IADD3.X R144, R115, R0, RZ, P2, !PT ;  /* 0x0000000073907210 */ /* 0x000fe400017fe4ff */
[----:B------:R-:W4:Y:S01]  /*120630*/  LDL.LU R115, [R1+0x13bc] ;  /* 0x0013bc0001737983 */ /* 0x000f220000300800 */
[--C-:B------:R-:W-:Y:S02]  /*120640*/  IMAD.X R227, R5, 0x1, R0.reuse, P1 ;  /* 0x0000000105e37824 */ /* 0x100fe400008e0600 */
[----:B------:R-:W-:Y:S01]  /*120650*/  IMAD.X R145, R119, 0x1, R0, P0 ;  /* 0x0000000177917824 */ /* 0x000fe200000e0600 */
[----:B------:R-:W4:Y:S01]  /*120660*/  LDL.LU.64 R116, [R1+0x3970] ;  /* 0x0039700001747983 */ /* 0x000f220000300a00 */
[----:B------:R-:W-:Y:S02]  /*120670*/  IMAD.MOV.U32 R118, RZ, RZ, R249 ;  /* 0x000000ffff767224 */ /* 0x000fe400078e00f9 */
[----:B------:R-:W-:Y:S01]  /*120680*/  IMAD.MOV.U32 R119, RZ, RZ, R248 ;  /* 0x000000ffff777224 */ /* 0x000fe200078e00f8 */
[----:B------:R-:W4:Y:S01]  /*120690*/  LDL.LU R249, [R1+0x700c] ;  /* 0x00700c0001f97983 */ /* 0x000f220000300800 */
[----:B------:R-:W-:-:S03]  /*1206a0*/  IADD3 R229, P1, R44, R252, RZ ;  /* 0x000000fc2ce57210 */ /* 0x000fc60007f3e0ff */
[----:B------:R-:W4:Y:S02]  /*1206b0*/  LDL.LU R248, [R1+0x7008] ;  /* 0x0070080001f87983 */ /* 0x000f240000300800 */
[----:B------:R-:W-:Y:S02]  /*1206c0*/  IMAD.X R222, R45, 0x1, R0, P1 ;  /* 0x000000012dde7824 */ /* 0x000fe400008e0600 */
[----:B------:R-:W4:Y:S01]  /*1206d0*/  LDL.LU.64 R44, [R1+0x3968] ;  /* 0x00396800012c7983 */ /* 0x000f220000300a00 */
[----:B---3--:R-:W-:-:S05]  /*1206e0*/  IADD3 R224, P2, R42, R252, RZ ;  /* 0x000000fc2ae07210 */ /* 0x008fca0007f5e0ff */
[----:B------:R-:W-:Y:S02]  /*1206f0*/  IMAD.X R223, R43, 0x1, R0, P2 ;  /* 0x000000012bdf7824 */ /* 0x000fe400010e0600 */
[----:B------:R-:W3:Y:S01]  /*120700*/  LDL.LU.64 R42, [R1+0x3960] ;  /* 0x00396000012a7983 */ /* 0x000ee20000300a00 */
[----:B------:R-:W-:Y:S02]  /*120710*/  IMAD.MOV.U32 R195, RZ, RZ, R99 ;  /* 0x000000ffffc37224 */ /* 0x000fe400078e0063 */
[----:B------:R-:W-:Y:S01]  /*120720*/  IMAD.MOV.U32 R202, RZ, RZ, R98 ;  /* 0x000000ffffca7224 */ /* 0x000fe200078e0062 */
[----:B------:R-:W-:Y:S01]  /*120730*/  LDS R99, [R97+UR10+0x3e780] ;  /* 0x03e7800a61637984 */ /* 0x000fe20008000800 */
[----:B------:R-:W-:-:S03]  /*120740*/  IMAD.MOV.U32 R203, RZ, RZ, R96 ;  /* 0x000000ffffcb7224 */ /* 0x000fc600078e0060 */
[----:B------:R-:W-:Y:S01]  /*120750*/  LDS R96, [R3+UR10+0x3c780] ;  /* 0x03c7800a03607984 */ /* 0x000fe20008000800 */
[----:B------:R-:W-:-:S03]  /*120760*/  IADD3 R230, P0, R6, R252, RZ ;  /* 0x000000fc06e67210 */ /* 0x000fc60007f1e0ff */
[----:B------:R2:W-:Y:S04]  /*120770*/  LDS R98, [R3+UR10+0x3e780] ;  /* 0x03e7800a03627984 */ /* 0x0005e80008000800 */
[----:B------:R-:W1:Y:S01]  /*120780*/  LDS R97, [R97+UR10+0x3c780] ;  /* 0x03c7800a61617984 */ /* 0x000e620008000800 */
[--C-:B------:R-:W-:Y:S01]  /*120790*/  IMAD.X R226, R7, 0x1, R0.reuse, P0 ;  /* 0x0000000107e27824 */ /* 0x100fe200000e0600 */
[-C--:B------:R-:W-:Y:S01]  /*1207a0*/  IADD3 R228, P0, R112, R252.reuse, RZ ;  /* 0x000000fc70e47210 */ /* 0x080fe20007f1e0ff */
[C---:B------:R-:W-:Y:S07]  /*1207b0*/  HMMA.1688.F32.TF32 R88, R100.reuse, R220, R88 ;  /* 0x000000dc6458723c */ /* 0x040fee0000081058 */
[----:B------:R-:W-:Y:S01]  /*1207c0*/  IMAD.X R221, R113, 0x1, R0, P0 ;  /* 0x0000000171dd7824 */ /* 0x000fe200000e0600 */
[-C--:B------:R-:W-:Y:S01]  /*1207d0*/  IADD3 R225, P0, R46, R252.reuse, RZ ;  /* 0x000000fc2ee17210 */ /* 0x080fe20007f1e0ff */
[----:B------:R-:W-:Y:S01]  /*1207e0*/  HMMA.1688.F32.TF32 R84, R100, R216, R84 ;  /* 0x000000d86454723c */ /* 0x000fe20000081054 */
[----:B--2---:R-:W-:-:S02]  /*1207f0*/  IADD3 R3, P2, R36, R252, RZ ;  /* 0x000000fc24037210 */ /* 0x004fc40007f5e0ff */
[----:B------:R-:W-:-:S04]  /*120800*/  IADD3 R219, P1, R40, R252, RZ ;  /* 0x000000fc28db7210 */ /* 0x000fc80007f3e0ff */
[--C-:B------:R-:W-:Y:S01]  /*120810*/  IMAD.X R217, R47, 0x1, R0.reuse, P0 ;  /* 0x000000012fd97824 */ /* 0x100fe200000e0600 */
[----:B----4-:R-:W-:Y:S01]  /*120820*/  IADD3 R220, P0, R38, R252, RZ ;  /* 0x000000fc26dc7210 */ /* 0x010fe20007f1e0ff */
[----:B------:R2:W-:Y:S01]  /*120830*/  STL [R1+0x25c], R3 ;  /* 0x00025c0301007387 */ /* 0x0005e20000100800 */
[----:B------:R-:W-:Y:S01]  /*120840*/  IADD3.X R36, R37, R0, RZ, P2, !PT ;  /* 0x0000000025247210 */ /* 0x000fe200017fe4ff */
[--C-:B------:R-:W-:Y:S02]  /*120850*/  IMAD.X R218, R41, 0x1, R0.reuse, P1 ;  /* 0x0000000129da7824 */ /* 0x100fe400008e0600 */
[----:B------:R-:W-:Y:S01]  /*120860*/  IMAD.X R216, R39, 0x1, R0, P0 ;  /* 0x0000000127d87824 */ /* 0x000fe200000e0600 */
[----:B------:R-:W4:Y:S01]  /*120870*/  LDL.LU.64 R40, [R1+0x3958] ;  /* 0x0039580001287983 */ /* 0x000f220000300a00 */
[C---:B------:R-:W-:Y:S03]  /*120880*/  HMMA.1688.F32.TF32 R128, R100.reuse, R212, R128 ;  /* 0x000000d46480723c */ /* 0x040fe60000081080 */
[----:B------:R1:W-:Y:S03]  /*120890*/  STL [R1+0x24c], R36 ;  /* 0x00024c2401007387 */ /* 0x0003e60000100800 */
[----:B------:R-:W-:Y:S01]  /*1208a0*/  HMMA.1688.F32.TF32 R132, R100, R208, R132 ;  /* 0x000000d06484723c */ /* 0x000fe20000081084 */
[----:B------:R-:W4:Y:S01]  /*1208b0*/  LDL.LU.64 R38, [R1+0x3950] ;  /* 0x0039500001267983 */ /* 0x000f220000300a00 */
[----:B--2---:R-:W-:-:S04]  /*1208c0*/  IADD3 R3, P0, R116, R252, RZ ;  /* 0x000000fc74037210 */ /* 0x004fc80007f1e0ff */
[C---:B------:R-:W-:Y:S01]  /*1208d0*/  HMMA.1688.F32.TF32 R108, R100.reuse, R204, R108 ;  /* 0x000000cc646c723c */ /* 0x040fe2000008106c */
[----:B------:R-:W-:Y:S05]  /*1208e0*/  STL [R1+0x250], R3 ;  /* 0x0002500301007387 */ /* 0x000fea0000100800 */
[C---:B------:R-:W-:Y:S06]  /*1208f0*/  HMMA.1688.F32.TF32 R32, R100.reuse, R196, R32 ;  /* 0x000000c46420723c */ /* 0x040fec0000081020 */
[----:B------:R-:W-:Y:S01]  /*120900*/  HMMA.1688.F32.TF32 R28, R100, R232, R28 ;  /* 0x000000e8641c723c */ /* 0x000fe2000008101c */
[----:B-1----:R-:W-:-:S05]  /*120910*/  IADD3 R36, P1, R44, R252, RZ ;  /* 0x000000fc2c247210 */ /* 0x002fca0007f3e0ff */
[C---:B------:R-:W-:Y:S06]  /*120920*/  HMMA.1688.F32.TF32 R24, R100.reuse, R236, R24 ;  /* 0x000000ec6418723c */ /* 0x040fec0000081018 */
[C---:B------:R-:W-:Y:S06]  /*120930*/  HMMA.1688.F32.TF32 R12, R100.reuse, R244, R12 ;  /* 0x000000f4640c723c */ /* 0x040fec000008100c */
[C---:B------:R-:W-:Y:S06]  /*120940*/  HMMA.1688.F32.TF32 R8, R100.reuse, R240, R8 ;  /* 0x000000f06408723c */ /* 0x040fec0000081008 */
[C---:B------:R-:W-:Y:S06]  /*120950*/  HMMA.1688.F32.TF32 R4, R100.reuse, R192, R140 ;  /* 0x000000c06404723c */ /* 0x040fec000008108c */
[C---:B------:R-:W-:Y:S06]  /*120960*/  HMMA.1688.F32.TF32 R104, R100.reuse, R200, R104 ;  /* 0x000000c86468723c */ /* 0x040fec0000081068 */
[----:B------:R-:W-:Y:S01]  /*120970*/  HMMA.1688.F32.TF32 R100, R100, R248, R136 ;  /* 0x000000f86464723c */ /* 0x000fe20000081088 */
[----:B------:R-:W2:Y:S04]  /*120980*/  LDL.LU R138, [R1+0x1388] ;  /* 0x00138800018a7983 */ /* 0x000ea80000300800 */
[----:B------:R-:W2:Y:S04]  /*120990*/  LDL.LU R139, [R1+0x138c] ;  /* 0x00138c00018b7983 */ /* 0x000ea80000300800 */
[----:B------:R-:W2:Y:S04]  /*1209a0*/  LDL.LU.64 R46, [R1+0x3948] ;  /* 0x00394800012e7983 */ /* 0x000ea80000300a00 */
[----:B------:R1:W-:Y:S01]  /*1209b0*/  STL [R1+0x254], R36 ;  /* 0x0002542401007387 */ /* 0x0003e20000100800 */
[----:B------:R-:W-:Y:S03]  /*1209c0*/  HMMA.1688.F32.TF32 R92, R96, R114, R92 ;  /* 0x00000072605c723c */ /* 0x000fe6000008105c */
[----:B-1----:R-:W2:Y:S01]  /*1209d0*/  LDL.LU.64 R36, [R1+0x3940] ;  /* 0x0039400001247983 */ /* 0x002ea20000300a00 */
[----:B---3--:R-:W-:-:S05]  /*1209e0*/  IADD3 R3, P2, R42, R252, RZ ;  /* 0x000000fc2a037210 */ /* 0x008fca0007f5e0ff */
[----:B------:R1:W-:Y:S04]  /*1209f0*/  STL [R1+0x258], R3 ;  /* 0x0002580301007387 */ /* 0x0003e80000100800 */
[----:B------:R-:W3:Y:S04]  /*120a00*/  LDL.LU R142, [R1+0x1378] ;  /* 0x00137800018e7983 */ /* 0x000ee80000300800 */
[----:B------:R-:W3:Y:S04]  /*120a10*/  LDL.LU R143, [R1+0x137c] ;  /* 0x00137c00018f7983 */ /* 0x000ee80000300800 */
[----:B------:R-:W2:Y:S04]  /*120a20*/  LDL.LU.64 R114, [R1+0x7000] ;  /* 0x0070000001727983 */ /* 0x000ea80000300a00 */
[----:B------:R-:W2:Y:S01]  /*120a30*/  LDL.LU.64 R112, [R1+0x6ff8] ;  /* 0x006ff80001707983 */ /* 0x000ea20000300a00 */
[----:B-1----:R-:W-:-:S03]  /*120a40*/  IMAD.X R3, R117, 0x1, R0, P0 ;  /* 0x0000000175037824 */ /* 0x002fc600000e0600 */
[----:B------:R1:W-:Y:S04]  /*120a50*/  STL.64 [R1+0x1cb0], R92 ;  /* 0x001cb05c01007387 */ /* 0x0003e80000100a00 */
[----:B------:R4:W-:Y:S01]  /*120a60*/  STL.64 [R1+0x1cb8], R94 ;  /* 0x001cb85e01007387 */ /* 0x0009e20000100a00 */
[----:B-1----:R-:W-:-:S03]  /*120a70*/  IMAD.X R92, R45, 0x1, R0, P1 ;  /* 0x000000012d5c7824 */ /* 0x002fc600008e0600 */
[----:B------:R-:W3:Y:S04]  /*120a80*/  LDL.LU.64 R44, [R1+0x38a8] ;  /* 0x0038a800012c7983 */ /* 0x000ee80000300a00 */
[----:B------:R1:W-:Y:S01]  /*120a90*/  STL [R1+0x238], R3 ;  /* 0x0002380301007387 */ /* 0x0003e20000100800 */
[----:B----4-:R-:W-:-:S03]  /*120aa0*/  IADD3 R42, P0, R40, R252, RZ ;  /* 0x000000fc282a7210 */ /* 0x010fc60007f1e0ff */
[----:B------:R4:W-:Y:S04]  /*120ab0*/  STL [R1+0x23c], R92 ;  /* 0x00023c5c01007387 */ /* 0x0009e80000100800 */
[----:B------:R-:W3:Y:S01]  /*120ac0*/  LDL.LU.64 R94, [R1+0x38a0] ;  /* 0x0038a000015e7983 */ /* 0x000ee20000300a00 */
[----:B-1----:R-:W-:-:S05]  /*120ad0*/  IMAD.X R3, R43, 0x1, R0, P2 ;  /* 0x000000012b037824 */ /* 0x002fca00010e0600 */
[----:B------:R1:W-:Y:S04]  /*120ae0*/  STL [R1+0x240], R3 ;  /* 0x0002400301007387 */ /* 0x0003e80000100800 */
[----:B----4-:R-:W4:Y:S01]  /*120af0*/  LDL.LU.64 R92, [R1+0x3898] ;  /* 0x00389800015c7983 */ /* 0x010f220000300a00 */
[----:B-1----:R-:W-:-:S03]  /*120b00*/  IADD3 R3, P1, R38, R252, RZ ;  /* 0x000000fc26037210 */ /* 0x002fc60007f3e0ff */
[----:B------:R-:W-:Y:S04]  /*120b10*/  STL [R1+0x244], R42 ;  /* 0x0002442a01007387 */ /* 0x000fe80000100800 */
[----:B------:R-:W-:Y:S01]  /*120b20*/  STL [R1+0x248], R3 ;  /* 0x0002480301007387 */ /* 0x000fe20000100800 */
[----:B------:R-:W-:Y:S02]  /*120b30*/  UIMAD UR11, UR5, -0x80, UR6 ;  /* 0xffffff80050b78a4 */ /* 0x000fe4000f8e0206 */
[----:B------:R-:W-:Y:S02]  /*120b40*/  UIADD3 UR10, UR7, -0x2, URZ ;  /* 0xfffffffe070a7890 */ /* 0x000fe4000fffe03f */
[----:B------:R-:W-:Y:S01]  /*120b50*/  UIADD3 UR9, UR9, 0x1, URZ ;  /* 0x0000000109097890 */ /* 0x000fe2000fffe03f */
[----:B------:R-:W-:Y:S01]  /*120b60*/  BAR.SYNC.DEFER_BLOCKING 0x0 ;  /* 0x0000000000007b1d */ /* 0x000fe20000010000 */
[----:B--2---:R-:W-:Y:S05]  /*120b70*/  HMMA.1688.F32.TF32 R112, R96, R118, R112 ;  /* 0x000000766070723c */ /* 0x004fea0000081070 */
[----:B------:R-:W2:Y:S04]  /*120b80*/  LDL.LU.64 R118, [R1+0x6ff0] ;  /* 0x006ff00001767983 */ /* 0x000ea80000300a00 */
[----:B------:R-:W2:-:S14]  /*120b90*/  LDL.LU.64 R116, [R1+0x6fe8] ;  /* 0x006fe80001747983 */ /* 0x000e9c0000300a00 */
[----:B------:R-:W-:Y:S04]  /*120ba0*/  STL.64 [R1+0x1c90], R112 ;  /* 0x001c907001007387 */ /* 0x000fe80000100a00 */
[----:B------:R1:W-:Y:S04]  /*120bb0*/  STL.64 [R1+0x1c98], R114 ;  /* 0x001c987201007387 */ /* 0x0003e80000100a00 */
[----:B-1----:R-:W2:Y:S04]  /*120bc0*/  LDL.LU R114, [R1+0x1398] ;  /* 0x0013980001727983 */ /* 0x002ea80000300800 */
[----:B------:R-:W2:Y:S01]  /*120bd0*/  LDL.LU R115, [R1+0x139c] ;  /* 0x00139c0001737983 */ /* 0x000ea20000300800 */
[----:B------:R-:W-:Y:S01]  /*120be0*/  IADD3 R3, P2, R46, R252, RZ ;  /* 0x000000fc2e037210 */ /* 0x000fe20007f5e0ff */
[----:B------:R-:W-:-:S02]  /*120bf0*/  IMAD.X R40, R41, 0x1, R0, P0 ;  /* 0x0000000129287824 */ /* 0x000fc400000e0600 */
[----:B------:R-:W-:Y:S02]  /*120c00*/  IMAD.X R38, R39, 0x1, R0, P1 ;  /* 0x0000000127267824 */ /* 0x000fe400008e0600 */
[----:B------:R1:W-:Y:S04]  /*120c10*/  STL [R1+0x230], R3 ;  /* 0x0002300301007387 */ /* 0x0003e80000100800 */
[----:B------:R3:W-:Y:S04]  /*120c20*/  STL [R1+0x224], R40 ;  /* 0x0002242801007387 */ /* 0x0007e80000100800 */
[----:B------:R-:W4:Y:S01]  /*120c30*/  LDL.LU.64 R42, [R1+0x3890] ;  /* 0x00389000012a7983 */ /* 0x000f220000300a00 */
[----:B-1----:R-:W-:-:S03]  /*120c40*/  IADD3 R3, P0, R36, R252, RZ ;  /* 0x000000fc24037210 */ /* 0x002fc60007f1e0ff */
[----:B------:R1:W-:Y:S04]  /*120c50*/  STL [R1+0x228], R38 ;  /* 0x0002282601007387 */ /* 0x0003e80000100800 */
[----:B---3--:R-:W3:Y:S04]  /*120c60*/  LDL.LU.64 R40, [R1+0x3888] ;  /* 0x0038880001287983 */ /* 0x008ee80000300a00 */
[----:B------:R1:W-:Y:S04]  /*120c70*/  STL [R1+0x234], R3 ;  /* 0x0002340301007387 */ /* 0x0003e80000100800 */
[----:B-1----:R-:W3:Y:S01]  /*120c80*/  LDL.LU.64 R38, [R1+0x3880] ;  /* 0x0038800001267983 */ /* 0x002ee20000300a00 */
[--C-:B------:R-:W-:Y:S01]  /*120c90*/  IMAD.X R3, R47, 0x1, R0.reuse, P2 ;  /* 0x000000012f037824 */ /* 0x100fe200010e0600 */
[----:B------:R-:W-:Y:S01]  /*120ca0*/  IADD3 R47, P1, R44, R252, RZ ;  /* 0x000000fc2c2f7210 */ /* 0x000fe20007f3e0ff */
[----:B------:R-:W-:-:S03]  /*120cb0*/  IMAD.X R46, R37, 0x1, R0, P0 ;  /* 0x00000001252e7824 */ /* 0x000fc600000e0600 */
[----:B------:R1:W-:Y:S01]  /*120cc0*/  STL [R1+0x22c], R3 ;  /* 0x00022c0301007387 */ /* 0x0003e20000100800 */
[----:B--2---:R-:W-:-:S15]  /*120cd0*/  HMMA.1688.F32.TF32 R112, R96, R114, R116 ;  /* 0x000000726070723c */ /* 0x004fde0000081074 */
[----:B------:R-:W-:-:S08]  /*120ce0*/  NOP ;  /* 0x0000000000007918 */ /* 0x000fd00000000000 */
[----:B------:R4:W-:Y:S04]  /*120cf0*/  STL.64 [R1+0x1c70], R112 ;  /* 0x001c707001007387 */ /* 0x0009e80000100a00 */
[----:B------:R-:W-:Y:S04]  /*120d00*/  STL.64 [R1+0x1c78], R114 ;  /* 0x001c787201007387 */ /* 0x000fe80000100a00 */
[----:B------:R-:W-:Y:S04]  /*120d10*/  STL [R1+0x394], R47 ;  /* 0x0003942f01007387 */ /* 0x000fe80000100800 */
[----:B------:R-:W2:Y:S01]  /*120d20*/  LDL.LU.64 R36, [R1+0x38b8] ;  /* 0x0038b80001247983 */ /* 0x000ea20000300a00 */
[----:B-1----:R-:W-:-:S02]  /*120d30*/  IADD3 R3, P0, R94, R252, RZ ;  /* 0x000000fc5e037210 */ /* 0x002fc40007f1e0ff */
[----:B----4-:R-:W-:Y:S01]  /*120d40*/  IADD3 R112, P2, R92, R252, RZ ;  /* 0x000000fc5c707210 */ /* 0x010fe20007f5e0ff */
[----:B------:R1:W-:Y:S04]  /*120d50*/  STL [R1+0x220], R46 ;  /* 0x0002202e01007387 */ /* 0x0003e80000100800 */
[----:B-1----:R-:W4:Y:S04]  /*120d60*/  LDL.LU.64 R46, [R1+0x38b0] ;  /* 0x0038b000012e7983 */ /* 0x002f280000300a00 */
[----:B------:R1:W-:Y:S02]  /*120d70*/  STL [R1+0x398], R3 ;  /* 0x0003980301007387 */ /* 0x0003e40000100800 */
[----:B-1----:R-:W-:-:S02]  /*120d80*/  IMAD.X R3, R45, 0x1, R0, P1 ;  /* 0x000000012d037824 */ /* 0x002fc400008e0600 */
[----:B------:R-:W4:Y:S04]  /*120d90*/  LDL.LU.64 R44, [R1+0x3b08] ;  /* 0x003b0800012c7983 */ /* 0x000f280000300a00 */
[----:B------:R1:W-:Y:S02]  /*120da0*/  STL [R1+0x39c], R112 ;  /* 0x00039c7001007387 */ /* 0x0003e40000100800 */
[----:B-1----:R-:W-:Y:S02]  /*120db0*/  HMMA.1688.F32.TF32 R112, R96, R138, R120 ;  /* 0x0000008a6070723c */ /* 0x002fe40000081078 */
[----:B------:R1:W-:Y:S01]  /*120dc0*/  STL [R1+0x390], R3 ;  /* 0x0003900301007387 */ /* 0x0003e20000100800 */
[--C-:B------:R-:W-:Y:S01]  /*120dd0*/  IMAD.X R94, R95, 0x1, R0.reuse, P0 ;  /* 0x000000015f5e7824 */ /* 0x100fe200000e0600 */
[----:B---3--:R-:W-:Y:S01]  /*120de0*/  IADD3 R92, P1, R40, R252, RZ ;  /* 0x000000fc285c7210 */ /* 0x008fe20007f3e0ff */
[----:B-1----:R-:W-:-:S15]  /*120df0*/  IMAD.X R3, R93, 0x1, R0, P2 ;  /* 0x000000015d037824 */ /* 0x002fde00010e0600 */
[----:B------:R-:W-:-:S03]  /*120e00*/  NOP ;  /* 0x0000000000007918 */ /* 0x000fc60000000000 */
[----:B------:R-:W-:Y:S04]  /*120e10*/  STL.64 [R1+0x1c50], R112 ;  /* 0x001c507001007387 */ /* 0x000fe80000100a00 */
[----:B------:R1:W-:Y:S02]  /*120e20*/  STL.64 [R1+0x1c58], R114 ;  /* 0x001c587201007387 */ /* 0x0003e40000100a00 */
[----:B-1----:R-:W-:Y:S01]  /*120e30*/  HMMA.1688.F32.TF32 R112, R96, R142, R124 ;  /* 0x0000008e6070723c */ /* 0x002fe2000008107c */
[-C--:B------:R-:W-:Y:S01]  /*120e40*/  IADD3 R93, P0, R42, R252.reuse, RZ ;  /* 0x000000fc2a5d7210 */ /* 0x080fe20007f1e0ff */
[----:B------:R-:W-:Y:S04]  /*120e50*/  STL [R1+0x2fc], R94 ;  /* 0x0002fc5e01007387 */ /* 0x000fe80000100800 */
[----:B------:R1:W-:Y:S04]  /*120e60*/  STL [R1+0x380], R3 ;  /* 0x0003800301007387 */ /* 0x0003e80000100800 */
[----:B------:R-:W-:Y:S01]  /*120e70*/  STL [R1+0x384], R93 ;  /* 0x0003845d01007387 */ /* 0x000fe20000100800 */
[----:B-1----:R-:W-:-:S03]  /*120e80*/  IADD3 R3, P2, R38, R252, RZ ;  /* 0x000000fc26037210 */ /* 0x002fc60007f5e0ff */
[----:B------:R1:W-:Y:S04]  /*120e90*/  STL [R1+0x388], R92 ;  /* 0x0003885c01007387 */ /* 0x0003e80000100800 */
[----:B------:R3:W-:Y:S01]  /*120ea0*/  STL [R1+0x38c], R3 ;  /* 0x00038c0301007387 */ /* 0x0007e20000100800 */
[--C-:B------:R-:W-:Y:S01]  /*120eb0*/  IMAD.X R39, R39, 0x1, R0.reuse, P2 ;  /* 0x0000000127277824 */ /* 0x100fe200010e0600 */
[----:B-1----:R-:W-:Y:S02]  /*120ec0*/  IADD3.X R92, R43, R0, RZ, P0, !PT ;  /* 0x000000002b5c7210 */ /* 0x002fe400007fe4ff */
[----:B------:R-:W4:Y:S01]  /*120ed0*/  LDL.LU.64 R42, [R1+0x3b00] ;  /* 0x003b0000012a7983 */ /* 0x000f220000300a00 */
[----:B---3--:R-:W-:-:S03]  /*120ee0*/  IMAD.X R3, R41, 0x1, R0, P1 ;  /* 0x0000000129037824 */ /* 0x008fc600008e0600 */
[----:B------:R-:W-:Y:S04]  /*120ef0*/  STL.64 [R1+0x1c30], R112 ;  /* 0x001c307001007387 */ /* 0x000fe80000100a00 */
[----:B------:R-:W-:Y:S04]  /*120f00*/  STL.64 [R1+0x1c38], R114 ;  /* 0x001c387201007387 */ /* 0x000fe80000100a00 */
[----:B------:R1:W-:Y:S04]  /*120f10*/  STL [R1+0x2e8], R92 ;  /* 0x0002e85c01007387 */ /* 0x0003e80000100800 */
[----:B------:R4:W-:Y:S04]  /*120f20*/  STL [R1+0x2ec], R3 ;  /* 0x0002ec0301007387 */ /* 0x0009e80000100800 */
[----:B------:R-:W-:Y:S01]  /*120f30*/  STL [R1+0x2f0], R39 ;  /* 0x0002f02701007387 */ /* 0x000fe20000100800 */
[----:B--2---:R-:W-:-:S05]  /*120f40*/  IADD3 R38, P0, R36, R252, RZ ;  /* 0x000000fc24267210 */ /* 0x004fca0007f1e0ff */
[----:B------:R-:W-:Y:S04]  /*120f50*/  STL [R1+0x2f4], R38 ;  /* 0x0002f42601007387 */ /* 0x000fe80000100800 */
[----:B------:R-:W2:Y:S01]  /*120f60*/  LDL.LU.64 R40, [R1+0x3af8] ;  /* 0x003af80001287983 */ /* 0x000ea20000300a00 */
[----:B-1----:R-:W-:Y:S01]  /*120f70*/  HMMA.1688.F32.TF32 R92, R96, R214, R128 ;  /* 0x000000d6605c723c */ /* 0x002fe20000081080 */
[----:B----4-:R-:W-:-:S05]  /*120f80*/  IADD3 R3, P1, R46, R252, RZ ;  /* 0x000000fc2e037210 */ /* 0x010fca0007f3e0ff */
[----:B------:R1:W-:Y:S02]  /*120f90*/  STL [R1+0x2f8], R3 ;  /* 0x0002f80301007387 */ /* 0x0003e40000100800 */
[----:B-1----:R-:W-:-:S15]  /*120fa0*/  IMAD.X R3, R37, 0x1, R0, P0 ;  /* 0x0000000125037824 */ /* 0x002fde00000e0600 */
[----:B------:R-:W-:Y:S04]  /*120fb0*/  STL.64 [R1+0x1c10], R92 ;  /* 0x001c105c01007387 */ /* 0x000fe80000100a00 */
[----:B------:R1:W-:Y:S04]  /*120fc0*/  STL.64 [R1+0x1c18], R94 ;  /* 0x001c185e01007387 */ /* 0x0003e80000100a00 */
[----:B------:R-:W3:Y:S04]  /*120fd0*/  LDL.LU.64 R38, [R1+0x3af0] ;  /* 0x003af00001267983 */ /* 0x000ee80000300a00 */
[----:B------:R-:W4:Y:S04]  /*120fe0*/  LDL.LU.64 R36, [R1+0x3ae8] ;  /* 0x003ae80001247983 */ /* 0x000f280000300a00 */
[----:B------:R1:W-:Y:S02]  /*120ff0*/  STL [R1+0x2e0], R3 ;  /* 0x0002e00301007387 */ /* 0x0003e40000100800 */
[----:B-1----:R-:W-:Y:S02]  /*121000*/  HMMA.1688.F32.TF32 R92, R96, R210, R132 ;  /* 0x000000d2605c723c */ /* 0x002fe40000081084 */
[----:B------:R-:W4:Y:S04]  /*121010*/  LDL.LU R126, [R1+0x13d8] ;  /* 0x0013d800017e7983 */ /* 0x000f280000300800 */
[----:B------:R-:W4:Y:S01]  /*121020*/  LDL.LU R127, [R1+0x13dc] ;  /* 0x0013dc00017f7983 */ /* 0x000f220000300800 */
[----:B------:R-:W-:-:S03]  /*121030*/  IMAD.X R3, R47, 0x1, R0, P1 ;  /* 0x000000012f037824 */ /* 0x000fc600008e0600 */
[----:B------:R-:W4:Y:S04]  /*121040*/  LDL.LU R118, [R1+0x13e8] ;  /* 0x0013e80001767983 */ /* 0x000f280000300800 */
[----:B------:R-:W-:Y:S01]  /*121050*/  STL [R1+0x2e4], R3 ;  /* 0x0002e40301007387 */ /* 0x000fe20000100800 */
[----:B------:R-:W-:-:S03]  /*121060*/  IADD3 R214, P2, R44, R252, RZ ;  /* 0x000000fc2cd67210 */ /* 0x000fc60007f5e0ff */
[----:B------:R-:W4:Y:S04]  /*121070*/  LDL.LU R119, [R1+0x13ec] ;  /* 0x0013ec0001777983 */ /* 0x000f280000300800 */
[----:B------:R-:W4:Y:S04]  /*121080*/  LDL.LU.64 R120, [R1+0x3ae0] ;  /* 0x003ae00001787983 */ /* 0x000f280000300a00 */
[----:B------:R-:W4:Y:S04]  /*121090*/  LDL.LU.64 R116, [R1+0x3ad8] ;  /* 0x003ad80001747983 */ /* 0x000f280000300a00 */
[----:B------:R-:W4:Y:S01]  /*1210a0*/  LDL.LU.64 R114, [R1+0x3ad0] ;  /* 0x003ad00001727983 */ /* 0x000f220000300a00 */
[----:B------:R-:W-:-:S03]  /*1210b0*/  IMAD.X R213, R45, 0x1, R0, P2 ;  /* 0x000000012dd57824 */ /* 0x000fc600010e0600 */
[----:B------:R-:W4:Y:S04]  /*1210c0*/  LDL.LU R138, [R1+0x13f8] ;  /* 0x0013f800018a7983 */ /* 0x000f280000300800 */
[----:B------:R-:W4:Y:S04]  /*1210d0*/  LDL.LU R139, [R1+0x13fc] ;  /* 0x0013fc00018b7983 */ /* 0x000f280000300800 */
[----:B------:R-:W4:Y:S04]  /*1210e0*/  LDL.LU.64 R46, [R1+0x39b8] ;  /* 0x0039b800012e7983 */ /* 0x000f280000300a00 */
[----:B------:R-:W4:Y:S01]  /*1210f0*/  LDL.LU.64 R44, [R1+0x39b0] ;  /* 0x0039b000012c7983 */ /* 0x000f220000300a00 */
[----:B------:R-:W-:-:S05]  /*121100*/  IADD3 R215, P0, R42, R252, RZ ;  /* 0x000000fc2ad77210 */ /* 0x000fca0007f1e0ff */
[----:B------:R-:W-:Y:S01]  /*121110*/  IMAD.X R208, R43, 0x1, R0, P0 ;  /* 0x000000012bd07824 */ /* 0x000fe200000e0600 */
[----:B--2---:R-:W-:-:S05]  /*121120*/  IADD3 R210, P1, R40, R252, RZ ;  /* 0x000000fc28d27210 */ /* 0x004fca0007f3e0ff */
[----:B------:R-:W-:Y:S02]  /*121130*/  IMAD.X R209, R41, 0x1, R0, P1 ;  /* 0x0000000129d17824 */ /* 0x000fe400008e0600 */
[----:B------:R-:W-:-:S15]  /*121140*/  HMMA.1688.F32.TF32 R40, R96, R206, R108 ;  /* 0x000000ce6028723c */ /* 0x000fde000008106c */
[----:B------:R-:W-:-:S08]  /*121150*/  NOP ;  /* 0x0000000000007918 */ /* 0x000fd00000000000 */
[----:B------:R-:W-:Y:S04]  /*121160*/  STL.64 [R1+0x130], R40 ;  /* 0x0001302801007387 */ /* 0x000fe80000100a00 */
[----:B------:R1:W-:Y:S04]  /*121170*/  STL.64 [R1+0x138], R42 ;  /* 0x0001382a01007387 */ /* 0x0003e80000100a00 */
[----:B-1----:R-:W2:Y:S04]  /*121180*/  LDL.LU.64 R42, [R1+0x39a8] ;  /* 0x0039a800012a7983 */ /* 0x002ea80000300a00 */
[----:B------:R-:W2:Y:S01]  /*121190*/  LDL.LU.64 R112, [R1+0x39a0] ;  /* 0x0039a00001707983 */ /* 0x000ea20000300a00 */
[----:B---3--:R-:W-:-:S03]  /*1211a0*/  IADD3 R211, P0, R38, R252, RZ ;  /* 0x000000fc26d37210 */ /* 0x008fc60007f1e0ff */
[----:B------:R-:W3:Y:S02]  /*1211b0*/  LDL.LU.64 R40, [R1+0x3998] ;  /* 0x0039980001287983 */ /* 0x000ee40000300a00 */
[--C-:B------:R-:W-:Y:S01]  /*1211c0*/  IMAD.X R143, R39, 0x1, R0.reuse, P0 ;  /* 0x00000001278f7824 */ /* 0x100fe200000e0600 */
[-C--:B----4-:R-:W-:Y:S01]  /*1211d0*/  IADD3 R212, P2, R36, R252.reuse, RZ ;  /* 0x000000fc24d47210 */ /* 0x090fe20007f5e0ff */
[----:B------:R-:W4:Y:S04]  /*1211e0*/  LDL.LU R122, [R1+0x1408] ;  /* 0x00140800017a7983 */ /* 0x000f280000300800 */
[----:B------:R-:W4:Y:S01]  /*1211f0*/  LDL.LU R123, [R1+0x140c] ;  /* 0x00140c00017b7983 */ /* 0x000f220000300800 */
[----:B------:R-:W-:Y:S01]  /*121200*/  IADD3 R205, P0, R120, R252, RZ ;  /* 0x000000fc78cd7210 */ /* 0x000fe20007f1e0ff */
[----:B------:R-:W-:-:S02]  /*121210*/  IMAD.X R204, R37, 0x1, R0, P2 ;  /* 0x0000000125cc7824 */ /* 0x000fc400010e0600 */
[----:B------:R-:W4:Y:S01]  /*121220*/  LDL.LU.64 R38, [R1+0x3990] ;  /* 0x0039900001267983 */ /* 0x000f220000300a00 */
[-C--:B------:R-:W-:Y:S01]  /*121230*/  IADD3 R206, P1, R116, R252.reuse, RZ ;  /* 0x000000fc74ce7210 */ /* 0x080fe20007f3e0ff */
[----:B------:R-:W-:Y:S02]  /*121240*/  IMAD.X R140, R121, 0x1, R0, P0 ;  /* 0x00000001798c7824 */ /* 0x000fe400000e0600 */
[----:B------:R-:W4:Y:S01]  /*121250*/  LDL.LU.64 R36, [R1+0x3988] ;  /* 0x0039880001247983 */ /* 0x000f220000300a00 */
[----:B------:R-:W-:Y:S02]  /*121260*/  IADD3 R207, P2, R114, R252, RZ ;  /* 0x000000fc72cf7210 */ /* 0x000fe40007f5e0ff */
[----:B------:R-:W-:-:S03]  /*121270*/  IADD3.X R141, R117, R0, RZ, P1, !PT ;  /* 0x00000000758d7210 */ /* 0x000fc60000ffe4ff */
[----:B------:R-:W-:Y:S01]  /*121280*/  IMAD.X R142, R115, 0x1, R0, P2 ;  /* 0x00000001738e7824 */ /* 0x000fe200010e0600 */
[-C--:B------:R-:W-:Y:S02]  /*121290*/  IADD3 R108, P0, R46, R252.reuse, RZ ;  /* 0x000000fc2e6c7210 */ /* 0x080fe40007f1e0ff */
[----:B------:R-:W-:-:S03]  /*1212a0*/  IADD3 R3, P1, R44, R252, RZ ;  /* 0x000000fc2c037210 */ /* 0x000fc60007f3e0ff */
[----:B------:R-:W-:Y:S04]  /*1212b0*/  STL [R1+0x218], R108 ;  /* 0x0002186c01007387 */ /* 0x000fe80000100800 */
[----:B------:R-:W4:Y:S01]  /*1212c0*/  LDL.LU R114, [R1+0x1618] ;  /* 0x0016180001727983 */ /* 0x000f220000300800 */
[----:B------:R-:W-:-:S03]  /*1212d0*/  IMAD.X R45, R45, 0x1, R0, P1 ;  /* 0x000000012d2d7824 */ /* 0x000fc600008e0600 */
[----:B------:R1:W-:Y:S04]  /*1212e0*/  STL [R1+0x21c], R3 ;  /* 0x00021c0301007387 */ /* 0x0003e80000100800 */
[----:B------:R-:W4:Y:S01]  /*1212f0*/  LDL.LU R115, [R1+0x161c] ;  /* 0x00161c0001737983 */ /* 0x000f220000300800 */
[----:B-1----:R-:W-:Y:S01]  /*121300*/  IMAD.X R3, R47, 0x1, R0, P0 ;  /* 0x000000012f037824 */ /* 0x002fe200000e0600 */
[-C--:B--2---:R-:W-:Y:S02]  /*121310*/  IADD3 R108, P2, R42, R252.reuse, RZ ;  /* 0x000000fc2a6c7210 */ /* 0x084fe40007f5e0ff */
[----:B------:R-:W-:-:S03]  /*121320*/  IADD3 R44, P0, R112, R252, RZ ;  /* 0x000000fc702c7210 */ /* 0x000fc60007f1e0ff */
[----:B------:R-:W-:Y:S04]  /*121330*/  STL [R1+0x210], R108 ;  /* 0x0002106c01007387 */ /* 0x000fe80000100800 */
[----:B------:R1:W-:Y:S04]  /*121340*/  STL [R1+0x204], R3 ;  /* 0x0002040301007387 */ /* 0x0003e80000100800 */
[----:B------:R-:W-:Y:S04]  /*121350*/  STL [R1+0x208], R45 ;  /* 0x0002082d01007387 */ /* 0x000fe80000100800 */
[----:B------:R-:W2:Y:S01]  /*121360*/  LDL.LU.64 R46, [R1+0x3980] ;  /* 0x00398000012e7983 */ /* 0x000ea20000300a00 */
[----:B-1----:R-:W-:-:S03]  /*121370*/  IMAD.X R3, R43, 0x1, R0, P2 ;  /* 0x000000012b037824 */ /* 0x002fc600010e0600 */
[----:B------:R1:W-:Y:S04]  /*121380*/  STL [R1+0x214], R44 ;  /* 0x0002142c01007387 */ /* 0x0003e80000100800 */
[----:B-1----:R-:W2:Y:S04]  /*121390*/  LDL.LU.64 R44, [R1+0x38e8] ;  /* 0x0038e800012c7983 */ /* 0x002ea80000300a00 */
[----:B------:R3:W-:Y:S04]  /*1213a0*/  STL [R1+0x20c], R3 ;  /* 0x00020c0301007387 */ /* 0x0007e80000100800 */
[----:B------:R-:W2:Y:S01]  /*1213b0*/  LDL.LU.64 R42, [R1+0x38e0] ;  /* 0x0038e000012a7983 */ /* 0x000ea20000300a00 */
[----:B------:R-:W-:Y:S03]  /*1213c0*/  HMMA.1688.F32.TF32 R84, R96, R118, R84 ;  /* 0x000000766054723c */ /* 0x000fe60000081054 */
[----:B------:R-:W2:Y:S01]  /*1213d0*/  LDL.LU R118, [R1+0x1628] ;  /* 0x0016280001767983 */ /* 0x000ea20000300800 */
[----:B---3--:R-:W-:-:S02]  /*1213e0*/  IADD3 R3, P1, R40, R252, RZ ;  /* 0x000000fc28037210 */ /* 0x008fc40007f3e0ff */
[----:B------:R-:W-:Y:S01]  /*1213f0*/  HMMA.1688.F32.TF32 R80, R96, R138, R80 ;  /* 0x0000008a6050723c */ /* 0x000fe20000081050 */
[----:B------:R-:W3:Y:S04]  /*121400*/  LDL.LU R119, [R1+0x162c] ;  /* 0x00162c0001777983 */ /* 0x000ee80000300800 */
[----:B------:R-:W3:Y:S04]  /*121410*/  LDL.LU R138, [R1+0x1638] ;  /* 0x00163800018a7983 */ /* 0x000ee80000300800 */
[----:B------:R1:W-:Y:S01]  /*121420*/  STL [R1+0x1f8], R3 ;  /* 0x0001f80301007387 */ /* 0x0003e20000100800 */
[----:B----4-:R-:W-:-:S03]  /*121430*/  IADD3 R108, P2, R36, R252, RZ ;  /* 0x000000fc246c7210 */ /* 0x010fc60007f5e0ff */
[----:B------:R-:W4:Y:S01]  /*121440*/  LDL.LU R139, [R1+0x163c] ;  /* 0x00163c00018b7983 */ /* 0x000f220000300800 */
[----:B-1----:R-:W-:Y:S01]  /*121450*/  IMAD.X R3, R113, 0x1, R0, P0 ;  /* 0x0000000171037824 */ /* 0x002fe200000e0600 */
[----:B------:R-:W-:-:S04]  /*121460*/  IADD3 R109, P0, R38, R252, RZ ;  /* 0x000000fc266d7210 */ /* 0x000fc80007f1e0ff */
[----:B------:R1:W-:Y:S01]  /*121470*/  STL [R1+0x1f0], R3 ;  /* 0x0001f00301007387 */ /* 0x0003e20000100800 */
[----:B------:R-:W-:-:S03]  /*121480*/  IMAD.X R38, R39, 0x1, R0, P0 ;  /* 0x0000000127267824 */ /* 0x000fc600000e0600 */
[----:B------:R-:W-:Y:S01]  /*121490*/  STL [R1+0x1fc], R109 ;  /* 0x0001fc6d01007387 */ /* 0x000fe20000100800 */
[----:B-1----:R-:W-:-:S03]  /*1214a0*/  IMAD.X R3, R41, 0x1, R0, P1 ;  /* 0x0000000129037824 */ /* 0x002fc600008e0600 */
[----:B------:R1:W-:Y:S04]  /*1214b0*/  STL [R1+0x200], R108 ;  /* 0x0002006c01007387 */ /* 0x0003e80000100800 */
[----:B------:R1:W-:Y:S04]  /*1214c0*/  STL [R1+0x1f4], R3 ;  /* 0x0001f40301007387 */ /* 0x0003e80000100800 */
[----:B-1----:R-:W3:Y:S01]  /*1214d0*/  LDL.LU.64 R108, [R1+0x38d8] ;  /* 0x0038d800016c7983 */ /* 0x002ee20000300a00 */
[----:B------:R-:W-:-:S03]  /*1214e0*/  IMAD.X R3, R37, 0x1, R0, P2 ;  /* 0x0000000125037824 */ /* 0x000fc600010e0600 */
[----:B------:R1:W-:Y:S04]  /*1214f0*/  STL [R1+0x1e4], R38 ;  /* 0x0001e42601007387 */ /* 0x0003e80000100800 */
[----:B------:R-:W4:Y:S04]  /*121500*/  LDL.LU.64 R40, [R1+0x38d0] ;  /* 0x0038d00001287983 */ /* 0x000f280000300a00 */
[----:B------:R2:W-:Y:S04]  /*121510*/  STL [R1+0x1e8], R3 ;  /* 0x0001e80301007387 */ /* 0x0005e80000100800 */
[----:B-1----:R-:W4:Y:S01]  /*121520*/  LDL.LU.64 R38, [R1+0x38c8] ;  /* 0x0038c80001267983 */ /* 0x002f220000300a00 */
[----:B------:R-:W-:Y:S03]  /*121530*/  HMMA.1688.F32.TF32 R76, R96, R122, R76 ;  /* 0x0000007a604c723c */ /* 0x000fe6000008104c */
[----:B------:R-:W4:Y:S04]  /*121540*/  LDL.LU.64 R36, [R1+0x38c0] ;  /* 0x0038c00001247983 */ /* 0x000f280000300a00 */
[----:B------:R-:W4:Y:S04]  /*121550*/  LDL.LU R122, [R1+0x1648] ;  /* 0x00164800017a7983 */ /* 0x000f280000300800 */
[----:B------:R-:W4:Y:S01]  /*121560*/  LDL.LU R123, [R1+0x164c] ;  /* 0x00164c00017b7983 */ /* 0x000f220000300800 */
[----:B--2---:R-:W-:-:S05]  /*121570*/  IADD3 R111, P0, R46, R252, RZ ;  /* 0x000000fc2e6f7210 */ /* 0x004fca0007f1e0ff */
[----:B------:R-:W-:Y:S01]  /*121580*/  STL [R1+0x1ec], R111 ;  /* 0x0001ec6f01007387 */ /* 0x000fe20000100800 */
[-C--:B------:R-:W-:Y:S02]  /*121590*/  IADD3 R3, P1, R44, R252.reuse, RZ ;  /* 0x000000fc2c037210 */ /* 0x080fe40007f3e0ff */
[----:B------:R-:W-:-:S03]  /*1215a0*/  IADD3 R110, P2, R42, R252, RZ ;  /* 0x000000fc2a6e7210 */ /* 0x000fc60007f5e0ff */
[----:B------:R1:W-:Y:S04]  /*1215b0*/  STL [R1+0x2d8], R3 ;  /* 0x0002d80301007387 */ /* 0x0003e80000100800 */
[----:B------:R2:W-:Y:S01]  /*1215c0*/  STL [R1+0x2dc], R110 ;  /* 0x0002dc6e01007387 */ /* 0x0005e20000100800 */
[----:B-1----:R-:W-:-:S03]  /*1215d0*/  IMAD.X R3, R47, 0x1, R0, P0 ;  /* 0x000000012f037824 */ /* 0x002fc600000e0600 */
[----:B------:R-:W4:Y:S01]  /*1215e0*/  LDL.LU.64 R46, [R1+0x38f8] ;  /* 0x0038f800012e7983 */ /* 0x000f220000300a00 */
[----:B--2---:R-:W-:-:S03]  /*1215f0*/  IMAD.X R110, R45, 0x1, R0, P1 ;  /* 0x000000012d6e7824 */ /* 0x004fc600008e0600 */
[----:B------:R1:W-:Y:S04]  /*121600*/  STL [R1+0x1e0], R3 ;  /* 0x0001e00301007387 */ /* 0x0003e80000100800 */
[----:B------:R-:W2:Y:S04]  /*121610*/  LDL.LU.64 R44, [R1+0x38f0] ;  /* 0x0038f000012c7983 */ /* 0x000ea80000300a00 */
[----:B------:R3:W-:Y:S01]  /*121620*/  STL [R1+0x2c8], R110 ;  /* 0x0002c86e01007387 */ /* 0x0007e20000100800 */
[----:B-1----:R-:W-:-:S03]  /*121630*/  IADD3.X R3, R43, R0, RZ, P2, !PT ;  /* 0x000000002b037210 */ /* 0x002fc600017fe4ff */
[----:B------:R-:W2:Y:S01]  /*121640*/  LDL.LU.64 R42, [R1+0x3ac8] ;  /* 0x003ac800012a7983 */ /* 0x000ea20000300a00 */
[----:B------:R-:W-:Y:S03]  /*121650*/  HMMA.1688.F32.TF32 R72, R96, R114, R72 ;  /* 0x000000726048723c */ /* 0x000fe60000081048 */
[----:B------:R4:W-:Y:S04]  /*121660*/  STL [R1+0x2cc], R3 ;  /* 0x0002cc0301007387 */ /* 0x0009e80000100800 */
[----:B------:R-:W2:Y:S01]  /*121670*/  LDL.LU R114, [R1+0x1658] ;  /* 0x0016580001727983 */ /* 0x000ea20000300800 */
[----:B---3--:R-:W-:-:S05]  /*121680*/  IADD3 R110, P0, R108, R252, RZ ;  /* 0x000000fc6c6e7210 */ /* 0x008fca0007f1e0ff */
[----:B------:R1:W-:Y:S01]  /*121690*/  STL [R1+0x2d0], R110 ;  /* 0x0002d06e01007387 */ /* 0x0003e20000100800 */
[----:B----4-:R-:W-:-:S05]  /*1216a0*/  IADD3 R3, P1, R40, R252, RZ ;  /* 0x000000fc28037210 */ /* 0x010fca0007f3e0ff */
[----:B------:R3:W-:Y:S01]  /*1216b0*/  STL [R1+0x2d4], R3 ;  /* 0x0002d40301007387 */ /* 0x0007e20000100800 */
[----:B-1----:R-:W-:-:S03]  /*1216c0*/  IADD3 R110, P2, R38, R252, RZ ;  /* 0x000000fc266e7210 */ /* 0x002fc60007f5e0ff */
[----:B------:R-:W4:Y:S01]  /*1216d0*/  LDL.LU R115, [R1+0x165c] ;  /* 0x00165c0001737983 */ /* 0x000f220000300800 */
[--C-:B------:R-:W-:Y:S02]  /*1216e0*/  IMAD.X R41, R41, 0x1, R0.reuse, P1 ;  /* 0x0000000129297824 */ /* 0x100fe400008e0600 */
[----:B---3--:R-:W-:Y:S01]  /*1216f0*/  IMAD.X R3, R109, 0x1, R0, P0 ;  /* 0x000000016d037824 */ /* 0x008fe200000e0600 */
[----:B------:R-:W-:Y:S01]  /*121700*/  STL [R1+0x2c0], R110 ;  /* 0x0002c06e01007387 */ /* 0x000fe20000100800 */
[----:B------:R-:W-:-:S03]  /*121710*/  IADD3 R40, P0, R36, R252, RZ ;  /* 0x000000fc24287210 */ /* 0x000fc60007f1e0ff */
[----:B------:R1:W-:Y:S04]  /*121720*/  STL [R1+0x2b4], R3 ;  /* 0x0002b40301007387 */ /* 0x0003e80000100800 */
[----:B------:R-:W-:Y:S01]  /*121730*/  STL [R1+0x2b8], R41 ;  /* 0x0002b82901007387 */ /* 0x000fe20000100800 */
[----:B-1----:R-:W-:-:S03]  /*121740*/  IMAD.X R3, R39, 0x1, R0, P2 ;  /* 0x0000000127037824 */ /* 0x002fc600010e0600 */
[----:B------:R1:W-:Y:S04]  /*121750*/  STL [R1+0x2c4], R40 ;  /* 0x0002c42801007387 */ /* 0x0003e80000100800 */
[----:B------:R3:W-:Y:S01]  /*121760*/  STL [R1+0x2bc], R3 ;  /* 0x0002bc0301007387 */ /* 0x0007e20000100800 */
[C---:B------:R-:W-:Y:S03]  /*121770*/  HMMA.1688.F32.TF32 R68, R96.reuse, R118, R68 ;  /* 0x000000766044723c */ /* 0x040fe60000081044 */
[----:B-1----:R-:W4:Y:S01]  /*121780*/  LDL.LU.64 R40, [R1+0x3ac0] ;  /* 0x003ac00001287983 */ /* 0x002f220000300a00 */
[----:B---3--:R-:W-:Y:S02]  /*121790*/  IMAD.X R3, R37, 0x1, R0, P0 ;  /* 0x0000000125037824 */ /* 0x008fe400000e0600 */
[----:B------:R-:W-:Y:S01]  /*1217a0*/  HMMA.1688.F32.TF32 R64, R96, R138, R64 ;  /* 0x0000008a6040723c */ /* 0x000fe20000081040 */
[----:B------:R-:W-:-:S05]  /*1217b0*/  IADD3 R38, P1, R46, R252, RZ ;  /* 0x000000fc2e267210 */ /* 0x000fca0007f3e0ff */
[----:B------:R1:W-:Y:S01]  /*1217c0*/  STL [R1+0x2ac], R38 ;  /* 0x0002ac2601007387 */ /* 0x0003e20000100800 */
[----:B--2---:R-:W-:-:S03]  /*1217d0*/  IADD3 R108, P0, R44, R252, RZ ;  /* 0x000000fc2c6c7210 */ /* 0x004fc60007f1e0ff */
[----:B-1----:R-:W2:Y:S04]  /*1217e0*/  LDL.LU.64 R38, [R1+0x3ab8] ;  /* 0x003ab80001267983 */ /* 0x002ea80000300a00 */
[----:B------:R1:W-:Y:S04]  /*1217f0*/  STL [R1+0x2a4], R3 ;  /* 0x0002a40301007387 */ /* 0x0003e80000100800 */
[----:B------:R-:W3:Y:S04]  /*121800*/  LDL.LU.64 R36, [R1+0x3ab0] ;  /* 0x003ab00001247983 */ /* 0x000ee80000300a00 */
[----:B------:R-:W3:Y:S01]  /*121810*/  LDL.LU R118, [R1+0x1668] ;  /* 0x0016680001767983 */ /* 0x000ee20000300800 */
[----:B-1----:R-:W-:-:S03]  /*121820*/  IMAD.X R3, R47, 0x1, R0, P1 ;  /* 0x000000012f037824 */ /* 0x002fc600008e0600 */
[----:B------:R-:W3:Y:S01]  /*121830*/  LDL.LU R119, [R1+0x166c] ;  /* 0x00166c0001777983 */ /* 0x000ee20000300800 */
[----:B------:R-:W-:-:S03]  /*121840*/  IADD3 R139, P2, R42, R252, RZ ;  /* 0x000000fc2a8b7210 */ /* 0x000fc60007f5e0ff */
[----:B------:R-:W-:Y:S04]  /*121850*/  STL [R1+0x2b0], R108 ;  /* 0x0002b06c01007387 */ /* 0x000fe80000100800 */
[----:B------:R-:W3:Y:S04]  /*121860*/  LDL.LU R46, [R1+0x1678] ;  /* 0x00167800012e7983 */ /* 0x000ee80000300800 */
[----:B------:R1:W-:Y:S01]  /*121870*/  STL [R1+0x2a8], R3 ;  /* 0x0002a80301007387 */ /* 0x0003e20000100800 */
[----:B------:R-:W-:-:S03]  /*121880*/  IMAD.X R135, R43, 0x1, R0, P2 ;  /* 0x000000012b877824 */ /* 0x000fc600010e0600 */
[----:B------:R-:W3:Y:S01]  /*121890*/  LDL.LU R47, [R1+0x167c] ;  /* 0x00167c00012f7983 */ /* 0x000ee20000300800 */
[----:B-1----:R-:W-:-:S03]  /*1218a0*/  IMAD.X R3, R45, 0x1, R0, P0 ;  /* 0x000000012d037824 */ /* 0x002fc600000e0600 */
[----:B------:R-:W3:Y:S01]  /*1218b0*/  LDL.LU.64 R110, [R1+0x3aa8] ;  /* 0x003aa800016e7983 */ /* 0x000ee20000300a00 */
[----:B------:R-:W-:-:S03]  /*1218c0*/  IMAD.MOV.U32 R43, RZ, RZ, R2 ;  /* 0x000000ffff2b7224 */ /* 0x000fc600078e0002 */
[----:B------:R1:W-:Y:S04]  /*1218d0*/  STL [R1+0x2a0], R3 ;  /* 0x0002a00301007387 */ /* 0x0003e80000100800 */
[----:B------:R-:W3:Y:S04]  /*1218e0*/  LDL.LU R42, [R1+0x1688] ;  /* 0x00168800012a7983 */ /* 0x000ee80000300800 */
[----:B-1----:R-:W3:Y:S04]  /*1218f0*/  LDL.LU.64 R2, [R1+0x3aa0] ;  /* 0x003aa00001027983 */ /* 0x002ee80000300a00 */
[----:B------:R-:W3:Y:S01]  /*121900*/  LDL.LU.64 R44, [R1+0x3a98] ;  /* 0x003a9800012c7983 */ /* 0x000ee20000300a00 */
[----:B------:R-:W-:Y:S01]  /*121910*/  HMMA.1688.F32.TF32 R60, R96, R122, R60 ;  /* 0x0000007a603c723c */ /* 0x000fe2000008103c */
[----:B----4-:R-:W-:-:S05]  /*121920*/  IADD3 R136, P0, R40, R252, RZ ;  /* 0x000000fc28887210 */ /* 0x010fca0007f1e0ff */
[--C-:B------:R-:W-:Y:S01]  /*121930*/  IMAD.X R130, R41, 0x1, R0.reuse, P0 ;  /* 0x0000000129827824 */ /* 0x100fe200000e0600 */
[----:B------:R-:W-:Y:S01]  /*121940*/  HMMA.1688.F32.TF32 R88, R96, R126, R88 ;  /* 0x0000007e6058723c */ /* 0x000fe20000081058 */
[-C--:B--2---:R-:W-:Y:S02]  /*121950*/  IADD3 R137, P1, R38, R252.reuse, RZ ;  /* 0x000000fc26897210 */ /* 0x084fe40007f3e0ff */
[----:B------:R-:W2:Y:S03]  /*121960*/  LDL.LU R38, [R1+0x1698] ;  /* 0x0016980001267983 */ /* 0x000ea60000300800 */
[----:B------:R-:W-:Y:S02]  /*121970*/  IMAD.X R131, R39, 0x1, R0, P1 ;  /* 0x0000000127837824 */ /* 0x000fe400008e0600 */
[----:B------:R-:W2:Y:S01]  /*121980*/  LDL.LU R39, [R1+0x169c] ;  /* 0x00169c0001277983 */ /* 0x000ea20000300800 */
[----:B---3--:R-:W-:-:S03]  /*121990*/  IADD3 R138, P2, R36, R252, RZ ;  /* 0x000000fc248a7210 */ /* 0x008fc60007f5e0ff */
[----:B------:R-:W3:Y:S04]  /*1219a0*/  LDL.LU.64 R108, [R1+0x3a90] ;  /* 0x003a9000016c7983 */ /* 0x000ee80000300a00 */
[----:B------:R-:W4:Y:S01]  /*1219b0*/  LDL.LU.64 R40, [R1+0x39f8] ;  /* 0x0039f80001287983 */ /* 0x000f220000300a00 */
[----:B------:R-:W-:-:S03]  /*1219c0*/  IADD3.X R132, R37, R0, RZ, P2, !PT ;  /* 0x0000000025847210 */ /* 0x000fc600017fe4ff */
[----:B------:R-:W2:Y:S04]  /*1219d0*/  LDL.LU R122, [R1+0x16a8] ;  /* 0x0016a800017a7983 */ /* 0x000ea80000300800 */
[----:B------:R-:W2:Y:S01]  /*1219e0*/  LDL.LU R123, [R1+0x16ac] ;  /* 0x0016ac00017b7983 */ /* 0x000ea20000300800 */
[C---:B------:R-:W-:Y:S03]  /*1219f0*/  HMMA.1688.F32.TF32 R52, R96.reuse, R118, R52 ;  /* 0x000000766034723c */ /* 0x040fe60000081034 */
[----:B------:R-:W2:Y:S04]  /*121a00*/  LDL.LU.64 R112, [R1+0x39f0] ;  /* 0x0039f00001707983 */ /* 0x000ea80000300a00 */
[----:B------:R-:W2:Y:S01]  /*121a10*/  LDL.LU.64 R36, [R1+0x39e8] ;  /* 0x0039e80001247983 */ /* 0x000ea20000300a00 */
[----:B------:R-:W-:Y:S03]  /*121a20*/  HMMA.1688.F32.TF32 R48, R96, R46, R48 ;  /* 0x0000002e6030723c */ /* 0x000fe60000081030 */
[----:B------:R-:W2:Y:S01]  /*121a30*/  LDL.LU.64 R118, [R1+0x39e0] ;  /* 0x0039e00001767983 */ /* 0x000ea20000300a00 */
[----:B------:R-:W-:-:S05]  /*121a40*/  IADD3 R133, P0, R110, R252, RZ ;  /* 0x000000fc6e857210 */ /* 0x000fca0007f1e0ff */
[----:B------:R-:W-:Y:S02]  /*121a50*/  IMAD.X R125, R111, 0x1, R0, P0 ;  /* 0x000000016f7d7824 */ /* 0x000fe400000e0600 */
[----:B------:R-:W2:Y:S01]  /*121a60*/  LDL.LU.64 R110, [R1+0x39d8] ;  /* 0x0039d800016e7983 */ /* 0x000ea20000300a00 */
[-C--:B------:R-:W-:Y:S02]  /*121a70*/  IADD3 R134, P1, R2, R252.reuse, RZ ;  /* 0x000000fc02867210 */ /* 0x080fe40007f3e0ff */
[----:B------:R-:W-:-:S03]  /*121a80*/  IADD3 R128, P2, R44, R252, RZ ;  /* 0x000000fc2c807210 */ /* 0x000fc60007f5e0ff */
[--C-:B------:R-:W-:Y:S02]  /*121a90*/  IMAD.X R126, R3, 0x1, R0.reuse, P1 ;  /* 0x00000001037e7824 */ /* 0x100fe400008e0600 */
[----:B------:R-:W2:Y:S01]  /*121aa0*/  LDL.LU.64 R2, [R1+0x39d0] ;  /* 0x0039d00001027983 */ /* 0x000ea20000300a00 */
[----:B------:R-:W-:-:S03]  /*121ab0*/  IMAD.X R127, R45, 0x1, R0, P2 ;  /* 0x000000012d7f7824 */ /* 0x000fc600010e0600 */
[----:B------:R-:W2:Y:S04]  /*121ac0*/  LDL.LU.64 R46, [R1+0x6fe0] ;  /* 0x006fe000012e7983 */ /* 0x000ea80000300a00 */
[----:B------:R-:W2:Y:S01]  /*121ad0*/  LDL.LU.64 R44, [R1+0x6fd8] ;  /* 0x006fd800012c7983 */ /* 0x000ea20000300a00 */
[----:B------:R-:W-:Y:S01]  /*121ae0*/  HMMA.1688.F32.TF32 R56, R96, R114, R56 ;  /* 0x000000726038723c */ /* 0x000fe20000081038 */
[----:B---3--:R-:W-:-:S06]  /*121af0*/  IADD3 R129, P0, R108, R252, RZ ;  /* 0x000000fc6c817210 */ /* 0x008fcc0007f1e0ff */
[----:B----4-:R-:W-:Y:S01]  /*121b00*/  IADD3 R114, P1, R40, R252, RZ ;  /* 0x000000fc28727210 */ /* 0x010fe20007f3e0ff */
[----:B------:R-:W-:-:S04]  /*121b10*/  IMAD.X R124, R109, 0x1, R0, P0 ;  /* 0x000000016d7c7824 */ /* 0x000fc800000e0600 */
[----:B------:R1:W-:Y:S01]  /*121b20*/  STL [R1+0x1d4], R114 ;  /* 0x0001d47201007387 */ /* 0x0003e20000100800 */
[----:B------:R-:W-:-:S03]  /*121b30*/  IMAD.X R40, R41, 0x1, R0, P1 ;  /* 0x0000000129287824 */ /* 0x000fc600008e0600 */
[----:B------:R-:W3:Y:S01]  /*121b40*/  LDL.LU.64 R116, [R1+0x39c8] ;  /* 0x0039c80001747983 */ /* 0x000ee20000300a00 */
[----:B--2---:R-:W-:-:S03]  /*121b50*/  IADD3 R108, P0, R112, R252, RZ ;  /* 0x000000fc706c7210 */ /* 0x004fc60007f1e0ff */
[----:B-1----:R-:W2:Y:S01]  /*121b60*/  LDL.LU.64 R114, [R1+0x39c0] ;  /* 0x0039c00001727983 */ /* 0x002ea20000300a00 */
[----:B------:R-:W-:-:S03]  /*121b70*/  IADD3 R120, P2, R36, R252, RZ ;  /* 0x000000fc24787210 */ /* 0x000fc60007f5e0ff */
[----:B------:R1:W-:Y:S04]  /*121b80*/  STL [R1+0x1d8], R108 ;  /* 0x0001d86c01007387 */ /* 0x0003e80000100800 */
[----:B-1----:R-:W4:Y:S04]  /*121b90*/  LDL.LU.64 R108, [R1+0x3938] ;  /* 0x00393800016c7983 */ /* 0x002f280000300a00 */
[----:B------:R-:W-:Y:S04]  /*121ba0*/  STL [R1+0x1dc], R120 ;  /* 0x0001dc7801007387 */ /* 0x000fe80000100800 */
[----:B------:R1:W-:Y:S01]  /*121bb0*/  STL [R1+0x1d0], R40 ;  /* 0x0001d02801007387 */ /* 0x0003e20000100800 */
[----:B------:R-:W-:Y:S03]  /*121bc0*/  HMMA.1688.F32.TF32 R44, R96, R42, R44 ;  /* 0x0000002a602c723c */ /* 0x000fe6000008102c */
[----:B------:R-:W3:Y:S04]  /*121bd0*/  LDL.LU.64 R42, [R1+0x6fd0] ;  /* 0x006fd000012a7983 */ /* 0x000ee80000300a00 */
[----:B-1----:R-:W3:Y:S01]  /*121be0*/  LDL.LU.64 R40, [R1+0x6fc8] ;  /* 0x006fc80001287983 */ /* 0x002ee20000300a00 */
[----:B------:R-:W-:-:S02]  /*121bf0*/  IMAD.X R113, R113, 0x1, R0, P0 ;  /* 0x0000000171717824 */ /* 0x000fc400000e0600 */
[----:B------:R-:W-:Y:S01]  /*121c00*/  IMAD.X R36, R37, 0x1, R0, P2 ;  /* 0x0000000125247824 */ /* 0x000fe200010e0600 */
[-C--:B------:R-:W-:Y:S02]  /*121c10*/  IADD3 R112, P0, R118, R252.reuse, RZ ;  /* 0x000000fc76707210 */ /* 0x080fe40007f1e0ff */
[----:B------:R-:W-:Y:S01]  /*121c20*/  STL [R1+0x1bc], R113 ;  /* 0x0001bc7101007387 */ /* 0x000fe20000100800 */
[----:B------:R-:W-:-:S03]  /*121c30*/  IADD3 R37, P1, R110, R252, RZ ;  /* 0x000000fc6e257210 */ /* 0x000fc60007f3e0ff */
[----:B------:R1:W-:Y:S04]  /*121c40*/  STL [R1+0x1c0], R36 ;  /* 0x0001c02401007387 */ /* 0x0003e80000100800 */
[----:B------:R1:W-:Y:S02]  /*121c50*/  STL [R1+0x1c4], R112 ;  /* 0x0001c47001007387 */ /* 0x0003e40000100800 */
[----:B-1----:R-:W-:Y:S02]  /*121c60*/  IADD3 R36, P2, R2, R252, RZ ;  /* 0x000000fc02247210 */ /* 0x002fe40007f5e0ff */
[----:B------:R-:W2:Y:S04]  /*121c70*/  LDL.LU.64 R112, [R1+0x3930] ;  /* 0x0039300001707983 */ /* 0x000ea80000300a00 */
[----:B------:R-:W-:Y:S04]  /*121c80*/  STL [R1+0x1c8], R37 ;  /* 0x0001c82501007387 */ /* 0x000fe80000100800 */
[----:B------:R1:W-:Y:S01]  /*121c90*/  STL [R1+0x1cc], R36 ;  /* 0x0001cc2401007387 */ /* 0x0003e20000100800 */
[----:B---3--:R-:W-:Y:S03]  /*121ca0*/  HMMA.1688.F32.TF32 R40, R96, R38, R40 ;  /* 0x000000266028723c */ /* 0x008fe60000081028 */
[----:B------:R-:W3:Y:S04]  /*121cb0*/  LDL.LU.64 R38, [R1+0x6fc0] ;  /* 0x006fc00001267983 */ /* 0x000ee80000300a00 */
[----:B-1----:R-:W3:Y:S01]  /*121cc0*/  LDL.LU.64 R36, [R1+0x6fb8] ;  /* 0x006fb80001247983 */ /* 0x002ee20000300a00 */
[----:B------:R-:W-:-:S02]  /*121cd0*/  IMAD.X R118, R119, 0x1, R0, P0 ;  /* 0x0000000177767824 */ /* 0x000fc400000e0600 */
[--C-:B------:R-:W-:Y:S01]  /*121ce0*/  IMAD.X R110, R111, 0x1, R0.reuse, P1 ;  /* 0x000000016f6e7824 */ /* 0x100fe200008e0600 */
[----:B------:R-:W-:Y:S01]  /*121cf0*/  IADD3 R2, P0, R116, R252, RZ ;  /* 0x000000fc74027210 */ /* 0x000fe20007f1e0ff */
[----:B------:R-:W-:Y:S01]  /*121d00*/  IMAD.X R3, R3, 0x1, R0, P2 ;  /* 0x0000000103037824 */ /* 0x000fe200010e0600 */
[----:B------:R4:W-:Y:S04]  /*121d10*/  STL [R1+0x1a8], R118 ;  /* 0x0001a87601007387 */ /* 0x0009e80000100800 */
[----:B------:R2:W-:Y:S01]  /*121d20*/  STL [R1+0x1ac], R110 ;  /* 0x0001ac6e01007387 */ /* 0x0005e20000100800 */
[----:B------:R-:W-:-:S03]  /*121d30*/  IADD3.X R116, R117, R0, RZ, P0, !PT ;  /* 0x0000000075747210 */ /* 0x000fc600007fe4ff */
[----:B------:R-:W-:Y:S01]  /*121d40*/  STL [R1+0x1b0], R3 ;  /* 0x0001b00301007387 */ /* 0x000fe20000100800 */
[-C--:B----4-:R-:W-:Y:S02]  /*121d50*/  IADD3 R118, P2, R108, R252.reuse, RZ ;  /* 0x000000fc6c767210 */ /* 0x090fe40007f5e0ff */
[----:B--2---:R-:W-:Y:S01]  /*121d60*/  IADD3 R110, P1, R114, R252, RZ ;  /* 0x000000fc726e7210 */ /* 0x004fe20007f3e0ff */
[----:B------:R1:W-:Y:S04]  /*121d70*/  STL [R1+0x1b4], R2 ;  /* 0x0001b40201007387 */ /* 0x0003e80000100800 */
[----:B-1----:R-:W2:Y:S04]  /*121d80*/  LDL.LU.64 R2, [R1+0x3928] ;  /* 0x0039280001027983 */ /* 0x002ea80000300a00 */
[----:B------:R1:W-:Y:S01]  /*121d90*/  STL [R1+0x1b8], R110 ;  /* 0x0001b86e01007387 */ /* 0x0003e20000100800 */
[----:B------:R-:W-:-:S03]  /*121da0*/  IMAD.X R114, R109, 0x1, R0, P2 ;  /* 0x000000016d727824 */ /* 0x000fc600010e0600 */
[----:B-1----:R-:W4:Y:S01]  /*121db0*/  LDL.LU.64 R110, [R1+0x3920] ;  /* 0x00392000016e7983 */ /* 0x002f220000300a00 */
[----:B---3--:R-:W-:Y:S03]  /*121dc0*/  HMMA.1688.F32.TF32 R36, R96, R122, R36 ;  /* 0x0000007a6024723c */ /* 0x008fe60000081024 */
[----:B------:R-:W3:Y:S04]  /*121dd0*/  LDL.LU.64 R122, [R1+0x3918] ;  /* 0x00391800017a7983 */ /* 0x000ee80000300a00 */
[----:B------:R1:W-:Y:S04]  /*121de0*/  STL [R1+0x298], R118 ;  /* 0x0002987601007387 */ /* 0x0003e80000100800 */
[----:B-1----:R-:W3:Y:S04]  /*121df0*/  LDL.LU R118, [R1+0x16e8] ;  /* 0x0016e80001767983 */ /* 0x002ee80000300800 */
[----:B------:R1:W-:Y:S04]  /*121e00*/  STL [R1+0x1a0], R116 ;  /* 0x0001a07401007387 */ /* 0x0003e80000100800 */
[----:B------:R-:W3:Y:S01]  /*121e10*/  LDL.LU R119, [R1+0x16ec] ;  /* 0x0016ec0001777983 */ /* 0x000ee20000300800 */
[----:B-1----:R-:W-:Y:S01]  /*121e20*/  IMAD.X R116, R115, 0x1, R0, P1 ;  /* 0x0000000173747824 */ /* 0x002fe200008e0600 */
[----:B------:R-:W-:-:S04]  /*121e30*/  IADD3 R115, P0, R112, R252, RZ ;  /* 0x000000fc70737210 */ /* 0x000fc80007f1e0ff */
[----:B------:R1:W-:Y:S04]  /*121e40*/  STL [R1+0x1a4], R116 ;  /* 0x0001a47401007387 */ /* 0x0003e80000100800 */
[----:B------:R-:W3:Y:S04]  /*121e50*/  LDL.LU.64 R120, [R1+0x3910] ;  /* 0x0039100001787983 */ /* 0x000ee80000300a00 */
[----:B------:R2:W-:Y:S04]  /*121e60*/  STL [R1+0x29c], R115 ;  /* 0x00029c7301007387 */ /* 0x0005e80000100800 */
[----:B------:R-:W3:Y:S04]  /*121e70*/  LDL.LU.64 R108, [R1+0x3908] ;  /* 0x00390800016c7983 */ /* 0x000ee80000300a00 */
[----:B------:R4:W-:Y:S04]  /*121e80*/  STL [R1+0x294], R114 ;  /* 0x0002947201007387 */ /* 0x0009e80000100800 */
[----:B-1----:R-:W3:Y:S01]  /*121e90*/  LDL.LU.64 R116, [R1+0x3900] ;  /* 0x0039000001747983 */ /* 0x002ee20000300a00 */
[----:B--2---:R-:W-:-:S02]  /*121ea0*/  IMAD.MOV.U32 R115, RZ, RZ, R235 ;  /* 0x000000ffff737224 */ /* 0x004fc400078e00eb */
[----:B----4-:R-:W-:Y:S02]  /*121eb0*/  IMAD.MOV.U32 R114, RZ, RZ, R234 ;  /* 0x000000ffff727224 */ /* 0x010fe400078e00ea */
[----:B------:R-:W2:Y:S04]  /*121ec0*/  LDL.LU R234, [R1+0x6fb4] ;  /* 0x006fb40001ea7983 */ /* 0x000ea80000300800 */
[----:B------:R-:W2:Y:S01]  /*121ed0*/  LDL.LU R235, [R1+0x6fb0] ;  /* 0x006fb00001eb7983 */ /* 0x000ea20000300800 */
[-C--:B------:R-:W-:Y:S01]  /*121ee0*/  IADD3 R193, P1, R2, R252.reuse, RZ ;  /* 0x000000fc02c17210 */ /* 0x080fe20007f3e0ff */
[--C-:B------:R-:W-:Y:S01]  /*121ef0*/  IMAD.X R192, R113, 0x1, R0.reuse, P0 ;  /* 0x0000000171c07824 */ /* 0x100fe200000e0600 */
[----:B------:R-:W-:Y:S01]  /*121f00*/  HMMA.1688.F32.TF32 R32, R96, R198, R32 ;  /* 0x000000c66020723c */ /* 0x000fe20000081020 */
[----:B------:R-:W-:Y:S01]  /*121f10*/  IADD3 R113, P0, R110, R252, RZ ;  /* 0x000000fc6e717210 */ /* 0x000fe20007f1e0ff */
[----:B------:R-:W4:Y:S01]  /*121f20*/  LDL.LU.64 R198, [R1+0x6fa8] ;  /* 0x006fa80001c67983 */ /* 0x000f220000300a00 */
[----:B------:R-:W-:-:S03]  /*121f30*/  IMAD.X R2, R3, 0x1, R0, P1 ;  /* 0x0000000103027824 */ /* 0x000fc600008e0600 */
[----:B------:R-:W4:Y:S04]  /*121f40*/  LDL.LU.64 R196, [R1+0x6fa0] ;  /* 0x006fa00001c47983 */ /* 0x000f280000300a00 */
[----:B------:R-:W-:Y:S04]  /*121f50*/  STL [R1+0x288], R193 ;  /* 0x000288c101007387 */ /* 0x000fe80000100800 */
[----:B------:R1:W-:Y:S04]  /*121f60*/  STL [R1+0x280], R192 ;  /* 0x000280c001007387 */ /* 0x0003e80000100800 */
[----:B------:R-:W-:Y:S01]  /*121f70*/  STL [R1+0x28c], R113 ;  /* 0x00028c7101007387 */ /* 0x000fe20000100800 */
[----:B-1----:R-:W-:Y:S01]  /*121f80*/  IMAD.X R192, R111, 0x1, R0, P0 ;  /* 0x000000016fc07824 */ /* 0x002fe200000e0600 */
[----:B---3--:R-:W-:-:S05]  /*121f90*/  IADD3 R112, P2, R122, R252, RZ ;  /* 0x000000fc7a707210 */ /* 0x008fca0007f5e0ff */
[----:B------:R1:W-:Y:S01]  /*121fa0*/  STL [R1+0x290], R112 ;  /* 0x0002907001007387 */ /* 0x0003e20000100800 */
[----:B------:R-:W-:-:S03]  /*121fb0*/  IMAD.X R122, R123, 0x1, R0, P2 ;  /* 0x000000017b7a7824 */ /* 0x000fc600010e0600 */
[----:B-1----:R-:W3:Y:S04]  /*121fc0*/  LDL.LU.64 R112, [R1+0x3a88] ;  /* 0x003a880001707983 */ /* 0x002ee80000300a00 */
[----:B------:R1:W-:Y:S04]  /*121fd0*/  STL [R1+0x284], R2 ;  /* 0x0002840201007387 */ /* 0x0003e80000100800 */
[----:B-1----:R-:W4:Y:S04]  /*121fe0*/  LDL.LU.64 R2, [R1+0x3a80] ;  /* 0x003a800001027983 */ /* 0x002f280000300a00 */
[----:B------:R-:W4:Y:S04]  /*121ff0*/  LDL.LU.64 R110, [R1+0x3a78] ;  /* 0x003a7800016e7983 */ /* 0x000f280000300a00 */
[----:B------:R1:W-:Y:S04]  /*122000*/  STL [R1+0x26c], R192 ;  /* 0x00026cc001007387 */ /* 0x0003e80000100800 */
[----:B------:R1:W-:Y:S01]  /*122010*/  STL [R1+0x270], R122 ;  /* 0x0002707a01007387 */ /* 0x0003e20000100800 */
[----:B------:R-:W-:-:S02]  /*122020*/  IADD3 R123, P1, R108, R252, RZ ;  /* 0x000000fc6c7b7210 */ /* 0x000fc40007f3e0ff */
[-C--:B-1----:R-:W-:Y:S02]  /*122030*/  IADD3 R192, P0, R120, R252.reuse, RZ ;  /* 0x000000fc78c07210 */ /* 0x082fe40007f1e0ff */
[----:B------:R-:W-:-:S03]  /*122040*/  IADD3 R122, P2, R116, R252, RZ ;  /* 0x000000fc747a7210 */ /* 0x000fc60007f5e0ff */
[--C-:B------:R-:W-:Y:S01]  /*122050*/  IMAD.X R120, R121, 0x1, R0.reuse, P0 ;  /* 0x0000000179787824 */ /* 0x100fe200000e0600 */
[----:B------:R1:W-:Y:S01]  /*122060*/  STL [R1+0x274], R192 ;  /* 0x000274c001007387 */ /* 0x0003e20000100800 */
[----:B------:R-:W-:-:S03]  /*122070*/  IMAD.X R108, R109, 0x1, R0, P1 ;  /* 0x000000016d6c7824 */ /* 0x000fc600008e0600 */
[----:B------:R-:W-:Y:S04]  /*122080*/  STL [R1+0x278], R123 ;  /* 0x0002787b01007387 */ /* 0x000fe80000100800 */
[----:B------:R-:W-:Y:S04]  /*122090*/  STL [R1+0x27c], R122 ;  /* 0x00027c7a01007387 */ /* 0x000fe80000100800 */
[----:B------:R-:W4:Y:S04]  /*1220a0*/  LDL.LU.64 R236, [R1+0x3a70] ;  /* 0x003a700001ec7983 */ /* 0x000f280000300a00 */
[----:B------:R-:W-:Y:S04]  /*1220b0*/  STL [R1+0x260], R120 ;  /* 0x0002607801007387 */ /* 0x000fe80000100800 */
[----:B------:R-:W4:Y:S04]  /*1220c0*/  LDL.LU.64 R232, [R1+0x3a68] ;  /* 0x003a680001e87983 */ /* 0x000f280000300a00 */
[----:B------:R2:W-:Y:S04]  /*1220d0*/  STL [R1+0x264], R108 ;  /* 0x0002646c01007387 */ /* 0x0005e80000100800 */
[----:B-1----:R-:W4:Y:S01]  /*1220e0*/  LDL.LU.64 R192, [R1+0x3a60] ;  /* 0x003a600001c07983 */ /* 0x002f220000300a00 */
[----:B------:R-:W-:Y:S01]  /*1220f0*/  IADD3.X R116, R117, R0, RZ, P2, !PT ;  /* 0x0000000075747210 */ /* 0x000fe200017fe4ff */
[C---:B--2---:R-:W-:Y:S02]  /*122100*/  HMMA.1688.F32.TF32 R28, R96.reuse, R234, R28 ;  /* 0x000000ea601c723c */ /* 0x044fe4000008101c */
[----:B------:R-:W2:Y:S04]  /*122110*/  LDL.LU.64 R108, [R1+0x3a58] ;  /* 0x003a5800016c7983 */ /* 0x000ea80000300a00 */
[----:B------:R1:W-:Y:S04]  /*122120*/  STL [R1+0x268], R116 ;  /* 0x0002687401007387 */ /* 0x0003e80000100800 */
[----:B------:R-:W2:Y:S04]  /*122130*/  LDL.LU.64 R234, [R1+0x3b18] ;  /* 0x003b180001ea7983 */ /* 0x000ea80000300a00 */
[----:B------:R-:W2:Y:S01]  /*122140*/  LDL.LU.64 R200, [R1+0x3a18] ;  /* 0x003a180001c87983 */ /* 0x000ea20000300a00 */
[C---:B------:R-:W-:Y:S06]  /*122150*/  HMMA.1688.F32.TF32 R20, R96.reuse, R118, R20 ;  /* 0x000000766014723c */ /* 0x040fec0000081014 */
[C---:B------:R-:W-:Y:S06]  /*122160*/  HMMA.1688.F32.TF32 R16, R96.reuse, R114, R16 ;  /* 0x000000726010723c */ /* 0x040fec0000081010 */
[----:B------:R-:W-:Y:S01]  /*122170*/  HMMA.1688.F32.TF32 R12, R96, R246, R12 ;  /* 0x000000f6600c723c */ /* 0x000fe2000008100c */
[----:B---3--:R-:W-:-:S05]  /*122180*/  IADD3 R122, P0, R112, R252, RZ ;  /* 0x000000fc707a7210 */ /* 0x008fca0007f1e0ff */
[----:B------:R-:W-:Y:S01]  /*122190*/  IMAD.X R118, R113, 0x1, R0, P0 ;  /* 0x0000000171767824 */ /* 0x000fe200000e0600 */
[-C--:B----4-:R-:W-:Y:S02]  /*1221a0*/  IADD3 R123, P1, R2, R252.reuse, RZ ;  /* 0x000000fc027b7210 */ /* 0x090fe40007f3e0ff */
[----:B------:R-:W-:-:S03]  /*1221b0*/  IADD3 R121, P2, R110, R252, RZ ;  /* 0x000000fc6e797210 */ /* 0x000fc60007f5e0ff */
[--C-:B------:R-:W-:Y:S02]  /*1221c0*/  IMAD.X R119, R3, 0x1, R0.reuse, P1 ;  /* 0x0000000103777824 */ /* 0x100fe400008e0600 */
[----:B------:R-:W-:Y:S01]  /*1221d0*/  IMAD.X R120, R111, 0x1, R0, P2 ;  /* 0x000000016f787824 */ /* 0x000fe200010e0600 */
[-C--:B------:R-:W-:Y:S02]  /*1221e0*/  IADD3 R113, P1, R232, R252.reuse, RZ ;  /* 0x000000fce8717210 */ /* 0x080fe40007f3e0ff */
[----:B------:R-:W-:-:S03]  /*1221f0*/  IADD3 R115, P2, R192, R252, RZ ;  /* 0x000000fcc0737210 */ /* 0x000fc60007f5e0ff */
[--C-:B------:R-:W-:Y:S02]  /*122200*/  IMAD.X R112, R233, 0x1, R0.reuse, P1 ;  /* 0x00000001e9707824 */ /* 0x100fe400008e0600 */
[----:B------:R-:W3:Y:S01]  /*122210*/  LDL.LU.64 R232, [R1+0x3a10] ;  /* 0x003a100001e87983 */ /* 0x000ee20000300a00 */
[----:B------:R-:W-:-:S03]  /*122220*/  IMAD.X R114, R193, 0x1, R0, P2 ;  /* 0x00000001c1727824 */ /* 0x000fc600010e0600 */
[----:B------:R-:W4:Y:S01]  /*122230*/  LDL.LU.64 R192, [R1+0x3a08] ;  /* 0x003a080001c07983 */ /* 0x000f220000300a00 */
[-C--:B------:R-:W-:Y:S02]  /*122240*/  IADD3 R111, P0, R236, R252.reuse, RZ ;  /* 0x000000fcec6f7210 */ /* 0x080fe40007f1e0ff */
[----:B--2---:R-:W-:-:S05]  /*122250*/  IADD3 R247, P1, R200, R252, RZ ;  /* 0x000000fcc8f77210 */ /* 0x004fca0007f3e0ff */
[--C-:B------:R-:W-:Y:S02]  /*122260*/  IMAD.X R246, R201, 0x1, R0.reuse, P1 ;  /* 0x00000001c9f67824 */ /* 0x100fe400008e0600 */
[----:B------:R-:W2:Y:S04]  /*122270*/  LDL.LU.64 R200, [R1+0x3a00] ;  /* 0x003a000001c87983 */ /* 0x000ea80000300a00 */
[----:B------:R-:W2:Y:S01]  /*122280*/  LDL.LU R236, [R1+0x683c] ;  /* 0x00683c0001ec7983 */ /* 0x000ea20000300800 */
[C---:B------:R-:W-:Y:S01]  /*122290*/  HMMA.1688.F32.TF32 R8, R96.reuse, R242, R8 ;  /* 0x000000f26008723c */ /* 0x040fe20000081008 */
[----:B------:R-:W-:Y:S02]  /*1222a0*/  IADD3 R117, P3, R108, R252, RZ ;  /* 0x000000fc6c757210 */ /* 0x000fe40007f7e0ff */
[----:B------:R-:W2:Y:S03]  /*1222b0*/  LDL.LU R242, [R1+0x6844] ;  /* 0x0068440001f27983 */ /* 0x000ea60000300800 */
[----:B------:R-:W-:Y:S01]  /*1222c0*/  HMMA.1688.F32.TF32 R4, R96, R194, R4 ;  /* 0x000000c26004723c */ /* 0x000fe20000081004 */
[----:B------:R-:W2:Y:S01]  /*1222d0*/  LDL.LU.64 R194, [R1+0x6f98] ;  /* 0x006f980001c27983 */ /* 0x000ea20000300a00 */
[----:B------:R-:W-:-:S02]  /*1222e0*/  IMAD.X R110, R237, 0x1, R0, P0 ;  /* 0x00000001ed6e7824 */ /* 0x000fc400000e0600 */
[--C-:B-1----:R-:W-:Y:S01]  /*1222f0*/  IMAD.X R116, R109, 0x1, R0.reuse, P3 ;  /* 0x000000016d747824 */ /* 0x102fe200018e0600 */
[-C--:B------:R-:W-:Y:S01]  /*122300*/  IADD3 R109, P0, R234, R252.reuse, RZ ;  /* 0x000000fcea6d7210 */ /* 0x080fe20007f1e0ff */
[C---:B------:R-:W-:Y:S04]  /*122310*/  HMMA.1688.F32.TF32 R24, R96.reuse, R238, R24 ;  /* 0x000000ee6018723c */ /* 0x040fe80000081018 */
[----:B------:R-:W-:Y:S02]  /*122320*/  IMAD.X R108, R235, 0x1, R0, P0 ;  /* 0x00000001eb6c7824 */ /* 0x000fe400000e0600 */
[----:B------:R-:W-:Y:S01]  /*122330*/  HMMA.1688.F32.TF32 R104, R96, R202, R104 ;  /* 0x000000ca6068723c */ /* 0x000fe20000081068 */
[----:B----4-:R-:W-:-:S04]  /*122340*/  IADD3 R245, P1, R192, R252, RZ ;  /* 0x000000fcc0f57210 */ /* 0x010fc80007f3e0ff */
[----:B------:R-:W-:Y:S02]  /*122350*/  IADD3.X R244, R193, R0, RZ, P1, !PT ;  /* 0x00000000c1f47210 */ /* 0x000fe40000ffe4ff */
[----:B------:R-:W4:Y:S04]  /*122360*/  LDL.LU.64 R192, [R1+0x6f90] ;  /* 0x006f900001c07983 */ /* 0x000f280000300a00 */
[----:B------:R-:W4:Y:S04]  /*122370*/  LDL.LU R248, [R1+0x6838] ;  /* 0x0068380001f87983 */ /* 0x000f280000300800 */
[----:B------:R-:W4:Y:S04]  /*122380*/  LDL.LU R243, [R1+0x6840] ;  /* 0x0068400001f37983 */ /* 0x000f280000300800 */
[----:B------:R-:W4:Y:S01]  /*122390*/  LDL.LU R240, [R1+0x684c] ;  /* 0x00684c0001f07983 */ /* 0x000f220000300800 */
[----:B---3--:R-:W-:-:S02]  /*1223a0*/  IADD3 R235, P0, R232, R252, RZ ;  /* 0x000000fce8eb7210 */ /* 0x008fc40007f1e0ff */
[-C--:B--2---:R-:W-:Y:S01]  /*1223b0*/  IADD3 R236, P1, R236, R252.reuse, RZ ;  /* 0x000000fcecec7210 */ /* 0x084fe20007f3e0ff */
[----:B------:R-:W2:Y:S02]  /*1223c0*/  LDL.LU R238, [R1+0x6854] ;  /* 0x0068540001ee7983 */ /* 0x000ea40000300800 */
[----:B------:R-:W-:Y:S02]  /*1223d0*/  IMAD.X R234, R233, 0x1, R0, P0 ;  /* 0x00000001e9ea7824 */ /* 0x000fe400000e0600 */
[----:B------:R-:W-:Y:S01]  /*1223e0*/  STL [R1+0x683c], R236 ;  /* 0x00683cec01007387 */ /* 0x000fe20000100800 */
[----:B------:R-:W-:-:S03]  /*1223f0*/  IADD3 R233, P2, R200, R252, RZ ;  /* 0x000000fcc8e97210 */ /* 0x000fc60007f5e0ff */
[----:B------:R-:W3:Y:S02]  /*122400*/  LDL.LU R241, [R1+0x6848] ;  /* 0x0068480001f17983 */ /* 0x000ee40000300800 */
[----:B------:R-:W-:Y:S02]  /*122410*/  IMAD.X R232, R201, 0x1, R0, P2 ;  /* 0x00000001c9e87824 */ /* 0x000fe400010e0600 */
[----:B------:R-:W3:Y:S04]  /*122420*/  LDL.LU R237, [R1+0x685c] ;  /* 0x00685c0001ed7983 */ /* 0x000ee80000300800 */
[----:B------:R-:W3:Y:S04]  /*122430*/  LDL.LU.64 R202, [R1+0x6f88] ;  /* 0x006f880001ca7983 */ /* 0x000ee80000300a00 */
[----:B------:R-:W3:Y:S04]  /*122440*/  LDL.LU.64 R200, [R1+0x6f80] ;  /* 0x006f800001c87983 */ /* 0x000ee80000300a00 */
[----:B------:R-:W3:Y:S01]  /*122450*/  LDL.LU R239, [R1+0x6850] ;  /* 0x0068500001ef7983 */ /* 0x000ee20000300800 */
[----:B------:R-:W1:Y:S01]  /*122460*/  S2R R3, SR_TID.X ;  /* 0x0000000000037919 */ /* 0x000e620000002100 */
[----:B------:R-:W-:-:S02]  /*122470*/  UISETP.GT.AND UP1, UPT, UR11, URZ, UPT ;  /* 0x0000003f0b00728c */ /* 0x000fc4000bf24270 */
[----:B------:R-:W-:Y:S02]  /*122480*/  UISETP.GE.AND UP0, UPT, UR5, UR10, UPT ;  /* 0x0000000a0500728c */ /* 0x000fe4000bf06270 */
[----:B------:R-:W-:Y:S01]  /*122490*/  USEL UR10, URZ, 0x4, !UP1 ;  /* 0x000000043f0a7887 */ /* 0x000fe2000c800000 */
[----:B------:R-:W-:Y:S01]  /*1224a0*/  HMMA.1688.F32.TF32 R96, R96, R250, R100 ;  /* 0x000000fa6060723c */ /* 0x000fe20000081064 */
[----:B------:R-:W-:Y:S02]  /*1224b0*/  UISETP.GT.AND UP1, UPT, UR9, 0x1, UPT ;  /* 0x000000010900788c */ /* 0x000fe4000bf24270 */
[----:B------:R-:W-:Y:S02]  /*1224c0*/  USEL UR10, UR10, URZ, !UP0 ;  /* 0x0000003f0a0a7287 */ /* 0x000fe4000c000000 */
[----:B------:R-:W-:Y:S01]  /*1224d0*/  USEL UR9, UR9, URZ, !UP1 ;  /* 0x0000003f09097287 */ /* 0x000fe2000c800000 */
[----:B------:R-:W-:-:S03]  /*1224e0*/  IADD3 R242, P2, R242, R252, RZ ;  /* 0x000000fcf2f27210 */ /* 0x000fc60007f5e0ff */
[----:B------:R-:W-:Y:S01]  /*1224f0*/  ISETP.NE.U32.AND P0, PT, RZ, UR10, PT ;  /* 0x0000000aff007c0c */ /* 0x000fe2000bf05070 */
[----:B------:R-:W-:Y:S01]  /*122500*/  ULEA UR12, UR9, UR4, 0x12 ;  /* 0x00000004090c7291 */ /* 0x000fe2000f8e903f */
[----:B------:R-:W-:Y:S04]  /*122510*/  STL [R1+0x6844], R242 ;  /* 0x006844f201007387 */ /* 0x000fe80000100800 */
[----:B------:R1:W-:Y:S02]  /*122520*/  STL.64 [R1+0x150], R104 ;  /* 0x0001506801007387 */ /* 0x0003e40000100a00 */
[----:B-1----:R-:W-:Y:S01]  /*122530*/  LOP3.LUT R2, R3, 0x3f, RZ, 0xc0, !PT ;  /* 0x0000003f03027812 */ /* 0x002fe200078ec0ff */
[----:B------:R-:W-:-:S04]  /*122540*/  IMAD.MOV.U32 R104, RZ, RZ, R236 ;  /* 0x000000ffff687224 */ /* 0x000fc800078e00ec */
[----:B------:R-:W-:Y:S01]  /*122550*/  IMAD.SHL.U32 R2, R2, 0x4, RZ ;  /* 0x0000000402027824 */ /* 0x000fe200078e00ff */
[----:B------:R-:W-:Y:S03]  /*122560*/  STL.64 [R1+0x158], R106 ;  /* 0x0001586a01007387 */ /* 0x000fe60000100a00 */
[----:B------:R-:W-:Y:S02]  /*122570*/  VIADD R3, R2, UR12 ;  /* 0x0000000c02037c36 */ /* 0x000fe40008000000 */
[--C-:B----4-:R-:W-:Y:S02]  /*122580*/  IMAD.X R248, R248, 0x1, R0.reuse, P1 ;  /* 0x00000001f8f87824 */ /* 0x110fe400008e0600 */
[----:B------:R-:W-:Y:S02]  /*122590*/  IMAD.X R243, R243, 0x1, R0, P2 ;  /* 0x00000001f3f37824 */ /* 0x000fe400010e0600 */
[----:B------:R-:W-:Y:S01]  /*1225a0*/  IMAD.MOV.U32 R105, RZ, RZ, R248 ;  /* 0x000000ffff697224 */ /* 0x000fe200078e00f8 */
[-C--:B------:R-:W-:Y:S01]  /*1225b0*/  IADD3 R240, P1, R240, R252.reuse, RZ ;  /* 0x000000fcf0f07210 */ /* 0x080fe20007f3e0ff */
[----:B------:R-:W-:Y:S04]  /*1225c0*/  STL [R1+0x6838], R248 ;  /* 0x006838f801007387 */ /* 0x000fe80000100800 */
[----:B------:R-:W4:Y:S01]  /*1225d0*/  LDL.LU R236, [R1+0x6864] ;  /* 0x0068640001ec7983 */ /* 0x000f220000300800 */
[----:B--2---:R-:W-:-:S03]  /*1225e0*/  IADD3 R238, P2, R238, R252, RZ ;  /* 0x000000fceeee7210 */ /* 0x004fc60007f5e0ff */
[----:B------:R-:W-:Y:S04]  /*1225f0*/  STL [R1+0x684c], R240 ;  /* 0x00684cf001007387 */ /* 0x000fe80000100800 */
[----:B------:R-:W-:Y:S01]  /*122600*/  STL [R1+0x6840], R243 ;  /* 0x006840f301007387 */ /* 0x000fe20000100800 */
[----:B---3--:R-:W-:-:S03]  /*122610*/  IMAD.X R241, R241, 0x1, R0, P1 ;  /* 0x00000001f1f17824 */ /* 0x008fc600008e0600 */
[----:B------:R-:W-:Y:S01]  /*122620*/  @!PT LDS RZ, [RZ] ;  /* 0x00000000fffff984 */ /* 0x000fe20000000800 */
[----:B------:R-:W-:Y:S01]  /*122630*/  @!PT LDS RZ, [RZ] ;  /* 0x00000000fffff984 */ /* 0x000fe20000000800 */
[----:B------:R-:W-:Y:S01]  /*122640*/  @!PT LDS RZ, [RZ] ;  /* 0x00000000fffff984 */ /* 0x000fe20000000800 */
[----:B------:R-:W-:Y:S01]  /*122650*/  LDGSTS.E [R3], desc[UR32][R104.64], P0 ;  /* 0x0000000068037fae */ /* 0x000fe20008121860 */
[----:B------:R-:W-:-:S03]  /*122660*/  IADD3 R237, P1, R237, R252, RZ ;  /* 0x000000fceded7210 */ /* 0x000fc60007f3e0ff */
[----:B------:R-:W2:Y:S04]  /*122670*/  LDL.LU R104, [R1+0x6858] ;  /* 0x0068580001687983 */ /* 0x000ea80000300800 */
[----:B------:R-:W-:Y:S04]  /*122680*/  STL.64 [R1+0x140], R96 ;  /* 0x0001406001007387 */ /* 0x000fe80000100a00 */
[----:B------:R1:W-:Y:S01]  /*122690*/  STL.64 [R1+0x148], R98 ;  /* 0x0001486201007387 */ /* 0x0003e20000100a00 */
[----:B------:R-:W-:-:S03]  /*1226a0*/  IADD3.X R239, R239, R0, RZ, P2, !PT ;  /* 0x00000000efef7210 */ /* 0x000fc600017fe4ff */
[----:B-1----:R-:W3:Y:S04]  /*1226b0*/  LDL.LU R98, [R1+0x6860] ;  /* 0x0068600001627983 */ /* 0x002ee80000300800 */
[----:B------:R-:W-:Y:S04]  /*1226c0*/  STL [R1+0x6854], R238 ;  /* 0x006854ee01007387 */ /* 0x000fe80000100800 */
[----:B------:R-:W-:Y:S04]  /*1226d0*/  STL [R1+0x6848], R241 ;  /* 0x006848f101007387 */ /* 0x000fe80000100800 */
[----:B------:R-:W3:Y:S04]  /*1226e0*/  LDL.LU R101, [R1+0x686c] ;  /* 0x00686c0001657983 */ /* 0x000ee80000300800 */
[----:B------:R-:W-:Y:S04]  /*1226f0*/  STL [R1+0x685c], R237 ;  /* 0x00685ced01007387 */ /* 0x000fe80000100800 */
[----:B------:R-:W-:Y:S04]  /*122700*/  STL [R1+0x6850], R239 ;  /* 0x006850ef01007387 */ /* 0x000fe80000100800 */
[----:B------:R-:W3:Y:S04]  /*122710*/  LDL.LU R105, [R1+0x6868] ;  /* 0x0068680001697983 */ /* 0x000ee80000300800 */
[----:B------:R-:W3:Y:S01]  /*122720*/  LDL.LU R99, [R1+0x6874] ;  /* 0x0068740001637983 */ /* 0x000ee20000300800 */
[----:B------:R-:W-:-:S02]  /*122730*/  IMAD.MOV.U32 R96, RZ, RZ, R242 ;  /* 0x000000ffff607224 */ /* 0x000fc400078e00f2 */
[----:B------:R-:W-:-:S05]  /*122740*/  IMAD.MOV.U32 R97, RZ, RZ, R243 ;  /* 0x000000ffff617224 */ /* 0x000fca00078e00f3 */
[----:B------:R1:W-:Y:S02]  /*122750*/  LDGSTS.E [R3+0x100], desc[UR32][R96.64], P0 ;  /* 0x0010000060037fae */ /* 0x0003e40008121860 */
[----:B-1----:R-:W-:Y:S02]  /*122760*/  IMAD.MOV.U32 R96, RZ, RZ, R240 ;  /* 0x000000ffff607224 */ /* 0x002fe400078e00f0 */
[----:B------:R-:W-:-:S05]  /*122770*/  IMAD.MOV.U32 R97, RZ, RZ, R241 ;  /* 0x000000ffff617224 */ /* 0x000fca00078e00f1 */
[----:B------:R1:W-:Y:S02]  /*122780*/  LDGSTS.E [R3+0x200], desc[UR32][R96.64], P0 ;  /* 0x0020000060037fae */ /* 0x0003e40008121860 */
[----:B-1----:R-:W-:Y:S02]  /*122790*/  IMAD.MOV.U32 R96, RZ, RZ, R238 ;  /* 0x000000ffff607224 */ /* 0x002fe400078e00ee */
[----:B------:R-:W-:-:S05]  /*1227a0*/  IMAD.MOV.U32 R97, RZ, RZ, R239 ;  /* 0x000000ffff617224 */ /* 0x000fca00078e00ef */
[----:B------:R1:W-:Y:S02]  /*1227b0*/  LDGSTS.E [R3+0x300], desc[UR32][R96.64], P0 ;  /* 0x0030000060037fae */ /* 0x0003e40008121860 */
[----:B-1----:R-:W-:Y:S01]  /*1227c0*/  IMAD.MOV.U32 R96, RZ, RZ, R237 ;  /* 0x000000ffff607224 */ /* 0x002fe200078e00ed */
[----:B----4-:R-:W-:-:S05]  /*1227d0*/  IADD3 R236, P2, R236, R252, RZ ;  /* 0x000000fcecec7210 */ /* 0x010fca0007f5e0ff */
[----:B------:R-:W-:Y:S01]  /*1227e0*/  STL [R1+0x6864], R236 ;  /* 0x006864ec01007387 */ /* 0x000fe20000100800 */
[----:B--2---:R-:W-:-:S05]  /*1227f0*/  IMAD.X R104, R104, 0x1, R0, P1 ;  /* 0x0000000168687824 */ /* 0x004fca00008e0600 */
[----:B------:R1:W-:Y:S04]  /*122800*/  STL [R1+0x6858], R104 ;  /* 0x0068586801007387 */ /* 0x0003e80000100800 */
[----:B------:R-:W2:Y:S04]  /*122810*/  LDL.LU R103, [R1+0x6870] ;  /* 0x0068700001677983 */ /* 0x000ea80000300800 */
[----:B------:R-:W4:Y:S01]  /*122820*/  LDL.LU R106, [R1+0x677c] ;  /* 0x00677c00016a7983 */ /* 0x000f220000300800 */
[----:B------:R-:W-:-:S03]  /*122830*/  IMAD.MOV.U32 R97, RZ, RZ, R104 ;  /* 0x000000ffff617224 */ /* 0x000fc600078e0068 */
[----:B------:R-:W4:Y:S01]  /*122840*/  LDL.LU R100, [R1+0x6774] ;  /* 0x0067740001647983 */ /* 0x000f220000300800 */
[----:B---3--:R-:W-:-:S03]  /*122850*/  IMAD.X R98, R98, 0x1, R0, P2 ;  /* 0x0000000162627824 */ /* 0x008fc600010e0600 */
[----:B------:R3:W-:Y:S01]  /*122860*/  LDGSTS.E [R3+0x400], desc[UR32][R96.64], P0 ;  /* 0x0040000060037fae */ /* 0x0007e20008121860 */
[----:B------:R-:W-:-:S05]  /*122870*/  IADD3 R101, P1, R101, R252, RZ ;  /* 0x000000fc65657210 */ /* 0x000fca0007f3e0ff */
[----:B------:R-:W-:Y:S04]  /*122880*/  STL [R1+0x686c], R101 ;  /* 0x00686c6501007387 */ /* 0x000fe80000100800 */
[----:B------:R1:W-:Y:S04]  /*122890*/  STL [R1+0x6860], R98 ;  /* 0x0068606201007387 */ /* 0x0003e80000100800 */
[----:B------:R-:W4:Y:S01]  /*1228a0*/  LDL.LU R107, [R1+0x6770] ;  /* 0x00677000016b7983 */ /* 0x000f220000300800 */
[----:B------:R-:W-:Y:S01]  /*1228b0*/  IMAD.X R105, R105, 0x1, R0, P1 ;  /* 0x0000000169697824 */ /* 0x000fe200008e0600 */
[----:B---3--:R-:W-:Y:S01]  /*1228c0*/  MOV R97, R98 ;  /* 0x0000006200617202 */ /* 0x008fe20000000f00 */
[----:B------:R-:W-:Y:S01]  /*1228d0*/  IMAD.MOV.U32 R96, RZ, RZ, R236 ;  /* 0x000000ffff607224 */ /* 0x000fe200078e00ec */
[----:B------:R-:W-:Y:S01]  /*1228e0*/  IADD3 R99, P2, R99, R252, RZ ;  /* 0x000000fc63637210 */ /* 0x000fe20007f5e0ff */
[----:B------:R-:W3:Y:S04]  /*1228f0*/  LDL.LU R102, [R1+0x676c] ;  /* 0x00676c0001667983 */ /* 0x000ee80000300800 */
[----:B-1----:R-:W3:Y:S04]  /*122900*/  LDL.LU R104, [R1+0x6768] ;  /* 0x0067680001687983 */ /* 0x002ee80000300800 */
[----:B------:R-:W-:Y:S04]  /*122910*/  STL [R1+0x6874], R99 ;  /* 0x0068746301007387 */ /* 0x000fe80000100800 */
[----:B------:R1:W-:Y:S04]  /*122920*/  STL [R1+0x6868], R105 ;  /* 0x0068686901007387 */ /* 0x0003e80000100800 */
[----:B------:R1:W-:Y:S04]  /*122930*/  LDGSTS.E [R3+0x500], desc[UR32][R96.64], P0 ;  /* 0x0050000060037fae */ /* 0x0003e80008121860 */
[----:B------:R-:W3:Y:S01]  /*122940*/  LDL.LU R98, [R1+0x6764] ;  /* 0x0067640001627983 */ /* 0x000ee20000300800 */
[----:B-1----:R-:W-:-:S03]  /*122950*/  IMAD.MOV.U32 R97, RZ, RZ, R105 ;  /* 0x000000ffff617224 */ /* 0x002fc600078e0069 */
[----:B------:R-:W3:Y:S01]  /*122960*/  LDL.LU R105, [R1+0x6760] ;  /* 0x0067600001697983 */ /* 0x000ee20000300800 */
[----:B------:R-:W-:Y:S01]  /*122970*/  UISETP.GT.AND UP1, UPT, UR11, 0x4, UPT ;  /* 0x000000040b00788c */ /* 0x000fe2000bf24270 */
[----:B------:R-:W-:-:S03]  /*122980*/  IMAD.MOV.U32 R96, RZ, RZ, R101 ;  /* 0x000000ffff607224 */ /* 0x000fc600078e0065 */
[----:B------:R-:W-:Y:S02]  /*122990*/  USEL UR10, URZ, 0x4, !UP1 ;  /* 0x000000043f0a7887 */ /* 0x000fe4000c800000 */
[----:B------:R1:W-:Y:S02]  /*1229a0*/  LDGSTS.E [R3+0x600], desc[UR32][R96.64], P0 ;  /* 0x0060000060037fae */ /* 0x0003e40008121860 */
[----:B------:R-:W-:-:S06]  /*1229b0*/  USEL UR10, UR10, URZ, !UP0 ;  /* 0x0000003f0a0a7287 */ /* 0x000fcc000c000000 */
[----:B------:R-:W-:Y:S01]  /*1229c0*/  ISETP.NE.U32.AND P1, PT, RZ, UR10, PT ;  /* 0x0000000aff007c0c */ /* 0x000fe2000bf25070 */
[----:B-1----:R-:W-:Y:S02]  /*1229d0*/  IMAD.MOV.U32 R96, RZ, RZ, R99 ;  /* 0x000000ffff607224 */ /* 0x002fe400078e0063 */
[----:B--2---:R-:W-:Y:S01]  /*1229e0*/  IMAD.X R103, R103, 0x1, R0, P2 ;  /* 0x0000000167677824 */ /* 0x004fe200010e0600 */
[----:B----4-:R-:W-:-:S03]  /*1229f0*/  IADD3 R106, P3, R106, R252, RZ ;  /* 0x000000fc6a6a7210 */ /* 0x010fc60007f7e0ff */
[----:B------:R-:W-:Y:S02]  /*122a00*/  IMAD.MOV.U32 R97, RZ, RZ, R103 ;  /* 0x000000ffff617224 */ /* 0x000fe400078e0067 */
[----:B------:R-:W-:Y:S01]  /*122a10*/  STL [R1+0x677c], R106 ;  /* 0x00677c6a01007387 */ /* 0x000fe20000100800 */
[----:B------:R-:W-:-:S03]  /*122a20*/  IADD3 R100, P2, R100, R252, RZ ;  /* 0x000000fc64647210 */ /* 0x000fc60007f5e0ff */
[----:B------:R1:W-:Y:S04]  /*122a30*/  STL [R1+0x6870], R103 ;  /* 0x0068706701007387 */ /* 0x0003e80000100800 */
[----:B------:R-:W2:Y:S04]  /*122a40*/  LDL.LU R101, [R1+0x675c] ;  /* 0x00675c0001657983 */ /* 0x000ea80000300800 */
[----:B------:R4:W-:Y:S04]  /*122a50*/  LDGSTS.E [R3+0x700], desc[UR32][R96.64], P0 ;  /* 0x0070000060037fae */ /* 0x0009e80008121860 */
[----:B-1----:R-:W2:Y:S04]  /*122a60*/  LDL.LU R103, [R1+0x6758] ;  /* 0x0067580001677983 */ /* 0x002ea80000300800 */
[----:B------:R-:W-:Y:S01]  /*122a70*/  STL [R1+0x6774], R100 ;  /* 0x0067746401007387 */ /* 0x000fe20000100800 */
[----:B------:R-:W-:-:S02]  /*122a80*/  IMAD.X R107, R107, 0x1, R0, P3 ;  /* 0x000000016b6b7824 */ /* 0x000fc400018e0600 */
[----:B----4-:R-:W-:Y:S02]  /*122a90*/  IMAD.MOV.U32 R96, RZ, RZ, R106 ;  /* 0x000000ffff607224 */ /* 0x010fe400078e006a */
[----:B------:R-:W-:Y:S01]  /*122aa0*/  IMAD.MOV.U32 R97, RZ, RZ, R107 ;  /* 0x000000ffff617224 */ /* 0x000fe200078e006b */
[----:B------:R1:W-:Y:S01]  /*122ab0*/  STL [R1+0x6770], R107 ;  /* 0x0067706b01007387 */ /* 0x0003e20000100800 */
[----:B---3--:R-:W-:-:S03]  /*122ac0*/  IADD3 R102, P0, R102, R252, RZ ;  /* 0x000000fc66667210 */ /* 0x008fc60007f1e0ff */
[----:B------:R-:W3:Y:S01]  /*122ad0*/  LDL.LU R99, [R1+0x6754] ;  /* 0x0067540001637983 */ /* 0x000ee20000300800 */
[----:B------:R-:W-:-:S03]  /*122ae0*/  IMAD.X R104, R104, 0x1, R0, P2 ;  /* 0x0000000168687824 */ /* 0x000fc600010e0600 */
[----:B------:R4:W-:Y:S04]  /*122af0*/  LDGSTS.E [R3+0x2000], desc[UR32][R96.64], P1 ;  /* 0x0200000060037fae */ /* 0x0009e80008921860 */
[----:B-1----:R-:W3:Y:S04]  /*122b00*/  LDL.LU R107, [R1+0x6750] ;  /* 0x00675000016b7983 */ /* 0x002ee80000300800 */
[----:B------:R-:W-:Y:S01]  /*122b10*/  STL [R1+0x676c], R102 ;  /* 0x00676c6601007387 */ /* 0x000fe20000100800 */
[----:B------:R-:W-:-:S03]  /*122b20*/  IADD3 R98, P2, R98, R252, RZ ;  /* 0x000000fc62627210 */ /* 0x000fc60007f5e0ff */
[----:B------:R1:W-:Y:S01]  /*122b30*/  STL [R1+0x6768], R104 ;  /* 0x0067686801007387 */ /* 0x0003e20000100800 */
[----:B----4-:R-:W-:Y:S01]  /*122b40*/  IMAD.MOV.U32 R97, RZ, RZ, R104 ;  /* 0x000000ffff617224 */ /* 0x010fe200078e0068 */
[----:B------:R-:W-:-:S05]  /*122b50*/  MOV R96, R100 ;  /* 0x0000006400607202 */ /* 0x000fca0000000f00 */
[----:B------:R4:W-:Y:S01]  /*122b60*/  LDGSTS.E [R3+0x2100], desc[UR32][R96.64], P1 ;  /* 0x0210000060037fae */ /* 0x0009e20008921860 */
[----:B------:R-:W-:-:S03]  /*122b70*/  IMAD.X R105, R105, 0x1, R0, P0 ;  /* 0x0000000169697824 */ /* 0x000fc600000e0600 */
[----:B-1----:R-:W3:Y:S04]  /*122b80*/  LDL.LU R104, [R1+0x6748] ;  /* 0x0067480001687983 */ /* 0x002ee80000300800 */
[----:B------:R-:W-:Y:S04]  /*122b90*/  STL [R1+0x6764], R98 ;  /* 0x0067646201007387 */ /* 0x000fe80000100800 */
[----:B------:R1:W-:Y:S04]  /*122ba0*/  STL [R1+0x6760], R105 ;  /* 0x0067606901007387 */ /* 0x0003e80000100800 */
[----:B------:R-:W3:Y:S01]  /*122bb0*/  LDL.LU R100, [R1+0x674c] ;  /* 0x00674c0001647983 */ /* 0x000ee20000300800 */
[----:B----4-:R-:W-:-:S02]  /*122bc0*/  IMAD.MOV.U32 R97, RZ, RZ, R105 ;  /* 0x000000ffff617224 */ /* 0x010fc400078e0069 */
[----:B------:R-:W-:-:S05]  /*122bd0*/  IMAD.MOV.U32 R96, RZ, RZ, R102 ;  /* 0x000000ffff607224 */ /* 0x000fca00078e0066 */
[----:B------:R4:W-:Y:S02]  /*122be0*/  LDGSTS.E [R3+0x2200], desc[UR32][R96.64], P1 ;  /* 0x0220000060037fae */ /* 0x0009e40008921860 */
[----:B----4-:R-:W-:Y:S01]  /*122bf0*/  IMAD.MOV.U32 R96, RZ, RZ, R98 ;  /* 0x000000ffff607224 */ /* 0x010fe200078e0062 */
[----:B--2---:R-:W-:Y:S01]  /*122c00*/  IADD3 R101, P0, R101, R252, RZ ;  /* 0x000000fc65657210 */ /* 0x004fe20007f1e0ff */
[----:B------:R-:W-:-:S04]  /*122c10*/  IMAD.X R103, R103, 0x1, R0, P2 ;  /* 0x0000000167677824 */ /* 0x000fc800010e0600 */
[----:B------:R-:W-:Y:S04]  /*122c20*/  STL [R1+0x675c], R101 ;  /* 0x00675c6501007387 */ /* 0x000fe80000100800 */
[----:B------:R2:W-:Y:S04]  /*122c30*/  STL [R1+0x6758], R103 ;  /* 0x0067586701007387 */ /* 0x0005e80000100800 */
[----:B-1----:R-:W4:Y:S04]  /*122c40*/  LDL.LU R105, [R1+0x6740] ;  /* 0x0067400001697983 */ /* 0x002f280000300800 */
[----:B------:R-:W4:Y:S01]  /*122c50*/  LDL.LU R102, [R1+0x6744] ;  /* 0x0067440001667983 */ /* 0x000f220000300800 */
[----:B------:R-:W-:-:S05]  /*122c60*/  IMAD.MOV.U32 R97, RZ, RZ, R103 ;  /* 0x000000ffff617224 */ /* 0x000fca00078e0067 */
[----:B------:R1:W-:Y:S01]  /*122c70*/  LDGSTS.E [R3+0x2300], desc[UR32][R96.64], P1 ;  /* 0x0230000060037fae */ /* 0x0003e20008921860 */
[----:B---3--:R-:W-:Y:S01]  /*122c80*/  IADD3 R99, P2, R99, R252, RZ ;  /* 0x000000fc63637210 */ /* 0x008fe20007f5e0ff */
[----:B------:R-:W-:-:S04]  /*122c90*/  IMAD.X R107, R107, 0x1, R0, P0 ;  /* 0x000000016b6b7824 */ /* 0x000fc800000e0600 */
[----:B------:R-:W-:Y:S04]  /*122ca0*/  STL [R1+0x6754], R99 ;  /* 0x0067546301007387 */ /* 0x000fe80000100800 */
[----:B------:R3:W-:Y:S04]  /*122cb0*/  STL [R1+0x6750], R107 ;  /* 0x0067506b01007387 */ /* 0x0007e80000100800 */
[----:B--2---:R-:W2:Y:S04]  /*122cc0*/  LDL.LU R103, [R1+0x6738] ;  /* 0x0067380001677983 */ /* 0x004ea80000300800 */
[----:B------:R-:W2:Y:S01]  /*122cd0*/  LDL.LU R106, [R1+0x667c] ;  /* 0x00667c00016a7983 */ /* 0x000ea20000300800 */
[----:B-1----:R-:W-:-:S03]  /*122ce0*/  IMAD.MOV.U32 R97, RZ, RZ, R107 ;  /* 0x000000ffff617224 */ /* 0x002fc600078e006b */
[----:B------:R-:W2:Y:S01]  /*122cf0*/  LDL.LU R98, [R1+0x6674] ;  /* 0x0066740001627983 */ /* 0x000ea20000300800 */
[----:B------:R-:W-:Y:S01]  /*122d00*/  IMAD.X R104, R104, 0x1, R0, P2 ;  /* 0x0000000168687824 */ /* 0x000fe200010e0600 */
[----:B------:R-:W-:-:S05]  /*122d10*/  IADD3 R100, P0, R100, R252, RZ ;  /* 0x000000fc64647210 */ /* 0x000fca0007f1e0ff */
[----:B------:R-:W-:Y:S04]  /*122d20*/  STL [R1+0x674c], R100 ;  /* 0x00674c6401007387 */ /* 0x000fe80000100800 */
[----:B------:R1:W-:Y:S04]  /*122d30*/  STL [R1+0x6748], R104 ;  /* 0x0067486801007387 */ /* 0x0003e80000100800 */
[----:B---3--:R-:W3:Y:S01]  /*122d40*/  LDL.LU R107, [R1+0x6670] ;  /* 0x00667000016b7983 */ /* 0x008ee20000300800 */
[----:B------:R-:W-:-:S03]  /*122d50*/  IMAD.MOV.U32 R96, RZ, RZ, R101 ;  /* 0x000000ffff607224 */ /* 0x000fc600078e0065 */
[----:B------:R-:W3:Y:S04]  /*122d60*/  LDL.LU R101, [R1+0x666c] ;  /* 0x00666c0001657983 */ /* 0x000ee80000300800 */
[----:B------:R1:W-:Y:S02]  /*122d70*/  LDGSTS.E [R3+0x2400], desc[UR32][R96.64], P1 ;  /* 0x0240000060037fae */ /* 0x0003e40008921860 */
[----:B-1----:R-:W-:Y:S02]  /*122d80*/  IMAD.MOV.U32 R96, RZ, RZ, R99 ;  /* 0x000000ffff607224 */ /* 0x002fe400078e0063 */
[----:B------:R-:W-:Y:S02]  /*122d90*/  IMAD.MOV.U32 R97, RZ, RZ, R104 ;  /* 0x000000ffff617224 */ /* 0x000fe400078e0068 */
[----:B------:R-:W3:Y:S04]  /*122da0*/  LDL.LU R104, [R1+0x6668] ;  /* 0x0066680001687983 */ /* 0x000ee80000300800 */
[----:B------:R1:W-:Y:S02]  /*122db0*/  LDGSTS.E [R3+0x2500], desc[UR32][R96.64], P1 ;  /* 0x0250000060037fae */ /* 0x0003e40008921860 */
[----:B-1----:R-:W-:Y:S01]  /*122dc0*/  IMAD.MOV.U32 R96, RZ, RZ, R100 ;  /* 0x000000ffff607224 */ /* 0x002fe200078e0064 */
[----:B----4-:R-:W-:-:S02]  /*122dd0*/  IADD3.X R105, R105, R0, RZ, P0, !PT ;  /* 0x0000000069697210 */ /* 0x010fc400007fe4ff */
[----:B------:R-:W-:-:S03]  /*122de0*/  IADD3 R102, P2, R102, R252, RZ ;  /* 0x000000fc66667210 */ /* 0x000fc60007f5e0ff */
[----:B------:R-:W-:Y:S02]  /*122df0*/  IMAD.MOV.U32 R97, RZ, RZ, R105 ;  /* 0x000000ffff617224 */ /* 0x000fe400078e0069 */
[----:B------:R-:W-:Y:S04]  /*122e00*/  STL [R1+0x6744], R102 ;  /* 0x0067446601007387 */ /* 0x000fe80000100800 */
[----:B------:R1:W-:Y:S04]  /*122e10*/  STL [R1+0x6740], R105 ;  /* 0x0067406901007387 */ /* 0x0003e80000100800 */
[----:B------:R-:W4:Y:S04]  /*122e20*/  LDL.LU R99, [R1+0x6664] ;  /* 0x0066640001637983 */ /* 0x000f280000300800 */
[----:B------:R2:W-:Y:S04]  /*122e30*/  LDGSTS.E [R3+0x2600], desc[UR32][R96.64], P1 ;  /* 0x0260000060037fae */ /* 0x0005e80008921860 */
[----:B-1----:R-:W4:Y:S01]  /*122e40*/  LDL.LU R105, [R1+0x6660] ;  /* 0x0066600001697983 */ /* 0x002f220000300800 */
[----:B--2---:R-:W-:Y:S01]  /*122e50*/  IMAD.X R103, R103, 0x1, R0, P2 ;  /* 0x0000000167677824 */ /* 0x004fe200010e0600 */
[----:B------:R-:W-:-:S03]  /*122e60*/  IADD3 R106, P3, R106, R252, RZ ;  /* 0x000000fc6a6a7210 */ /* 0x000fc60007f7e0ff */
[----:B------:R-:W-:Y:S02]  /*122e70*/  IMAD.MOV.U32 R97, RZ, RZ, R103 ;  /* 0x000000ffff617224 */ /* 0x000fe400078e0067 */
[----:B------:R-:W-:Y:S04]  /*122e80*/  STL [R1+0x667c], R106 ;  /* 0x00667c6a01007387 */ /* 0x000fe80000100800 */
[----:B------:R1:W-:Y:S01]  /*122e90*/  STL [R1+0x6738], R103 ;  /* 0x0067386701007387 */ /* 0x0003e20000100800 */
[----:B------:R-:W-:-:S03]  /*122ea0*/  IADD3 R98, P2, R98, R252, RZ ;  /* 0x000000fc62627210 */ /* 0x000fc60007f5e0ff */
[----:B------:R-:W2:Y:S01]  /*122eb0*/  LDL.LU R100, [R1+0x665c] ;  /* 0x00665c0001647983 */ /* 0x000ea20000300800 */
[----:B------:R-:W-:-:S03]  /*122ec0*/  IMAD.MOV.U32 R96, RZ, RZ, R102 ;  /* 0x000000ffff607224 */ /* 0x000fc600078e0066 */
[----:B-1----:R-:W2:Y:S04]  /*122ed0*/  LDL.LU R103, [R1+0x6658] ;  /* 0x0066580001677983 */ /* 0x002ea80000300800 */
[----:B------:R-:W-:Y:S04]  /*122ee0*/  STL [R1+0x6674], R98 ;  /* 0x0066746201007387 */ /* 0x000fe80000100800 */
[----:B------:R1:W-:Y:S01]  /*122ef0*/  LDGSTS.E [R3+0x2700], desc[UR32][R96.64], P1 ;  /* 0x0270000060037fae */ /* 0x0003e20008921860 */
[----:B---3--:R-:W-:-:S05]  /*122f00*/  IMAD.X R107, R107, 0x1, R0, P3 ;  /* 0x000000016b6b7824 */ /* 0x008fca00018e0600 */
[----:B------:R3:W-:Y:S01]  /*122f10*/  STL [R1+0x6670], R107 ;  /* 0x0066706b01007387 */ /* 0x0007e20000100800 */
[----:B-1----:R-:W-:-:S03]  /*122f20*/  MOV R97, R107 ;  /* 0x0000006b00617202 */ /* 0x002fc60000000f00 */
[----:B------:R-:W2:Y:S04]  /*122f30*/  LDL.LU R102, [R1+0x6654] ;  /* 0x0066540001667983 */ /* 0x000ea80000300800 */
[----:B---3--:R-:W3:Y:S01]  /*122f40*/  LDL.LU R107, [R1+0x6650] ;  /* 0x00665000016b7983 */ /* 0x008ee20000300800 */
[----:B------:R-:W-:-:S04]  /*122f50*/  UISETP.GT.AND UP1, UPT, UR11, 0x8, UPT ;  /* 0x000000080b00788c */ /* 0x000fc8000bf24270 */
[----:B------:R-:W-:-:S04]  /*122f60*/  USEL UR10, URZ, 0x4, !UP1 ;  /* 0x000000043f0a7887 */ /* 0x000fc8000c800000 */
[----:B------:R-:W-:-:S06]  /*122f70*/  USEL UR10, UR10, URZ, !UP0 ;  /* 0x0000003f0a0a7287 */ /* 0x000fcc000c000000 */
[----:B------:R-:W-:Y:S01]  /*122f80*/  ISETP.NE.U32.AND P0, PT, RZ, UR10, PT ;  /* 0x0000000aff007c0c */ /* 0x000fe2000bf05070 */
[----:B------:R-:W-:Y:S01]  /*122f90*/  IMAD.MOV.U32 R96, RZ, RZ, R106 ;  /* 0x000000ffff607224 */ /* 0x000fe200078e006a */
[----:B------:R-:W-:Y:S01]  /*122fa0*/  IADD3 R101, P1, R101, R252, RZ ;  /* 0x000000fc65657210 */ /* 0x000fe20007f3e0ff */
[----:B------:R-:W-:-:S04]  /*122fb0*/  IMAD.X R104, R104, 0x1, R0, P2 ;  /* 0x0000000168687824 */ /* 0x000fc800010e0600 */
[----:B------:R-:W-:Y:S04]  /*122fc0*/  STL [R1+0x666c], R101 ;  /* 0x00666c6501007387 */ /* 0x000fe80000100800 */
[----:B------:R1:W-:Y:S04]  /*122fd0*/  STL [R1+0x6668], R104 ;  /* 0x0066686801007387 */ /* 0x0003e80000100800 */
[----:B------:R1:W-:Y:S02]  /*122fe0*/  LDGSTS.E [R3+0x4000], desc[UR32][R96.64], P0 ;  /* 0x0400000060037fae */ /* 0x0003e40008121860 */
[----:B-1----:R-:W-:-:S02]  /*122ff0*/  IMAD.MOV.U32 R97, RZ, RZ, R104 ;  /* 0x000000ffff617224 */ /* 0x002fc400078e0068 */
[----:B------:R-:W3:Y:S01]  /*123000*/  LDL.LU R104, [R1+0x6648] ;  /* 0x0066480001687983 */ /* 0x000ee20000300800 */
[----:B------:R-:W-:-:S05]  /*123010*/  IMAD.MOV.U32 R96, RZ, RZ, R98 ;  /* 0x000000ffff607224 */ /* 0x000fca00078e0062 */
[----:B------:R1:W-:Y:S02]  /*123020*/  LDGSTS.E [R3+0x4100], desc[UR32][R96.64], P0 ;  /* 0x0410000060037fae */ /* 0x0003e40008121860 */
[----:B-1----:R-:W-:Y:S01]  /*123030*/  IMAD.MOV.U32 R96, RZ, RZ, R101 ;  /* 0x000000ffff607224 */ /* 0x002fe200078e0065 */
[----:B----4-:R-:W-:Y:S01]  /*123040*/  IADD3 R99, P2, R99, R252, RZ ;  /* 0x000000fc63637210 */ /* 0x010fe20007f5e0ff */
[----:B------:R-:W-:-:S04]  /*123050*/  IMAD.X R105, R105, 0x1, R0, P1 ;  /* 0x0000000169697824 */ /* 0x000fc800008e0600 */
[----:B------:R-:W-:Y:S04]  /*123060*/  STL [R1+0x6664], R99 ;  /* 0x0066646301007387 */ /* 0x000fe80000100800 */
[----:B------:R1:W-:Y:S04]  /*123070*/  STL [R1+0x6660], R105 ;  /* 0x0066606901007387 */ /* 0x0003e80000100800 */
[----:B------:R-:W4:Y:S01]  /*123080*/  LDL.LU R98, [R1+0x664c] ;  /* 0x00664c0001627983 */ /* 0x000f220000300800 */
[----:B------:R-:W-:-:S05]  /*123090*/  IMAD.MOV.U32 R97, RZ, RZ, R105 ;  /* 0x000000ffff617224 */ /* 0x000fca00078e0069 */
[----:B------:R1:W-:Y:S01]  /*1230a0*/  LDGSTS.E [R3+0x4200], desc[UR32][R96.64], P0 ;  /* 0x0420000060037fae */ /* 0x0003e20008121860 */
[----:B--2---:R-:W-:Y:S01]  /*1230b0*/  IADD3 R100, P1, R100, R252, RZ ;  /* 0x000000fc64647210 */ /* 0x004fe20007f3e0ff */
[----:B------:R-:W-:-:S04]  /*1230c0*/  IMAD.X R103, R103, 0x1, R0, P2 ;  /* 0x0000000167677824 */ /* 0x000fc800010e0600 */
[----:B------:R-:W-:Y:S04]  /*1230d0*/  STL [R1+0x665c], R100 ;  /* 0x00665c6401007387 */ /* 0x000fe80000100800 */
[----:B------:R2:W-:Y:S04]  /*1230e0*/  STL [R1+0x6658], R103 ;  /* 0x0066586701007387 */ /* 0x0005e80000100800 */
[----:B-1----:R-:W4:Y:S04]  /*1230f0*/  LDL.LU R105, [R1+0x6640] ;  /* 0x0066400001697983 */ /* 0x002f280000300800 */
[----:B------:R-:W4:Y:S01]  /*123100*/  LDL.LU R101, [R1+0x6644] ;  /* 0x0066440001657983 */ /* 0x000f220000300800 */
[----:B------:R-:W-:Y:S01]  /*123110*/  IMAD.MOV.U32 R97, RZ, RZ, R103 ;  /* 0x000000ffff617224 */ /* 0x000fe200078e0067 */
[----:B------:R-:W-:Y:S01]  /*123120*/  IADD3 R102, P2, R102, R252, RZ ;  /* 0x000000fc66667210 */ /* 0x000fe20007f5e0ff */
[----:B---3--:R-:W-:-:S04]  /*123130*/  IMAD.X R107, R107, 0x1, R0, P1 ;  /* 0x000000016b6b7824 */ /* 0x008fc800008e0600 */
[----:B------:R-:W-:Y:S04]  /*123140*/  STL [R1+0x6654], R102 ;  /* 0x0066546601007387 */ /* 0x000fe80000100800 */
[----:B------:R1:W-:Y:S04]  /*123150*/  STL [R1+0x6650], R107 ;  /* 0x0066506b01007387 */ /* 0x0003e80000100800 */
[----:B--2---:R-:W2:Y:S04]  /*123160*/  LDL.LU R103, [R1+0x6638] ;  /* 0x0066380001677983 */ /* 0x004ea80000300800 */
[----:B------:R-:W3:Y:S01]  /*123170*/  LDL.LU R106, [R1+0x657c] ;  /* 0x00657c00016a7983 */ /* 0x000ee20000300800 */
[----:B------:R-:W-:-:S03]  /*123180*/  IMAD.MOV.U32 R96, RZ, RZ, R99 ;  /* 0x000000ffff607224 */ /* 0x000fc600078e0063 */
[----:B------:R-:W3:Y:S04]  /*123190*/  LDL.LU R99, [R1+0x6574] ;  /* 0x0065740001637983 */ /* 0x000ee80000300800 */
[----:B------:R1:W-:Y:S02]  /*1231a0*/  LDGSTS.E [R3+0x4300], desc[UR32][R96.64], P0 ;  /* 0x0430000060037fae */ /* 0x0003e40008121860 */
[----:B-1----:R-:W-:Y:S01]  /*1231b0*/  MOV R96, R100 ;  /* 0x0000006400607202 */ /* 0x002fe20000000f00 */
[----:B------:R-:W-:-:S05]  /*1231c0*/  IMAD.MOV.U32 R97, RZ, RZ, R107 ;  /* 0x000000ffff617224 */ /* 0x000fca00078e006b */
[----:B------:R1:W-:Y:S01]  /*1231d0*/  LDGSTS.E [R3+0x4400], desc[UR32][R96.64], P0 ;  /* 0x0440000060037fae */ /* 0x0003e20008121860 */
[----:B------:R-:W-:Y:S02]  /*1231e0*/  IMAD.X R104, R104, 0x1, R0, P2 ;  /* 0x0000000168687824 */ /* 0x000fe400010e0600 */
[----:B-1----:R-:W-:Y:S02]  /*1231f0*/  IMAD.MOV.U32 R96, RZ, RZ, R102 ;  /* 0x000000ffff607224 */ /* 0x002fe400078e0066 */
[----:B------:R-:W-:-:S05]  /*123200*/  IMAD.MOV.U32 R97, RZ, RZ, R104 ;  /* 0x000000ffff617224 */ /* 0x000fca00078e0068 */
[----:B------:R1:W-:Y:S01]  /*123210*/  LDGSTS.E [R3+0x4500], desc[UR32][R96.64], P0 ;  /* 0x0450000060037fae */ /* 0x0003e20008121860 */
[----:B----4-:R-:W-:-:S05]  /*123220*/  IADD3 R98, P1, R98, R252, RZ ;  /* 0x000000fc62627210 */ /* 0x010fca0007f3e0ff */
[----:B------:R-:W-:Y:S04]  /*123230*/  STL [R1+0x664c], R98 ;  /* 0x00664c6201007387 */ /* 0x000fe80000100800 */
[----:B------:R4:W-:Y:S04]  /*123240*/  STL [R1+0x6648], R104 ;  /* 0x0066486801007387 */ /* 0x0009e80000100800 */
[----:B------:R-:W3:Y:S04]  /*123250*/  LDL.LU R107, [R1+0x6570] ;  /* 0x00657000016b7983 */ /* 0x000ee80000300800 */
[----:B------:R-:W3:Y:S04]  /*123260*/  LDL.LU R100, [R1+0x656c] ;  /* 0x00656c0001647983 */ /* 0x000ee80000300800 */
[----:B----4-:R-:W4:Y:S01]  /*123270*/  LDL.LU R104, [R1+0x6568] ;  /* 0x0065680001687983 */ /* 0x010f220000300800 */
[----:B------:R-:W-:Y:S01]  /*123280*/  IMAD.X R105, R105, 0x1, R0, P1 ;  /* 0x0000000169697824 */ /* 0x000fe200008e0600 */
[----:B------:R-:W-:-:S03]  /*123290*/  IADD3 R101, P2, R101, R252, RZ ;  /* 0x000000fc65657210 */ /* 0x000fc60007f5e0ff */
[----:B-1----:R-:W-:Y:S02]  /*1232a0*/  IMAD.MOV.U32 R97, RZ, RZ, R105 ;  /* 0x000000ffff617224 */ /* 0x002fe400078e0069 */
[----:B------:R-:W-:Y:S04]  /*1232b0*/  STL [R1+0x6644], R101 ;  /* 0x0066446501007387 */ /* 0x000fe80000100800 */
[----:B------:R1:W-:Y:S04]  /*1232c0*/  STL [R1+0x6640], R105 ;  /* 0x0066406901007387 */ /* 0x0003e80000100800 */
[----:B------:R-:W4:Y:S01]  /*1232d0*/  LDL.LU R102, [R1+0x6564] ;  /* 0x0065640001667983 */ /* 0x000f220000300800 */
[----:B------:R-:W-:-:S03]  /*1232e0*/  IMAD.MOV.U32 R96, RZ, RZ, R98 ;  /* 0x000000ffff607224 */ /* 0x000fc600078e0062 */
[----:B-1----:R-:W4:Y:S04]  /*1232f0*/  LDL.LU R105, [R1+0x6560] ;  /* 0x0065600001697983 */ /* 0x002f280000300800 */
[----:B------:R1:W-:Y:S01]  /*123300*/  LDGSTS.E [R3+0x4600], desc[UR32][R96.64], P0 ;  /* 0x0460000060037fae */ /* 0x0003e20008121860 */
[----:B--2---:R-:W-:Y:S01]  /*123310*/  IMAD.X R103, R103, 0x1, R0, P2 ;  /* 0x0000000167677824 */ /* 0x004fe200010e0600 */
[----:B---3--:R-:W-:-:S05]  /*123320*/  IADD3 R106, P3, R106, R252, RZ ;  /* 0x000000fc6a6a7210 */ /* 0x008fca0007f7e0ff */
[----:B------:R-:W-:Y:S01]  /*123330*/  STL [R1+0x657c], R106 ;  /* 0x00657c6a01007387 */ /* 0x000fe20000100800 */
[----:B-1----:R-:W-:-:S03]  /*123340*/  IMAD.MOV.U32 R97, RZ, RZ, R103 ;  /* 0x000000ffff617224 */ /* 0x002fc600078e0067 */
[----:B------:R1:W-:Y:S04]  /*123350*/  STL [R1+0x6638], R103 ;  /* 0x0066386701007387 */ /* 0x0003e80000100800 */
[----:B------:R-:W2:Y:S04]  /*123360*/  LDL.LU R98, [R1+0x655c] ;  /* 0x00655c0001627983 */ /* 0x000ea80000300800 */
[----:B-1----:R-:W3:Y:S01]  /*123370*/  LDL.LU R103, [R1+0x6558] ;  /* 0x0065580001677983 */ /* 0x002ee20000300800 */
[----:B------:R-:W-:-:S04]  /*123380*/  UISETP.GT.AND UP1, UPT, UR11, 0xc, UPT ;  /* 0x0000000c0b00788c */ /* 0x000fc8000bf24270 */
[----:B------:R-:W-:-:S04]  /*123390*/  USEL UR10, URZ, 0x4, !UP1 ;  /* 0x000000043f0a7887 */ /* 0x000fc8000c800000 */
[----:B------:R-:W-:Y:S01]  /*1233a0*/  USEL UR10, UR10, URZ, !UP0 ;  /* 0x0000003f0a0a7287 */ /* 0x000fe2000c000000 */
[----:B------:R-:W-:Y:S01]  /*1233b0*/  IMAD.MOV.U32 R96, RZ, RZ, R101 ;  /* 0x000000ffff607224 */ /* 0x000fe200078e0065 */
[----:B------:R-:W-:-:S04]  /*1233c0*/  IADD3 R99, P2, R99, R252, RZ ;  /* 0x000000fc63637210 */ /* 0x000fc80007f5e0ff */
[----:B------:R-:W-:Y:S01]  /*1233d0*/  ISETP.NE.U32.AND P1, PT, RZ, UR10, PT ;  /* 0x0000000aff007c0c */ /* 0x000fe2000bf25070 */
[----:B------:R1:W-:Y:S04]  /*1233e0*/  LDGSTS.E [R3+0x4700], desc[UR32][R96.64], P0 ;  /* 0x0470000060037fae */ /* 0x0003e80008121860 */
[----:B------:R-:W-:Y:S01]  /*1233f0*/  STL [R1+0x6574], R99 ;  /* 0x0065746301007387 */ /* 0x000fe20000100800 */
[----:B-1----:R-:W-:Y:S02]  /*123400*/  IMAD.MOV.U32 R96, RZ, RZ, R106 ;  /* 0x000000ffff607224 */ /* 0x002fe400078e006a */
[----:B------:R-:W-:Y:S01]  /*123410*/  IMAD.X R107, R107, 0x1, R0, P3 ;  /* 0x000000016b6b7824 */ /* 0x000fe200018e0600 */
[----:B------:R-:W-:-:S04]  /*123420*/  IADD3 R100, P0, R100, R252, RZ ;  /* 0x000000fc64647210 */ /* 0x000fc80007f1e0ff */
[----:B------:R1:W-:Y:S01]  /*123430*/  STL [R1+0x6570], R107 ;  /* 0x0065706b01007387 */ /* 0x0003e20000100800 */
[----:B------:R-:W-:Y:S01]  /*123440*/  IMAD.MOV.U32 R97, RZ, RZ, R107 ;  /* 0x000000ffff617224 */ /* 0x000fe200078e006b */
[----:B----4-:R-:W-:Y:S02]  /*123450*/  IADD3.X R104, R104, R0, RZ, P2, !PT ;  /* 0x0000000068687210 */ /* 0x010fe400017fe4ff */
[----:B------:R-:W4:Y:S04]  /*123460*/  LDL.LU R101, [R1+0x6554] ;  /* 0x0065540001657983 */ /* 0x000f280000300800 */
[----:B------:R1:W-:Y:S04]  /*123470*/  LDGSTS.E [R3+0x6000], desc[UR32][R96.64], P1 ;  /* 0x0600000060037fae */ /* 0x0003e80008921860 */
[----:B-1----:R-:W4:Y:S04]  /*123480*/  LDL.LU R107, [R1+0x6550] ;  /* 0x00655000016b7983 */ /* 0x002f280000300800 */
[----:B------:R-:W-:Y:S04]  /*123490*/  STL [R1+0x656c], R100 ;  /* 0x00656c6401007387 */ /* 0x000fe80000100800 */
[----:B------:R1:W-:Y:S01]  /*1234a0*/  STL [R1+0x6568], R104 ;  /* 0x0065686801007387 */ /* 0x0003e20000100800 */
[----:B------:R-:W-:Y:S01]  /*1234b0*/  IMAD.MOV.U32 R97, RZ, RZ, R104 ;  /* 0x000000ffff617224 */ /* 0x000fe200078e0068 */
[----:B------:R-:W-:Y:S01]  /*1234c0*/  IADD3 R102, P2, R102, R252, RZ ;  /* 0x000000fc66667210 */ /* 0x000fe20007f5e0ff */
[----:B------:R-:W-:Y:S01]  /*1234d0*/  IMAD.MOV.U32 R96, RZ, RZ, R99 ;  /* 0x000000ffff607224 */ /* 0x000fe200078e0063 */
[----:B-1----:R-:W4:Y:S01]  /*1234e0*/  LDL.LU R104, [R1+0x6548] ;  /* 0x0065480001687983 */ /* 0x002f220000300800 */
[----:B------:R-:W-:-:S03]  /*1234f0*/  IMAD.X R105, R105, 0x1, R0, P0 ;  /* 0x0000000169697824 */ /* 0x000fc600000e0600 */
[----:B------:R-:W-:Y:S04]  /*123500*/  STL [R1+0x6564], R102 ;  /* 0x0065646601007387 */ /* 0x000fe80000100800 */
[----:B------:R1:W-:Y:S04]  /*123510*/  STL [R1+0x6560], R105 ;  /* 0x0065606901007387 */ /* 0x0003e80000100800 */
[----:B------:R-:W4:Y:S04]  /*123520*/  LDL.LU R99, [R1+0x654c] ;  /* 0x00654c0001637983 */ /* 0x000f280000300800 */
[----:B------:R1:W-:Y:S01]  /*123530*/  LDGSTS.E [R3+0x6100], desc[UR32][R96.64], P1 ;  /* 0x0610000060037fae */ /* 0x0003e20008921860 */
[----:B--2---:R-:W-:Y:S01]  /*123540*/  IADD3 R98, P0, R98, R252, RZ ;  /* 0x000000fc62627210 */ /* 0x004fe20007f1e0ff */
[----:B---3--:R-:W-:-:S04]  /*123550*/  IMAD.X R103, R103, 0x1, R0, P2 ;  /* 0x0000000167677824 */ /* 0x008fc800010e0600 */
[----:B------:R-:W-:Y:S01]  /*123560*/  STL [R1+0x655c], R98 ;  /* 0x00655c6201007387 */ /* 0x000fe20000100800 */
[----:B-1----:R-:W-:Y:S02]  /*123570*/  IMAD.MOV.U32 R97, RZ, RZ, R105 ;  /* 0x000000ffff617224 */ /* 0x002fe400078e0069 */
[----:B------:R-:W-:Y:S01]  /*123580*/  IMAD.MOV.U32 R96, RZ, RZ, R100 ;  /* 0x000000ffff607224 */ /* 0x000fe200078e0064 */
[----:B------:R1:W-:Y:S04]  /*123590*/  STL [R1+0x6558], R103 ;  /* 0x0065586701007387 */ /* 0x0003e80000100800 */
[----:B------:R-:W2:Y:S04]  /*1235a0*/  LDL.LU R105, [R1+0x6540] ;  /* 0x0065400001697983 */ /* 0x000ea80000300800 */
[----:B------:R-:W3:Y:S04]  /*1235b0*/  LDL.LU R100, [R1+0x6544] ;  /* 0x0065440001647983 */ /* 0x000ee80000300800 */
[----:B------:R1:W-:Y:S02]  /*1235c0*/  LDGSTS.E [R3+0x6200], desc[UR32][R96.64], P1 ;  /* 0x0620000060037fae */ /* 0x0003e40008921860 */
[----:B-1----:R-:W-:Y:S01]  /*1235d0*/  MOV R97, R103 ;  /* 0x0000006700617202 */ /* 0x002fe20000000f00 */
[----:B------:R-:W-:-:S05]  /*1235e0*/  IMAD.MOV.U32 R96, RZ, RZ, R102 ;  /* 0x000000ffff607224 */ /* 0x000fca00078e0066 */
[----:B------:R1:W-:Y:S02]  /*1235f0*/  LDGSTS.E [R3+0x6300], desc[UR32][R96.64], P1 ;  /* 0x0630000060037fae */ /* 0x0003e40008921860 */
[----:B-1----:R-:W-:Y:S01]  /*123600*/  IMAD.MOV.U32 R96, RZ, RZ, R98 ;  /* 0x000000ffff607224 */ /* 0x002fe200078e0062 */
[----:B----4-:R-:W-:Y:S01]  /*123610*/  IADD3 R101, P2, R101, R252, RZ ;  /* 0x000000fc65657210 */ /* 0x010fe20007f5e0ff */
[----:B------:R-:W-:-:S04]  /*123620*/  IMAD.X R107, R107, 0x1, R0, P0 ;  /* 0x000000016b6b7824 */ /* 0x000fc800000e0600 */
[----:B------:R-:W-:Y:S04]  /*123630*/  STL [R1+0x6554], R101 ;  /* 0x0065546501007387 */ /* 0x000fe80000100800 */
[----:B------:R1:W-:Y:S04]  /*123640*/  STL [R1+0x6550], R107 ;  /* 0x0065506b01007387 */ /* 0x0003e80000100800 */
[----:B------:R-:W4:Y:S04]  /*123650*/  LDL.LU R103, [R1+0x6538] ;  /* 0x0065380001677983 */ /* 0x000f280000300800 */
[----:B------:R-:W4:Y:S01]  /*123660*/  LDL.LU R106, [R1+0x647c] ;  /* 0x00647c00016a7983 */ /* 0x000f220000300800 */
[----:B------:R-:W-:-:S03]  /*123670*/  IMAD.X R104, R104, 0x1, R0, P2 ;  /* 0x0000000168687824 */ /* 0x000fc600010e0600 */
[----:B------:R-:W4:Y:S01]  /*123680*/  LDL.LU R102, [R1+0x6474] ;  /* 0x0064740001667983 */ /* 0x000f220000300800 */
[----:B------:R-:W-:-:S05]  /*123690*/  IMAD.MOV.U32 R97, RZ, RZ, R107 ;  /* 0x000000ffff617224 */ /* 0x000fca00078e006b */
[----:B------:R1:W-:Y:S01]  /*1236a0*/  LDGSTS.E [R3+0x6400], desc[UR32][R96.64], P1 ;  /* 0x0640000060037fae */ /* 0x0003e20008921860 */
[----:B------:R-:W-:-:S05]  /*1236b0*/  IADD3 R99, P0, R99, R252, RZ ;  /* 0x000000fc63637210 */ /* 0x000fca0007f1e0ff */
[----:B------:R-:W-:Y:S04]  /*1236c0*/  STL [R1+0x654c], R99 ;  /* 0x00654c6301007387 */ /* 0x000fe80000100800 */
[----:B------:R1:W-:Y:S04]  /*1236d0*/  STL [R1+0x6548], R104 ;  /* 0x0065486801007387 */ /* 0x0003e80000100800 */
[----:B-1----:R-:W4:Y:S01]  /*1236e0*/  LDL.LU R107, [R1+0x6470] ;  /* 0x00647000016b7983 */ /* 0x002f220000300800 */
[----:B------:R-:W-:Y:S02]  /*1236f0*/  IMAD.MOV.U32 R96, RZ, RZ, R101 ;  /* 0x000000ffff607224 */ /* 0x000fe400078e0065 */
[----:B------:R-:W-:Y:S01]  /*123700*/  IMAD.MOV.U32 R97, RZ, RZ, R104 ;  /* 0x000000ffff617224 */ /* 0x000fe200078e0068 */
[----:B------:R-:W4:Y:S04]  /*123710*/  LDL.LU R98, [R1+0x646c] ;  /* 0x00646c0001627983 */ /* 0x000f280000300800 */
[----:B------:R-:W4:Y:S04]  /*123720*/  LDL.LU R104, [R1+0x6468] ;  /* 0x0064680001687983 */ /* 0x000f280000300800 */
        /* <DEDUP_REMOVED lines=8> */
[----:B------:R-:W-:Y:S01]  /*1237b0*/  UISETP.GT.AND UP1, UPT, UR11, 0x10, UPT ;  /* 0x000000100b00788c */ /* 0x000fe2000bf24270 */
[----:B------:R-:W-:-:S03]  /*1237c0*/  IMAD.MOV.U32 R96, RZ, RZ, R99 ;  /* 0x000000ffff607224 */ /* 0x000fc600078e0063 */
[----:B------:R-:W-:Y:S02]  /*1237d0*/  USEL UR10, URZ, 0x4, !UP1 ;  /* 0x000000043f0a7887 */ /* 0x000fe4000c800000 */
[----:B------:R1:W-:Y:S02]  /*1237e0*/  LDGSTS.E [R3+0x6600], desc[UR32][R96.64], P1 ;  /* 0x0660000060037fae */ /* 0x0003e40008921860 */
[----:B------:R-:W-:-:S06]  /*1237f0*/  USEL UR10, UR10, URZ, !UP0 ;  /* 0x0000003f0a0a7287 */ /* 0x000fcc000c000000 */
[----:B------:R-:W-:Y:S02]  /*123800*/  ISETP.NE.U32.AND P0, PT, RZ, UR10, PT ;  /* 0x0000000aff007c0c */ /* 0x000fe4000bf05070 */
[----:B-1----:R-:W-:Y:S01]  /*123810*/  MOV R96, R100 ;  /* 0x0000006400607202 */ /* 0x002fe20000000f00 */
[----:B----4-:R-:W-:Y:S01]  /*123820*/  IMAD.X R103, R103, 0x1, R0, P2 ;  /* 0x0000000167677824 */ /* 0x010fe200010e0600 */
[----:B------:R-:W-:-:S03]  /*123830*/  IADD3 R106, P3, R106, R252, RZ ;  /* 0x000000fc6a6a7210 */ /* 0x000fc60007f7e0ff */
[----:B------:R-:W-:Y:S02]  /*123840*/  IMAD.MOV.U32 R97, RZ, RZ, R103 ;  /* 0x000000ffff617224 */ /* 0x000fe400078e0067 */
[----:B------:R-:W-:Y:S01]  /*123850*/  STL [R1+0x647c], R106 ;  /* 0x00647c6a01007387 */ /* 0x000fe20000100800 */
[----:B------:R-:W-:-:S03]  /*123860*/  IADD3 R102, P2, R102, R252, RZ ;  /* 0x000000fc66667210 */ /* 0x000fc60007f5e0ff */
[----:B------:R1:W-:Y:S04]  /*123870*/  STL [R1+0x6538], R103 ;  /* 0x0065386701007387 */ /* 0x0003e80000100800 */
[----:B------:R-:W4:Y:S04]  /*123880*/  LDL.LU R99, [R1+0x645c] ;  /* 0x00645c0001637983 */ /* 0x000f280000300800 */
[----:B------:R1:W-:Y:S04]  /*123890*/  LDGSTS.E [R3+0x6700], desc[UR32][R96.64], P1 ;  /* 0x0670000060037fae */ /* 0x0003e80008921860 */
[----:B-1----:R-:W4:Y:S04]  /*1238a0*/  LDL.LU R103, [R1+0x6458] ;  /* 0x0064580001677983 */ /* 0x002f280000300800 */
[----:B------:R-:W-:Y:S01]  /*1238b0*/  STL [R1+0x6474], R102 ;  /* 0x0064746601007387 */ /* 0x000fe20000100800 */
[----:B------:R-:W-:-:S02]  /*1238c0*/  IMAD.X R107, R107, 0x1, R0, P3 ;  /* 0x000000016b6b7824 */ /* 0x000fc400018e0600 */
[----:B------:R-:W-:Y:S02]  /*1238d0*/  IMAD.MOV.U32 R96, RZ, RZ, R106 ;  /* 0x000000ffff607224 */ /* 0x000fe400078e006a */
[----:B------:R-:W-:Y:S01]  /*1238e0*/  IMAD.MOV.U32 R97, RZ, RZ, R107 ;  /* 0x000000ffff617224 */ /* 0x000fe200078e006b */
[----:B------:R1:W-:Y:S01]  /*1238f0*/  STL [R1+0x6470], R107 ;  /* 0x0064706b01007387 */ /* 0x0003e20000100800 */
[----:B------:R-:W-:-:S03]  /*123900*/  IADD3 R98, P1, R98, R252, RZ ;  /* 0x000000fc62627210 */ /* 0x000fc60007f3e0ff */
[----:B------:R-:W4:Y:S01]  /*123910*/  LDL.LU R100, [R1+0x6454] ;  /* 0x0064540001647983 */ /* 0x000f220000300800 */
[----:B------:R-:W-:-:S03]  /*123920*/  IMAD.X R104, R104, 0x1, R0, P2 ;  /* 0x0000000168687824 */ /* 0x000fc600010e0600 */
[----:B------:R2:W-:Y:S04]  /*123930*/  LDGSTS.E [R3+0x8000], desc[UR32][R96.64], P0 ;  /* 0x0800000060037fae */ /* 0x0005e80008121860 */
[----:B-1----:R-:W4:Y:S04]  /*123940*/  LDL.LU R107, [R1+0x6450] ;  /* 0x00645000016b7983 */ /* 0x002f280000300800 */
[----:B------:R-:W-:Y:S04]  /*123950*/  STL [R1+0x646c], R98 ;  /* 0x00646c6201007387 */ /* 0x000fe80000100800 */
[----:B------:R1:W-:Y:S01]  /*123960*/  STL [R1+0x6468], R104 ;  /* 0x0064686801007387 */ /* 0x0003e20000100800 */
[----:B--2---:R-:W-:Y:S01]  /*123970*/  IMAD.MOV.U32 R97, RZ, RZ, R104 ;  /* 0x000000ffff617224 */ /* 0x004fe200078e0068 */
[----:B------:R-:W-:Y:S01]  /*123980*/  IADD3 R101, P2, R101, R252, RZ ;  /* 0x000000fc65657210 */ /* 0x000fe20007f5e0ff */
[----:B------:R-:W-:Y:S01]  /*123990*/  IMAD.MOV.U32 R96, RZ, RZ, R102 ;  /* 0x000000ffff607224 */ /* 0x000fe200078e0066 */
[----:B-1----:R-:W2:Y:S01]  /*1239a0*/  LDL.LU R104, [R1+0x6448] ;  /* 0x0064480001687983 */ /* 0x002ea20000300800 */
[----:B---3--:R-:W-:-:S03]  /*1239b0*/  IMAD.X R105, R105, 0x1, R0, P1 ;  /* 0x0000000169697824 */ /* 0x008fc600008e0600 */
[----:B------:R-:W-:Y:S04]  /*1239c0*/  STL [R1+0x6464], R101 ;  /* 0x0064646501007387 */ /* 0x000fe80000100800 */
[----:B------:R1:W-:Y:S04]  /*1239d0*/  STL [R1+0x6460], R105 ;  /* 0x0064606901007387 */ /* 0x0003e80000100800 */
[----:B------:R-:W3:Y:S04]  /*1239e0*/  LDL.LU R102, [R1+0x644c] ;  /* 0x00644c0001667983 */ /* 0x000ee80000300800 */
[----:B------:R1:W-:Y:S02]  /*1239f0*/  LDGSTS.E [R3+0x8100], desc[UR32][R96.64], P0 ;  /* 0x0810000060037fae */ /* 0x0003e40008121860 */
[----:B-1----:R-:W-:-:S02]  /*123a00*/  IMAD.MOV.U32 R97, RZ, RZ, R105 ;  /* 0x000000ffff617224 */ /* 0x002fc400078e0069 */
        /* <DEDUP_REMOVED lines=9> */
[----:B------:R-:W-:Y:S01]  /*123aa0*/  IADD3 R100, P2, R100, R252, RZ ;  /* 0x000000fc64647210 */ /* 0x000fe20007f5e0ff */
[----:B------:R-:W-:Y:S01]  /*123ab0*/  IMAD.MOV.U32 R97, RZ, RZ, R103 ;  /* 0x000000ffff617224 */ /* 0x000fe200078e0067 */
[----:B------:R-:W-:-:S03]  /*123ac0*/  IADD3.X R107, R107, R0, RZ, P1, !PT ;  /* 0x000000006b6b7210 */ /* 0x000fc60000ffe4ff */
[----:B------:R-:W-:Y:S04]  /*123ad0*/  STL [R1+0x6454], R100 ;  /* 0x0064546401007387 */ /* 0x000fe80000100800 */
[----:B------:R3:W-:Y:S04]  /*123ae0*/  STL [R1+0x6450], R107 ;  /* 0x0064506b01007387 */ /* 0x0007e80000100800 */
[----:B-1----:R-:W4:Y:S04]  /*123af0*/  LDL.LU R103, [R1+0x6438] ;  /* 0x0064380001677983 */ /* 0x002f280000300800 */
[----:B------:R-:W4:Y:S04]  /*123b00*/  LDL.LU R106, [R1+0x637c] ;  /* 0x00637c00016a7983 */ /* 0x000f280000300800 */
[----:B------:R-:W4:Y:S01]  /*123b10*/  LDL.LU R101, [R1+0x6374] ;  /* 0x0063740001657983 */ /* 0x000f220000300800 */
[----:B--2---:R-:W-:-:S03]  /*123b20*/  IMAD.X R104, R104, 0x1, R0, P2 ;  /* 0x0000000168687824 */ /* 0x004fc600010e0600 */
[----:B------:R1:W-:Y:S01]  /*123b30*/  LDGSTS.E [R3+0x8300], desc[UR32][R96.64], P0 ;  /* 0x0830000060037fae */ /* 0x0003e20008121860 */
[----:B---3--:R-:W-:Y:S01]  /*123b40*/  IADD3 R102, P1, R102, R252, RZ ;  /* 0x000000fc66667210 */ /* 0x008fe20007f3e0ff */
[----:B-1----:R-:W-:-:S04]  /*123b50*/  IMAD.MOV.U32 R97, RZ, RZ, R107 ;  /* 0x000000ffff617224 */ /* 0x002fc800078e006b */
[----:B------:R-:W-:Y:S04]  /*123b60*/  STL [R1+0x644c], R102 ;  /* 0x00644c6601007387 */ /* 0x000fe80000100800 */
[----:B------:R1:W-:Y:S04]  /*123b70*/  STL [R1+0x6448], R104 ;  /* 0x0064486801007387 */ /* 0x0003e80000100800 */
[----:B------:R-:W2:Y:S01]  /*123b80*/  LDL.LU R107, [R1+0x6370] ;  /* 0x00637000016b7983 */ /* 0x000ea20000300800 */
[----:B------:R-:W-:-:S03]  /*123b90*/  IMAD.MOV.U32 R96, RZ, RZ, R99 ;  /* 0x000000ffff607224 */ /* 0x000fc600078e0063 */
[----:B------:R-:W3:Y:S04]  /*123ba0*/  LDL.LU R99, [R1+0x636c] ;  /* 0x00636c0001637983 */ /* 0x000ee80000300800 */
[----:B------:R1:W-:Y:S02]  /*123bb0*/  LDGSTS.E [R3+0x8400], desc[UR32][R96.64], P0 ;  /* 0x0840000060037fae */ /* 0x0003e40008121860 */
[----:B-1----:R-:W-:Y:S02]  /*123bc0*/  IMAD.MOV.U32 R96, RZ, RZ, R100 ;  /* 0x000000ffff607224 */ /* 0x002fe400078e0064 */
[----:B------:R-:W-:Y:S02]  /*123bd0*/  IMAD.MOV.U32 R97, RZ, RZ, R104 ;  /* 0x000000ffff617224 */ /* 0x000fe400078e0068 */
[----:B------:R-:W3:Y:S04]  /*123be0*/  LDL.LU R104, [R1+0x6368] ;  /* 0x0063680001687983 */ /* 0x000ee80000300800 */
[----:B------:R1:W-:Y:S02]  /*123bf0*/  LDGSTS.E [R3+0x8500], desc[UR32][R96.64], P0 ;  /* 0x0850000060037fae */ /* 0x0003e40008121860 */
[----:B-1----:R-:W-:-:S02]  /*123c00*/  IMAD.MOV.U32 R96, RZ, RZ, R102 ;  /* 0x000000ffff607224 */ /* 0x002fc400078e0066 */
[----:B----4-:R-:W-:Y:S01]  /*123c10*/  IMAD.X R105, R105, 0x1, R0, P1 ;  /* 0x0000000169697824 */ /* 0x010fe200008e0600 */
[----:B------:R-:W-:-:S04]  /*123c20*/  IADD3 R98, P2, R98, R252, RZ ;  /* 0x000000fc62627210 */ /* 0x000fc80007f5e0ff */
[----:B------:R-:W-:Y:S01]  /*123c30*/  MOV R97, R105 ;  /* 0x0000006900617202 */ /* 0x000fe20000000f00 */
[----:B------:R-:W-:Y:S04]  /*123c40*/  STL [R1+0x6444], R98 ;  /* 0x0064446201007387 */ /* 0x000fe80000100800 */
[----:B------:R1:W-:Y:S04]  /*123c50*/  STL [R1+0x6440], R105 ;  /* 0x0064406901007387 */ /* 0x0003e80000100800 */
[----:B------:R-:W4:Y:S04]  /*123c60*/  LDL.LU R100, [R1+0x6364] ;  /* 0x0063640001647983 */ /* 0x000f280000300800 */
[----:B------:R1:W-:Y:S04]  /*123c70*/  LDGSTS.E [R3+0x8600], desc[UR32][R96.64], P0 ;  /* 0x0860000060037fae */ /* 0x0003e80008121860 */
[----:B-1----:R-:W4:Y:S01]  /*123c80*/  LDL.LU R105, [R1+0x6360] ;  /* 0x0063600001697983 */ /* 0x002f220000300800 */
[----:B------:R-:W-:Y:S01]  /*123c90*/  IMAD.X R103, R103, 0x1, R0, P2 ;  /* 0x0000000167677824 */ /* 0x000fe200010e0600 */
[----:B------:R-:W-:-:S03]  /*123ca0*/  IADD3 R106, P3, R106, R252, RZ ;  /* 0x000000fc6a6a7210 */ /* 0x000fc60007f7e0ff */
[----:B------:R-:W-:Y:S02]  /*123cb0*/  IMAD.MOV.U32 R97, RZ, RZ, R103 ;  /* 0x000000ffff617224 */ /* 0x000fe400078e0067 */
[----:B------:R-:W-:Y:S04]  /*123cc0*/  STL [R1+0x637c], R106 ;  /* 0x00637c6a01007387 */ /* 0x000fe80000100800 */
[----:B------:R1:W-:Y:S01]  /*123cd0*/  STL [R1+0x6438], R103 ;  /* 0x0064386701007387 */ /* 0x0003e20000100800 */
[----:B------:R-:W-:-:S03]  /*123ce0*/  IADD3 R101, P2, R101, R252, RZ ;  /* 0x000000fc65657210 */ /* 0x000fc60007f5e0ff */
[----:B------:R-:W4:Y:S01]  /*123cf0*/  LDL.LU R102, [R1+0x635c] ;  /* 0x00635c0001667983 */ /* 0x000f220000300800 */
[----:B------:R-:W-:-:S03]  /*123d00*/  IMAD.MOV.U32 R96, RZ, RZ, R98 ;  /* 0x000000ffff607224 */ /* 0x000fc600078e0062 */
[----:B-1----:R-:W4:Y:S04]  /*123d10*/  LDL.LU R103, [R1+0x6358] ;  /* 0x0063580001677983 */ /* 0x002f280000300800 */
[----:B------:R-:W-:Y:S04]  /*123d20*/  STL [R1+0x6374], R101 ;  /* 0x0063746501007387 */ /* 0x000fe80000100800 */
[----:B------:R1:W-:Y:S01]  /*123d30*/  LDGSTS.E [R3+0x8700], desc[UR32][R96.64], P0 ;  /* 0x0870000060037fae */ /* 0x0003e20008121860 */
[----:B--2---:R-:W-:-:S05]  /*123d40*/  IMAD.X R107, R107, 0x1, R0, P3 ;  /* 0x000000016b6b7824 */ /* 0x004fca00018e0600 */
[----:B------:R2:W-:Y:S04]  /*123d50*/  STL [R1+0x6370], R107 ;  /* 0x0063706b01007387 */ /* 0x0005e80000100800 */
[----:B------:R-:W4:Y:S01]  /*123d60*/  LDL.LU R98, [R1+0x6354] ;  /* 0x0063540001627983 */ /* 0x000f220000300800 */
[----:B-1----:R-:W-:-:S03]  /*123d70*/  IMAD.MOV.U32 R97, RZ, RZ, R107 ;  /* 0x000000ffff617224 */ /* 0x002fc600078e006b */
[----:B--2---:R-:W2:Y:S01]  /*123d80*/  LDL.LU R107, [R1+0x6350] ;  /* 0x00635000016b7983 */ /* 0x004ea20000300800 */
[----:B------:R-:W-:-:S04]  /*123d90*/  UISETP.GT.AND UP1, UPT, UR11, 0x14, UPT ;  /* 0x000000140b00788c */ /* 0x000fc8000bf24270 */
[----:B------:R-:W-:-:S04]  /*123da0*/  USEL UR10, URZ, 0x4, !UP1 ;  /* 0x000000043f0a7887 */ /* 0x000fc8000c800000 */
[----:B------:R-:W-:-:S06]  /*123db0*/  USEL UR10, UR10, URZ, !UP0 ;  /* 0x0000003f0a0a7287 */ /* 0x000fcc000c000000 */
[----:B------:R-:W-:Y:S01]  /*123dc0*/  ISETP.NE.U32.AND P1, PT, RZ, UR10, PT ;  /* 0x0000000aff007c0c */ /* 0x000fe2000bf25070 */
[----:B------:R-:W-:Y:S01]  /*123dd0*/  IMAD.MOV.U32 R96, RZ, RZ, R106 ;  /* 0x000000ffff607224 */ /* 0x000fe200078e006a */
[----:B---3--:R-:W-:Y:S01]  /*123de0*/  IADD3 R99, P0, R99, R252, RZ ;  /* 0x000000fc63637210 */ /* 0x008fe20007f1e0ff */
[----:B------:R-:W-:-:S04]  /*123df0*/  IMAD.X R104, R104, 0x1, R0, P2 ;  /* 0x0000000168687824 */ /* 0x000fc800010e0600 */
[----:B------:R-:W-:Y:S04]  /*123e00*/  STL [R1+0x636c], R99 ;  /* 0x00636c6301007387 */ /* 0x000fe80000100800 */
[----:B------:R1:W-:Y:S04]  /*123e10*/  STL [R1+0x6368], R104 ;  /* 0x0063686801007387 */ /* 0x0003e80000100800 */
[----:B------:R3:W-:Y:S02]  /*123e20*/  LDGSTS.E [R3+0xa000], desc[UR32][R96.64], P1 ;  /* 0x0a00000060037fae */ /* 0x0007e40008921860 */
[----:B---3--:R-:W-:-:S02]  /*123e30*/  IMAD.MOV.U32 R97, RZ, RZ, R104 ;  /* 0x000000ffff617224 */ /* 0x008fc400078e0068 */
[----:B-1----:R-:W3:Y:S01]  /*123e40*/  LDL.LU R104, [R1+0x6348] ;  /* 0x0063480001687983 */ /* 0x002ee20000300800 */
[----:B------:R-:W-:-:S05]  /*123e50*/  IMAD.MOV.U32 R96, RZ, RZ, R101 ;  /* 0x000000ffff607224 */ /* 0x000fca00078e0065 */
[----:B------:R1:W-:Y:S02]  /*123e60*/  LDGSTS.E [R3+0xa100], desc[UR32][R96.64], P1 ;  /* 0x0a10000060037fae */ /* 0x0003e40008921860 */
[----:B-1----:R-:W-:Y:S02]  /*123e70*/  MOV R96, R99 ;  /* 0x0000006300607202 */ /* 0x002fe40000000f00 */
[----:B----4-:R-:W-:Y:S01]  /*123e80*/  IADD3 R100, P2, R100, R252, RZ ;  /* 0x000000fc64647210 */ /* 0x010fe20007f5e0ff */
[----:B------:R-:W-:-:S04]  /*123e90*/  IMAD.X R105, R105, 0x1, R0, P0 ;  /* 0x0000000169697824 */ /* 0x000fc800000e0600 */
[----:B------:R-:W-:Y:S04]  /*123ea0*/  STL [R1+0x6364], R100 ;  /* 0x0063646401007387 */ /* 0x000fe80000100800 */
[----:B------:R1:W-:Y:S04]  /*123eb0*/  STL [R1+0x6360], R105 ;  /* 0x0063606901007387 */ /* 0x0003e80000100800 */
[----:B------:R-:W4:Y:S01]  /*123ec0*/  LDL.LU R101, [R1+0x634c] ;  /* 0x00634c0001657983 */ /* 0x000f220000300800 */
[----:B------:R-:W-:-:S05]  /*123ed0*/  IMAD.MOV.U32 R97, RZ, RZ, R105 ;  /* 0x000000ffff617224 */ /* 0x000fca00078e0069 */
[----:B------:R1:W-:Y:S01]  /*123ee0*/  LDGSTS.E [R3+0xa200], desc[UR32][R96.64], P1 ;  /* 0x0a20000060037fae */ /* 0x0003e20008921860 */
[----:B------:R-:W-:Y:S01]  /*123ef0*/  IADD3 R102, P0, R102, R252, RZ ;  /* 0x000000fc66667210 */ /* 0x000fe20007f1e0ff */
[----:B------:R-:W-:-:S04]  /*123f00*/  IMAD.X R103, R103, 0x1, R0, P2 ;  /* 0x0000000167677824 */ /* 0x000fc800010e0600 */
[----:B------:R-:W-:Y:S04]  /*123f10*/  STL [R1+0x635c], R102 ;  /* 0x00635c6601007387 */ /* 0x000fe80000100800 */
[----:B------:R2:W-:Y:S04]  /*123f20*/  STL [R1+0x6358], R103 ;  /* 0x0063586701007387 */ /* 0x0005e80000100800 */
[----:B-1----:R-:W4:Y:S04]  /*123f30*/  LDL.LU R105, [R1+0x6340] ;  /* 0x0063400001697983 */ /* 0x002f280000300800 */
[----:B------:R-:W4:Y:S01]  /*123f40*/  LDL.LU R99, [R1+0x6344] ;  /* 0x0063440001637983 */ /* 0x000f220000300800 */
[----:B------:R-:W-:Y:S01]  /*123f50*/  IMAD.MOV.U32 R97, RZ, RZ, R103 ;  /* 0x000000ffff617224 */ /* 0x000fe200078e0067 */
[----:B------:R-:W-:Y:S01]  /*123f60*/  IADD3 R98, P2, R98, R252, RZ ;  /* 0x000000fc62627210 */ /* 0x000fe20007f5e0ff */
[----:B--2---:R-:W-:-:S04]  /*123f70*/  IMAD.X R107, R107, 0x1, R0, P0 ;  /* 0x000000016b6b7824 */ /* 0x004fc800000e0600 */
[----:B------:R-:W-:Y:S04]  /*123f80*/  STL [R1+0x6354], R98 ;  /* 0x0063546201007387 */ /* 0x000fe80000100800 */
[----:B------:R1:W-:Y:S04]  /*123f90*/  STL [R1+0x6350], R107 ;  /* 0x0063506b01007387 */ /* 0x0003e80000100800 */
[----:B------:R-:W2:Y:S04]  /*123fa0*/  LDL.LU R103, [R1+0x6338] ;  /* 0x0063380001677983 */ /* 0x000ea80000300800 */
[----:B------:R-:W2:Y:S01]  /*123fb0*/  LDL.LU R106, [R1+0x627c] ;  /* 0x00627c00016a7983 */ /* 0x000ea20000300800 */
[----:B------:R-:W-:-:S03]  /*123fc0*/  IMAD.MOV.U32 R96, RZ, RZ, R100 ;  /* 0x000000ffff607224 */ /* 0x000fc600078e0064 */
[----:B------:R-:W2:Y:S04]  /*123fd0*/  LDL.LU R100, [R1+0x6274] ;  /* 0x0062740001647983 */ /* 0x000ea80000300800 */
[----:B------:R1:W-:Y:S02]  /*123fe0*/  LDGSTS.E [R3+0xa300], desc[UR32][R96.64], P1 ;  /* 0x0a30000060037fae */ /* 0x0003e40008921860 */
[----:B-1----:R-:W-:Y:S02]  /*123ff0*/  IMAD.MOV.U32 R96, RZ, RZ, R102 ;  /* 0x000000ffff607224 */ /* 0x002fe400078e0066 */
[----:B------:R-:W-:-:S05]  /*124000*/  IMAD.MOV.U32 R97, RZ, RZ, R107 ;  /* 0x000000ffff617224 */ /* 0x000fca00078e006b */
[----:B------:R1:W-:Y:S01]  /*124010*/  LDGSTS.E [R3+0xa400], desc[UR32][R96.64], P1 ;  /* 0x0a40000060037fae */ /* 0x0003e20008921860 */
[----:B---3--:R-:W-:Y:S02]  /*124020*/  IMAD.X R104, R104, 0x1, R0, P2 ;  /* 0x0000000168687824 */ /* 0x008fe400010e0600 */
[----:B-1----:R-:W-:Y:S02]  /*124030*/  IMAD.MOV.U32 R96, RZ, RZ, R98 ;  /* 0x000000ffff607224 */ /* 0x002fe400078e0062 */
[----:B------:R-:W-:-:S05]  /*124040*/  IMAD.MOV.U32 R97, RZ, RZ, R104 ;  /* 0x000000ffff617224 */ /* 0x000fca00078e0068 */
[----:B------:R1:W-:Y:S01]  /*124050*/  LDGSTS.E [R3+0xa500], desc[UR32][R96.64], P1 ;  /* 0x0a50000060037fae */ /* 0x0003e20008921860 */
[----:B----4-:R-:W-:-:S05]  /*124060*/  IADD3 R101, P0, R101, R252, RZ ;  /* 0x000000fc65657210 */ /* 0x010fca0007f1e0ff */
[----:B------:R-:W-:Y:S04]  /*124070*/  STL [R1+0x634c], R101 ;  /* 0x00634c6501007387 */ /* 0x000fe80000100800 */
[----:B------:R3:W-:Y:S04]  /*124080*/  STL [R1+0x6348], R104 ;  /* 0x0063486801007387 */ /* 0x0007e80000100800 */
[----:B------:R-:W4:Y:S04]  /*124090*/  LDL.LU R107, [R1+0x6270] ;  /* 0x00627000016b7983 */ /* 0x000f280000300800 */
[----:B------:R-:W4:Y:S04]  /*1240a0*/  LDL.LU R102, [R1+0x626c] ;  /* 0x00626c0001667983 */ /* 0x000f280000300800 */
[----:B---3--:R-:W3:Y:S01]  /*1240b0*/  LDL.LU R104, [R1+0x6268] ;  /* 0x0062680001687983 */ /* 0x008ee20000300800 */
[----:B------:R-:W-:Y:S01]  /*1240c0*/  IMAD.X R105, R105, 0x1, R0, P0 ;  /* 0x0000000169697824 */ /* 0x000fe200000e0600 */
[----:B------:R-:W-:-:S03]  /*1240d0*/  IADD3 R99, P2, R99, R252, RZ ;  /* 0x000000fc63637210 */ /* 0x000fc60007f5e0ff */
[----:B-1----:R-:W-:Y:S02]  /*1240e0*/  IMAD.MOV.U32 R97, RZ, RZ, R105 ;  /* 0x000000ffff617224 */ /* 0x002fe400078e0069 */
[----:B------:R-:W-:Y:S04]  /*1240f0*/  STL [R1+0x6344], R99 ;  /* 0x0063446301007387 */ /* 0x000fe80000100800 */
[----:B------:R1:W-:Y:S04]  /*124100*/  STL [R1+0x6340], R105 ;  /* 0x0063406901007387 */ /* 0x0003e80000100800 */
[----:B------:R-:W3:Y:S01]  /*124110*/  LDL.LU R98, [R1+0x6264] ;  /* 0x0062640001627983 */ /* 0x000ee20000300800 */
[----:B------:R-:W-:-:S03]  /*124120*/  IMAD.MOV.U32 R96, RZ, RZ, R101 ;  /* 0x000000ffff607224 */ /* 0x000fc600078e0065 */
[----:B-1----:R-:W3:Y:S01]  /*124130*/  LDL.LU R105, [R1+0x6260] ;  /* 0x0062600001697983 */ /* 0x002ee20000300800 */
[----:B--2---:R-:W-:-:S03]  /*124140*/  IADD3.X R103, R103, R0, RZ, P2, !PT ;  /* 0x0000000067677210 */ /* 0x004fc600017fe4ff */
[----:B------:R1:W-:Y:S01]  /*124150*/  LDGSTS.E [R3+0xa600], desc[UR32][R96.64], P1 ;  /* 0x0a60000060037fae */ /* 0x0003e20008921860 */
[----:B------:R-:W-:-:S05]  /*124160*/  IADD3 R106, P3, R106, R252, RZ ;  /* 0x000000fc6a6a7210 */ /* 0x000fca0007f7e0ff */
[----:B------:R-:W-:Y:S04]  /*124170*/  STL [R1+0x627c], R106 ;  /* 0x00627c6a01007387 */ /* 0x000fe80000100800 */
[----:B------:R2:W-:Y:S01]  /*124180*/  STL [R1+0x6338], R103 ;  /* 0x0063386701007387 */ /* 0x0005e20000100800 */
[----:B-1----:R-:W-:-:S03]  /*124190*/  IMAD.MOV.U32 R97, RZ, RZ, R103 ;  /* 0x000000ffff617224 */ /* 0x002fc600078e0067 */
[----:B------:R-:W3:Y:S04]  /*1241a0*/  LDL.LU R101, [R1+0x625c] ;  /* 0x00625c0001657983 */ /* 0x000ee80000300800 */
[----:B--2---:R-:W2:Y:S01]  /*1241b0*/  LDL.LU R103, [R1+0x6258] ;  /* 0x0062580001677983 */ /* 0x004ea20000300800 */
        /* <DEDUP_REMOVED lines=9> */
[----:B----4-:R-:W-:Y:S01]  /*124250*/  IMAD.X R107, R107, 0x1, R0, P3 ;  /* 0x000000016b6b7824 */ /* 0x010fe200018e0600 */
[----:B------:R-:W-:-:S04]  /*124260*/  IADD3 R102, P1, R102, R252, RZ ;  /* 0x000000fc66667210 */ /* 0x000fc80007f3e0ff */
[----:B------:R1:W-:Y:S01]  /*124270*/  STL [R1+0x6270], R107 ;  /* 0x0062706b01007387 */ /* 0x0003e20000100800 */
[----:B------:R-:W-:Y:S02]  /*124280*/  IMAD.MOV.U32 R97, RZ, RZ, R107 ;  /* 0x000000ffff617224 */ /* 0x000fe400078e006b */
[----:B---3--:R-:W-:Y:S01]  /*124290*/  IMAD.X R104, R104, 0x1, R0, P2 ;  /* 0x0000000168687824 */ /* 0x008fe200010e0600 */
[----:B------:R-:W3:Y:S04]  /*1242a0*/  LDL.LU R99, [R1+0x6254] ;  /* 0x0062540001637983 */ /* 0x000ee80000300800 */
[----:B------:R4:W-:Y:S04]  /*1242b0*/  LDGSTS.E [R3+0xc000], desc[UR32][R96.64], P0 ;  /* 0x0c00000060037fae */ /* 0x0009e80008121860 */
[----:B-1----:R-:W3:Y:S04]  /*1242c0*/  LDL.LU R107, [R1+0x6250] ;  /* 0x00625000016b7983 */ /* 0x002ee80000300800 */
[----:B------:R-:W-:Y:S04]  /*1242d0*/  STL [R1+0x626c], R102 ;  /* 0x00626c6601007387 */ /* 0x000fe80000100800 */
[----:B------:R1:W-:Y:S01]  /*1242e0*/  STL [R1+0x6268], R104 ;  /* 0x0062686801007387 */ /* 0x0003e20000100800 */
[----:B------:R-:W-:-:S02]  /*1242f0*/  IADD3 R98, P2, R98, R252, RZ ;  /* 0x000000fc62627210 */ /* 0x000fc40007f5e0ff */
[----:B----4-:R-:W-:Y:S01]  /*124300*/  MOV R97, R104 ;  /* 0x0000006800617202 */ /* 0x010fe20000000f00 */
[----:B------:R-:W-:Y:S01]  /*124310*/  IMAD.X R105, R105, 0x1, R0, P1 ;  /* 0x0000000169697824 */ /* 0x000fe200008e0600 */
[----:B-1----:R-:W4:Y:S01]  /*124320*/  LDL.LU R104, [R1+0x6248] ;  /* 0x0062480001687983 */ /* 0x002f220000300800 */
[----:B------:R-:W-:-:S03]  /*124330*/  IMAD.MOV.U32 R96, RZ, RZ, R100 ;  /* 0x000000ffff607224 */ /* 0x000fc600078e0064 */
[----:B------:R-:W-:Y:S04]  /*124340*/  STL [R1+0x6264], R98 ;  /* 0x0062646201007387 */ /* 0x000fe80000100800 */
[----:B------:R1:W-:Y:S04]  /*124350*/  STL [R1+0x6260], R105 ;  /* 0x0062606901007387 */ /* 0x0003e80000100800 */
[----:B------:R-:W4:Y:S04]  /*124360*/  LDL.LU R100, [R1+0x624c] ;  /* 0x00624c0001647983 */ /* 0x000f280000300800 */
[----:B------:R1:W-:Y:S01]  /*124370*/  LDGSTS.E [R3+0xc100], desc[UR32][R96.64], P0 ;  /* 0x0c10000060037fae */ /* 0x0003e20008121860 */
[----:B------:R-:W-:Y:S01]  /*124380*/  IADD3 R101, P1, R101, R252, RZ ;  /* 0x000000fc65657210 */ /* 0x000fe20007f3e0ff */
[----:B--2---:R-:W-:-:S04]  /*124390*/  IMAD.X R103, R103, 0x1, R0, P2 ;  /* 0x0000000167677824 */ /* 0x004fc800010e0600 */
[----:B------:R-:W-:Y:S01]  /*1243a0*/  STL [R1+0x625c], R101 ;  /* 0x00625c6501007387 */ /* 0x000fe20000100800 */
[----:B-1----:R-:W-:-:S03]  /*1243b0*/  IMAD.MOV.U32 R97, RZ, RZ, R105 ;  /* 0x000000ffff617224 */ /* 0x002fc600078e0069 */
[----:B------:R1:W-:Y:S01]  /*1243c0*/  STL [R1+0x6258], R103 ;  /* 0x0062586701007387 */ /* 0x0003e20000100800 */
[----:B------:R-:W-:-:S03]  /*1243d0*/  IMAD.MOV.U32 R96, RZ, RZ, R102 ;  /* 0x000000ffff607224 */ /* 0x000fc600078e0066 */
[----:B------:R-:W2:Y:S04]  /*1243e0*/  LDL.LU R105, [R1+0x6240] ;  /* 0x0062400001697983 */ /* 0x000ea80000300800 */
[----:B------:R-:W2:Y:S04]  /*1243f0*/  LDL.LU R102, [R1+0x6244] ;  /* 0x0062440001667983 */ /* 0x000ea80000300800 */
[----:B------:R1:W-:Y:S02]  /*124400*/  LDGSTS.E [R3+0xc200], desc[UR32][R96.64], P0 ;  /* 0x0c20000060037fae */ /* 0x0003e40008121860 */
[----:B-1----:R-:W-:-:S02]  /*124410*/  IMAD.MOV.U32 R97, RZ, RZ, R103 ;  /* 0x000000ffff617224 */ /* 0x002fc400078e0067 */
[----:B------:R-:W-:-:S05]  /*124420*/  IMAD.MOV.U32 R96, RZ, RZ, R98 ;  /* 0x000000ffff607224 */ /* 0x000fca00078e0062 */
[----:B------:R1:W-:Y:S02]  /*124430*/  LDGSTS.E [R3+0xc300], desc[UR32][R96.64], P0 ;  /* 0x0c30000060037fae */ /* 0x0003e40008121860 */
[----:B-1----:R-:W-:Y:S01]  /*124440*/  IMAD.MOV.U32 R96, RZ, RZ, R101 ;  /* 0x000000ffff607224 */ /* 0x002fe200078e0065 */
[----:B---3--:R-:W-:Y:S01]  /*124450*/  IADD3 R99, P2, R99, R252, RZ ;  /* 0x000000fc63637210 */ /* 0x008fe20007f5e0ff */
[----:B------:R-:W-:-:S04]  /*124460*/  IMAD.X R107, R107, 0x1, R0, P1 ;  /* 0x000000016b6b7824 */ /* 0x000fc800008e0600 */
[----:B------:R-:W-:Y:S04]  /*124470*/  STL [R1+0x6254], R99 ;  /* 0x0062546301007387 */ /* 0x000fe80000100800 */
[----:B------:R1:W-:Y:S04]  /*124480*/  STL [R1+0x6250], R107 ;  /* 0x0062506b01007387 */ /* 0x0003e80000100800 */
[----:B------:R-:W3:Y:S04]  /*124490*/  LDL.LU R103, [R1+0x6238] ;  /* 0x0062380001677983 */ /* 0x000ee80000300800 */
[----:B------:R-:W3:Y:S01]  /*1244a0*/  LDL.LU R106, [R1+0x617c] ;  /* 0x00617c00016a7983 */ /* 0x000ee20000300800 */
[----:B----4-:R-:W-:-:S03]  /*1244b0*/  IMAD.X R104, R104, 0x1, R0, P2 ;  /* 0x0000000168687824 */ /* 0x010fc600010e0600 */
[----:B------:R-:W4:Y:S01]  /*1244c0*/  LDL.LU R98, [R1+0x6174] ;  /* 0x0061740001627983 */ /* 0x000f220000300800 */
[----:B------:R-:W-:-:S05]  /*1244d0*/  IMAD.MOV.U32 R97, RZ, RZ, R107 ;  /* 0x000000ffff617224 */ /* 0x000fca00078e006b */
[----:B------:R1:W-:Y:S01]  /*1244e0*/  LDGSTS.E [R3+0xc400], desc[UR32][R96.64], P0 ;  /* 0x0c40000060037fae */ /* 0x0003e20008121860 */
[----:B------:R-:W-:-:S05]  /*1244f0*/  IADD3 R100, P1, R100, R252, RZ ;  /* 0x000000fc64647210 */ /* 0x000fca0007f3e0ff */
[----:B------:R-:W-:Y:S04]  /*124500*/  STL [R1+0x624c], R100 ;  /* 0x00624c6401007387 */ /* 0x000fe80000100800 */
[----:B------:R2:W-:Y:S04]  /*124510*/  STL [R1+0x6248], R104 ;  /* 0x0062486801007387 */ /* 0x0005e80000100800 */
[----:B-1----:R-:W4:Y:S01]  /*124520*/  LDL.LU R107, [R1+0x6170] ;  /* 0x00617000016b7983 */ /* 0x002f220000300800 */
[----:B------:R-:W-:Y:S01]  /*124530*/  MOV R96, R99 ;  /* 0x0000006300607202 */ /* 0x000fe20000000f00 */
[----:B------:R-:W-:-:S02]  /*124540*/  IMAD.MOV.U32 R97, RZ, RZ, R104 ;  /* 0x000000ffff617224 */ /* 0x000fc400078e0068 */
[----:B------:R-:W4:Y:S04]  /*124550*/  LDL.LU R101, [R1+0x616c] ;  /* 0x00616c0001657983 */ /* 0x000f280000300800 */
[----:B--2---:R-:W2:Y:S01]  /*124560*/  LDL.LU R104, [R1+0x6168] ;  /* 0x0061680001687983 */ /* 0x004ea20000300800 */
[----:B------:R-:W-:-:S03]  /*124570*/  IMAD.X R105, R105, 0x1, R0, P1 ;  /* 0x0000000169697824 */ /* 0x000fc600008e0600 */
[----:B------:R1:W-:Y:S01]  /*124580*/  LDGSTS.E [R3+0xc500], desc[UR32][R96.64], P0 ;  /* 0x0c50000060037fae */ /* 0x0003e20008121860 */
[----:B------:R-:W-:-:S05]  /*124590*/  IADD3 R102, P2, R102, R252, RZ ;  /* 0x000000fc66667210 */ /* 0x000fca0007f5e0ff */
[----:B------:R-:W-:Y:S04]  /*1245a0*/  STL [R1+0x6244], R102 ;  /* 0x0062446601007387 */ /* 0x000fe80000100800 */
[----:B------:R1:W-:Y:S02]  /*1245b0*/  STL [R1+0x6240], R105 ;  /* 0x0062406901007387 */ /* 0x0003e40000100800 */
[----:B-1----:R-:W-:Y:S02]  /*1245c0*/  IMAD.MOV.U32 R97, RZ, RZ, R105 ;  /* 0x000000ffff617224 */ /* 0x002fe400078e0069 */
[----:B------:R-:W2:Y:S04]  /*1245d0*/  LDL.LU R99, [R1+0x6164] ;  /* 0x0061640001637983 */ /* 0x000ea80000300800 */
[----:B------:R-:W2:Y:S01]  /*1245e0*/  LDL.LU R105, [R1+0x6160] ;  /* 0x0061600001697983 */ /* 0x000ea20000300800 */
[----:B------:R-:W-:Y:S01]  /*1245f0*/  UISETP.GT.AND UP1, UPT, UR11, 0x1c, UPT ;  /* 0x0000001c0b00788c */ /* 0x000fe2000bf24270 */
[----:B------:R-:W-:-:S03]  /*124600*/  IMAD.MOV.U32 R96, RZ, RZ, R100 ;  /* 0x000000ffff607224 */ /* 0x000fc600078e0064 */
[----:B------:R-:W-:Y:S02]  /*124610*/  USEL UR10, URZ, 0x4, !UP1 ;  /* 0x000000043f0a7887 */ /* 0x000fe4000c800000 */
[----:B------:R1:W-:Y:S02]  /*124620*/  LDGSTS.E [R3+0xc600], desc[UR32][R96.64], P0 ;  /* 0x0c60000060037fae */ /* 0x0003e40008121860 */
[----:B------:R-:W-:-:S06]  /*124630*/  USEL UR10, UR10, URZ, !UP0 ;  /* 0x0000003f0a0a7287 */ /* 0x000fcc000c000000 */
[----:B------:R-:W-:Y:S01]  /*124640*/  ISETP.NE.U32.AND P1, PT, RZ, UR10, PT ;  /* 0x0000000aff007c0c */ /* 0x000fe2000bf25070 */
[----:B-1----:R-:W-:Y:S02]  /*124650*/  IMAD.MOV.U32 R96, RZ, RZ, R102 ;  /* 0x000000ffff607224 */ /* 0x002fe400078e0066 */
[----:B---3--:R-:W-:Y:S01]  /*124660*/  IMAD.X R103, R103, 0x1, R0, P2 ;  /* 0x0000000167677824 */ /* 0x008fe200010e0600 */
[----:B------:R-:W-:-:S03]  /*124670*/  IADD3 R106, P3, R106, R252, RZ ;  /* 0x000000fc6a6a7210 */ /* 0x000fc60007f7e0ff */
[----:B------:R-:W-:Y:S02]  /*124680*/  IMAD.MOV.U32 R97, RZ, RZ, R103 ;  /* 0x000000ffff617224 */ /* 0x000fe400078e0067 */
[----:B------:R-:W-:Y:S01]  /*124690*/  STL [R1+0x617c], R106 ;  /* 0x00617c6a01007387 */ /* 0x000fe20000100800 */
[----:B----4-:R-:W-:-:S03]  /*1246a0*/  IADD3 R98, P2, R98, R252, RZ ;  /* 0x000000fc62627210 */ /* 0x010fc60007f5e0ff */
[----:B------:R1:W-:Y:S04]  /*1246b0*/  STL [R1+0x6238], R103 ;  /* 0x0062386701007387 */ /* 0x0003e80000100800 */
[----:B------:R-:W3:Y:S04]  /*1246c0*/  LDL.LU R100, [R1+0x615c] ;  /* 0x00615c0001647983 */ /* 0x000ee80000300800 */
[----:B------:R4:W-:Y:S04]  /*1246d0*/  LDGSTS.E [R3+0xc700], desc[UR32][R96.64], P0 ;  /* 0x0c70000060037fae */ /* 0x0009e80008121860 */
[----:B-1----:R-:W3:Y:S04]  /*1246e0*/  LDL.LU R103, [R1+0x6158] ;  /* 0x0061580001677983 */ /* 0x002ee80000300800 */
[----:B------:R-:W-:Y:S01]  /*1246f0*/  STL [R1+0x6174], R98 ;  /* 0x0061746201007387 */ /* 0x000fe20000100800 */
[----:B------:R-:W-:-:S02]  /*124700*/  IMAD.X R107, R107, 0x1, R0, P3 ;  /* 0x000000016b6b7824 */ /* 0x000fc400018e0600 */
[----:B----4-:R-:W-:Y:S02]  /*124710*/  IMAD.MOV.U32 R96, RZ, RZ, R106 ;  /* 0x000000ffff607224 */ /* 0x010fe400078e006a */
[----:B------:R-:W-:Y:S01]  /*124720*/  IMAD.MOV.U32 R97, RZ, RZ, R107 ;  /* 0x000000ffff617224 */ /* 0x000fe200078e006b */
[----:B------:R1:W-:Y:S01]  /*124730*/  STL [R1+0x6170], R107 ;  /* 0x0061706b01007387 */ /* 0x0003e20000100800 */
[----:B------:R-:W-:-:S03]  /*124740*/  IADD3 R101, P0, R101, R252, RZ ;  /* 0x000000fc65657210 */ /* 0x000fc60007f1e0ff */
[----:B------:R-:W4:Y:S01]  /*124750*/  LDL.LU R102, [R1+0x6154] ;  /* 0x0061540001667983 */ /* 0x000f220000300800 */
[----:B--2---:R-:W-:-:S03]  /*124760*/  IMAD.X R104, R104, 0x1, R0, P2 ;  /* 0x0000000168687824 */ /* 0x004fc600010e0600 */
[----:B------:R2:W-:Y:S04]  /*124770*/  LDGSTS.E [R3+0xe000], desc[UR32][R96.64], P1 ;  /* 0x0e00000060037fae */ /* 0x0005e80008921860 */
[----:B-1----:R-:W4:Y:S04]  /*124780*/  LDL.LU R107, [R1+0x6150] ;  /* 0x00615000016b7983 */ /* 0x002f280000300800 */
[----:B------:R-:W-:Y:S01]  /*124790*/  STL [R1+0x616c], R101 ;  /* 0x00616c6501007387 */ /* 0x000fe20000100800 */
[----:B------:R-:W-:-:S03]  /*1247a0*/  IADD3 R99, P2, R99, R252, RZ ;  /* 0x000000fc63637210 */ /* 0x000fc60007f5e0ff */
[----:B------:R1:W-:Y:S01]  /*1247b0*/  STL [R1+0x6168], R104 ;  /* 0x0061686801007387 */ /* 0x0003e20000100800 */
[----:B--2---:R-:W-:Y:S01]  /*1247c0*/  IMAD.MOV.U32 R97, RZ, RZ, R104 ;  /* 0x000000ffff617224 */ /* 0x004fe200078e0068 */
[----:B------:R-:W-:Y:S01]  /*1247d0*/  IADD3.X R105, R105, R0, RZ, P0, !PT ;  /* 0x0000000069697210 */ /* 0x000fe200007fe4ff */
[----:B------:R-:W-:Y:S01]  /*1247e0*/  IMAD.MOV.U32 R96, RZ, RZ, R98 ;  /* 0x000000ffff607224 */ /* 0x000fe200078e0062 */
[----:B-1----:R-:W2:Y:S04]  /*1247f0*/  LDL.LU R104, [R1+0x6148] ;  /* 0x0061480001687983 */ /* 0x002ea80000300800 */
[----:B------:R-:W-:Y:S04]  /*124800*/  STL [R1+0x6164], R99 ;  /* 0x0061646301007387 */ /* 0x000fe80000100800 */
[----:B------:R1:W-:Y:S04]  /*124810*/  STL [R1+0x6160], R105 ;  /* 0x0061606901007387 */ /* 0x0003e80000100800 */
        /* <DEDUP_REMOVED lines=12> */
[----:B----4-:R-:W-:Y:S01]  /*1248e0*/  IADD3 R102, P2, R102, R252, RZ ;  /* 0x000000fc66667210 */ /* 0x010fe20007f5e0ff */
[----:B------:R-:W-:-:S02]  /*1248f0*/  IMAD.MOV.U32 R97, RZ, RZ, R103 ;  /* 0x000000ffff617224 */ /* 0x000fc400078e0067 */
[--C-:B------:R-:W-:Y:S02]  /*124900*/  IMAD.X R107, R107, 0x1, R0.reuse, P0 ;  /* 0x000000016b6b7824 */ /* 0x100fe400000e0600 */
[----:B------:R-:W-:Y:S04]  /*124910*/  STL [R1+0x6154], R102 ;  /* 0x0061546601007387 */ /* 0x000fe80000100800 */
[----:B------:R4:W-:Y:S04]  /*124920*/  STL [R1+0x6150], R107 ;  /* 0x0061506b01007387 */ /* 0x0009e80000100800 */
[----:B-1----:R-:W3:Y:S04]  /*124930*/  LDL.LU R103, [R1+0x6138] ;  /* 0x0061380001677983 */ /* 0x002ee80000300800 */
[----:B------:R-:W3:Y:S04]  /*124940*/  LDL.LU R106, [R1+0x607c] ;  /* 0x00607c00016a7983 */ /* 0x000ee80000300800 */
[----:B------:R-:W3:Y:S01]  /*124950*/  LDL.LU R99, [R1+0x6074] ;  /* 0x0060740001637983 */ /* 0x000ee20000300800 */
[----:B--2---:R-:W-:-:S03]  /*124960*/  IMAD.X R104, R104, 0x1, R0, P2 ;  /* 0x0000000168687824 */ /* 0x004fc600010e0600 */
[----:B------:R1:W-:Y:S01]  /*124970*/  LDGSTS.E [R3+0xe300], desc[UR32][R96.64], P1 ;  /* 0x0e30000060037fae */ /* 0x0003e20008921860 */
[----:B------:R-:W-:Y:S02]  /*124980*/  IADD3 R98, P0, R98, R252, RZ ;  /* 0x000000fc62627210 */ /* 0x000fe40007f1e0ff */
[----:B-1----:R-:W-:-:S03]  /*124990*/  MOV R97, R107 ;  /* 0x0000006b00617202 */ /* 0x002fc60000000f00 */
[----:B------:R-:W-:Y:S04]  /*1249a0*/  STL [R1+0x614c], R98 ;  /* 0x00614c6201007387 */ /* 0x000fe80000100800 */
[----:B------:R1:W-:Y:S04]  /*1249b0*/  STL [R1+0x6148], R104 ;  /* 0x0061486801007387 */ /* 0x0003e80000100800 */
[----:B----4-:R-:W2:Y:S01]  /*1249c0*/  LDL.LU R107, [R1+0x6070] ;  /* 0x00607000016b7983 */ /* 0x010ea20000300800 */
[----:B------:R-:W-:-:S03]  /*1249d0*/  IMAD.MOV.U32 R96, RZ, RZ, R100 ;  /* 0x000000ffff607224 */ /* 0x000fc600078e0064 */
[----:B------:R-:W4:Y:S04]  /*1249e0*/  LDL.LU R100, [R1+0x606c] ;  /* 0x00606c0001647983 */ /* 0x000f280000300800 */
[----:B------:R1:W-:Y:S02]  /*1249f0*/  LDGSTS.E [R3+0xe400], desc[UR32][R96.64], P1 ;  /* 0x0e40000060037fae */ /* 0x0003e40008921860 */
[----:B-1----:R-:W-:Y:S02]  /*124a00*/  IMAD.MOV.U32 R96, RZ, RZ, R102 ;  /* 0x000000ffff607224 */ /* 0x002fe400078e0066 */
[----:B------:R-:W-:Y:S02]  /*124a10*/  IMAD.MOV.U32 R97, RZ, RZ, R104 ;  /* 0x000000ffff617224 */ /* 0x000fe400078e0068 */
[----:B------:R-:W4:Y:S04]  /*124a20*/  LDL.LU R104, [R1+0x6068] ;  /* 0x0060680001687983 */ /* 0x000f280000300800 */
[----:B------:R1:W-:Y:S02]  /*124a30*/  LDGSTS.E [R3+0xe500], desc[UR32][R96.64], P1 ;  /* 0x0e50000060037fae */ /* 0x0003e40008921860 */
[----:B-1----:R-:W-:-:S02]  /*124a40*/  IMAD.MOV.U32 R96, RZ, RZ, R98 ;  /* 0x000000ffff607224 */ /* 0x002fc400078e0062 */
[----:B---3--:R-:W-:Y:S01]  /*124a50*/  IMAD.X R105, R105, 0x1, R0, P0 ;  /* 0x0000000169697824 */ /* 0x008fe200000e0600 */
[----:B------:R-:W-:-:S03]  /*124a60*/  IADD3 R101, P2, R101, R252, RZ ;  /* 0x000000fc65657210 */ /* 0x000fc60007f5e0ff */
[----:B------:R-:W-:Y:S02]  /*124a70*/  IMAD.MOV.U32 R97, RZ, RZ, R105 ;  /* 0x000000ffff617224 */ /* 0x000fe400078e0069 */
[----:B------:R-:W-:Y:S04]  /*124a80*/  STL [R1+0x6144], R101 ;  /* 0x0061446501007387 */ /* 0x000fe80000100800 */
[----:B------:R1:W-:Y:S04]  /*124a90*/  STL [R1+0x6140], R105 ;  /* 0x0061406901007387 */ /* 0x0003e80000100800 */
[----:B------:R-:W3:Y:S04]  /*124aa0*/  LDL.LU R102, [R1+0x6064] ;  /* 0x0060640001667983 */ /* 0x000ee80000300800 */
[----:B------:R1:W-:Y:S04]  /*124ab0*/  LDGSTS.E [R3+0xe600], desc[UR32][R96.64], P1 ;  /* 0x0e60000060037fae */ /* 0x0003e80008921860 */
[----:B-1----:R-:W3:Y:S01]  /*124ac0*/  LDL.LU R105, [R1+0x6060] ;  /* 0x0060600001697983 */ /* 0x002ee20000300800 */
[----:B------:R-:W-:Y:S01]  /*124ad0*/  IMAD.X R103, R103, 0x1, R0, P2 ;  /* 0x0000000167677824 */ /* 0x000fe200010e0600 */
[----:B------:R-:W-:-:S03]  /*124ae0*/  IADD3 R106, P3, R106, R252, RZ ;  /* 0x000000fc6a6a7210 */ /* 0x000fc60007f7e0ff */
[----:B------:R-:W-:Y:S02]  /*124af0*/  IMAD.MOV.U32 R97, RZ, RZ, R103 ;  /* 0x000000ffff617224 */ /* 0x000fe400078e0067 */
[----:B------:R-:W-:Y:S04]  /*124b00*/  STL [R1+0x607c], R106 ;  /* 0x00607c6a01007387 */ /* 0x000fe80000100800 */
[----:B------:R1:W-:Y:S01]  /*124b10*/  STL [R1+0x6138], R103 ;  /* 0x0061386701007387 */ /* 0x0003e20000100800 */
[----:B------:R-:W-:-:S03]  /*124b20*/  IADD3 R99, P2, R99, R252, RZ ;  /* 0x000000fc63637210 */ /* 0x000fc60007f5e0ff */
[----:B------:R-:W3:Y:S01]  /*124b30*/  LDL.LU R98, [R1+0x605c] ;  /* 0x00605c0001627983 */ /* 0x000ee20000300800 */
[----:B------:R-:W-:-:S03]  /*124b40*/  IMAD.MOV.U32 R96, RZ, RZ, R101 ;  /* 0x000000ffff607224 */ /* 0x000fc600078e0065 */
[----:B-1----:R-:W3:Y:S04]  /*124b50*/  LDL.LU R103, [R1+0x6058] ;  /* 0x0060580001677983 */ /* 0x002ee80000300800 */
[----:B------:R-:W-:Y:S04]  /*124b60*/  STL [R1+0x6074], R99 ;  /* 0x0060746301007387 */ /* 0x000fe80000100800 */
[----:B------:R1:W-:Y:S01]  /*124b70*/  LDGSTS.E [R3+0xe700], desc[UR32][R96.64], P1 ;  /* 0x0e70000060037fae */ /* 0x0003e20008921860 */
[----:B--2---:R-:W-:-:S05]  /*124b80*/  IMAD.X R107, R107, 0x1, R0, P3 ;  /* 0x000000016b6b7824 */ /* 0x004fca00018e0600 */
[----:B------:R2:W-:Y:S01]  /*124b90*/  STL [R1+0x6070], R107 ;  /* 0x0060706b01007387 */ /* 0x0005e20000100800 */
[----:B-1----:R-:W-:-:S03]  /*124ba0*/  IMAD.MOV.U32 R97, RZ, RZ, R107 ;  /* 0x000000ffff617224 */ /* 0x002fc600078e006b */
[----:B------:R-:W3:Y:S04]  /*124bb0*/  LDL.LU R101, [R1+0x6054] ;  /* 0x0060540001657983 */ /* 0x000ee80000300800 */
[----:B--2---:R-:W2:Y:S01]  /*124bc0*/  LDL.LU R107, [R1+0x6050] ;  /* 0x00605000016b7983 */ /* 0x004ea20000300800 */
[----:B------:R-:W-:-:S04]  /*124bd0*/  UISETP.GT.AND UP1, UPT, UR11, 0x20, UPT ;  /* 0x000000200b00788c */ /* 0x000fc8000bf24270 */
[----:B------:R-:W-:-:S04]  /*124be0*/  USEL UR10, URZ, 0x4, !UP1 ;  /* 0x000000043f0a7887 */ /* 0x000fc8000c800000 */
[----:B------:R-:W-:-:S06]  /*124bf0*/  USEL UR10, UR10, URZ, !UP0 ;  /* 0x0000003f0a0a7287 */ /* 0x000fcc000c000000 */
[----:B------:R-:W-:Y:S02]  /*124c00*/  ISETP.NE.U32.AND P0, PT, RZ, UR10, PT ;  /* 0x0000000aff007c0c */ /* 0x000fe4000bf05070 */
[----:B----4-:R-:W-:Y:S01]  /*124c10*/  IADD3 R100, P1, R100, R252, RZ ;  /* 0x000000fc64647210 */ /* 0x010fe20007f3e0ff */
[----:B------:R-:W-:Y:S01]  /*124c20*/  IMAD.X R104, R104, 0x1, R0, P2 ;  /* 0x0000000168687824 */ /* 0x000fe200010e0600 */
[----:B------:R-:W-:-:S03]  /*124c30*/  MOV R96, R106 ;  /* 0x0000006a00607202 */ /* 0x000fc60000000f00 */
[----:B------:R-:W-:Y:S04]  /*124c40*/  STL [R1+0x606c], R100 ;  /* 0x00606c6401007387 */ /* 0x000fe80000100800 */
[----:B------:R1:W-:Y:S04]  /*124c50*/  STL [R1+0x6068], R104 ;  /* 0x0060686801007387 */ /* 0x0003e80000100800 */
[----:B------:R4:W-:Y:S02]  /*124c60*/  LDGSTS.E [R3+0x10000], desc[UR32][R96.64], P0 ;  /* 0x1000000060037fae */ /* 0x0009e40008121860 */
[----:B----4-:R-:W-:-:S02]  /*124c70*/  IMAD.MOV.U32 R97, RZ, RZ, R104 ;  /* 0x000000ffff617224 */ /* 0x010fc400078e0068 */
[----:B-1----:R-:W4:Y:S01]  /*124c80*/  LDL.LU R104, [R1+0x6048] ;  /* 0x0060480001687983 */ /* 0x002f220000300800 */
[----:B------:R-:W-:-:S05]  /*124c90*/  IMAD.MOV.U32 R96, RZ, RZ, R99 ;  /* 0x000000ffff607224 */ /* 0x000fca00078e0063 */
[----:B------:R1:W-:Y:S02]  /*124ca0*/  LDGSTS.E [R3+0x10100], desc[UR32][R96.64], P0 ;  /* 0x1010000060037fae */ /* 0x0003e40008121860 */
[----:B-1----:R-:W-:Y:S01]  /*124cb0*/  IMAD.MOV.U32 R96, RZ, RZ, R100 ;  /* 0x000000ffff607224 */ /* 0x002fe200078e0064 */
[----:B---3--:R-:W-:Y:S01]  /*124cc0*/  IADD3 R102, P2, R102, R252, RZ ;  /* 0x000000fc66667210 */ /* 0x008fe20007f5e0ff */
[----:B------:R-:W-:-:S04]  /*124cd0*/  IMAD.X R105, R105, 0x1, R0, P1 ;  /* 0x0000000169697824 */ /* 0x000fc800008e0600 */
[----:B------:R-:W-:Y:S04]  /*124ce0*/  STL [R1+0x6064], R102 ;  /* 0x0060646601007387 */ /* 0x000fe80000100800 */
[----:B------:R1:W-:Y:S04]  /*124cf0*/  STL [R1+0x6060], R105 ;  /* 0x0060606901007387 */ /* 0x0003e80000100800 */
[----:B------:R-:W3:Y:S01]  /*124d00*/  LDL.LU R99, [R1+0x604c] ;  /* 0x00604c0001637983 */ /* 0x000ee20000300800 */
[----:B------:R-:W-:-:S05]  /*124d10*/  IMAD.MOV.U32 R97, RZ, RZ, R105 ;  /* 0x000000ffff617224 */ /* 0x000fca00078e0069 */
[----:B------:R1:W-:Y:S01]  /*124d20*/  LDGSTS.E [R3+0x10200], desc[UR32][R96.64], P0 ;  /* 0x1020000060037fae */ /* 0x0003e20008121860 */
[----:B------:R-:W-:Y:S01]  /*124d30*/  IADD3 R98, P1, R98, R252, RZ ;  /* 0x000000fc62627210 */ /* 0x000fe20007f3e0ff */
[----:B------:R-:W-:-:S04]  /*124d40*/  IMAD.X R103, R103, 0x1, R0, P2 ;  /* 0x0000000167677824 */ /* 0x000fc800010e0600 */
[----:B------:R-:W-:Y:S04]  /*124d50*/  STL [R1+0x605c], R98 ;  /* 0x00605c6201007387 */ /* 0x000fe80000100800 */
[----:B------:R2:W-:Y:S04]  /*124d60*/  STL [R1+0x6058], R103 ;  /* 0x0060586701007387 */ /* 0x0005e80000100800 */
[----:B-1----:R-:W3:Y:S04]  /*124d70*/  LDL.LU R105, [R1+0x6040] ;  /* 0x0060400001697983 */ /* 0x002ee80000300800 */
[----:B------:R-:W3:Y:S01]  /*124d80*/  LDL.LU R100, [R1+0x6044] ;  /* 0x0060440001647983 */ /* 0x000ee20000300800 */
        /* <DEDUP_REMOVED lines=13> */
[----:B----4-:R-:W-:Y:S01]  /*124e60*/  IADD3.X R104, R104, R0, RZ, P2, !PT ;  /* 0x0000000068687210 */ /* 0x010fe200017fe4ff */
[----:B-1----:R-:W-:-:S04]  /*124e70*/  IMAD.MOV.U32 R96, RZ, RZ, R101 ;  /* 0x000000ffff607224 */ /* 0x002fc800078e0065 */
[----:B------:R-:W-:-:S05]  /*124e80*/  IMAD.MOV.U32 R97, RZ, RZ, R104 ;  /* 0x000000ffff617224 */ /* 0x000fca00078e0068 */
[----:B------:R1:W-:Y:S01]  /*124e90*/  LDGSTS.E [R3+0x10500], desc[UR32][R96.64], P0 ;  /* 0x1050000060037fae */ /* 0x0003e20008121860 */
[----:B---3--:R-:W-:-:S05]  /*124ea0*/  IADD3 R99, P1, R99, R252, RZ ;  /* 0x000000fc63637210 */ /* 0x008fca0007f3e0ff */
        /* <DEDUP_REMOVED lines=12> */
[----:B-1----:R-:W3:Y:S04]  /*124f70*/  LDL.LU R105, [R1+0x5f60] ;  /* 0x005f600001697983 */ /* 0x002ee80000300800 */
[----:B------:R1:W-:Y:S01]  /*124f80*/  LDGSTS.E [R3+0x10600], desc[UR32][R96.64], P0 ;  /* 0x1060000060037fae */ /* 0x0003e20008121860 */
[----:B--2---:R-:W-:Y:S01]  /*124f90*/  IMAD.X R103, R103, 0x1, R0, P2 ;  /* 0x0000000167677824 */ /* 0x004fe200010e0600 */
[----:B------:R-:W-:-:S05]  /*124fa0*/  IADD3 R106, P3, R106, R252, RZ ;  /* 0x000000fc6a6a7210 */ /* 0x000fca0007f7e0ff */
[----:B------:R-:W-:Y:S01]  /*124fb0*/  STL [R1+0x5f7c], R106 ;  /* 0x005f7c6a01007387 */ /* 0x000fe20000100800 */
[----:B-1----:R-:W-:-:S03]  /*124fc0*/  MOV R97, R103 ;  /* 0x0000006700617202 */ /* 0x002fc60000000f00 */
[----:B------:R1:W-:Y:S04]  /*124fd0*/  STL [R1+0x6038], R103 ;  /* 0x0060386701007387 */ /* 0x0003e80000100800 */
[----:B------:R-:W2:Y:S04]  /*124fe0*/  LDL.LU R99, [R1+0x5f5c] ;  /* 0x005f5c0001637983 */ /* 0x000ea80000300800 */
[----:B-1----:R-:W2:Y:S01]  /*124ff0*/  LDL.LU R103, [R1+0x5f58] ;  /* 0x005f580001677983 */ /* 0x002ea20000300800 */
        /* <DEDUP_REMOVED lines=19> */
[----:B------:R-:W-:Y:S01]  /*125130*/  IADD3 R101, P2, R101, R252, RZ ;  /* 0x000000fc65657210 */ /* 0x000fe20007f5e0ff */
[----:B----4-:R-:W-:-:S02]  /*125140*/  IMAD.MOV.U32 R97, RZ, RZ, R104 ;  /* 0x000000ffff617224 */ /* 0x010fc400078e0068 */
[----:B------:R-:W-:Y:S01]  /*125150*/  IMAD.X R105, R105, 0x1, R0, P0 ;  /* 0x0000000169697824 */ /* 0x000fe200000e0600 */
[----:B-1----:R-:W4:Y:S01]  /*125160*/  LDL.LU R104, [R1+0x5f48] ;  /* 0x005f480001687983 */ /* 0x002f220000300800 */
[----:B------:R-:W-:-:S03]  /*125170*/  IMAD.MOV.U32 R96, RZ, RZ, R102 ;  /* 0x000000ffff607224 */ /* 0x000fc600078e0066 */
[----:B------:R-:W-:Y:S04]  /*125180*/  STL [R1+0x5f64], R101 ;  /* 0x005f646501007387 */ /* 0x000fe80000100800 */
[----:B------:R1:W-:Y:S04]  /*125190*/  STL [R1+0x5f60], R105 ;  /* 0x005f606901007387 */ /* 0x0003e80000100800 */
[----:B------:R-:W4:Y:S04]  /*1251a0*/  LDL.LU R102, [R1+0x5f4c] ;  /* 0x005f4c0001667983 */ /* 0x000f280000300800 */
[----:B------:R1:W-:Y:S01]  /*1251b0*/  LDGSTS.E [R3+0x12100], desc[UR32][R96.64], P1 ;  /* 0x1210000060037fae */ /* 0x0003e20008921860 */
[----:B--2---:R-:W-:Y:S01]  /*1251c0*/  IADD3 R99, P0, R99, R252, RZ ;  /* 0x000000fc63637210 */ /* 0x004fe20007f1e0ff */
[----:B------:R-:W-:-:S04]  /*1251d0*/  IMAD.X R103, R103, 0x1, R0, P2 ;  /* 0x0000000167677824 */ /* 0x000fc800010e0600 */
[----:B------:R-:W-:Y:S01]  /*1251e0*/  STL [R1+0x5f5c], R99 ;  /* 0x005f5c6301007387 */ /* 0x000fe20000100800 */
[----:B-1----:R-:W-:Y:S02]  /*1251f0*/  IMAD.MOV.U32 R97, RZ, RZ, R105 ;  /* 0x000000ffff617224 */ /* 0x002fe400078e0069 */
[----:B------:R-:W-:Y:S01]  /*125200*/  IMAD.MOV.U32 R96, RZ, RZ, R98 ;  /* 0x000000ffff607224 */ /* 0x000fe200078e0062 */
[----:B------:R1:W-:Y:S04]  /*125210*/  STL [R1+0x5f58], R103 ;  /* 0x005f586701007387 */ /* 0x0003e80000100800 */
[----:B------:R-:W2:Y:S04]  /*125220*/  LDL.LU R105, [R1+0x5f40] ;  /* 0x005f400001697983 */ /* 0x000ea80000300800 */
[----:B------:R-:W2:Y:S04]  /*125230*/  LDL.LU R98, [R1+0x5f44] ;  /* 0x005f440001627983 */ /* 0x000ea80000300800 */
[----:B------:R1:W-:Y:S02]  /*125240*/  LDGSTS.E [R3+0x12200], desc[UR32][R96.64], P1 ;  /* 0x1220000060037fae */ /* 0x0003e40008921860 */
[----:B-1----:R-:W-:Y:S01]  /*125250*/  IMAD.MOV.U32 R97, RZ, RZ, R103 ;  /* 0x000000ffff617224 */ /* 0x002fe200078e0067 */
[----:B------:R-:W-:-:S05]  /*125260*/  MOV R96, R101 ;  /* 0x0000006500607202 */ /* 0x000fca0000000f00 */
        /* <DEDUP_REMOVED lines=45> */
[----:B------:R-:W-:Y:S01]  /*125540*/  IADD3.X R107, R107, R0, RZ, P3, !PT ;  /* 0x000000006b6b7210 */ /* 0x000fe20001ffe4ff */
[----:B----4-:R-:W-:-:S04]  /*125550*/  IMAD.MOV.U32 R96, RZ, RZ, R106 ;  /* 0x000000ffff607224 */ /* 0x010fc800078e006a */
[----:B------:R1:W-:Y:S01]  /*125560*/  STL [R1+0x5e70], R107 ;  /* 0x005e706b01007387 */ /* 0x0003e20000100800 */
[----:B------:R-:W-:Y:S01]  /*125570*/  IMAD.MOV.U32 R97, RZ, RZ, R107 ;  /* 0x000000ffff617224 */ /* 0x000fe200078e006b */
[----:B------:R-:W-:Y:S02]  /*125580*/  IADD3 R99, P1, R99, R252, RZ ;  /* 0x000000fc63637210 */ /* 0x000fe40007f3e0ff */
[----:B------:R-:W4:Y:S01]  /*125590*/  LDL.LU R98, [R1+0x5e54] ;  /* 0x005e540001627983 */ /* 0x000f220000300800 */
[----:B--2---:R-:W-:-:S03]  /*1255a0*/  IMAD.X R104, R104, 0x1, R0, P2 ;  /* 0x0000000168687824 */ /* 0x004fc600010e0600 */
[----:B------:R2:W-:Y:S04]  /*1255b0*/  LDGSTS.E [R3+0x14000], desc[UR32][R96.64], P0 ;  /* 0x1400000060037fae */ /* 0x0005e80008121860 */
[----:B-1----:R-:W4:Y:S04]  /*1255c0*/  LDL.LU R107, [R1+0x5e50] ;  /* 0x005e5000016b7983 */ /* 0x002f280000300800 */
[----:B------:R-:W-:Y:S04]  /*1255d0*/  STL [R1+0x5e6c], R99 ;  /* 0x005e6c6301007387 */ /* 0x000fe80000100800 */
[----:B------:R1:W-:Y:S01]  /*1255e0*/  STL [R1+0x5e68], R104 ;  /* 0x005e686801007387 */ /* 0x0003e20000100800 */
[----:B------:R-:W-:Y:S01]  /*1255f0*/  IADD3 R100, P2, R100, R252, RZ ;  /* 0x000000fc64647210 */ /* 0x000fe20007f5e0ff */
[----:B--2---:R-:W-:-:S02]  /*125600*/  IMAD.MOV.U32 R97, RZ, RZ, R104 ;  /* 0x000000ffff617224 */ /* 0x004fc400078e0068 */
[----:B------:R-:W-:Y:S01]  /*125610*/  IMAD.X R105, R105, 0x1, R0, P1 ;  /* 0x0000000169697824 */ /* 0x000fe200008e0600 */
[----:B-1----:R-:W2:Y:S01]  /*125620*/  LDL.LU R104, [R1+0x5e48] ;  /* 0x005e480001687983 */ /* 0x002ea20000300800 */
[----:B------:R-:W-:-:S03]  /*125630*/  IMAD.MOV.U32 R96, RZ, RZ, R101 ;  /* 0x000000ffff607224 */ /* 0x000fc600078e0065 */
[----:B------:R-:W-:Y:S04]  /*125640*/  STL [R1+0x5e64], R100 ;  /* 0x005e646401007387 */ /* 0x000fe80000100800 */
[----:B------:R1:W-:Y:S04]  /*125650*/  STL [R1+0x5e60], R105 ;  /* 0x005e606901007387 */ /* 0x0003e80000100800 */
[----:B------:R-:W2:Y:S04]  /*125660*/  LDL.LU R101, [R1+0x5e4c] ;  /* 0x005e4c0001657983 */ /* 0x000ea80000300800 */
[----:B------:R1:W-:Y:S02]  /*125670*/  LDGSTS.E [R3+0x14100], desc[UR32][R96.64], P0 ;  /* 0x1410000060037fae */ /* 0x0003e40008121860 */
[----:B-1----:R-:W-:Y:S01]  /*125680*/  MOV R97, R105 ;  /* 0x0000006900617202 */ /* 0x002fe20000000f00 */
        /* <DEDUP_REMOVED lines=19> */
[----:B------:R-:W-:Y:S01]  /*1257c0*/  IADD3 R101, P1, R101, R252, RZ ;  /* 0x000000fc65657210 */ /* 0x000fe20007f3e0ff */
[----:B-1----:R-:W-:-:S04]  /*1257d0*/  IMAD.MOV.U32 R97, RZ, RZ, R107 ;  /* 0x000000ffff617224 */ /* 0x002fc800078e006b */
        /* <DEDUP_REMOVED lines=10> */
[----:B-1----:R-:W-:Y:S01]  /*125880*/  MOV R96, R101 ;  /* 0x0000006500607202 */ /* 0x002fe20000000f00 */
        /* <DEDUP_REMOVED lines=20> */
[----:B------:R2:W-:Y:S04]  /*1259d0*/  STL [R1+0x5d70], R107 ;  /* 0x005d706b01007387 */ /* 0x0005e80000100800 */
[----:B------:R-:W3:Y:S01]  /*1259e0*/  LDL.LU R99, [R1+0x5d40] ;  /* 0x005d400001637983 */ /* 0x000ee20000300800 */
[----:B-1----:R-:W-:-:S03]  /*1259f0*/  IMAD.MOV.U32 R97, RZ, RZ, R107 ;  /* 0x000000ffff617224 */ /* 0x002fc600078e006b */
[----:B--2---:R-:W2:Y:S01]  /*125a00*/  LDL.LU R107, [R1+0x5d38] ;  /* 0x005d3800016b7983 */ /* 0x004ea20000300800 */
[----:B------:R-:W-:-:S04]  /*125a10*/  UISETP.GT.AND UP1, UPT, UR11, 0x2c, UPT ;  /* 0x0000002c0b00788c */ /* 0x000fc8000bf24270 */
[----:B------:R-:W-:-:S04]  /*125a20*/  USEL UR10, URZ, 0x4, !UP1 ;  /* 0x000000043f0a7887 */ /* 0x000fc8000c800000 */
[----:B------:R-:W-:-:S06]  /*125a30*/  USEL UR10, UR10, URZ, !UP0 ;  /* 0x0000003f0a0a7287 */ /* 0x000fcc000c000000 */
[----:B------:R-:W-:Y:S01]  /*125a40*/  ISETP.NE.U32.AND P1, PT, RZ, UR10, PT ;  /* 0x0000000aff007c0c */ /* 0x000fe2000bf25070 */
[----:B------:R-:W-:Y:S01]  /*125a50*/  IMAD.MOV.U32 R96, RZ, RZ, R106 ;  /* 0x000000ffff607224 */ /* 0x000fe200078e006a */
[----:B----4-:R-:W-:Y:S01]  /*125a60*/  IADD3 R102, P0, R102, R252, RZ ;  /* 0x000000fc66667210 */ /* 0x010fe20007f1e0ff */
[----:B------:R-:W-:-:S04]  /*125a70*/  IMAD.X R104, R104, 0x1, R0, P2 ;  /* 0x0000000168687824 */ /* 0x000fc800010e0600 */
        /* <DEDUP_REMOVED lines=15> */
[----:B------:R-:W-:Y:S02]  /*125b70*/  IADD3 R101, P0, R101, R252, RZ ;  /* 0x000000fc65657210 */ /* 0x000fe40007f1e0ff */
[----:B------:R-:W-:-:S03]  /*125b80*/  IADD3.X R103, R103, R0, RZ, P2, !PT ;  /* 0x0000000067677210 */ /* 0x000fc600017fe4ff */
        /* <DEDUP_REMOVED lines=17> */
[----:B----4-:R-:W-:Y:S02]  /*125ca0*/  IMAD.X R104, R104, 0x1, R0, P2 ;  /* 0x0000000168687824 */ /* 0x010fe400010e0600 */
[----:B-1----:R-:W-:-:S03]  /*125cb0*/  IMAD.MOV.U32 R96, RZ, RZ, R99 ;  /* 0x000000ffff607224 */ /* 0x002fc600078e0063 */
[----:B------:R-:W-:-:S05]  /*125cc0*/  MOV R97, R104 ;  /* 0x0000006800617202 */ /* 0x000fca0000000f00 */
        /* <DEDUP_REMOVED lines=15> */
[----:B--2---:R-:W-:-:S03]  /*125dc0*/  IMAD.X R103, R103, 0x1, R0, P2 ;  /* 0x0000000167677824 */ /* 0x004fc600010e0600 */
        /* <DEDUP_REMOVED lines=30> */
[----:B------:R-:W-:-:S03]  /*125fb0*/  MOV R96, R98 ;  /* 0x0000006200607202 */ /* 0x000fc60000000f00 */
        /* <DEDUP_REMOVED lines=35> */
[----:B------:R-:W-:-:S03]  /*1261f0*/  IADD3.X R105, R105, R0, RZ, P1, !PT ;  /* 0x0000000069697210 */ /* 0x000fc60000ffe4ff */
        /* <DEDUP_REMOVED lines=25> */
[----:B----4-:R-:W-:-:S03]  /*126390*/  IMAD.MOV.U32 R96, RZ, RZ, R106 ;  /* 0x000000ffff607224 */ /* 0x010fc600078e006a */
[----:B------:R1:W-:Y:S01]  /*1263a0*/  STL [R1+0x5b3c], R107 ;  /* 0x005b3c6b01007387 */ /* 0x0003e20000100800 */
[----:B------:R-:W-:Y:S02]  /*1263b0*/  MOV R97, R107 ;  /* 0x0000006b00617202 */ /* 0x000fe40000000f00 */
[----:B------:R-:W-:Y:S01]  /*1263c0*/  IADD3 R100, P0, R100, R252, RZ ;  /* 0x000000fc64647210 */ /* 0x000fe20007f1e0ff */
[----:B------:R-:W4:Y:S01]  /*1263d0*/  LDL.LU R101, [R1+0x5b68] ;  /* 0x005b680001657983 */ /* 0x000f220000300800 */
[----:B--2---:R-:W-:-:S03]  /*1263e0*/  IMAD.X R104, R104, 0x1, R0, P2 ;  /* 0x0000000168687824 */ /* 0x004fc600010e0600 */
[----:B------:R2:W-:Y:S04]  /*1263f0*/  LDGSTS.E [R3+0x1a000], desc[UR32][R96.64], P1 ;  /* 0x1a00000060037fae */ /* 0x0005e80008921860 */
[----:B-1----:R-:W4:Y:S04]  /*126400*/  LDL.LU R107, [R1+0x5b5c] ;  /* 0x005b5c00016b7983 */ /* 0x002f280000300800 */
[----:B------:R-:W-:Y:S01]  /*126410*/  STL [R1+0x5b50], R100 ;  /* 0x005b506401007387 */ /* 0x000fe20000100800 */
[----:B------:R-:W-:-:S03]  /*126420*/  IADD3 R102, P2, R102, R252, RZ ;  /* 0x000000fc66667210 */ /* 0x000fc60007f5e0ff */
[----:B------:R1:W-:Y:S01]  /*126430*/  STL [R1+0x5b44], R104 ;  /* 0x005b446801007387 */ /* 0x0003e20000100800 */
[----:B--2---:R-:W-:Y:S02]  /*126440*/  IMAD.MOV.U32 R97, RZ, RZ, R104 ;  /* 0x000000ffff617224 */ /* 0x004fe400078e0068 */
[----:B------:R-:W-:Y:S02]  /*126450*/  IMAD.X R105, R105, 0x1, R0, P0 ;  /* 0x0000000169697824 */ /* 0x000fe400000e0600 */
        /* <DEDUP_REMOVED lines=31> */
[----:B------:R-:W-:-:S03]  /*126650*/  MOV R96, R98 ;  /* 0x0000006200607202 */ /* 0x000fc60000000f00 */
        /* <DEDUP_REMOVED lines=34> */
[----:B------:R-:W-:Y:S01]  /*126880*/  ISETP.NE.U32.AND P0, PT, RZ, UR10, PT ;  /* 0x0000000aff007c0c */ /* 0x000fe2000bf05070 */
[----:B------:R-:W-:Y:S01]  /*126890*/  IMAD.MOV.U32 R96, RZ, RZ, R106 ;  /* 0x000000ffff607224 */ /* 0x000fe200078e006a */
[----:B----4-:R-:W-:Y:S02]  /*1268a0*/  IADD3 R98, P1, R98, R252, RZ ;  /* 0x000000fc62627210 */ /* 0x010fe40007f3e0ff */
[----:B------:R-:W-:-:S03]  /*1268b0*/  IADD3.X R104, R104, R0, RZ, P2, !PT ;  /* 0x0000000068687210 */ /* 0x000fc600017fe4ff */
        /* <DEDUP_REMOVED lines=21> */
[----:B------:R-:W-:-:S02]  /*126a10*/  MOV R97, R103 ;  /* 0x0000006700617202 */ /* 0x000fc40000000f00 */
        /* <DEDUP_REMOVED lines=13> */
[----:B-1----:R-:W-:Y:S02]  /*126af0*/  IMAD.MOV.U32 R96, RZ, RZ, R100 ;  /* 0x000000ffff607224 */ /* 0x002fe400078e0064 */
        /* <DEDUP_REMOVED lines=20> */
[----:B-1----:R-:W-:-:S03]  /*126c40*/  IMAD.MOV.U32 R97, RZ, RZ, R103 ;  /* 0x000000ffff617224 */ /* 0x002fc600078e0067 */
[----:B------:R1:W-:Y:S04]  /*126c50*/  STL [R1+0x5a74], R103 ;  /* 0x005a746701007387 */ /* 0x0003e80000100800 */
[----:B------:R-:W2:Y:S04]  /*126c60*/  LDL.LU R102, [R1+0x5960] ;  /* 0x0059600001667983 */ /* 0x000ea80000300800 */
[----:B-1----:R-:W2:Y:S01]  /*126c70*/  LDL.LU R103, [R1+0x5954] ;  /* 0x0059540001677983 */ /* 0x002ea20000300800 */
[----:B------:R-:W-:-:S04]  /*126c80*/  UISETP.GT.AND UP1, UPT, UR11, 0x3c, UPT ;  /* 0x0000003c0b00788c */ /* 0x000fc8000bf24270 */
[----:B------:R-:W-:-:S04]  /*126c90*/  USEL UR10, URZ, 0x4, !UP1 ;  /* 0x000000043f0a7887 */ /* 0x000fc8000c800000 */
[----:B------:R-:W-:Y:S01]  /*126ca0*/  USEL UR10, UR10, URZ, !UP0 ;  /* 0x0000003f0a0a7287 */ /* 0x000fe2000c000000 */
[----:B------:R-:W-:Y:S02]  /*126cb0*/  MOV R96, R98 ;  /* 0x0000006200607202 */ /* 0x000fe40000000f00 */
[----:B------:R-:W-:-:S03]  /*126cc0*/  IADD3 R101, P2, R101, R252, RZ ;  /* 0x000000fc65657210 */ /* 0x000fc60007f5e0ff */
        /* <DEDUP_REMOVED lines=32> */
[----:B-1----:R-:W-:-:S02]  /*126ed0*/  IMAD.MOV.U32 R97, RZ, RZ, R103 ;  /* 0x000000ffff617224 */ /* 0x002fc400078e0067 */
[----:B------:R-:W-:-:S05]  /*126ee0*/  IMAD.MOV.U32 R96, RZ, RZ, R100 ;  /* 0x000000ffff607224 */ /* 0x000fca00078e0064 */
[----:B------:R1:W-:Y:S02]  /*126ef0*/  LDGSTS.E [R3+0x1e300], desc[UR32][R96.64], P1 ;  /* 0x1e30000060037fae */ /* 0x0003e40008921860 */
[----:B-1----:R-:W-:Y:S01]  /*126f00*/  IMAD.MOV.U32 R96, RZ, RZ, R102 ;  /* 0x000000ffff607224 */ /* 0x002fe200078e0066 */
[----:B---3--:R-:W-:Y:S02]  /*126f10*/  IADD3 R98, P2, R98, R252, RZ ;  /* 0x000000fc62627210 */ /* 0x008fe40007f5e0ff */
[----:B------:R-:W-:-:S03]  /*126f20*/  IADD3.X R107, R107, R0, RZ, P0, !PT ;  /* 0x000000006b6b7210 */ /* 0x000fc600007fe4ff */
        /* <DEDUP_REMOVED lines=21> */
[----:B-1----:R-:W-:Y:S02]  /*127080*/  MOV R97, R105 ;  /* 0x0000006900617202 */ /* 0x002fe40000000f00 */
        /* <DEDUP_REMOVED lines=80> */
[----:B------:R-:W-:-:S02]  /*127590*/  IADD3.X R103, R103, R0, RZ, P2, !PT ;  /* 0x0000000067677210 */ /* 0x000fc400017fe4ff */
        /* <DEDUP_REMOVED lines=25> */
[----:B----4-:R-:W-:-:S02]  /*127730*/  MOV R97, R104 ;  /* 0x0000006800617202 */ /* 0x010fc40000000f00 */
        /* <DEDUP_REMOVED lines=30> */
[----:B----4-:R-:W-:Y:S01]  /*127920*/  IMAD.X R104, R104, 0x1, R0, P2 ;  /* 0x0000000168687824 */ /* 0x010fe200010e0600 */
[----:B-1----:R-:W-:-:S03]  /*127930*/  MOV R96, R102 ;  /* 0x0000006600607202 */ /* 0x002fc60000000f00 */
        /* <DEDUP_REMOVED lines=27> */
[----:B------:R-:W-:Y:S01]  /*127af0*/  IADD3 R99, P2, R99, R252, RZ ;  /* 0x000000fc63637210 */ /* 0x000fe20007f5e0ff */
[----:B------:R-:W-:-:S04]  /*127b00*/  IMAD.MOV.U32 R96, RZ, RZ, R101 ;  /* 0x000000ffff607224 */ /* 0x000fc800078e0065 */
[----:B------:R-:W-:Y:S01]  /*127b10*/  ISETP.NE.U32.AND P0, PT, RZ, UR10, PT ;  /* 0x0000000aff007c0c */ /* 0x000fe2000bf05070 */
[----:B------:R-:W-:Y:S04]  /*127b20*/  STL [R1+0x5608], R99 ;  /* 0x0056086301007387 */ /* 0x000fe80000100800 */
[----:B------:R1:W-:Y:S02]  /*127b30*/  LDGSTS.E [R3+0x22700], desc[UR32][R96.64], P1 ;  /* 0x2270000060037fae */ /* 0x0003e40008921860 */
        /* <DEDUP_REMOVED lines=12> */
[----:B----4-:R-:W-:Y:S01]  /*127c00*/  IMAD.MOV.U32 R97, RZ, RZ, R104 ;  /* 0x000000ffff617224 */ /* 0x010fe200078e0068 */
[----:B------:R-:W-:Y:S01]  /*127c10*/  IADD3.X R105, R105, R0, RZ, P1, !PT ;  /* 0x0000000069697210 */ /* 0x000fe20000ffe4ff */
        /* <DEDUP_REMOVED lines=27> */
[----:B------:R-:W-:-:S05]  /*127dd0*/  MOV R97, R107 ;  /* 0x0000006b00617202 */ /* 0x000fca0000000f00 */
        /* <DEDUP_REMOVED lines=34> */
[----:B------:R-:W-:Y:S01]  /*128000*/  IMAD.X R107, R107, 0x1, R0, P3 ;  /* 0x000000016b6b7824 */ /* 0x000fe200018e0600 */
[----:B----4-:R-:W-:-:S03]  /*128010*/  MOV R96, R106 ;  /* 0x0000006a00607202 */ /* 0x010fc60000000f00 */
        /* <DEDUP_REMOVED lines=30> */
[----:B------:R-:W-:Y:S02]  /*128200*/  IMAD.X R107, R107, 0x1, R0, P0 ;  /* 0x000000016b6b7824 */ /* 0x000fe400000e0600 */
[----:B------:R-:W-:Y:S04]  /*128210*/  STL [R1+0x5528], R100 ;  /* 0x0055286401007387 */ /* 0x000fe80000100800 */
[----:B------:R4:W-:Y:S04]  /*128220*/  STL [R1+0x551c], R107 ;  /* 0x00551c6b01007387 */ /* 0x0009e80000100800 */
[----:B-1----:R-:W3:Y:S04]  /*128230*/  LDL.LU R103, [R1+0x5534] ;  /* 0x0055340001677983 */ /* 0x002ee80000300800 */
[----:B------:R-:W3:Y:S04]  /*128240*/  LDL.LU R106, [R1+0x53c0] ;  /* 0x0053c000016a7983 */ /* 0x000ee80000300800 */
[----:B------:R-:W3:Y:S01]  /*128250*/  LDL.LU R101, [R1+0x53c8] ;  /* 0x0053c80001657983 */ /* 0x000ee20000300800 */
[----:B--2---:R-:W-:-:S03]  /*128260*/  IADD3.X R104, R104, R0, RZ, P2, !PT ;  /* 0x0000000068687210 */ /* 0x004fc600017fe4ff */
        /* <DEDUP_REMOVED lines=23> */
[----:B------:R-:W-:-:S04]  /*1283e0*/  IADD3 R106, P3, R106, R252, RZ ;  /* 0x000000fc6a6a7210 */ /* 0x000fc80007f7e0ff */
[----:B------:R-:W-:Y:S01]  /*1283f0*/  MOV R97, R103 ;  /* 0x0000006700617202 */ /* 0x000fe20000000f00 */
        /* <DEDUP_REMOVED lines=48> */
[----:B------:R-:W-:-:S03]  /*128700*/  MOV R96, R100 ;  /* 0x0000006400607202 */ /* 0x000fc60000000f00 */
        /* <DEDUP_REMOVED lines=39> */
[----:B-1----:R-:W-:Y:S01]  /*128980*/  IMAD.MOV.U32 R96, RZ, RZ, R106 ;  /* 0x000000ffff607224 */ /* 0x002fe200078e006a */
[----:B----4-:R-:W-:Y:S02]  /*128990*/  IADD3.X R107, R107, R0, RZ, P3, !PT ;  /* 0x000000006b6b7210 */ /* 0x010fe40001ffe4ff */
[----:B------:R-:W-:-:S03]  /*1289a0*/  IADD3 R102, P0, R102, R252, RZ ;  /* 0x000000fc66667210 */ /* 0x000fc60007f1e0ff */
        /* <DEDUP_REMOVED lines=20> */
[----:B-1----:R-:W-:Y:S01]  /*128af0*/  MOV R97, R105 ;  /* 0x0000006900617202 */ /* 0x002fe20000000f00 */
[----:B------:R-:W-:Y:S02]  /*128b00*/  IMAD.MOV.U32 R96, RZ, RZ, R102 ;  /* 0x000000ffff607224 */ /* 0x000fe400078e0066 */
        /* <DEDUP_REMOVED lines=35> */
[----:B------:R-:W-:-:S03]  /*128d40*/  MOV R96, R100 ;  /* 0x0000006400607202 */ /* 0x000fc60000000f00 */
        /* <DEDUP_REMOVED lines=63> */
[----:B-1----:R-:W-:Y:S01]  /*129140*/  IMAD.MOV.U32 R96, RZ, RZ, R102 ;  /* 0x000000ffff607224 */ /* 0x002fe200078e0066 */
[----:B------:R-:W-:Y:S02]  /*129150*/  MOV R97, R104 ;  /* 0x0000006800617202 */ /* 0x000fe40000000f00 */
        /* <DEDUP_REMOVED lines=39> */
[----:B------:R-:W-:-:S05]  /*1293d0*/  MOV R96, R99 ;  /* 0x0000006300607202 */ /* 0x000fca0000000f00 */
        /* <DEDUP_REMOVED lines=38> */
[----:B------:R-:W-:-:S02]  /*129640*/  IADD3.X R105, R105, R0, RZ, P0, !PT ;  /* 0x0000000069697210 */ /* 0x000fc400007fe4ff */
        /* <DEDUP_REMOVED lines=26> */
[----:B------:R-:W-:Y:S01]  /*1297f0*/  MOV R97, R107 ;  /* 0x0000006b00617202 */ /* 0x000fe20000000f00 */
[----:B------:R1:W-:Y:S01]  /*129800*/  STL [R1+0x5114], R107 ;  /* 0x0051146b01007387 */ /* 0x0003e20000100800 */
[----:B---3--:R-:W-:-:S03]  /*129810*/  IMAD.X R104, R104, 0x1, R0, P2 ;  /* 0x0000000168687824 */ /* 0x008fc600010e0600 */
[----:B------:R-:W3:Y:S04]  /*129820*/  LDL.LU R100, [R1+0x5140] ;  /* 0x0051400001647983 */ /* 0x000ee80000300800 */
[----:B------:R4:W-:Y:S04]  /*129830*/  LDGSTS.E [R3+0x30000], desc[UR32][R96.64], P0 ;  /* 0x3000000060037fae */ /* 0x0009e80008121860 */
[----:B-1----:R-:W3:Y:S04]  /*129840*/  LDL.LU R107, [R1+0x5134] ;  /* 0x00513400016b7983 */ /* 0x002ee80000300800 */
[----:B------:R-:W-:Y:S01]  /*129850*/  STL [R1+0x5128], R98 ;  /* 0x0051286201007387 */ /* 0x000fe20000100800 */
[----:B------:R-:W-:-:S03]  /*129860*/  IADD3 R101, P2, R101, R252, RZ ;  /* 0x000000fc65657210 */ /* 0x000fc60007f5e0ff */
[----:B------:R1:W-:Y:S01]  /*129870*/  STL [R1+0x511c], R104 ;  /* 0x00511c6801007387 */ /* 0x0003e20000100800 */
[----:B----4-:R-:W-:-:S03]  /*129880*/  IMAD.MOV.U32 R96, RZ, RZ, R103 ;  /* 0x000000ffff607224 */ /* 0x010fc600078e0067 */
[----:B------:R-:W4:Y:S01]  /*129890*/  LDL.LU R103, [R1+0x513c] ;  /* 0x00513c0001677983 */ /* 0x000f220000300800 */
[----:B------:R-:W-:Y:S02]  /*1298a0*/  IMAD.X R105, R105, 0x1, R0, P1 ;  /* 0x0000000169697824 */ /* 0x000fe400008e0600 */
[----:B------:R-:W-:Y:S01]  /*1298b0*/  IMAD.MOV.U32 R97, RZ, RZ, R104 ;  /* 0x000000ffff617224 */ /* 0x000fe200078e0068 */
[----:B------:R-:W-:Y:S04]  /*1298c0*/  STL [R1+0x5130], R101 ;  /* 0x0051306501007387 */ /* 0x000fe80000100800 */
[----:B------:R2:W-:Y:S04]  /*1298d0*/  STL [R1+0x5124], R105 ;  /* 0x0051246901007387 */ /* 0x0005e80000100800 */
[----:B-1----:R-:W4:Y:S04]  /*1298e0*/  LDL.LU R104, [R1+0x5148] ;  /* 0x0051480001687983 */ /* 0x002f280000300800 */
[----:B------:R1:W-:Y:S01]  /*1298f0*/  LDGSTS.E [R3+0x30100], desc[UR32][R96.64], P0 ;  /* 0x3010000060037fae */ /* 0x0003e20008121860 */
[----:B------:R-:W-:Y:S01]  /*129900*/  IADD3 R99, P1, R99, R252, RZ ;  /* 0x000000fc63637210 */ /* 0x000fe20007f3e0ff */
[----:B--2---:R-:W-:-:S04]  /*129910*/  IMAD.X R102, R102, 0x1, R0, P2 ;  /* 0x0000000166667824 */ /* 0x004fc800010e0600 */
        /* <DEDUP_REMOVED lines=10> */
[----:B-1----:R-:W-:Y:S02]  /*1299c0*/  MOV R96, R99 ;  /* 0x0000006300607202 */ /* 0x002fe40000000f00 */
        /* <DEDUP_REMOVED lines=26> */
[----:B------:R-:W-:-:S04]  /*129b70*/  UISETP.GT.AND UP1, UPT, UR11, 0x64, UPT ;  /* 0x000000640b00788c */ /* 0x000fc8000bf24270 */
[----:B------:R-:W-:Y:S01]  /*129b80*/  USEL UR10, URZ, 0x4, !UP1 ;  /* 0x000000043f0a7887 */ /* 0x000fe2000c800000 */
[----:B------:R-:W-:-:S03]  /*129b90*/  IMAD.MOV.U32 R96, RZ, RZ, R104 ;  /* 0x000000ffff607224 */ /* 0x000fc600078e0068 */
[----:B------:R-:W-:Y:S02]  /*129ba0*/  USEL UR10, UR10, URZ, !UP0 ;  /* 0x0000003f0a0a7287 */ /* 0x000fe4000c000000 */
[----:B------:R1:W-:Y:S04]  /*129bb0*/  LDGSTS.E [R3+0x30600], desc[UR32][R96.64], P0 ;  /* 0x3060000060037fae */ /* 0x0003e80008121860 */
[----:B------:R-:W-:Y:S01]  /*129bc0*/  ISETP.NE.U32.AND P1, PT, RZ, UR10, PT ;  /* 0x0000000aff007c0c */ /* 0x000fe2000bf25070 */
[----:B-1----:R-:W-:Y:S02]  /*129bd0*/  IMAD.MOV.U32 R96, RZ, RZ, R98 ;  /* 0x000000ffff607224 */ /* 0x002fe400078e0062 */
[----:B---3--:R-:W-:Y:S01]  /*129be0*/  IMAD.X R102, R102, 0x1, R0, P2 ;  /* 0x0000000166667824 */ /* 0x008fe200010e0600 */
[----:B------:R-:W-:-:S03]  /*129bf0*/  IADD3 R106, P3, R106, R252, RZ ;  /* 0x000000fc6a6a7210 */ /* 0x000fc60007f7e0ff */
[----:B------:R-:W-:Y:S01]  /*129c00*/  IMAD.MOV.U32 R97, RZ, RZ, R102 ;  /* 0x000000ffff617224 */ /* 0x000fe200078e0066 */
[----:B----4-:R-:W-:Y:S01]  /*129c10*/  IADD3 R101, P2, R101, R252, RZ ;  /* 0x000000fc65657210 */ /* 0x010fe20007f5e0ff */
[----:B------:R-:W-:Y:S04]  /*129c20*/  STL [R1+0x5158], R106 ;  /* 0x0051586a01007387 */ /* 0x000fe80000100800 */
[----:B------:R1:W-:Y:S04]  /*129c30*/  STL [R1+0x514c], R102 ;  /* 0x00514c6601007387 */ /* 0x0003e80000100800 */
[----:B------:R-:W3:Y:S04]  /*129c40*/  LDL.LU R104, [R1+0x5178] ;  /* 0x0051780001687983 */ /* 0x000ee80000300800 */
[----:B------:R4:W-:Y:S04]  /*129c50*/  LDGSTS.E [R3+0x30700], desc[UR32][R96.64], P0 ;  /* 0x3070000060037fae */ /* 0x0009e80008121860 */
[----:B-1----:R-:W3:Y:S01]  /*129c60*/  LDL.LU R102, [R1+0x516c] ;  /* 0x00516c0001667983 */ /* 0x002ee20000300800 */
[----:B------:R-:W-:-:S03]  /*129c70*/  IMAD.X R107, R107, 0x1, R0, P3 ;  /* 0x000000016b6b7824 */ /* 0x000fc600018e0600 */
[----:B------:R-:W-:Y:S01]  /*129c80*/  STL [R1+0x5160], R101 ;  /* 0x0051606501007387 */ /* 0x000fe20000100800 */
[----:B----4-:R-:W-:-:S03]  /*129c90*/  IMAD.MOV.U32 R97, RZ, RZ, R107 ;  /* 0x000000ffff617224 */ /* 0x010fc600078e006b */
[----:B------:R1:W-:Y:S01]  /*129ca0*/  STL [R1+0x5154], R107 ;  /* 0x0051546b01007387 */ /* 0x0003e20000100800 */
[----:B------:R-:W-:Y:S01]  /*129cb0*/  IADD3 R99, P0, R99, R252, RZ ;  /* 0x000000fc63637210 */ /* 0x000fe20007f1e0ff */
[----:B------:R-:W-:Y:S02]  /*129cc0*/  IMAD.MOV.U32 R96, RZ, RZ, R106 ;  /* 0x000000ffff607224 */ /* 0x000fe400078e006a */
[----:B------:R-:W4:Y:S01]  /*129cd0*/  LDL.LU R98, [R1+0x5180] ;  /* 0x0051800001627983 */ /* 0x000f220000300800 */
[----:B--2---:R-:W-:-:S03]  /*129ce0*/  IADD3.X R103, R103, R0, RZ, P2, !PT ;  /* 0x0000000067677210 */ /* 0x004fc600017fe4ff */
[----:B------:R2:W-:Y:S04]  /*129cf0*/  LDGSTS.E [R3+0x32000], desc[UR32][R96.64], P1 ;  /* 0x3200000060037fae */ /* 0x0005e80008921860 */
[----:B-1----:R-:W4:Y:S04]  /*129d00*/  LDL.LU R107, [R1+0x5174] ;  /* 0x00517400016b7983 */ /* 0x002f280000300800 */
[----:B------:R-:W-:Y:S04]  /*129d10*/  STL [R1+0x5168], R99 ;  /* 0x0051686301007387 */ /* 0x000fe80000100800 */
[----:B------:R1:W-:Y:S01]  /*129d20*/  STL [R1+0x515c], R103 ;  /* 0x00515c6701007387 */ /* 0x0003e20000100800 */
[----:B------:R-:W-:Y:S01]  /*129d30*/  IADD3 R100, P2, R100, R252, RZ ;  /* 0x000000fc64647210 */ /* 0x000fe20007f5e0ff */
[----:B--2---:R-:W-:-:S02]  /*129d40*/  IMAD.MOV.U32 R96, RZ, RZ, R101 ;  /* 0x000000ffff607224 */ /* 0x004fc400078e0065 */
[----:B------:R-:W2:Y:S01]  /*129d50*/  LDL.LU R101, [R1+0x517c] ;  /* 0x00517c0001657983 */ /* 0x000ea20000300800 */
[----:B------:R-:W-:-:S03]  /*129d60*/  IMAD.X R105, R105, 0x1, R0, P0 ;  /* 0x0000000169697824 */ /* 0x000fc600000e0600 */
[----:B------:R-:W-:Y:S01]  /*129d70*/  STL [R1+0x5170], R100 ;  /* 0x0051706401007387 */ /* 0x000fe20000100800 */
[----:B------:R-:W-:-:S03]  /*129d80*/  IMAD.MOV.U32 R97, RZ, RZ, R103 ;  /* 0x000000ffff617224 */ /* 0x000fc600078e0067 */
[----:B------:R3:W-:Y:S04]  /*129d90*/  STL [R1+0x5164], R105 ;  /* 0x0051646901007387 */ /* 0x0007e80000100800 */
[----:B-1----:R-:W2:Y:S04]  /*129da0*/  LDL.LU R103, [R1+0x5188] ;  /* 0x0051880001677983 */ /* 0x002ea80000300800 */
        /* <DEDUP_REMOVED lines=10> */
[----:B----4-:R-:W-:-:S03]  /*129e50*/  IADD3 R98, P2, R98, R252, RZ ;  /* 0x000000fc62627210 */ /* 0x010fc60007f5e0ff */
[----:B------:R-:W4:Y:S01]  /*129e60*/  LDL.LU R99, [R1+0x5190] ;  /* 0x0051900001637983 */ /* 0x000f220000300800 */
[----:B------:R-:W-:Y:S01]  /*129e70*/  MOV R97, R102 ;  /* 0x0000006600617202 */ /* 0x000fe20000000f00 */
[--C-:B------:R-:W-:Y:S02]  /*129e80*/  IMAD.X R107, R107, 0x1, R0.reuse, P0 ;  /* 0x000000016b6b7824 */ /* 0x100fe400000e0600 */
[----:B------:R-:W-:Y:S04]  /*129e90*/  STL [R1+0x5180], R98 ;  /* 0x0051806201007387 */ /* 0x000fe80000100800 */
[----:B------:R2:W-:Y:S04]  /*129ea0*/  STL [R1+0x5174], R107 ;  /* 0x0051746b01007387 */ /* 0x0005e80000100800 */
[----:B-1----:R-:W4:Y:S04]  /*129eb0*/  LDL.LU R102, [R1+0x518c] ;  /* 0x00518c0001667983 */ /* 0x002f280000300800 */
[----:B------:R-:W4:Y:S01]  /*129ec0*/  LDL.LU R106, [R1+0x5198] ;  /* 0x00519800016a7983 */ /* 0x000f220000300800 */
[----:B--2---:R-:W-:-:S03]  /*129ed0*/  IMAD.X R101, R101, 0x1, R0, P2 ;  /* 0x0000000165657824 */ /* 0x004fc600010e0600 */
[----:B------:R-:W2:Y:S04]  /*129ee0*/  LDL.LU R100, [R1+0x51a0] ;  /* 0x0051a00001647983 */ /* 0x000ea80000300800 */
[----:B------:R1:W-:Y:S01]  /*129ef0*/  LDGSTS.E [R3+0x32300], desc[UR32][R96.64], P1 ;  /* 0x3230000060037fae */ /* 0x0003e20008921860 */
[----:B------:R-:W-:-:S05]  /*129f00*/  IADD3 R103, P0, R103, R252, RZ ;  /* 0x000000fc67677210 */ /* 0x000fca0007f1e0ff */
[----:B------:R-:W-:Y:S01]  /*129f10*/  STL [R1+0x5188], R103 ;  /* 0x0051886701007387 */ /* 0x000fe20000100800 */
[----:B-1----:R-:W-:-:S03]  /*129f20*/  IMAD.MOV.U32 R97, RZ, RZ, R107 ;  /* 0x000000ffff617224 */ /* 0x002fc600078e006b */
[----:B------:R1:W-:Y:S04]  /*129f30*/  STL [R1+0x517c], R101 ;  /* 0x00517c6501007387 */ /* 0x0003e80000100800 */
[----:B------:R-:W2:Y:S01]  /*129f40*/  LDL.LU R107, [R1+0x5194] ;  /* 0x00519400016b7983 */ /* 0x000ea20000300800 */
[----:B------:R-:W-:-:S03]  /*129f50*/  IMAD.MOV.U32 R96, RZ, RZ, R104 ;  /* 0x000000ffff607224 */ /* 0x000fc600078e0068 */
[----:B------:R-:W2:Y:S04]  /*129f60*/  LDL.LU R104, [R1+0x51a8] ;  /* 0x0051a80001687983 */ /* 0x000ea80000300800 */
[----:B------:R1:W-:Y:S02]  /*129f70*/  LDGSTS.E [R3+0x32400], desc[UR32][R96.64], P1 ;  /* 0x3240000060037fae */ /* 0x0003e40008921860 */
[----:B-1----:R-:W-:Y:S02]  /*129f80*/  IMAD.MOV.U32 R96, RZ, RZ, R98 ;  /* 0x000000ffff607224 */ /* 0x002fe400078e0062 */
[----:B------:R-:W-:Y:S02]  /*129f90*/  IMAD.MOV.U32 R97, RZ, RZ, R101 ;  /* 0x000000ffff617224 */ /* 0x000fe400078e0065 */
[----:B------:R-:W2:Y:S04]  /*129fa0*/  LDL.LU R101, [R1+0x519c] ;  /* 0x00519c0001657983 */ /* 0x000ea80000300800 */
[----:B------:R1:W-:Y:S02]  /*129fb0*/  LDGSTS.E [R3+0x32500], desc[UR32][R96.64], P1 ;  /* 0x3250000060037fae */ /* 0x0003e40008921860 */
[----:B-1----:R-:W-:-:S02]  /*129fc0*/  IMAD.MOV.U32 R96, RZ, RZ, R103 ;  /* 0x000000ffff607224 */ /* 0x002fc400078e0067 */
[----:B---3--:R-:W-:Y:S01]  /*129fd0*/  IMAD.X R105, R105, 0x1, R0, P0 ;  /* 0x0000000169697824 */ /* 0x008fe200000e0600 */
[----:B----4-:R-:W-:-:S03]  /*129fe0*/  IADD3 R99, P2, R99, R252, RZ ;  /* 0x000000fc63637210 */ /* 0x010fc60007f5e0ff */
[----:B------:R-:W-:Y:S02]  /*129ff0*/  IMAD.MOV.U32 R97, RZ, RZ, R105 ;  /* 0x000000ffff617224 */ /* 0x000fe400078e0069 */
[----:B------:R-:W-:Y:S04]  /*12a000*/  STL [R1+0x5190], R99 ;  /* 0x0051906301007387 */ /* 0x000fe80000100800 */
[----:B------:R1:W-:Y:S04]  /*12a010*/  STL [R1+0x5184], R105 ;  /* 0x0051846901007387 */ /* 0x0003e80000100800 */
[----:B------:R-:W3:Y:S01]  /*12a020*/  LDL.LU R98, [R1+0x51b0] ;  /* 0x0051b00001627983 */ /* 0x000ee20000300800 */
[----:B------:R-:W-:-:S03]  /*12a030*/  IMAD.X R102, R102, 0x1, R0, P2 ;  /* 0x0000000166667824 */ /* 0x000fc600010e0600 */
[----:B------:R4:W-:Y:S01]  /*12a040*/  LDGSTS.E [R3+0x32600], desc[UR32][R96.64], P1 ;  /* 0x3260000060037fae */ /* 0x0009e20008921860 */
[----:B------:R-:W-:-:S03]  /*12a050*/  IADD3 R106, P3, R106, R252, RZ ;  /* 0x000000fc6a6a7210 */ /* 0x000fc60007f7e0ff */
[----:B-1----:R-:W3:Y:S04]  /*12a060*/  LDL.LU R105, [R1+0x51a4] ;  /* 0x0051a40001697983 */ /* 0x002ee80000300800 */
[----:B------:R-:W-:Y:S04]  /*12a070*/  STL [R1+0x5198], R106 ;  /* 0x0051986a01007387 */ /* 0x000fe80000100800 */
[----:B------:R1:W-:Y:S01]  /*12a080*/  STL [R1+0x518c], R102 ;  /* 0x00518c6601007387 */ /* 0x0003e20000100800 */
[----:B----4-:R-:W-:-:S03]  /*12a090*/  IMAD.MOV.U32 R97, RZ, RZ, R102 ;  /* 0x000000ffff617224 */ /* 0x010fc600078e0066 */
[----:B------:R-:W4:Y:S01]  /*12a0a0*/  LDL.LU R103, [R1+0x51b8] ;  /* 0x0051b80001677983 */ /* 0x000f220000300800 */
[----:B--2---:R-:W-:Y:S02]  /*12a0b0*/  IADD3 R100, P2, R100, R252, RZ ;  /* 0x000000fc64647210 */ /* 0x004fe40007f5e0ff */
[----:B------:R-:W-:Y:S01]  /*12a0c0*/  MOV R96, R99 ;  /* 0x0000006300607202 */ /* 0x000fe20000000f00 */
[----:B-1----:R-:W2:Y:S01]  /*12a0d0*/  LDL.LU R102, [R1+0x51ac] ;  /* 0x0051ac0001667983 */ /* 0x002ea20000300800 */
[----:B------:R-:W-:-:S03]  /*12a0e0*/  IMAD.X R107, R107, 0x1, R0, P3 ;  /* 0x000000016b6b7824 */ /* 0x000fc600018e0600 */
[----:B------:R1:W-:Y:S04]  /*12a0f0*/  STL [R1+0x51a0], R100 ;  /* 0x0051a06401007387 */ /* 0x0003e80000100800 */
[----:B------:R-:W-:Y:S04]  /*12a100*/  STL [R1+0x5194], R107 ;  /* 0x0051946b01007387 */ /* 0x000fe80000100800 */
[----:B------:R1:W-:Y:S04]  /*12a110*/  LDGSTS.E [R3+0x32700], desc[UR32][R96.64], P1 ;  /* 0x3270000060037fae */ /* 0x0003e80008921860 */
[----:B------:R-:W2:Y:S01]  /*12a120*/  LDL.LU R99, [R1+0x51c0] ;  /* 0x0051c00001637983 */ /* 0x000ea20000300800 */
[----:B-1----:R-:W-:-:S03]  /*12a130*/  IMAD.MOV.U32 R96, RZ, RZ, R106 ;  /* 0x000000ffff607224 */ /* 0x002fc600078e006a */
[----:B------:R-:W2:Y:S01]  /*12a140*/  LDL.LU R106, [R1+0x51b4] ;  /* 0x0051b400016a7983 */ /* 0x000ea20000300800 */
        /* <DEDUP_REMOVED lines=11> */
[----:B------:R-:W2:Y:S01]  /*12a200*/  LDL.LU R100, [R1+0x51bc] ;  /* 0x0051bc0001647983 */ /* 0x000ea20000300800 */
        /* <DEDUP_REMOVED lines=8> */
[----:B----4-:R-:W-:Y:S01]  /*12a290*/  IADD3 R103, P1, R103, R252, RZ ;  /* 0x000000fc67677210 */ /* 0x010fe20007f3e0ff */
[----:B--2---:R-:W-:-:S04]  /*12a2a0*/  IMAD.X R102, R102, 0x1, R0, P2 ;  /* 0x0000000166667824 */ /* 0x004fc800010e0600 */
[----:B------:R-:W-:Y:S04]  /*12a2b0*/  STL [R1+0x51b8], R103 ;  /* 0x0051b86701007387 */ /* 0x000fe80000100800 */
[----:B------:R2:W-:Y:S04]  /*12a2c0*/  STL [R1+0x51ac], R102 ;  /* 0x0051ac6601007387 */ /* 0x0005e80000100800 */
[----:B------:R-:W4:Y:S01]  /*12a2d0*/  LDL.LU R107, [R1+0x51c4] ;  /* 0x0051c400016b7983 */ /* 0x000f220000300800 */
[----:B------:R-:W-:-:S03]  /*12a2e0*/  IMAD.MOV.U32 R97, RZ, RZ, R105 ;  /* 0x000000ffff617224 */ /* 0x000fc600078e0069 */
[----:B------:R-:W4:Y:S04]  /*12a2f0*/  LDL.LU R104, [R1+0x51d0] ;  /* 0x0051d00001687983 */ /* 0x000f280000300800 */
[----:B------:R1:W-:Y:S01]  /*12a300*/  LDGSTS.E [R3+0x34200], desc[UR32][R96.64], P0 ;  /* 0x3420000060037fae */ /* 0x0003e20008121860 */
[----:B------:R-:W-:-:S05]  /*12a310*/  IADD3 R99, P2, R99, R252, RZ ;  /* 0x000000fc63637210 */ /* 0x000fca0007f5e0ff */
[----:B------:R-:W-:Y:S01]  /*12a320*/  STL [R1+0x51c0], R99 ;  /* 0x0051c06301007387 */ /* 0x000fe20000100800 */
[----:B------:R-:W-:Y:S01]  /*12a330*/  IADD3.X R106, R106, R0, RZ, P1, !PT ;  /* 0x000000006a6a7210 */ /* 0x000fe20000ffe4ff */
[----:B-1----:R-:W-:-:S04]  /*12a340*/  IMAD.MOV.U32 R97, RZ, RZ, R102 ;  /* 0x000000ffff617224 */ /* 0x002fc800078e0066 */
[----:B------:R1:W-:Y:S04]  /*12a350*/  STL [R1+0x51b4], R106 ;  /* 0x0051b46a01007387 */ /* 0x0003e80000100800 */
[----:B------:R-:W4:Y:S04]  /*12a360*/  LDL.LU R105, [R1+0x51cc] ;  /* 0x0051cc0001697983 */ /* 0x000f280000300800 */
[----:B--2---:R-:W2:Y:S01]  /*12a370*/  LDL.LU R102, [R1+0x51d8] ;  /* 0x0051d80001667983 */ /* 0x004ea20000300800 */
[----:B------:R-:W-:-:S03]  /*12a380*/  IMAD.MOV.U32 R96, RZ, RZ, R98 ;  /* 0x000000ffff607224 */ /* 0x000fc600078e0062 */
[----:B------:R-:W2:Y:S04]  /*12a390*/  LDL.LU R98, [R1+0x51e0] ;  /* 0x0051e00001627983 */ /* 0x000ea80000300800 */
[----:B------:R1:W-:Y:S02]  /*12a3a0*/  LDGSTS.E [R3+0x34300], desc[UR32][R96.64], P0 ;  /* 0x3430000060037fae */ /* 0x0003e40008121860 */
[----:B-1----:R-:W-:Y:S02]  /*12a3b0*/  IMAD.MOV.U32 R96, RZ, RZ, R103 ;  /* 0x000000ffff607224 */ /* 0x002fe400078e0067 */
[----:B------:R-:W-:-:S05]  /*12a3c0*/  IMAD.MOV.U32 R97, RZ, RZ, R106 ;  /* 0x000000ffff617224 */ /* 0x000fca00078e006a */
[----:B------:R1:W-:Y:S01]  /*12a3d0*/  LDGSTS.E [R3+0x34400], desc[UR32][R96.64], P0 ;  /* 0x3440000060037fae */ /* 0x0003e20008121860 */
[----:B------:R-:W-:Y:S02]  /*12a3e0*/  IMAD.X R100, R100, 0x1, R0, P2 ;  /* 0x0000000164647824 */ /* 0x000fe400010e0600 */
[----:B-1----:R-:W-:Y:S02]  /*12a3f0*/  IMAD.MOV.U32 R96, RZ, RZ, R99 ;  /* 0x000000ffff607224 */ /* 0x002fe400078e0063 */
[----:B------:R-:W-:-:S05]  /*12a400*/  IMAD.MOV.U32 R97, RZ, RZ, R100 ;  /* 0x000000ffff617224 */ /* 0x000fca00078e0064 */
[----:B------:R1:W-:Y:S01]  /*12a410*/  LDGSTS.E [R3+0x34500], desc[UR32][R96.64], P0 ;  /* 0x3450000060037fae */ /* 0x0003e20008121860 */
[----:B---3--:R-:W-:-:S05]  /*12a420*/  IADD3 R101, P1, R101, R252, RZ ;  /* 0x000000fc65657210 */ /* 0x008fca0007f3e0ff */
[----:B------:R-:W-:Y:S04]  /*12a430*/  STL [R1+0x51c8], R101 ;  /* 0x0051c86501007387 */ /* 0x000fe80000100800 */
[----:B------:R3:W-:Y:S04]  /*12a440*/  STL [R1+0x51bc], R100 ;  /* 0x0051bc6401007387 */ /* 0x0007e80000100800 */
[----:B------:R-:W2:Y:S04]  /*12a450*/  LDL.LU R103, [R1+0x51d4] ;  /* 0x0051d40001677983 */ /* 0x000ea80000300800 */
[----:B------:R-:W2:Y:S01]  /*12a460*/  LDL.LU R106, [R1+0x51e8] ;  /* 0x0051e800016a7983 */ /* 0x000ea20000300800 */
[----:B----4-:R-:W-:-:S03]  /*12a470*/  IMAD.X R107, R107, 0x1, R0, P1 ;  /* 0x000000016b6b7824 */ /* 0x010fc600008e0600 */
[----:B------:R-:W4:Y:S01]  /*12a480*/  LDL.LU R99, [R1+0x51dc] ;  /* 0x0051dc0001637983 */ /* 0x000f220000300800 */
[----:B------:R-:W-:-:S05]  /*12a490*/  IADD3 R104, P2, R104, R252, RZ ;  /* 0x000000fc68687210 */ /* 0x000fca0007f5e0ff */
[----:B------:R2:W-:Y:S04]  /*12a4a0*/  STL [R1+0x51d0], R104 ;  /* 0x0051d06801007387 */ /* 0x0005e80000100800 */
[----:B------:R-:W-:Y:S01]  /*12a4b0*/  STL [R1+0x51c4], R107 ;  /* 0x0051c46b01007387 */ /* 0x000fe20000100800 */
[----:B-1----:R-:W-:-:S03]  /*12a4c0*/  IMAD.MOV.U32 R96, RZ, RZ, R101 ;  /* 0x000000ffff607224 */ /* 0x002fc600078e0065 */
[----:B------:R-:W4:Y:S01]  /*12a4d0*/  LDL.LU R236, [R1+0x51e4] ;  /* 0x0051e40001ec7983 */ /* 0x000f220000300800 */
[----:B------:R-:W-:-:S03]  /*12a4e0*/  MOV R97, R107 ;  /* 0x0000006b00617202 */ /* 0x000fc60000000f00 */
[----:B---3--:R-:W3:Y:S04]  /*12a4f0*/  LDL.LU R100, [R1+0x51f0] ;  /* 0x0051f00001647983 */ /* 0x008ee80000300800 */
[----:B------:R-:W3:Y:S04]  /*12a500*/  LDL.LU R101, [R1+0x51f8] ;  /* 0x0051f80001657983 */ /* 0x000ee80000300800 */
[----:B------:R1:W-:Y:S01]  /*12a510*/  LDGSTS.E [R3+0x34600], desc[UR32][R96.64], P0 ;  /* 0x3460000060037fae */ /* 0x0003e20008121860 */
[----:B------:R-:W-:Y:S01]  /*12a520*/  IMAD.X R105, R105, 0x1, R0, P2 ;  /* 0x0000000169697824 */ /* 0x000fe200010e0600 */
[----:B--2---:R-:W-:-:S05]  /*12a530*/  IADD3 R102, P3, R102, R252, RZ ;  /* 0x000000fc66667210 */ /* 0x004fca0007f7e0ff */
[----:B------:R2:W-:Y:S01]  /*12a540*/  STL [R1+0x51d8], R102 ;  /* 0x0051d86601007387 */ /* 0x0005e20000100800 */
[----:B-1----:R-:W-:-:S03]  /*12a550*/  IMAD.MOV.U32 R96, RZ, RZ, R104 ;  /* 0x000000ffff607224 */ /* 0x002fc600078e0068 */
[----:B------:R-:W-:Y:S04]  /*12a560*/  STL [R1+0x51cc], R105 ;  /* 0x0051cc6901007387 */ /* 0x000fe80000100800 */
[----:B------:R-:W3:Y:S01]  /*12a570*/  LDL.LU R104, [R1+0x51ec] ;  /* 0x0051ec0001687983 */ /* 0x000ee20000300800 */
        /* <DEDUP_REMOVED lines=10> */
[----:B------:R-:W-:-:S03]  /*12a620*/  IADD3 R106, P0, R106, R252, RZ ;  /* 0x000000fc6a6a7210 */ /* 0x000fc60007f1e0ff */
[----:B------:R-:W-:Y:S01]  /*12a630*/  IMAD.MOV.U32 R97, RZ, RZ, R103 ;  /* 0x000000ffff617224 */ /* 0x000fe200078e0067 */
[----:B------:R-:W-:Y:S01]  /*12a640*/  STL [R1+0x51d4], R103 ;  /* 0x0051d46701007387 */ /* 0x000fe20000100800 */
[----:B----4-:R-:W-:-:S03]  /*12a650*/  IMAD.X R99, R99, 0x1, R0, P2 ;  /* 0x0000000163637824 */ /* 0x010fc600010e0600 */
[----:B--2---:R-:W2:Y:S04]  /*12a660*/  LDL.LU R102, [R1+0x51f4] ;  /* 0x0051f40001667983 */ /* 0x004ea80000300800 */
[----:B------:R-:W-:Y:S04]  /*12a670*/  STL [R1+0x51e8], R106 ;  /* 0x0051e86a01007387 */ /* 0x000fe80000100800 */
[----:B------:R1:W-:Y:S01]  /*12a680*/  LDGSTS.E [R3+0x36000], desc[UR32][R96.64], P1 ;  /* 0x3600000060037fae */ /* 0x0003e20008921860 */
[----:B------:R-:W-:-:S03]  /*12a690*/  IMAD.X R236, R236, 0x1, R0, P0 ;  /* 0x00000001ecec7824 */ /* 0x000fc600000e0600 */
[----:B------:R4:W-:Y:S01]  /*12a6a0*/  STL [R1+0x51dc], R99 ;  /* 0x0051dc6301007387 */ /* 0x0009e20000100800 */
[----:B---3--:R-:W-:Y:S01]  /*12a6b0*/  IADD3 R100, P2, R100, R252, RZ ;  /* 0x000000fc64647210 */ /* 0x008fe20007f5e0ff */
[----:B-1----:R-:W-:Y:S02]  /*12a6c0*/  IMAD.MOV.U32 R97, RZ, RZ, R99 ;  /* 0x000000ffff617224 */ /* 0x002fe400078e0063 */
[----:B----4-:R-:W3:Y:S01]  /*12a6d0*/  LDL.LU R99, [R1+0x51fc] ;  /* 0x0051fc0001637983 */ /* 0x010ee20000300800 */
[----:B------:R-:W-:-:S03]  /*12a6e0*/  IMAD.MOV.U32 R96, RZ, RZ, R98 ;  /* 0x000000ffff607224 */ /* 0x000fc600078e0062 */
[----:B------:R-:W-:Y:S01]  /*12a6f0*/  STL [R1+0x51f0], R100 ;  /* 0x0051f06401007387 */ /* 0x000fe20000100800 */
[----:B------:R-:W-:-:S03]  /*12a700*/  IADD3 R101, P0, R101, R252, RZ ;  /* 0x000000fc65657210 */ /* 0x000fc60007f1e0ff */
[----:B------:R1:W-:Y:S04]  /*12a710*/  STL [R1+0x51e4], R236 ;  /* 0x0051e4ec01007387 */ /* 0x0003e80000100800 */
[----:B------:R-:W4:Y:S04]  /*12a720*/  LDL.LU R98, [R1+0x5200] ;  /* 0x0052000001627983 */ /* 0x000f280000300800 */
[----:B------:R-:W3:Y:S01]  /*12a730*/  LDL.LU R107, [R1+0x5208] ;  /* 0x00520800016b7983 */ /* 0x000ee20000300800 */
[----:B------:R-:W-:-:S03]  /*12a740*/  IMAD.X R104, R104, 0x1, R0, P2 ;  /* 0x0000000168687824 */ /* 0x000fc600010e0600 */
[----:B------:R-:W3:Y:S04]  /*12a750*/  LDL.LU R105, [R1+0x5210] ;  /* 0x0052100001697983 */ /* 0x000ee80000300800 */
[----:B------:R-:W3:Y:S04]  /*12a760*/  LDL.LU R103, [R1+0x5218] ;  /* 0x0052180001677983 */ /* 0x000ee80000300800 */
[----:B------:R1:W-:Y:S04]  /*12a770*/  LDGSTS.E [R3+0x36100], desc[UR32][R96.64], P1 ;  /* 0x3610000060037fae */ /* 0x0003e80008921860 */
[----:B------:R-:W-:Y:S04]  /*12a780*/  STL [R1+0x51f8], R101 ;  /* 0x0051f86501007387 */ /* 0x000fe80000100800 */
[----:B------:R2:W-:Y:S01]  /*12a790*/  STL [R1+0x51ec], R104 ;  /* 0x0051ec6801007387 */ /* 0x0005e20000100800 */
[----:B-1----:R-:W-:-:S03]  /*12a7a0*/  IMAD.MOV.U32 R97, RZ, RZ, R236 ;  /* 0x000000ffff617224 */ /* 0x002fc600078e00ec */
[----:B------:R-:W3:Y:S01]  /*12a7b0*/  LDL.LU R236, [R1+0x5204] ;  /* 0x0052040001ec7983 */ /* 0x000ee20000300800 */
[----:B------:R-:W-:-:S05]  /*12a7c0*/  MOV R96, R106 ;  /* 0x0000006a00607202 */ /* 0x000fca0000000f00 */
[----:B------:R1:W-:Y:S02]  /*12a7d0*/  LDGSTS.E [R3+0x36200], desc[UR32][R96.64], P1 ;  /* 0x3620000060037fae */ /* 0x0003e40008921860 */
[----:B-1----:R-:W-:Y:S02]  /*12a7e0*/  IMAD.MOV.U32 R96, RZ, RZ, R100 ;  /* 0x000000ffff607224 */ /* 0x002fe400078e0064 */
[----:B------:R-:W-:-:S05]  /*12a7f0*/  IMAD.MOV.U32 R97, RZ, RZ, R104 ;  /* 0x000000ffff617224 */ /* 0x000fca00078e0068 */
[----:B------:R1:W-:Y:S02]  /*12a800*/  LDGSTS.E [R3+0x36300], desc[UR32][R96.64], P1 ;  /* 0x3630000060037fae */ /* 0x0003e40008921860 */
[----:B-1----:R-:W-:Y:S02]  /*12a810*/  IMAD.MOV.U32 R96, RZ, RZ, R101 ;  /* 0x000000ffff607224 */ /* 0x002fe400078e0065 */
[----:B--2---:R-:W-:-:S05]  /*12a820*/  IMAD.X R102, R102, 0x1, R0, P0 ;  /* 0x0000000166667824 */ /* 0x004fca00000e0600 */
[----:B------:R-:W-:Y:S01]  /*12a830*/  STL [R1+0x51f4], R102 ;  /* 0x0051f46601007387 */ /* 0x000fe20000100800 */
[----:B------:R-:W-:-:S03]  /*12a840*/  IMAD.MOV.U32 R97, RZ, RZ, R102 ;  /* 0x000000ffff617224 */ /* 0x000fc600078e0066 */
[----:B------:R-:W2:Y:S04]  /*12a850*/  LDL.LU R106, [R1+0x520c] ;  /* 0x00520c00016a7983 */ /* 0x000ea80000300800 */
[----:B------:R-:W2:Y:S04]  /*12a860*/  LDL.LU R100, [R1+0x5220] ;  /* 0x0052200001647983 */ /* 0x000ea80000300800 */
[----:B------:R-:W2:Y:S04]  /*12a870*/  LDL.LU R104, [R1+0x5214] ;  /* 0x0052140001687983 */ /* 0x000ea80000300800 */
[----:B------:R-:W2:Y:S04]  /*12a880*/  LDL.LU R101, [R1+0x521c] ;  /* 0x00521c0001657983 */ /* 0x000ea80000300800 */
[----:B------:R1:W-:Y:S01]  /*12a890*/  LDGSTS.E [R3+0x36400], desc[UR32][R96.64], P1 ;  /* 0x3640000060037fae */ /* 0x0003e20008921860 */
[----:B----4-:R-:W-:-:S02]  /*12a8a0*/  IADD3 R98, P0, R98, R252, RZ ;  /* 0x000000fc62627210 */ /* 0x010fc40007f1e0ff */
[----:B---3--:R-:W-:-:S03]  /*12a8b0*/  IADD3 R107, P2, R107, R252, RZ ;  /* 0x000000fc6b6b7210 */ /* 0x008fc60007f5e0ff */
[----:B------:R-:W-:Y:S01]  /*12a8c0*/  IMAD.X R99, R99, 0x1, R0, P0 ;  /* 0x0000000163637824 */ /* 0x000fe200000e0600 */
[----:B------:R-:W-:Y:S01]  /*12a8d0*/  STL [R1+0x5200], R98 ;  /* 0x0052006201007387 */ /* 0x000fe20000100800 */
[----:B------:R-:W-:-:S03]  /*12a8e0*/  IADD3 R105, P3, R105, R252, RZ ;  /* 0x000000fc69697210 */ /* 0x000fc60007f7e0ff */
[----:B------:R-:W-:Y:S01]  /*12a8f0*/  STL [R1+0x5208], R107 ;  /* 0x0052086b01007387 */ /* 0x000fe20000100800 */
[----:B------:R-:W-:-:S03]  /*12a900*/  IADD3 R103, P4, R103, R252, RZ ;  /* 0x000000fc67677210 */ /* 0x000fc60007f9e0ff */
[----:B------:R3:W-:Y:S01]  /*12a910*/  STL [R1+0x51fc], R99 ;  /* 0x0051fc6301007387 */ /* 0x0007e20000100800 */
[----:B-1----:R-:W-:-:S03]  /*12a920*/  IMAD.MOV.U32 R97, RZ, RZ, R99 ;  /* 0x000000ffff617224 */ /* 0x002fc600078e0063 */
[----:B------:R-:W-:Y:S01]  /*12a930*/  STL [R1+0x5210], R105 ;  /* 0x0052106901007387 */ /* 0x000fe20000100800 */
[----:B------:R-:W-:-:S03]  /*12a940*/  IMAD.MOV.U32 R96, RZ, RZ, R98 ;  /* 0x000000ffff607224 */ /* 0x000fc600078e0062 */
[----:B------:R-:W-:Y:S04]  /*12a950*/  STL [R1+0x5218], R103 ;  /* 0x0052186701007387 */ /* 0x000fe80000100800 */
[----:B------:R1:W-:Y:S01]  /*12a960*/  LDGSTS.E [R3+0x36500], desc[UR32][R96.64], P1 ;  /* 0x3650000060037fae */ /* 0x0003e20008921860 */
[----:B------:R-:W-:-:S05]  /*12a970*/  IMAD.X R236, R236, 0x1, R0, P2 ;  /* 0x00000001ecec7824 */ /* 0x000fca00010e0600 */
[----:B------:R4:W-:Y:S04]  /*12a980*/  STL [R1+0x5204], R236 ;  /* 0x005204ec01007387 */ /* 0x0009e80000100800 */
[----:B---3--:R-:W3:Y:S04]  /*12a990*/  LDL.LU R99, [R1+0x6830] ;  /* 0x0068300001637983 */ /* 0x008ee80000300800 */
[----:B------:R-:W3:Y:S04]  /*12a9a0*/  LDL.LU R98, [R1+0x6878] ;  /* 0x0068780001627983 */ /* 0x000ee80000300800 */
[----:B------:R-:W3:Y:S01]  /*12a9b0*/  LDL.LU R102, [R1+0x6834] ;  /* 0x0068340001667983 */ /* 0x000ee20000300800 */
[----:B-1----:R-:W-:-:S02]  /*12a9c0*/  IMAD.MOV.U32 R96, RZ, RZ, R107 ;  /* 0x000000ffff607224 */ /* 0x002fc400078e006b */
[----:B------:R-:W-:Y:S01]  /*12a9d0*/  IMAD.MOV.U32 R97, RZ, RZ, R236 ;  /* 0x000000ffff617224 */ /* 0x000fe200078e00ec */
[----:B------:R-:W-:-:S04]  /*12a9e0*/  UISETP.GT.AND UP1, UPT, UR11, 0x70, UPT ;  /* 0x000000700b00788c */ /* 0x000fc8000bf24270 */
[----:B------:R1:W-:Y:S01]  /*12a9f0*/  LDGSTS.E [R3+0x36600], desc[UR32][R96.64], P1 ;  /* 0x3660000060037fae */ /* 0x0003e20008921860 */
[----:B------:R-:W-:Y:S01]  /*12aa00*/  LOP3.LUT R203, R203, R202, RZ, 0x3c, !PT ;  /* 0x000000cacbcb7212 */ /* 0x000fe200078e3cff */
[----:B------:R-:W-:Y:S01]  /*12aa10*/  USEL UR10, URZ, 0x4, !UP1 ;  /* 0x000000043f0a7887 */ /* 0x000fe2000c800000 */
[----:B------:R-:W-:Y:S02]  /*12aa20*/  LOP3.LUT R191, R191, R190, RZ, 0x3c, !PT ;  /* 0x000000bebfbf7212 */ /* 0x000fe400078e3cff */
[----:B------:R-:W-:Y:S01]  /*12aa30*/  LOP3.LUT R193, R193, R192, RZ, 0x3c, !PT ;  /* 0x000000c0c1c17212 */ /* 0x000fe200078e3cff */
[----:B-1----:R-:W-:Y:S01]  /*12aa40*/  IMAD.MOV.U32 R96, RZ, RZ, R105 ;  /* 0x000000ffff607224 */ /* 0x002fe200078e0069 */
[----:B------:R-:W-:Y:S02]  /*12aa50*/  LOP3.LUT R195, R195, R194, RZ, 0x3c, !PT ;  /* 0x000000c2c3c37212 */ /* 0x000fe400078e3cff */
[----:B------:R-:W-:Y:S02]  /*12aa60*/  LOP3.LUT R202, R203, R202, RZ, 0x3c, !PT ;  /* 0x000000cacbca7212 */ /* 0x000fe400078e3cff */
[----:B------:R-:W-:Y:S01]  /*12aa70*/  LOP3.LUT R197, R197, R196, RZ, 0x3c, !PT ;  /* 0x000000c4c5c57212 */ /* 0x000fe200078e3cff */
[----:B------:R-:W-:Y:S01]  /*12aa80*/  USEL UR10, UR10, URZ, !UP0 ;  /* 0x0000003f0a0a7287 */ /* 0x000fe2000c000000 */
[----:B------:R-:W-:Y:S01]  /*12aa90*/  LOP3.LUT R190, R191, R190, RZ, 0x3c, !PT ;  /* 0x000000bebfbe7212 */ /* 0x000fe200078e3cff */
[----:B------:R-:W-:Y:S01]  /*12aaa0*/  IMAD.MOV.U32 R238, RZ, RZ, R199 ;  /* 0x000000ffffee7224 */ /* 0x000fe200078e00c7 */
[----:B------:R-:W-:Y:S01]  /*12aab0*/  LOP3.LUT R183, R183, R182, RZ, 0x3c, !PT ;  /* 0x000000b6b7b77212 */ /* 0x000fe200078e3cff */
[----:B------:R-:W-:Y:S01]  /*12aac0*/  IMAD.MOV.U32 R239, RZ, RZ, R198 ;  /* 0x000000ffffef7224 */ /* 0x000fe200078e00c6 */
[----:B------:R-:W-:Y:S01]  /*12aad0*/  LOP3.LUT R192, R193, R192, RZ, 0x3c, !PT ;  /* 0x000000c0c1c07212 */ /* 0x000fe200078e3cff */
[----:B----4-:R-:W-:Y:S01]  /*12aae0*/  IMAD.MOV.U32 R236, RZ, RZ, R201 ;  /* 0x000000ffffec7224 */ /* 0x010fe200078e00c9 */
[----:B------:R-:W-:Y:S01]  /*12aaf0*/  LOP3.LUT R185, R185, R184, RZ, 0x3c, !PT ;  /* 0x000000b8b9b97212 */ /* 0x000fe200078e3cff */
[----:B------:R-:W-:Y:S01]  /*12ab00*/  IMAD.MOV.U32 R237, RZ, RZ, R200 ;  /* 0x000000ffffed7224 */ /* 0x000fe200078e00c8 */
[----:B------:R-:W-:-:S02]  /*12ab10*/  LOP3.LUT R194, R195, R194, RZ, 0x3c, !PT ;  /* 0x000000c2c3c27212 */ /* 0x000fc400078e3cff */
[----:B------:R-:W-:Y:S02]  /*12ab20*/  LOP3.LUT R187, R187, R186, RZ, 0x3c, !PT ;  /* 0x000000babbbb7212 */ /* 0x000fe400078e3cff */
[----:B------:R-:W-:Y:S02]  /*12ab30*/  LOP3.LUT R203, R203, R202, RZ, 0x3c, !PT ;  /* 0x000000cacbcb7212 */ /* 0x000fe400078e3cff */
[----:B------:R-:W-:Y:S02]  /*12ab40*/  LOP3.LUT R196, R197, R196, RZ, 0x3c, !PT ;  /* 0x000000c4c5c47212 */ /* 0x000fe400078e3cff */
[----:B------:R-:W-:Y:S02]  /*12ab50*/  LOP3.LUT R189, R189, R188, RZ, 0x3c, !PT ;  /* 0x000000bcbdbd7212 */ /* 0x000fe400078e3cff */
[----:B------:R-:W-:Y:S02]  /*12ab60*/  LOP3.LUT R191, R191, R190, RZ, 0x3c, !PT ;  /* 0x000000bebfbf7212 */ /* 0x000fe400078e3cff */
[----:B------:R-:W-:-:S02]  /*12ab70*/  LOP3.LUT R182, R183, R182, RZ, 0x3c, !PT ;  /* 0x000000b6b7b67212 */ /* 0x000fc400078e3cff */
[----:B------:R-:W-:Y:S02]  /*12ab80*/  LOP3.LUT R193, R193, R192, RZ, 0x3c, !PT ;  /* 0x000000c0c1c17212 */ /* 0x000fe400078e3cff */
[----:B------:R-:W-:Y:S02]  /*12ab90*/  LOP3.LUT R184, R185, R184, RZ, 0x3c, !PT ;  /* 0x000000b8b9b87212 */ /* 0x000fe400078e3cff */
[----:B------:R-:W-:Y:S02]  /*12aba0*/  LOP3.LUT R177, R177, R176, RZ, 0x3c, !PT ;  /* 0x000000b0b1b17212 */ /* 0x000fe400078e3cff */
[----:B------:R-:W-:Y:S02]  /*12abb0*/  LOP3.LUT R195, R195, R194, RZ, 0x3c, !PT ;  /* 0x000000c2c3c37212 */ /* 0x000fe400078e3cff */
[----:B------:R-:W-:Y:S02]  /*12abc0*/  LOP3.LUT R186, R187, R186, RZ, 0x3c, !PT ;  /* 0x000000babbba7212 */ /* 0x000fe400078e3cff */
[----:B------:R-:W-:-:S02]  /*12abd0*/  LOP3.LUT R179, R179, R178, RZ, 0x3c, !PT ;  /* 0x000000b2b3b37212 */ /* 0x000fc400078e3cff */
[----:B------:R-:W-:Y:S02]  /*12abe0*/  ISETP.NE.U32.AND P0, PT, RZ, UR10, PT ;  /* 0x0000000aff007c0c */ /* 0x000fe4000bf05070 */
[----:B------:R-:W-:Y:S02]  /*12abf0*/  LOP3.LUT R197, R197, R196, RZ, 0x3c, !PT ;  /* 0x000000c4c5c57212 */ /* 0x000fe400078e3cff */
[----:B------:R-:W-:Y:S02]  /*12ac00*/  LOP3.LUT R188, R189, R188, RZ, 0x3c, !PT ;  /* 0x000000bcbdbc7212 */ /* 0x000fe400078e3cff */
[----:B------:R-:W-:Y:S01]  /*12ac10*/  LOP3.LUT R181, R181, R180, RZ, 0x3c, !PT ;  /* 0x000000b4b5b57212 */ /* 0x000fe200078e3cff */
[----:B------:R-:W-:Y:S01]  /*12ac20*/  UISETP.GT.AND UP1, UPT, UR11, 0x74, UPT ;  /* 0x000000740b00788c */ /* 0x000fe2000bf24270 */
[----:B------:R-:W-:Y:S02]  /*12ac30*/  LOP3.LUT R183, R183, R182, RZ, 0x3c, !PT ;  /* 0x000000b6b7b77212 */ /* 0x000fe400078e3cff */
[----:B------:R-:W-:-:S02]  /*12ac40*/  LOP3.LUT R167, R167, R166, RZ, 0x3c, !PT ;  /* 0x000000a6a7a77212 */ /* 0x000fc400078e3cff */
[----:B------:R-:W-:Y:S02]  /*12ac50*/  LOP3.LUT R185, R185, R184, RZ, 0x3c, !PT ;  /* 0x000000b8b9b97212 */ /* 0x000fe400078e3cff */
[----:B------:R-:W-:Y:S02]  /*12ac60*/  LOP3.LUT R176, R177, R176, RZ, 0x3c, !PT ;  /* 0x000000b0b1b07212 */ /* 0x000fe400078e3cff */
[----:B------:R-:W-:Y:S02]  /*12ac70*/  LOP3.LUT R169, R169, R168, RZ, 0x3c, !PT ;  /* 0x000000a8a9a97212 */ /* 0x000fe400078e3cff */
[----:B------:R-:W-:Y:S02]  /*12ac80*/  LOP3.LUT R187, R187, R186, RZ, 0x3c, !PT ;  /* 0x000000babbbb7212 */ /* 0x000fe400078e3cff */
[----:B------:R-:W-:Y:S02]  /*12ac90*/  LOP3.LUT R178, R179, R178, RZ, 0x3c, !PT ;  /* 0x000000b2b3b27212 */ /* 0x000fe400078e3cff */
[----:B------:R-:W-:Y:S01]  /*12aca0*/  LOP3.LUT R171, R171, R170, RZ, 0x3c, !PT ;  /* 0x000000aaabab7212 */ /* 0x000fe200078e3cff */
[----:B------:R-:W-:Y:S01]  /*12acb0*/  IMAD.MOV.U32 R105, RZ, RZ, R174 ;  /* 0x000000ffff697224 */ /* 0x000fe200078e00ae */
[----:B------:R-:W-:-:S02]  /*12acc0*/  LOP3.LUT R189, R189, R188, RZ, 0x3c, !PT ;  /* 0x000000bcbdbd7212 */ /* 0x000fc400078e3cff */
[----:B------:R-:W-:Y:S02]  /*12acd0*/  LOP3.LUT R180, R181, R180, RZ, 0x3c, !PT ;  /* 0x000000b4b5b47212 */ /* 0x000fe400078e3cff */
[----:B------:R-:W-:Y:S01]  /*12ace0*/  LOP3.LUT R173, R173, R172, RZ, 0x3c, !PT ;  /* 0x000000acadad7212 */ /* 0x000fe200078e3cff */
[----:B------:R-:W-:Y:S01]  /*12acf0*/  USEL UR10, URZ, 0x4, !UP1 ;  /* 0x000000043f0a7887 */ /* 0x000fe2000c800000 */
        /* <DEDUP_REMOVED lines=10> */
[----:B------:R-:W-:Y:S01]  /*12ada0*/  USEL UR10, UR10, URZ, !UP0 ;  /* 0x0000003f0a0a7287 */ /* 0x000fe2000c000000 */
        /* <DEDUP_REMOVED lines=8> */
[----:B------:R-:W-:Y:S01]  /*12ae30*/  LOP3.LUT R161, R161, R160, RZ, 0x3c, !PT ;  /* 0x000000a0a1a17212 */ /* 0x000fe200078e3cff */
[----:B------:R-:W-:Y:S01]  /*12ae40*/  IMAD.MOV.U32 R200, RZ, RZ, R156 ;  /* 0x000000ffffc87224 */ /* 0x000fe200078e009c */
[----:B------:R-:W-:Y:S01]  /*12ae50*/  LOP3.LUT R165, R165, R164, RZ, 0x3c, !PT ;  /* 0x000000a4a5a57212 */ /* 0x000fe200078e3cff */
        /* <DEDUP_REMOVED lines=11> */
[----:B------:R-:W-:Y:S01]  /*12af10*/  IMAD.MOV.U32 R240, RZ, RZ, R147 ;  /* 0x000000fffff07224 */ /* 0x000fe200078e0093 */
[----:B------:R-:W-:-:S02]  /*12af20*/  LOP3.LUT R2, R2, 0x20, RZ, 0x3c, !PT ;  /* 0x0000002002027812 */ /* 0x000fc400078e3cff */
[----:B--2---:R-:W-:-:S05]  /*12af30*/  IADD3.X R106, R106, R0, RZ, P3, !PT ;  /* 0x000000006a6a7210 */ /* 0x004fca0001ffe4ff */
[----:B------:R-:W-:Y:S01]  /*12af40*/  IMAD.MOV.U32 R97, RZ, RZ, R106 ;  /* 0x000000ffff617224 */ /* 0x000fe200078e006a */
[----:B------:R-:W-:Y:S01]  /*12af50*/  IADD3 R100, P2, R100, R252, RZ ;  /* 0x000000fc64647210 */ /* 0x000fe20007f5e0ff */
[----:B------:R-:W-:-:S03]  /*12af60*/  IMAD.X R104, R104, 0x1, R0, P4 ;  /* 0x0000000168687824 */ /* 0x000fc600020e0600 */
[----:B------:R1:W-:Y:S01]  /*12af70*/  LDGSTS.E [R3+0x36700], desc[UR32][R96.64], P1 ;  /* 0x3670000060037fae */ /* 0x0003e20008921860 */
[----:B------:R-:W-:-:S03]  /*12af80*/  IMAD.X R101, R101, 0x1, R0, P2 ;  /* 0x0000000165657824 */ /* 0x000fc600010e0600 */
[----:B------:R-:W-:Y:S04]  /*12af90*/  STL [R1+0x5220], R100 ;  /* 0x0052206401007387 */ /* 0x000fe80000100800 */
[----:B------:R-:W-:Y:S04]  /*12afa0*/  STL [R1+0x520c], R106 ;  /* 0x00520c6a01007387 */ /* 0x000fe80000100800 */
[----:B------:R2:W-:Y:S04]  /*12afb0*/  STL [R1+0x5214], R104 ;  /* 0x0052146801007387 */ /* 0x0005e80000100800 */
[----:B------:R4:W-:Y:S01]  /*12afc0*/  STL [R1+0x521c], R101 ;  /* 0x00521c6501007387 */ /* 0x0009e20000100800 */
[----:B-1----:R-:W-:-:S02]  /*12afd0*/  IMAD.MOV.U32 R97, RZ, RZ, R104 ;  /* 0x000000ffff617224 */ /* 0x002fc400078e0068 */
[----:B------:R-:W-:Y:S02]  /*12afe0*/  IMAD.MOV.U32 R96, RZ, RZ, R103 ;  /* 0x000000ffff607224 */ /* 0x000fe400078e0067 */
[----:B--2---:R-:W-:-:S03]  /*12aff0*/  IMAD.MOV.U32 R104, RZ, RZ, R175 ;  /* 0x000000ffff687224 */ /* 0x004fc600078e00af */
[----:B------:R1:W-:Y:S01]  /*12b000*/  LDGSTS.E [R3+0x38000], desc[UR32][R96.64], P0 ;  /* 0x3800000060037fae */ /* 0x0003e20008121860 */
[----:B------:R-:W-:Y:S01]  /*12b010*/  ISETP.NE.U32.AND P3, PT, RZ, UR10, PT ;  /* 0x0000000aff007c0c */ /* 0x000fe2000bf65070 */
[----:B------:R-:W-:Y:S01]  /*12b020*/  IMAD.MOV.U32 R106, RZ, RZ, R152 ;  /* 0x000000ffff6a7224 */ /* 0x000fe200078e0098 */
[-C--:B---3--:R-:W-:Y:S02]  /*12b030*/  IADD3 R98, P1, R98, R252.reuse, RZ ;  /* 0x000000fc62627210 */ /* 0x088fe40007f3e0ff */
[----:B------:R-:W-:Y:S02]  /*12b040*/  IADD3 R102, P2, R102, R252, RZ ;  /* 0x000000fc66667210 */ /* 0x000fe40007f5e0ff */
[----:B------:R-:W-:Y:S01]  /*12b050*/  IADD3.X R99, R99, R0, RZ, P1, !PT ;  /* 0x0000000063637210 */ /* 0x000fe20000ffe4ff */
[----:B------:R-:W-:Y:S04]  /*12b060*/  STL [R1+0x6878], R98 ;  /* 0x0068786201007387 */ /* 0x000fe80000100800 */
[----:B------:R-:W-:Y:S04]  /*12b070*/  STL [R1+0x6834], R102 ;  /* 0x0068346601007387 */ /* 0x000fe80000100800 */
[----:B------:R-:W-:Y:S04]  /*12b080*/  STL [R1+0x6830], R99 ;  /* 0x0068306301007387 */ /* 0x000fe80000100800 */
[----:B------:R2:W-:Y:S04]  /*12b090*/  STL.64 [R1+0x3b30], R238 ;  /* 0x003b30ee01007387 */ /* 0x0005e80000100a00 */
[----:B------:R3:W-:Y:S04]  /*12b0a0*/  STL.64 [R1+0x3b28], R236 ;  /* 0x003b28ec01007387 */ /* 0x0007e80000100a00 */
        /* <DEDUP_REMOVED lines=10> */
[----:B-1----:R-:W-:-:S03]  /*12b150*/  IMAD.MOV.U32 R96, RZ, RZ, R100 ;  /* 0x000000ffff607224 */ /* 0x002fc600078e0064 */
[----:B------:R-:W-:Y:S01]  /*12b160*/  STL.64 [R1+0x3b88], R176 ;  /* 0x003b88b001007387 */ /* 0x000fe20000100a00 */
[----:B------:R-:W-:-:S03]  /*12b170*/  IMAD.MOV.U32 R97, RZ, RZ, R101 ;  /* 0x000000ffff617224 */ /* 0x000fc600078e0065 */
[----:B------:R-:W-:Y:S01]  /*12b180*/  STL.64 [R1+0x3b80], R178 ;  /* 0x003b80b201007387 */ /* 0x000fe20000100a00 */
[----:B------:R-:W-:-:S03]  /*12b190*/  IMAD.MOV.U32 R100, RZ, RZ, R163 ;  /* 0x000000ffff647224 */ /* 0x000fc600078e00a3 */
[----:B------:R-:W-:Y:S01]  /*12b1a0*/  STL.64 [R1+0x3b78], R180 ;  /* 0x003b78b401007387 */ /* 0x000fe20000100a00 */
[----:B----4-:R-:W-:-:S03]  /*12b1b0*/  IMAD.MOV.U32 R101, RZ, RZ, R162 ;  /* 0x000000ffff657224 */ /* 0x010fc600078e00a2 */
        /* <DEDUP_REMOVED lines=8> */
[----:B------:R4:W-:Y:S04]  /*12b240*/  LDGSTS.E [R3+0x38100], desc[UR32][R96.64], P0 ;  /* 0x3810000060037fae */ /* 0x0009e80008121860 */
[----:B------:R-:W-:Y:S04]  /*12b250*/  STL.64 [R1+0x3be0], R200 ;  /* 0x003be0c801007387 */ /* 0x000fe80000100a00 */
[----:B------:R-:W-:Y:S04]  /*12b260*/  STL.64 [R1+0x3bd8], R198 ;  /* 0x003bd8c601007387 */ /* 0x000fe80000100a00 */
[----:B------:R-:W-:Y:S04]  /*12b270*/  LDGSTS.E [R3+0x38200], desc[UR32][R238.64], P0 ;  /* 0x38200000ee037fae */ /* 0x000fe80008121860 */
[----:B------:R-:W-:Y:S04]  /*12b280*/  STL.64 [R1+0x3bf0], R250 ;  /* 0x003bf0fa01007387 */ /* 0x000fe80000100a00 */
[----:B------:R-:W-:Y:S04]  /*12b290*/  LDGSTS.E [R3+0x38300], desc[UR32][R236.64], P0 ;  /* 0x38300000ec037fae */ /* 0x000fe80008121860 */
[----:B------:R-:W-:Y:S04]  /*12b2a0*/  STL.64 [R1+0x3be8], R248 ;  /* 0x003be8f801007387 */ /* 0x000fe80000100a00 */
[----:B------:R-:W-:Y:S04]  /*12b2b0*/  LDGSTS.E [R3+0x38400], desc[UR32][R202.64], P0 ;  /* 0x38400000ca037fae */ /* 0x000fe80008121860 */
[----:B------:R-:W-:Y:S04]  /*12b2c0*/  STL.64 [R1+0x3c00], R242 ;  /* 0x003c00f201007387 */ /* 0x000fe80000100a00 */
[----:B------:R-:W-:Y:S01]  /*12b2d0*/  LDGSTS.E [R3+0x38500], desc[UR32][R190.64], P0 ;  /* 0x38500000be037fae */ /* 0x000fe20008121860 */
[----:B----4-:R-:W-:-:S03]  /*12b2e0*/  VIADD R96, R2, UR12 ;  /* 0x0000000c02607c36 */ /* 0x010fc60008000000 */
[----:B------:R4:W-:Y:S04]  /*12b2f0*/  STL.64 [R1+0x3bf8], R106 ;  /* 0x003bf86a01007387 */ /* 0x0009e80000100a00 */
[----:B------:R-:W-:Y:S04]  /*12b300*/  LDGSTS.E [R3+0x38600], desc[UR32][R192.64], P0 ;  /* 0x38600000c0037fae */ /* 0x000fe80008121860 */
[----:B------:R-:W-:Y:S04]  /*12b310*/  STL.64 [R1+0x3c08], R240 ;  /* 0x003c08f001007387 */ /* 0x000fe80000100a00 */
[----:B------:R-:W-:Y:S04]  /*12b320*/  LDGSTS.E [R3+0x38700], desc[UR32][R194.64], P0 ;  /* 0x38700000c2037fae */ /* 0x000fe80008121860 */
[----:B--2---:R-:W5:Y:S04]  /*12b330*/  LDL.LU R238, [R1+0x6f78] ;  /* 0x006f780001ee7983 */ /* 0x004f680000300800 */
[----:B------:R-:W-:Y:S04]  /*12b340*/  LDGSTS.E [R3+0x3a000], desc[UR32][R196.64], P3 ;  /* 0x3a000000c4037fae */ /* 0x000fe80009921860 */
[----:B---3--:R-:W5:Y:S04]  /*12b350*/  LDL.LU.64 R236, [R1+0x6f70] ;  /* 0x006f700001ec7983 */ /* 0x008f680000300a00 */
[----:B------:R-:W-:Y:S04]  /*12b360*/  LDGSTS.E [R3+0x3a100], desc[UR32][R182.64], P3 ;  /* 0x3a100000b6037fae */ /* 0x000fe80009921860 */
[----:B------:R-:W-:Y:S04]  /*12b370*/  LDGSTS.E [R3+0x3a200], desc[UR32][R184.64], P3 ;  /* 0x3a200000b8037fae */ /* 0x000fe80009921860 */
[----:B------:R-:W2:Y:S04]  /*12b380*/  LDL.LU R2, [R1+0x682c] ;  /* 0x00682c0001027983 */ /* 0x000ea80000300800 */
[----:B------:R-:W-:Y:S04]  /*12b390*/  LDGSTS.E [R3+0x3a300], desc[UR32][R186.64], P3 ;  /* 0x3a300000ba037fae */ /* 0x000fe80009921860 */
[----:B------:R-:W-:Y:S04]  /*12b3a0*/  LDGSTS.E [R3+0x3a400], desc[UR32][R188.64], P3 ;  /* 0x3a400000bc037fae */ /* 0x000fe80009921860 */
[----:B------:R-:W3:Y:S04]  /*12b3b0*/  LDL.LU R97, [R1+0x6828] ;  /* 0x0068280001617983 */ /* 0x000ee80000300800 */
[----:B------:R-:W-:Y:S01]  /*12b3c0*/  LDGSTS.E [R3+0x3a500], desc[UR32][R104.64], P3 ;  /* 0x3a50000068037fae */ /* 0x000fe20009921860 */
[----:B------:R-:W-:-:S02]  /*12b3d0*/  UISETP.GT.AND UP2, UPT, UR11, 0x78, UPT ;  /* 0x000000780b00788c */ /* 0x000fc4000bf44270 */
[----:B------:R-:W-:Y:S01]  /*12b3e0*/  UISETP.GT.AND UP3, UPT, UR11, 0x7c, UPT ;  /* 0x0000007c0b00788c */ /* 0x000fe2000bf64270 */
[----:B------:R-:W-:Y:S04]  /*12b3f0*/  LDGSTS.E [R3+0x3a600], desc[UR32][R176.64], P3 ;  /* 0x3a600000b0037fae */ /* 0x000fe80009921860 */
[----:B------:R-:W3:Y:S04]  /*12b400*/  LDL.LU R104, [R1+0x6824] ;  /* 0x0068240001687983 */ /* 0x000ee80000300800 */
[----:B------:R-:W3:Y:S01]  /*12b410*/  LDL.LU R144, [R1+0x6820] ;  /* 0x0068200001907983 */ /* 0x000ee20000300800 */
[----:B------:R-:W-:-:S02]  /*12b420*/  USEL UR13, URZ, 0x4, !UP2 ;  /* 0x000000043f0d7887 */ /* 0x000fc4000d000000 */
[----:B------:R-:W-:Y:S01]  /*12b430*/  USEL UR14, URZ, 0x4, !UP3 ;  /* 0x000000043f0e7887 */ /* 0x000fe2000d800000 */
[----:B------:R-:W-:Y:S01]  /*12b440*/  LDGSTS.E [R3+0x3a700], desc[UR32][R178.64], P3 ;  /* 0x3a700000b2037fae */ /* 0x000fe20009921860 */
[----:B------:R-:W-:-:S03]  /*12b450*/  USEL UR13, UR13, URZ, !UP0 ;  /* 0x0000003f0d0d7287 */ /* 0x000fc6000c000000 */
[----:B------:R-:W3:Y:S03]  /*12b460*/  LDL.LU R146, [R1+0x681c] ;  /* 0x00681c0001927983 */ /* 0x000ee60000300800 */
[----:B------:R-:W-:Y:S01]  /*12b470*/  ISETP.NE.U32.AND P4, PT, RZ, UR13, PT ;  /* 0x0000000dff007c0c */ /* 0x000fe2000bf85070 */
[----:B------:R-:W-:Y:S01]  /*12b480*/  USEL UR14, UR14, URZ, !UP0 ;  /* 0x0000003f0e0e7287 */ /* 0x000fe2000c000000 */
[----:B------:R-:W3:Y:S05]  /*12b490*/  LDL.LU R105, [R1+0x6818] ;  /* 0x0068180001697983 */ /* 0x000eea0000300800 */
[----:B------:R-:W-:-:S06]  /*12b4a0*/  ISETP.NE.U32.AND P5, PT, RZ, UR14, PT ;  /* 0x0000000eff007c0c */ /* 0x000fcc000bfa5070 */
[----:B------:R-:W-:Y:S04]  /*12b4b0*/  LDGSTS.E [R3+0x3c000], desc[UR32][R180.64], P4 ;  /* 0x3c000000b4037fae */ /* 0x000fe8000a121860 */
[----:B------:R-:W-:Y:S04]  /*12b4c0*/  LDGSTS.E [R3+0x3c100], desc[UR32][R166.64], P4 ;  /* 0x3c100000a6037fae */ /* 0x000fe8000a121860 */
[----:B------:R-:W-:Y:S01]  /*12b4d0*/  LDGSTS.E [R3+0x3c200], desc[UR32][R168.64], P4 ;  /* 0x3c200000a8037fae */ /* 0x000fe2000a121860 */
[----:B------:R-:W-:-:S03]  /*12b4e0*/  UISETP.GT.AND UP4, UPT, UR11, 0x1, UPT ;  /* 0x000000010b00788c */ /* 0x000fc6000bf84270 */
[----:B------:R-:W-:Y:S04]  /*12b4f0*/  LDGSTS.E [R3+0x3c300], desc[UR32][R170.64], P4 ;  /* 0x3c300000aa037fae */ /* 0x000fe8000a121860 */
[----:B------:R-:W-:Y:S04]  /*12b500*/  LDGSTS.E [R3+0x3c400], desc[UR32][R172.64], P4 ;  /* 0x3c400000ac037fae */ /* 0x000fe8000a121860 */
[----:B------:R-:W-:Y:S04]  /*12b510*/  LDGSTS.E [R3+0x3c500], desc[UR32][R158.64], P4 ;  /* 0x3c5000009e037fae */ /* 0x000fe8000a121860 */
[----:B------:R-:W-:Y:S01]  /*12b520*/  LDGSTS.E [R3+0x3c600], desc[UR32][R160.64], P4 ;  /* 0x3c600000a0037fae */ /* 0x000fe2000a121860 */
[----:B------:R-:W-:-:S03]  /*12b530*/  USEL UR15, URZ, 0x4, !UP4 ;  /* 0x000000043f0f7887 */ /* 0x000fc6000e000000 */
[----:B------:R-:W-:Y:S01]  /*12b540*/  LDGSTS.E [R3+0x3c700], desc[UR32][R100.64], P4 ;  /* 0x3c70000064037fae */ /* 0x000fe2000a121860 */
[----:B------:R-:W-:-:S03]  /*12b550*/  USEL UR15, UR15, URZ, !UP0 ;  /* 0x0000003f0f0f7287 */ /* 0x000fc6000c000000 */
[----:B------:R-:W-:Y:S04]  /*12b560*/  LDGSTS.E [R3+0x3e000], desc[UR32][R200.64], P5 ;  /* 0x3e000000c8037fae */ /* 0x000fe8000a921860 */
[----:B------:R-:W-:Y:S04]  /*12b570*/  LDGSTS.E [R3+0x3e100], desc[UR32][R198.64], P5 ;  /* 0x3e100000c6037fae */ /* 0x000fe8000a921860 */
[----:B-1----:R-:W3:Y:S04]  /*12b580*/  LDL.LU R100, [R1+0x6814] ;  /* 0x0068140001647983 */ /* 0x002ee80000300800 */
[----:B------:R-:W3:Y:S04]  /*12b590*/  LDL.LU R147, [R1+0x6810] ;  /* 0x0068100001937983 */ /* 0x000ee80000300800 */
[----:B------:R-:W-:Y:S01]  /*12b5a0*/  LDGSTS.E [R3+0x3e200], desc[UR32][R250.64], P5 ;  /* 0x3e200000fa037fae */ /* 0x000fe2000a921860 */
[----:B------:R-:W-:-:S03]  /*12b5b0*/  ISETP.NE.U32.AND P1, PT, RZ, UR15, PT ;  /* 0x0000000fff007c0c */ /* 0x000fc6000bf25070 */
[----:B------:R-:W-:Y:S04]  /*12b5c0*/  LDGSTS.E [R3+0x3e300], desc[UR32][R248.64], P5 ;  /* 0x3e300000f8037fae */ /* 0x000fe8000a921860 */
[----:B------:R-:W-:Y:S04]  /*12b5d0*/  LDGSTS.E [R3+0x3e400], desc[UR32][R242.64], P5 ;  /* 0x3e400000f2037fae */ /* 0x000fe8000a921860 */
[----:B------:R-:W-:Y:S04]  /*12b5e0*/  LDGSTS.E [R3+0x3e500], desc[UR32][R106.64], P5 ;  /* 0x3e5000006a037fae */ /* 0x000fe8000a921860 */
[----:B------:R-:W-:Y:S04]  /*12b5f0*/  LDGSTS.E [R3+0x3e600], desc[UR32][R240.64], P5 ;  /* 0x3e600000f0037fae */ /* 0x000fe8000a921860 */
[----:B------:R-:W-:Y:S04]  /*12b600*/  LDGSTS.E [R3+0x3e700], desc[UR32][R164.64], P5 ;  /* 0x3e700000a4037fae */ /* 0x000fe8000a921860 */
[----:B----4-:R-:W4:Y:S04]  /*12b610*/  LDL.LU R107, [R1+0x680c] ;  /* 0x00680c00016b7983 */ /* 0x010f280000300800 */
[----:B------:R-:W4:Y:S04]  /*12b620*/  LDL.LU R103, [R1+0x6808] ;  /* 0x0068080001677983 */ /* 0x000f280000300800 */
[----:B------:R-:W4:Y:S04]  /*12b630*/  LDL.LU R101, [R1+0x6804] ;  /* 0x0068040001657983 */ /* 0x000f280000300800 */
[----:B------:R-:W4:Y:S04]  /*12b640*/  LDL.LU R145, [R1+0x6800] ;  /* 0x0068000001917983 */ /* 0x000f280000300800 */
[----:B------:R1:W-:Y:S02]  /*12b650*/  LDGSTS.E [R96+0x800], desc[UR32][R98.64], P1 ;  /* 0x0080000062607fae */ /* 0x0003e40008921860 */
[----:B-1----:R-:W-:Y:S01]  /*12b660*/  IMAD.MOV.U32 R98, RZ, RZ, R102 ;  /* 0x000000ffff627224 */ /* 0x002fe200078e0066 */
[----:B--2---:R-:W-:-:S05]  /*12b670*/  IADD3 R2, P0, R2, R252, RZ ;  /* 0x000000fc02027210 */ /* 0x004fca0007f1e0ff */
[----:B------:R-:W-:Y:S01]  /*12b680*/  STL [R1+0x682c], R2 ;  /* 0x00682c0201007387 */ /* 0x000fe20000100800 */
[----:B---3--:R-:W-:-:S05]  /*12b690*/  IMAD.X R97, R97, 0x1, R0, P2 ;  /* 0x0000000161617824 */ /* 0x008fca00010e0600 */
[----:B------:R1:W-:Y:S04]  /*12b6a0*/  STL [R1+0x6828], R97 ;  /* 0x0068286101007387 */ /* 0x0003e80000100800 */
[----:B------:R-:W2:Y:S01]  /*12b6b0*/  LDL.LU R102, [R1+0x67f8] ;  /* 0x0067f80001667983 */ /* 0x000ea20000300800 */
[----:B------:R-:W-:Y:S01]  /*12b6c0*/  IADD3 R104, P2, R104, R252, RZ ;  /* 0x000000fc68687210 */ /* 0x000fe20007f5e0ff */
[----:B------:R-:W-:-:S04]  /*12b6d0*/  IMAD.X R144, R144, 0x1, R0, P0 ;  /* 0x0000000190907824 */ /* 0x000fc800000e0600 */
[----:B------:R-:W-:Y:S04]  /*12b6e0*/  STL [R1+0x6824], R104 ;  /* 0x0068246801007387 */ /* 0x000fe80000100800 */
[----:B------:R3:W-:Y:S04]  /*12b6f0*/  STL [R1+0x6820], R144 ;  /* 0x0068209001007387 */ /* 0x0007e80000100800 */
[----:B------:R-:W2:Y:S01]  /*12b700*/  LDL.LU R106, [R1+0x673c] ;  /* 0x00673c00016a7983 */ /* 0x000ea20000300800 */
[----:B------:R-:W-:Y:S01]  /*12b710*/  IMAD.MOV.U32 R99, RZ, RZ, R97 ;  /* 0x000000ffff637224 */ /* 0x000fe200078e0061 */
[----:B------:R-:W-:Y:S01]  /*12b720*/  IADD3 R146, P0, R146, R252, RZ ;  /* 0x000000fc92927210 */ /* 0x000fe20007f1e0ff */
[----:B------:R-:W-:Y:S01]  /*12b730*/  IMAD.X R105, R105, 0x1, R0, P2 ;  /* 0x0000000169697824 */ /* 0x000fe200010e0600 */
[----:B-1----:R-:W2:Y:S04]  /*12b740*/  LDL.LU R97, [R1+0x6734] ;  /* 0x0067340001617983 */ /* 0x002ea80000300800 */
[----:B------:R1:W-:Y:S04]  /*12b750*/  LDGSTS.E [R96+0x900], desc[UR32][R98.64], P1 ;  /* 0x0090000062607fae */ /* 0x0003e80008921860 */
[----:B------:R-:W-:Y:S04]  /*12b760*/  STL [R1+0x681c], R146 ;  /* 0x00681c9201007387 */ /* 0x000fe80000100800 */
[----:B------:R3:W-:Y:S01]  /*12b770*/  STL [R1+0x6818], R105 ;  /* 0x0068186901007387 */ /* 0x0007e20000100800 */
[----:B-1----:R-:W-:-:S02]  /*12b780*/  IMAD.MOV.U32 R98, RZ, RZ, R2 ;  /* 0x000000ffff627224 */ /* 0x002fc400078e0002 */
[----:B------:R-:W-:Y:S02]  /*12b790*/  IMAD.MOV.U32 R99, RZ, RZ, R144 ;  /* 0x000000ffff637224 */ /* 0x000fe400078e0090 */
[----:B---3--:R-:W3:Y:S04]  /*12b7a0*/  LDL.LU R144, [R1+0x6730] ;  /* 0x0067300001907983 */ /* 0x008ee80000300800 */
[----:B------:R-:W3:Y:S04]  /*12b7b0*/  LDL.LU R2, [R1+0x672c] ;  /* 0x00672c0001027983 */ /* 0x000ee80000300800 */
[----:B------:R1:W-:Y:S02]  /*12b7c0*/  LDGSTS.E [R96+0xa00], desc[UR32][R98.64], P1 ;  /* 0x00a0000062607fae */ /* 0x0003e40008921860 */
[----:B-1----:R-:W-:Y:S01]  /*12b7d0*/  MOV R99, R105 ;  /* 0x0000006900637202 */ /* 0x002fe20000000f00 */
[----:B------:R-:W-:-:S05]  /*12b7e0*/  IMAD.MOV.U32 R98, RZ, RZ, R104 ;  /* 0x000000ffff627224 */ /* 0x000fca00078e0068 */
[----:B------:R1:W-:Y:S01]  /*12b7f0*/  LDGSTS.E [R96+0xb00], desc[UR32][R98.64], P1 ;  /* 0x00b0000062607fae */ /* 0x0003e20008921860 */
[----:B------:R-:W-:Y:S01]  /*12b800*/  IADD3 R100, P2, R100, R252, RZ ;  /* 0x000000fc64647210 */ /* 0x000fe20007f5e0ff */
[----:B------:R-:W-:-:S04]  /*12b810*/  IMAD.X R147, R147, 0x1, R0, P0 ;  /* 0x0000000193937824 */ /* 0x000fc800000e0600 */
[----:B------:R-:W-:Y:S04]  /*12b820*/  STL [R1+0x6814], R100 ;  /* 0x0068146401007387 */ /* 0x000fe80000100800 */
[----:B------:R-:W-:Y:S04]  /*12b830*/  STL [R1+0x6810], R147 ;  /* 0x0068109301007387 */ /* 0x000fe80000100800 */
[----:B------:R-:W3:Y:S04]  /*12b840*/  LDL.LU R105, [R1+0x6728] ;  /* 0x0067280001697983 */ /* 0x000ee80000300800 */
[----:B------:R-:W3:Y:S04]  /*12b850*/  LDL.LU R104, [R1+0x6720] ;  /* 0x0067200001687983 */ /* 0x000ee80000300800 */
[----:B------:R-:W3:Y:S01]  /*12b860*/  LDL.LU R3, [R1+0x6724] ;  /* 0x0067240001037983 */ /* 0x000ee20000300800 */
[----:B-1----:R-:W-:-:S02]  /*12b870*/  IMAD.MOV.U32 R98, RZ, RZ, R146 ;  /* 0x000000ffff627224 */ /* 0x002fc400078e0092 */
[----:B------:R-:W-:-:S05]  /*12b880*/  IMAD.MOV.U32 R99, RZ, RZ, R147 ;  /* 0x000000ffff637224 */ /* 0x000fca00078e0093 */
[----:B------:R1:W-:Y:S01]  /*12b890*/  LDGSTS.E [R96+0xc00], desc[UR32][R98.64], P1 ;  /* 0x00c0000062607fae */ /* 0x0003e20008921860 */
[----:B----4-:R-:W-:Y:S01]  /*12b8a0*/  IADD3 R107, P0, R107, R252, RZ ;  /* 0x000000fc6b6b7210 */ /* 0x010fe20007f1e0ff */
[----:B------:R-:W-:-:S04]  /*12b8b0*/  IMAD.X R103, R103, 0x1, R0, P2 ;  /* 0x0000000167677824 */ /* 0x000fc800010e0600 */
[----:B------:R-:W-:Y:S04]  /*12b8c0*/  STL [R1+0x680c], R107 ;  /* 0x00680c6b01007387 */ /* 0x000fe80000100800 */
[----:B------:R4:W-:Y:S01]  /*12b8d0*/  STL [R1+0x6808], R103 ;  /* 0x0068086701007387 */ /* 0x0009e20000100800 */
[----:B-1----:R-:W-:-:S03]  /*12b8e0*/  IMAD.MOV.U32 R99, RZ, RZ, R103 ;  /* 0x000000ffff637224 */ /* 0x002fc600078e0067 */
[----:B------:R-:W3:Y:S01]  /*12b8f0*/  LDL.LU R146, [R1+0x671c] ;  /* 0x00671c0001927983 */ /* 0x000ee20000300800 */
[----:B------:R-:W-:Y:S01]  /*12b900*/  IADD3 R101, P2, R101, R252, RZ ;  /* 0x000000fc65657210 */ /* 0x000fe20007f5e0ff */
[----:B------:R-:W-:Y:S02]  /*12b910*/  IMAD.X R145, R145, 0x1, R0, P0 ;  /* 0x0000000191917824 */ /* 0x000fe400000e0600 */
[----:B----4-:R-:W4:Y:S01]  /*12b920*/  LDL.LU R103, [R1+0x6718] ;  /* 0x0067180001677983 */ /* 0x010f220000300800 */
[----:B------:R-:W-:-:S03]  /*12b930*/  IMAD.MOV.U32 R98, RZ, RZ, R100 ;  /* 0x000000ffff627224 */ /* 0x000fc600078e0064 */
[----:B------:R1:W-:Y:S04]  /*12b940*/  STL [R1+0x6804], R101 ;  /* 0x0068046501007387 */ /* 0x0003e80000100800 */
[----:B------:R-:W-:Y:S04]  /*12b950*/  STL [R1+0x6800], R145 ;  /* 0x0068009101007387 */ /* 0x000fe80000100800 */
[----:B------:R-:W4:Y:S04]  /*12b960*/  LDL.LU R100, [R1+0x6714] ;  /* 0x0067140001647983 */ /* 0x000f280000300800 */
[----:B------:R1:W-:Y:S04]  /*12b970*/  LDGSTS.E [R96+0xd00], desc[UR32][R98.64], P1 ;  /* 0x00d0000062607fae */ /* 0x0003e80008921860 */
[----:B------:R-:W4:Y:S01]  /*12b980*/  LDL.LU R147, [R1+0x6710] ;  /* 0x0067100001937983 */ /* 0x000f220000300800 */
[----:B-1----:R-:W-:-:S02]  /*12b990*/  IMAD.MOV.U32 R98, RZ, RZ, R107 ;  /* 0x000000ffff627224 */ /* 0x002fc400078e006b */
[----:B------:R-:W-:-:S05]  /*12b9a0*/  IMAD.MOV.U32 R99, RZ, RZ, R145 ;  /* 0x000000ffff637224 */ /* 0x000fca00078e0091 */
[----:B------:R1:W-:Y:S02]  /*12b9b0*/  LDGSTS.E [R96+0xe00], desc[UR32][R98.64], P1 ;  /* 0x00e0000062607fae */ /* 0x0003e40008921860 */
[----:B-1----:R-:W-:Y:S01]  /*12b9c0*/  MOV R98, R101 ;  /* 0x0000006500627202 */ /* 0x002fe20000000f00 */
[----:B--2---:R-:W-:Y:S01]  /*12b9d0*/  IMAD.X R102, R102, 0x1, R0, P2 ;  /* 0x0000000166667824 */ /* 0x004fe200010e0600 */
[----:B------:R-:W-:-:S05]  /*12b9e0*/  IADD3 R106, P3, R106, R252, RZ ;  /* 0x000000fc6a6a7210 */ /* 0x000fca0007f7e0ff */
[----:B------:R-:W-:Y:S04]  /*12b9f0*/  STL [R1+0x673c], R106 ;  /* 0x00673c6a01007387 */ /* 0x000fe80000100800 */
[----:B------:R1:W-:Y:S04]  /*12ba00*/  STL [R1+0x67f8], R102 ;  /* 0x0067f86601007387 */ /* 0x0003e80000100800 */
[----:B------:R-:W2:Y:S04]  /*12ba10*/  LDL.LU R107, [R1+0x670c] ;  /* 0x00670c00016b7983 */ /* 0x000ea80000300800 */
[----:B------:R-:W2:Y:S01]  /*12ba20*/  LDL.LU R101, [R1+0x6708] ;  /* 0x0067080001657983 */ /* 0x000ea20000300800 */
[----:B------:R-:W-:-:S04]  /*12ba30*/  UISETP.GT.AND UP1, UPT, UR11, 0x5, UPT ;  /* 0x000000050b00788c */ /* 0x000fc8000bf24270 */
[----:B------:R-:W-:-:S04]  /*12ba40*/  USEL UR10, URZ, 0x4, !UP1 ;  /* 0x000000043f0a7887 */ /* 0x000fc8000c800000 */
[----:B------:R-:W-:Y:S01]  /*12ba50*/  USEL UR10, UR10, URZ, !UP0 ;  /* 0x0000003f0a0a7287 */ /* 0x000fe2000c000000 */
[----:B------:R-:W-:Y:S01]  /*12ba60*/  IMAD.MOV.U32 R99, RZ, RZ, R102 ;  /* 0x000000ffff637224 */ /* 0x000fe200078e0066 */
[----:B------:R-:W-:-:S04]  /*12ba70*/  IADD3 R97, P2, R97, R252, RZ ;  /* 0x000000fc61617210 */ /* 0x000fc80007f5e0ff */
[----:B------:R-:W-:Y:S01]  /*12ba80*/  ISETP.NE.U32.AND P0, PT, RZ, UR10, PT ;  /* 0x0000000aff007c0c */ /* 0x000fe2000bf05070 */
[----:B---3--:R-:W-:Y:S01]  /*12ba90*/  IMAD.X R144, R144, 0x1, R0, P3 ;  /* 0x0000000190907824 */ /* 0x008fe200018e0600 */
[----:B------:R3:W-:Y:S01]  /*12baa0*/  LDGSTS.E [R96+0xf00], desc[UR32][R98.64], P1 ;  /* 0x00f0000062607fae */ /* 0x0007e20008921860 */
[----:B------:R-:W-:-:S03]  /*12bab0*/  IADD3 R2, P1, R2, R252, RZ ;  /* 0x000000fc02027210 */ /* 0x000fc60007f3e0ff */
[----:B------:R-:W-:Y:S04]  /*12bac0*/  STL [R1+0x6734], R97 ;  /* 0x0067346101007387 */ /* 0x000fe80000100800 */
[----:B------:R-:W-:Y:S01]  /*12bad0*/  STL [R1+0x6730], R144 ;  /* 0x0067309001007387 */ /* 0x000fe20000100800 */
[----:B---3--:R-:W-:-:S03]  /*12bae0*/  IMAD.MOV.U32 R98, RZ, RZ, R106 ;  /* 0x000000ffff627224 */ /* 0x008fc600078e006a */
[----:B-1----:R-:W3:Y:S01]  /*12baf0*/  LDL.LU R102, [R1+0x6704] ;  /* 0x0067040001667983 */ /* 0x002ee20000300800 */
[----:B------:R-:W-:-:S03]  /*12bb00*/  IMAD.MOV.U32 R99, RZ, RZ, R144 ;  /* 0x000000ffff637224 */ /* 0x000fc600078e0090 */
[----:B------:R-:W3:Y:S04]  /*12bb10*/  LDL.LU R145, [R1+0x6700] ;  /* 0x0067000001917983 */ /* 0x000ee80000300800 */
[----:B------:R-:W-:Y:S04]  /*12bb20*/  STL [R1+0x672c], R2 ;  /* 0x00672c0201007387 */ /* 0x000fe80000100800 */
[----:B------:R1:W-:Y:S01]  /*12bb30*/  LDGSTS.E [R96+0x2800], desc[UR32][R98.64], P0 ;  /* 0x0280000062607fae */ /* 0x0003e20008121860 */
[--C-:B------:R-:W-:Y:S02]  /*12bb40*/  IMAD.X R105, R105, 0x1, R0.reuse, P2 ;  /* 0x0000000169697824 */ /* 0x100fe400010e0600 */
[----:B------:R-:W-:-:S03]  /*12bb50*/  IMAD.X R104, R104, 0x1, R0, P1 ;  /* 0x0000000168687824 */ /* 0x000fc600008e0600 */
[----:B------:R1:W-:Y:S01]  /*12bb60*/  STL [R1+0x6728], R105 ;  /* 0x0067286901007387 */ /* 0x0003e20000100800 */
[----:B------:R-:W-:Y:S01]  /*12bb70*/  IADD3 R3, P2, R3, R252, RZ ;  /* 0x000000fc03037210 */ /* 0x000fe20007f5e0ff */
[----:B-1----:R-:W-:Y:S02]  /*12bb80*/  IMAD.MOV.U32 R99, RZ, RZ, R105 ;  /* 0x000000ffff637224 */ /* 0x002fe400078e0069 */
[----:B------:R-:W3:Y:S04]  /*12bb90*/  LDL.LU R105, [R1+0x66f8] ;  /* 0x0066f80001697983 */ /* 0x000ee80000300800 */
[----:B------:R-:W-:Y:S04]  /*12bba0*/  STL [R1+0x6724], R3 ;  /* 0x0067240301007387 */ /* 0x000fe80000100800 */
[----:B------:R1:W-:Y:S04]  /*12bbb0*/  STL [R1+0x6720], R104 ;  /* 0x0067206801007387 */ /* 0x0003e80000100800 */
[----:B------:R-:W3:Y:S01]  /*12bbc0*/  LDL.LU R106, [R1+0x663c] ;  /* 0x00663c00016a7983 */ /* 0x000ee20000300800 */
[----:B------:R-:W-:-:S03]  /*12bbd0*/  IMAD.MOV.U32 R98, RZ, RZ, R97 ;  /* 0x000000ffff627224 */ /* 0x000fc600078e0061 */
[----:B------:R-:W3:Y:S01]  /*12bbe0*/  LDL.LU R97, [R1+0x6634] ;  /* 0x0066340001617983 */ /* 0x000ee20000300800 */
[----:B------:R-:W-:-:S03]  /*12bbf0*/  IADD3 R146, P1, R146, R252, RZ ;  /* 0x000000fc92927210 */ /* 0x000fc60007f3e0ff */
[----:B------:R1:W-:Y:S01]  /*12bc00*/  LDGSTS.E [R96+0x2900], desc[UR32][R98.64], P0 ;  /* 0x0290000062607fae */ /* 0x0003e20008121860 */
[----:B----4-:R-:W-:-:S03]  /*12bc10*/  IMAD.X R103, R103, 0x1, R0, P2 ;  /* 0x0000000167677824 */ /* 0x010fc600010e0600 */
[----:B------:R-:W-:Y:S04]  /*12bc20*/  STL [R1+0x671c], R146 ;  /* 0x00671c9201007387 */ /* 0x000fe80000100800 */
[----:B------:R4:W-:Y:S01]  /*12bc30*/  STL [R1+0x6718], R103 ;  /* 0x0067186701007387 */ /* 0x0009e20000100800 */
[----:B-1----:R-:W-:-:S03]  /*12bc40*/  IMAD.MOV.U32 R98, RZ, RZ, R2 ;  /* 0x000000ffff627224 */ /* 0x002fc600078e0002 */
[----:B------:R-:W3:Y:S01]  /*12bc50*/  LDL.LU R144, [R1+0x6630] ;  /* 0x0066300001907983 */ /* 0x000ee20000300800 */
[----:B------:R-:W-:Y:S01]  /*12bc60*/  IMAD.MOV.U32 R99, RZ, RZ, R104 ;  /* 0x000000ffff637224 */ /* 0x000fe200078e0068 */
[----:B------:R-:W-:Y:S02]  /*12bc70*/  IADD3 R100, P2, R100, R252, RZ ;  /* 0x000000fc64647210 */ /* 0x000fe40007f5e0ff */
[----:B------:R-:W3:Y:S04]  /*12bc80*/  LDL.LU R2, [R1+0x662c] ;  /* 0x00662c0001027983 */ /* 0x000ee80000300800 */
[----:B------:R1:W-:Y:S01]  /*12bc90*/  LDGSTS.E [R96+0x2a00], desc[UR32][R98.64], P0 ;  /* 0x02a0000062607fae */ /* 0x0003e20008121860 */
[----:B------:R-:W-:-:S03]  /*12bca0*/  IADD3.X R147, R147, R0, RZ, P1, !PT ;  /* 0x0000000093937210 */ /* 0x000fc60000ffe4ff */
[----:B------:R-:W-:Y:S04]  /*12bcb0*/  STL [R1+0x6714], R100 ;  /* 0x0067146401007387 */ /* 0x000fe80000100800 */
[----:B------:R-:W-:Y:S01]  /*12bcc0*/  STL [R1+0x6710], R147 ;  /* 0x0067109301007387 */ /* 0x000fe20000100800 */
[----:B-1----:R-:W-:-:S03]  /*12bcd0*/  IMAD.MOV.U32 R98, RZ, RZ, R3 ;  /* 0x000000ffff627224 */ /* 0x002fc600078e0003 */
[----:B------:R-:W3:Y:S01]  /*12bce0*/  LDL.LU R104, [R1+0x6628] ;  /* 0x0066280001687983 */ /* 0x000ee20000300800 */
[----:B------:R-:W-:-:S03]  /*12bcf0*/  IMAD.MOV.U32 R99, RZ, RZ, R103 ;  /* 0x000000ffff637224 */ /* 0x000fc600078e0067 */
[----:B----4-:R-:W4:Y:S04]  /*12bd00*/  LDL.LU R103, [R1+0x6620] ;  /* 0x0066200001677983 */ /* 0x010f280000300800 */
[----:B------:R1:W-:Y:S04]  /*12bd10*/  LDGSTS.E [R96+0x2b00], desc[UR32][R98.64], P0 ;  /* 0x02b0000062607fae */ /* 0x0003e80008121860 */
[----:B------:R-:W4:Y:S01]  /*12bd20*/  LDL.LU R3, [R1+0x6624] ;  /* 0x0066240001037983 */ /* 0x000f220000300800 */
[----:B-1----:R-:W-:Y:S02]  /*12bd30*/  IMAD.MOV.U32 R98, RZ, RZ, R146 ;  /* 0x000000ffff627224 */ /* 0x002fe400078e0092 */
[----:B------:R-:W-:-:S05]  /*12bd40*/  IMAD.MOV.U32 R99, RZ, RZ, R147 ;  /* 0x000000ffff637224 */ /* 0x000fca00078e0093 */
[----:B------:R1:W-:Y:S01]  /*12bd50*/  LDGSTS.E [R96+0x2c00], desc[UR32][R98.64], P0 ;  /* 0x02c0000062607fae */ /* 0x0003e20008121860 */
[----:B--2---:R-:W-:Y:S01]  /*12bd60*/  IADD3 R107, P1, R107, R252, RZ ;  /* 0x000000fc6b6b7210 */ /* 0x004fe20007f3e0ff */
[----:B------:R-:W-:-:S04]  /*12bd70*/  IMAD.X R101, R101, 0x1, R0, P2 ;  /* 0x0000000165657824 */ /* 0x000fc800010e0600 */
[----:B------:R-:W-:Y:S01]  /*12bd80*/  STL [R1+0x670c], R107 ;  /* 0x00670c6b01007387 */ /* 0x000fe20000100800 */
[----:B-1----:R-:W-:-:S03]  /*12bd90*/  IMAD.MOV.U32 R99, RZ, RZ, R101 ;  /* 0x000000ffff637224 */ /* 0x002fc600078e0065 */
[----:B------:R1:W-:Y:S04]  /*12bda0*/  STL [R1+0x6708], R101 ;  /* 0x0067086501007387 */ /* 0x0003e80000100800 */
[----:B------:R-:W2:Y:S04]  /*12bdb0*/  LDL.LU R146, [R1+0x661c] ;  /* 0x00661c0001927983 */ /* 0x000ea80000300800 */
[----:B-1----:R-:W2:Y:S01]  /*12bdc0*/  LDL.LU R101, [R1+0x6618] ;  /* 0x0066180001657983 */ /* 0x002ea20000300800 */
[----:B------:R-:W-:Y:S01]  /*12bdd0*/  IMAD.MOV.U32 R98, RZ, RZ, R100 ;  /* 0x000000ffff627224 */ /* 0x000fe200078e0064 */
[----:B------:R-:W-:-:S04]  /*12bde0*/  UISETP.GT.AND UP1, UPT, UR11, 0x9, UPT ;  /* 0x000000090b00788c */ /* 0x000fc8000bf24270 */
[----:B------:R1:W-:Y:S01]  /*12bdf0*/  LDGSTS.E [R96+0x2d00], desc[UR32][R98.64], P0 ;  /* 0x02d0000062607fae */ /* 0x0003e20008121860 */
[----:B---3--:R-:W-:Y:S01]  /*12be00*/  IADD3 R102, P2, R102, R252, RZ ;  /* 0x000000fc66667210 */ /* 0x008fe20007f5e0ff */
[----:B------:R-:W-:-:S04]  /*12be10*/  IMAD.X R145, R145, 0x1, R0, P1 ;  /* 0x0000000191917824 */ /* 0x000fc800008e0600 */
[----:B------:R3:W-:Y:S01]  /*12be20*/  STL [R1+0x6704], R102 ;  /* 0x0067046601007387 */ /* 0x0007e20000100800 */
[----:B-1----:R-:W-:-:S03]  /*12be30*/  IMAD.MOV.U32 R98, RZ, RZ, R107 ;  /* 0x000000ffff627224 */ /* 0x002fc600078e006b */
[----:B------:R-:W-:Y:S01]  /*12be40*/  STL [R1+0x6700], R145 ;  /* 0x0067009101007387 */ /* 0x000fe20000100800 */
[----:B------:R-:W-:-:S03]  /*12be50*/  MOV R99, R145 ;  /* 0x0000009100637202 */ /* 0x000fc60000000f00 */
[----:B------:R-:W2:Y:S04]  /*12be60*/  LDL.LU R100, [R1+0x6614] ;  /* 0x0066140001647983 */ /* 0x000ea80000300800 */
[----:B------:R-:W2:Y:S01]  /*12be70*/  LDL.LU R147, [R1+0x6610] ;  /* 0x0066100001937983 */ /* 0x000ea20000300800 */
[----:B------:R-:W-:-:S03]  /*12be80*/  USEL UR10, URZ, 0x4, !UP1 ;  /* 0x000000043f0a7887 */ /* 0x000fc6000c800000 */
[----:B------:R1:W-:Y:S01]  /*12be90*/  LDGSTS.E [R96+0x2e00], desc[UR32][R98.64], P0 ;  /* 0x02e0000062607fae */ /* 0x0003e20008121860 */
[----:B------:R-:W-:Y:S01]  /*12bea0*/  USEL UR10, UR10, URZ, !UP0 ;  /* 0x0000003f0a0a7287 */ /* 0x000fe2000c000000 */
[----:B------:R-:W-:Y:S02]  /*12beb0*/  IMAD.X R105, R105, 0x1, R0, P2 ;  /* 0x0000000169697824 */ /* 0x000fe400010e0600 */
[----:B-1----:R-:W-:Y:S01]  /*12bec0*/  IMAD.MOV.U32 R98, RZ, RZ, R102 ;  /* 0x000000ffff627224 */ /* 0x002fe200078e0066 */
[----:B------:R-:W-:-:S05]  /*12bed0*/  IADD3 R106, P3, R106, R252, RZ ;  /* 0x000000fc6a6a7210 */ /* 0x000fca0007f7e0ff */
[----:B------:R-:W-:Y:S01]  /*12bee0*/  STL [R1+0x663c], R106 ;  /* 0x00663c6a01007387 */ /* 0x000fe20000100800 */
[----:B------:R-:W-:-:S03]  /*12bef0*/  IADD3 R97, P2, R97, R252, RZ ;  /* 0x000000fc61617210 */ /* 0x000fc60007f5e0ff */
[----:B------:R1:W-:Y:S04]  /*12bf00*/  STL [R1+0x66f8], R105 ;  /* 0x0066f86901007387 */ /* 0x0003e80000100800 */
[----:B------:R-:W2:Y:S04]  /*12bf10*/  LDL.LU R107, [R1+0x660c] ;  /* 0x00660c00016b7983 */ /* 0x000ea80000300800 */
[----:B---3--:R-:W3:Y:S01]  /*12bf20*/  LDL.LU R102, [R1+0x6608] ;  /* 0x0066080001667983 */ /* 0x008ee20000300800 */
[----:B------:R-:W-:Y:S02]  /*12bf30*/  IMAD.MOV.U32 R99, RZ, RZ, R105 ;  /* 0x000000ffff637224 */ /* 0x000fe400078e0069 */
[----:B------:R-:W-:Y:S01]  /*12bf40*/  IMAD.X R144, R144, 0x1, R0, P3 ;  /* 0x0000000190907824 */ /* 0x000fe200018e0600 */
[----:B------:R-:W-:Y:S01]  /*12bf50*/  STL [R1+0x6634], R97 ;  /* 0x0066346101007387 */ /* 0x000fe20000100800 */
[----:B------:R-:W-:-:S03]  /*12bf60*/  ISETP.NE.U32.AND P1, PT, RZ, UR10, PT ;  /* 0x0000000aff007c0c */ /* 0x000fc6000bf25070 */
[----:B------:R4:W-:Y:S04]  /*12bf70*/  STL [R1+0x6630], R144 ;  /* 0x0066309001007387 */ /* 0x0009e80000100800 */
[----:B-1----:R-:W3:Y:S04]  /*12bf80*/  LDL.LU R105, [R1+0x6604] ;  /* 0x0066040001697983 */ /* 0x002ee80000300800 */
[----:B------:R-:W3:Y:S04]  /*12bf90*/  LDL.LU R145, [R1+0x6600] ;  /* 0x0066000001917983 */ /* 0x000ee80000300800 */
[----:B------:R1:W-:Y:S01]  /*12bfa0*/  LDGSTS.E [R96+0x2f00], desc[UR32][R98.64], P0 ;  /* 0x02f0000062607fae */ /* 0x0003e20008121860 */
[----:B------:R-:W-:Y:S01]  /*12bfb0*/  IADD3 R2, P0, R2, R252, RZ ;  /* 0x000000fc02027210 */ /* 0x000fe20007f1e0ff */
[----:B------:R-:W-:-:S04]  /*12bfc0*/  IMAD.X R104, R104, 0x1, R0, P2 ;  /* 0x0000000168687824 */ /* 0x000fc800010e0600 */
[----:B------:R-:W-:Y:S01]  /*12bfd0*/  STL [R1+0x662c], R2 ;  /* 0x00662c0201007387 */ /* 0x000fe20000100800 */
[----:B----4-:R-:W-:Y:S02]  /*12bfe0*/  IMAD.X R103, R103, 0x1, R0, P0 ;  /* 0x0000000167677824 */ /* 0x010fe400000e0600 */
[----:B-1----:R-:W-:Y:S02]  /*12bff0*/  IMAD.MOV.U32 R98, RZ, RZ, R106 ;  /* 0x000000ffff627224 */ /* 0x002fe400078e006a */
[----:B------:R-:W-:Y:S01]  /*12c000*/  IMAD.MOV.U32 R99, RZ, RZ, R144 ;  /* 0x000000ffff637224 */ /* 0x000fe200078e0090 */
[----:B------:R-:W-:Y:S01]  /*12c010*/  IADD3 R3, P2, R3, R252, RZ ;  /* 0x000000fc03037210 */ /* 0x000fe20007f5e0ff */
[----:B------:R1:W-:Y:S04]  /*12c020*/  STL [R1+0x6628], R104 ;  /* 0x0066286801007387 */ /* 0x0003e80000100800 */
[----:B------:R-:W4:Y:S04]  /*12c030*/  LDL.LU R144, [R1+0x65f8] ;  /* 0x0065f80001907983 */ /* 0x000f280000300800 */
[----:B------:R1:W-:Y:S04]  /*12c040*/  LDGSTS.E [R96+0x4800], desc[UR32][R98.64], P1 ;  /* 0x0480000062607fae */ /* 0x0003e80008921860 */
[----:B------:R-:W-:Y:S04]  /*12c050*/  STL [R1+0x6624], R3 ;  /* 0x0066240301007387 */ /* 0x000fe80000100800 */
[----:B------:R2:W-:Y:S01]  /*12c060*/  STL [R1+0x6620], R103 ;  /* 0x0066206701007387 */ /* 0x0005e20000100800 */
[----:B-1----:R-:W-:-:S03]  /*12c070*/  IMAD.MOV.U32 R99, RZ, RZ, R104 ;  /* 0x000000ffff637224 */ /* 0x002fc600078e0068 */
[----:B------:R-:W4:Y:S01]  /*12c080*/  LDL.LU R104, [R1+0x653c] ;  /* 0x00653c0001687983 */ /* 0x000f220000300800 */
[----:B------:R-:W-:-:S03]  /*12c090*/  IMAD.MOV.U32 R98, RZ, RZ, R97 ;  /* 0x000000ffff627224 */ /* 0x000fc600078e0061 */
[----:B------:R-:W4:Y:S04]  /*12c0a0*/  LDL.LU R97, [R1+0x6534] ;  /* 0x0065340001617983 */ /* 0x000f280000300800 */
[----:B------:R1:W-:Y:S01]  /*12c0b0*/  LDGSTS.E [R96+0x4900], desc[UR32][R98.64], P1 ;  /* 0x0490000062607fae */ /* 0x0003e20008921860 */
[----:B--2---:R-:W-:Y:S01]  /*12c0c0*/  IADD3 R146, P0, R146, R252, RZ ;  /* 0x000000fc92927210 */ /* 0x004fe20007f1e0ff */
[----:B------:R-:W-:-:S04]  /*12c0d0*/  IMAD.X R101, R101, 0x1, R0, P2 ;  /* 0x0000000165657824 */ /* 0x000fc800010e0600 */
[----:B------:R-:W-:Y:S04]  /*12c0e0*/  STL [R1+0x661c], R146 ;  /* 0x00661c9201007387 */ /* 0x000fe80000100800 */
[----:B------:R2:W-:Y:S04]  /*12c0f0*/  STL [R1+0x6618], R101 ;  /* 0x0066186501007387 */ /* 0x0005e80000100800 */
[----:B------:R-:W4:Y:S01]  /*12c100*/  LDL.LU R106, [R1+0x6530] ;  /* 0x00653000016a7983 */ /* 0x000f220000300800 */
[----:B-1----:R-:W-:Y:S01]  /*12c110*/  MOV R98, R2 ;  /* 0x0000000200627202 */ /* 0x002fe20000000f00 */
[----:B------:R-:W-:-:S02]  /*12c120*/  IMAD.MOV.U32 R99, RZ, RZ, R103 ;  /* 0x000000ffff637224 */ /* 0x000fc400078e0067 */
[----:B------:R-:W4:Y:S04]  /*12c130*/  LDL.LU R2, [R1+0x652c] ;  /* 0x00652c0001027983 */ /* 0x000f280000300800 */
[----:B------:R1:W-:Y:S01]  /*12c140*/  LDGSTS.E [R96+0x4a00], desc[UR32][R98.64], P1 ;  /* 0x04a0000062607fae */ /* 0x0003e20008921860 */
[----:B------:R-:W-:Y:S01]  /*12c150*/  IADD3 R100, P2, R100, R252, RZ ;  /* 0x000000fc64647210 */ /* 0x000fe20007f5e0ff */
[----:B-1----:R-:W-:Y:S02]  /*12c160*/  IMAD.MOV.U32 R98, RZ, RZ, R3 ;  /* 0x000000ffff627224 */ /* 0x002fe400078e0003 */
[----:B------:R-:W-:Y:S02]  /*12c170*/  IMAD.MOV.U32 R99, RZ, RZ, R101 ;  /* 0x000000ffff637224 */ /* 0x000fe400078e0065 */
[----:B------:R-:W-:Y:S01]  /*12c180*/  IMAD.X R147, R147, 0x1, R0, P0 ;  /* 0x0000000193937824 */ /* 0x000fe200000e0600 */
[----:B------:R-:W-:Y:S04]  /*12c190*/  STL [R1+0x6614], R100 ;  /* 0x0066146401007387 */ /* 0x000fe80000100800 */
[----:B------:R-:W-:Y:S04]  /*12c1a0*/  STL [R1+0x6610], R147 ;  /* 0x0066109301007387 */ /* 0x000fe80000100800 */
[----:B------:R-:W4:Y:S04]  /*12c1b0*/  LDL.LU R103, [R1+0x6528] ;  /* 0x0065280001677983 */ /* 0x000f280000300800 */
[----:B------:R1:W-:Y:S04]  /*12c1c0*/  LDGSTS.E [R96+0x4b00], desc[UR32][R98.64], P1 ;  /* 0x04b0000062607fae */ /* 0x0003e80008921860 */
[----:B--2---:R-:W2:Y:S04]  /*12c1d0*/  LDL.LU R101, [R1+0x6520] ;  /* 0x0065200001657983 */ /* 0x004ea80000300800 */
[----:B------:R-:W2:Y:S01]  /*12c1e0*/  LDL.LU R3, [R1+0x6524] ;  /* 0x0065240001037983 */ /* 0x000ea20000300800 */
[----:B-1----:R-:W-:-:S02]  /*12c1f0*/  IMAD.MOV.U32 R98, RZ, RZ, R146 ;  /* 0x000000ffff627224 */ /* 0x002fc400078e0092 */
[----:B------:R-:W-:-:S05]  /*12c200*/  IMAD.MOV.U32 R99, RZ, RZ, R147 ;  /* 0x000000ffff637224 */ /* 0x000fca00078e0093 */
[----:B------:R1:W-:Y:S01]  /*12c210*/  LDGSTS.E [R96+0x4c00], desc[UR32][R98.64], P1 ;  /* 0x04c0000062607fae */ /* 0x0003e20008921860 */
[----:B------:R-:W-:Y:S01]  /*12c220*/  IADD3 R107, P0, R107, R252, RZ ;  /* 0x000000fc6b6b7210 */ /* 0x000fe20007f1e0ff */
[----:B---3--:R-:W-:-:S04]  /*12c230*/  IMAD.X R102, R102, 0x1, R0, P2 ;  /* 0x0000000166667824 */ /* 0x008fc800010e0600 */
[----:B------:R-:W-:Y:S01]  /*12c240*/  STL [R1+0x660c], R107 ;  /* 0x00660c6b01007387 */ /* 0x000fe20000100800 */
[----:B-1----:R-:W-:-:S03]  /*12c250*/  IMAD.MOV.U32 R99, RZ, RZ, R102 ;  /* 0x000000ffff637224 */ /* 0x002fc600078e0066 */
[----:B------:R1:W-:Y:S04]  /*12c260*/  STL [R1+0x6608], R102 ;  /* 0x0066086601007387 */ /* 0x0003e80000100800 */
[----:B------:R-:W3:Y:S01]  /*12c270*/  LDL.LU R146, [R1+0x651c] ;  /* 0x00651c0001927983 */ /* 0x000ee20000300800 */
[----:B------:R-:W-:-:S03]  /*12c280*/  IADD3 R105, P2, R105, R252, RZ ;  /* 0x000000fc69697210 */ /* 0x000fc60007f5e0ff */
[----:B-1----:R-:W3:Y:S01]  /*12c290*/  LDL.LU R102, [R1+0x6518] ;  /* 0x0065180001667983 */ /* 0x002ee20000300800 */
[----:B------:R-:W-:-:S03]  /*12c2a0*/  IMAD.X R145, R145, 0x1, R0, P0 ;  /* 0x0000000191917824 */ /* 0x000fc600000e0600 */
[----:B------:R-:W-:Y:S01]  /*12c2b0*/  STL [R1+0x6604], R105 ;  /* 0x0066046901007387 */ /* 0x000fe20000100800 */
[----:B------:R-:W-:-:S03]  /*12c2c0*/  IMAD.MOV.U32 R98, RZ, RZ, R100 ;  /* 0x000000ffff627224 */ /* 0x000fc600078e0064 */
[----:B------:R1:W-:Y:S04]  /*12c2d0*/  STL [R1+0x6600], R145 ;  /* 0x0066009101007387 */ /* 0x0003e80000100800 */
[----:B------:R-:W3:Y:S04]  /*12c2e0*/  LDL.LU R100, [R1+0x6514] ;  /* 0x0065140001647983 */ /* 0x000ee80000300800 */
[----:B------:R-:W3:Y:S04]  /*12c2f0*/  LDL.LU R147, [R1+0x6510] ;  /* 0x0065100001937983 */ /* 0x000ee80000300800 */
[----:B------:R1:W-:Y:S01]  /*12c300*/  LDGSTS.E [R96+0x4d00], desc[UR32][R98.64], P1 ;  /* 0x04d0000062607fae */ /* 0x0003e20008921860 */
[----:B----4-:R-:W-:Y:S01]  /*12c310*/  IADD3.X R144, R144, R0, RZ, P2, !PT ;  /* 0x0000000090907210 */ /* 0x010fe200017fe4ff */
[----:B-1----:R-:W-:-:S02]  /*12c320*/  IMAD.MOV.U32 R98, RZ, RZ, R107 ;  /* 0x000000ffff627224 */ /* 0x002fc400078e006b */
[----:B------:R-:W-:-:S05]  /*12c330*/  IMAD.MOV.U32 R99, RZ, RZ, R145 ;  /* 0x000000ffff637224 */ /* 0x000fca00078e0091 */
[----:B------:R1:W-:Y:S01]  /*12c340*/  LDGSTS.E [R96+0x4e00], desc[UR32][R98.64], P1 ;  /* 0x04e0000062607fae */ /* 0x0003e20008921860 */
[-C--:B------:R-:W-:Y:S02]  /*12c350*/  IADD3 R104, P3, R104, R252.reuse, RZ ;  /* 0x000000fc68687210 */ /* 0x080fe40007f7e0ff */
[----:B------:R-:W-:-:S03]  /*12c360*/  IADD3 R97, P2, R97, R252, RZ ;  /* 0x000000fc61617210 */ /* 0x000fc60007f5e0ff */
[----:B------:R-:W-:Y:S04]  /*12c370*/  STL [R1+0x653c], R104 ;  /* 0x00653c6801007387 */ /* 0x000fe80000100800 */
[----:B------:R4:W-:Y:S01]  /*12c380*/  STL [R1+0x65f8], R144 ;  /* 0x0065f89001007387 */ /* 0x0009e20000100800 */
[----:B-1----:R-:W-:-:S03]  /*12c390*/  IMAD.MOV.U32 R98, RZ, RZ, R105 ;  /* 0x000000ffff627224 */ /* 0x002fc600078e0069 */
[----:B------:R-:W3:Y:S01]  /*12c3a0*/  LDL.LU R107, [R1+0x650c] ;  /* 0x00650c00016b7983 */ /* 0x000ee20000300800 */
[----:B------:R-:W-:-:S03]  /*12c3b0*/  IMAD.MOV.U32 R99, RZ, RZ, R144 ;  /* 0x000000ffff637224 */ /* 0x000fc600078e0090 */
[----:B------:R-:W3:Y:S04]  /*12c3c0*/  LDL.LU R145, [R1+0x6508] ;  /* 0x0065080001917983 */ /* 0x000ee80000300800 */
[----:B------:R-:W-:Y:S01]  /*12c3d0*/  STL [R1+0x6534], R97 ;  /* 0x0065346101007387 */ /* 0x000fe20000100800 */
[----:B------:R-:W-:-:S03]  /*12c3e0*/  UISETP.GT.AND UP1, UPT, UR11, 0xd, UPT ;  /* 0x0000000d0b00788c */ /* 0x000fc6000bf24270 */
[----:B------:R1:W-:Y:S01]  /*12c3f0*/  LDGSTS.E [R96+0x4f00], desc[UR32][R98.64], P1 ;  /* 0x04f0000062607fae */ /* 0x0003e20008921860 */
[----:B------:R-:W-:-:S05]  /*12c400*/  IMAD.X R106, R106, 0x1, R0, P3 ;  /* 0x000000016a6a7824 */ /* 0x000fca00018e0600 */
[----:B------:R2:W-:Y:S04]  /*12c410*/  STL [R1+0x6530], R106 ;  /* 0x0065306a01007387 */ /* 0x0005e80000100800 */
[----:B------:R-:W3:Y:S04]  /*12c420*/  LDL.LU R105, [R1+0x6504] ;  /* 0x0065040001697983 */ /* 0x000ee80000300800 */
[----:B----4-:R-:W4:Y:S01]  /*12c430*/  LDL.LU R144, [R1+0x6500] ;  /* 0x0065000001907983 */ /* 0x010f220000300800 */
[----:B------:R-:W-:-:S04]  /*12c440*/  USEL UR10, URZ, 0x4, !UP1 ;  /* 0x000000043f0a7887 */ /* 0x000fc8000c800000 */
[----:B------:R-:W-:Y:S01]  /*12c450*/  USEL UR10, UR10, URZ, !UP0 ;  /* 0x0000003f0a0a7287 */ /* 0x000fe2000c000000 */
[----:B------:R-:W-:-:S05]  /*12c460*/  IADD3 R2, P1, R2, R252, RZ ;  /* 0x000000fc02027210 */ /* 0x000fca0007f3e0ff */
[----:B------:R-:W-:Y:S01]  /*12c470*/  ISETP.NE.U32.AND P0, PT, RZ, UR10, PT ;  /* 0x0000000aff007c0c */ /* 0x000fe2000bf05070 */
[----:B-1----:R-:W-:Y:S02]  /*12c480*/  IMAD.MOV.U32 R98, RZ, RZ, R104 ;  /* 0x000000ffff627224 */ /* 0x002fe400078e0068 */
[----:B------:R-:W-:Y:S01]  /*12c490*/  IMAD.MOV.U32 R99, RZ, RZ, R106 ;  /* 0x000000ffff637224 */ /* 0x000fe200078e006a */
[----:B------:R-:W-:Y:S01]  /*12c4a0*/  STL [R1+0x652c], R2 ;  /* 0x00652c0201007387 */ /* 0x000fe20000100800 */
[----:B------:R-:W-:-:S08]  /*12c4b0*/  IMAD.X R103, R103, 0x1, R0, P2 ;  /* 0x0000000167677824 */ /* 0x000fd000010e0600 */
[----:B------:R1:W-:Y:S01]  /*12c4c0*/  LDGSTS.E [R96+0x6800], desc[UR32][R98.64], P0 ;  /* 0x0680000062607fae */ /* 0x0003e20008121860 */
[----:B--2---:R-:W-:-:S03]  /*12c4d0*/  IMAD.X R101, R101, 0x1, R0, P1 ;  /* 0x0000000165657824 */ /* 0x004fc600008e0600 */
[----:B------:R2:W-:Y:S01]  /*12c4e0*/  STL [R1+0x6528], R103 ;  /* 0x0065286701007387 */ /* 0x0005e20000100800 */
[----:B------:R-:W-:-:S03]  /*12c4f0*/  IADD3 R3, P2, R3, R252, RZ ;  /* 0x000000fc03037210 */ /* 0x000fc60007f5e0ff */
[----:B------:R-:W4:Y:S01]  /*12c500*/  LDL.LU R106, [R1+0x64f8] ;  /* 0x0064f800016a7983 */ /* 0x000f220000300800 */
[----:B-1----:R-:W-:-:S03]  /*12c510*/  MOV R99, R103 ;  /* 0x0000006700637202 */ /* 0x002fc60000000f00 */
[----:B------:R-:W-:Y:S01]  /*12c520*/  STL [R1+0x6524], R3 ;  /* 0x0065240301007387 */ /* 0x000fe20000100800 */
[----:B------:R-:W-:-:S03]  /*12c530*/  IMAD.MOV.U32 R98, RZ, RZ, R97 ;  /* 0x000000ffff627224 */ /* 0x000fc600078e0061 */
[----:B------:R1:W-:Y:S04]  /*12c540*/  STL [R1+0x6520], R101 ;  /* 0x0065206501007387 */ /* 0x0003e80000100800 */
[----:B--2---:R-:W2:Y:S04]  /*12c550*/  LDL.LU R103, [R1+0x643c] ;  /* 0x00643c0001677983 */ /* 0x004ea80000300800 */
[----:B------:R-:W2:Y:S04]  /*12c560*/  LDL.LU R97, [R1+0x6434] ;  /* 0x0064340001617983 */ /* 0x000ea80000300800 */
[----:B------:R1:W-:Y:S01]  /*12c570*/  LDGSTS.E [R96+0x6900], desc[UR32][R98.64], P0 ;  /* 0x0690000062607fae */ /* 0x0003e20008121860 */
[----:B---3--:R-:W-:Y:S01]  /*12c580*/  IADD3 R146, P1, R146, R252, RZ ;  /* 0x000000fc92927210 */ /* 0x008fe20007f3e0ff */
[----:B------:R-:W-:-:S04]  /*12c590*/  IMAD.X R102, R102, 0x1, R0, P2 ;  /* 0x0000000166667824 */ /* 0x000fc800010e0600 */
[----:B------:R-:W-:Y:S01]  /*12c5a0*/  STL [R1+0x651c], R146 ;  /* 0x00651c9201007387 */ /* 0x000fe20000100800 */
[----:B-1----:R-:W-:-:S03]  /*12c5b0*/  IMAD.MOV.U32 R98, RZ, RZ, R2 ;  /* 0x000000ffff627224 */ /* 0x002fc600078e0002 */
[----:B------:R1:W-:Y:S01]  /*12c5c0*/  STL [R1+0x6518], R102 ;  /* 0x0065186601007387 */ /* 0x0003e20000100800 */
[----:B------:R-:W-:-:S03]  /*12c5d0*/  IMAD.MOV.U32 R99, RZ, RZ, R101 ;  /* 0x000000ffff637224 */ /* 0x000fc600078e0065 */
[----:B------:R-:W3:Y:S01]  /*12c5e0*/  LDL.LU R104, [R1+0x6430] ;  /* 0x0064300001687983 */ /* 0x000ee20000300800 */
[----:B------:R-:W-:-:S03]  /*12c5f0*/  IADD3 R100, P2, R100, R252, RZ ;  /* 0x000000fc64647210 */ /* 0x000fc60007f5e0ff */
[----:B------:R-:W3:Y:S01]  /*12c600*/  LDL.LU R101, [R1+0x6428] ;  /* 0x0064280001657983 */ /* 0x000ee20000300800 */
[----:B------:R-:W-:-:S03]  /*12c610*/  IMAD.X R147, R147, 0x1, R0, P1 ;  /* 0x0000000193937824 */ /* 0x000fc600008e0600 */
[----:B------:R-:W3:Y:S04]  /*12c620*/  LDL.LU R2, [R1+0x642c] ;  /* 0x00642c0001027983 */ /* 0x000ee80000300800 */
[----:B------:R1:W-:Y:S04]  /*12c630*/  LDGSTS.E [R96+0x6a00], desc[UR32][R98.64], P0 ;  /* 0x06a0000062607fae */ /* 0x0003e80008121860 */
[----:B------:R1:W-:Y:S04]  /*12c640*/  STL [R1+0x6514], R100 ;  /* 0x0065146401007387 */ /* 0x0003e80000100800 */
[----:B------:R4:W-:Y:S01]  /*12c650*/  STL [R1+0x6510], R147 ;  /* 0x0065109301007387 */ /* 0x0009e20000100800 */
[----:B-1----:R-:W-:-:S02]  /*12c660*/  IMAD.MOV.U32 R99, RZ, RZ, R102 ;  /* 0x000000ffff637224 */ /* 0x002fc400078e0066 */
[----:B------:R-:W-:Y:S01]  /*12c670*/  IMAD.MOV.U32 R98, RZ, RZ, R3 ;  /* 0x000000ffff627224 */ /* 0x000fe200078e0003 */
[----:B------:R-:W3:Y:S04]  /*12c680*/  LDL.LU R102, [R1+0x6420] ;  /* 0x0064200001667983 */ /* 0x000ee80000300800 */
[----:B------:R-:W3:Y:S04]  /*12c690*/  LDL.LU R3, [R1+0x6424] ;  /* 0x0064240001037983 */ /* 0x000ee80000300800 */
[----:B------:R1:W-:Y:S02]  /*12c6a0*/  LDGSTS.E [R96+0x6b00], desc[UR32][R98.64], P0 ;  /* 0x06b0000062607fae */ /* 0x0003e40008121860 */
[----:B-1----:R-:W-:Y:S01]  /*12c6b0*/  IMAD.MOV.U32 R98, RZ, RZ, R146 ;  /* 0x000000ffff627224 */ /* 0x002fe200078e0092 */
[----:B------:R-:W-:Y:S01]  /*12c6c0*/  IADD3 R107, P1, R107, R252, RZ ;  /* 0x000000fc6b6b7210 */ /* 0x000fe20007f3e0ff */
[----:B------:R-:W-:-:S02]  /*12c6d0*/  IMAD.MOV.U32 R99, RZ, RZ, R147 ;  /* 0x000000ffff637224 */ /* 0x000fc400078e0093 */
[----:B------:R-:W-:Y:S02]  /*12c6e0*/  IMAD.X R145, R145, 0x1, R0, P2 ;  /* 0x0000000191917824 */ /* 0x000fe400010e0600 */
[----:B------:R-:W-:Y:S04]  /*12c6f0*/  STL [R1+0x650c], R107 ;  /* 0x00650c6b01007387 */ /* 0x000fe80000100800 */
[----:B------:R1:W-:Y:S04]  /*12c700*/  LDGSTS.E [R96+0x6c00], desc[UR32][R98.64], P0 ;  /* 0x06c0000062607fae */ /* 0x0003e80008121860 */
[----:B------:R2:W-:Y:S01]  /*12c710*/  STL [R1+0x6508], R145 ;  /* 0x0065089101007387 */ /* 0x0005e20000100800 */
[----:B-1----:R-:W-:-:S03]  /*12c720*/  MOV R98, R100 ;  /* 0x0000006400627202 */ /* 0x002fc60000000f00 */
[----:B------:R-:W3:Y:S01]  /*12c730*/  LDL.LU R100, [R1+0x6418] ;  /* 0x0064180001647983 */ /* 0x000ee20000300800 */
[----:B------:R-:W-:Y:S01]  /*12c740*/  IADD3 R105, P2, R105, R252, RZ ;  /* 0x000000fc69697210 */ /* 0x000fe20007f5e0ff */
[----:B----4-:R-:W-:-:S04]  /*12c750*/  IMAD.X R144, R144, 0x1, R0, P1 ;  /* 0x0000000190907824 */ /* 0x010fc800008e0600 */
[----:B------:R-:W-:Y:S04]  /*12c760*/  STL [R1+0x6504], R105 ;  /* 0x0065046901007387 */ /* 0x000fe80000100800 */
[----:B------:R1:W-:Y:S04]  /*12c770*/  STL [R1+0x6500], R144 ;  /* 0x0065009001007387 */ /* 0x0003e80000100800 */
[----:B------:R-:W4:Y:S04]  /*12c780*/  LDL.LU R149, [R1+0x641c] ;  /* 0x00641c0001957983 */ /* 0x000f280000300800 */
[----:B------:R-:W4:Y:S04]  /*12c790*/  LDL.LU R147, [R1+0x6414] ;  /* 0x0064140001937983 */ /* 0x000f280000300800 */
[----:B------:R-:W4:Y:S01]  /*12c7a0*/  LDL.LU R150, [R1+0x6410] ;  /* 0x0064100001967983 */ /* 0x000f220000300800 */
[----:B------:R-:W-:-:S05]  /*12c7b0*/  IMAD.MOV.U32 R99, RZ, RZ, R145 ;  /* 0x000000ffff637224 */ /* 0x000fca00078e0091 */
[----:B------:R1:W-:Y:S01]  /*12c7c0*/  LDGSTS.E [R96+0x6d00], desc[UR32][R98.64], P0 ;  /* 0x06d0000062607fae */ /* 0x0003e20008121860 */
[----:B------:R-:W-:Y:S01]  /*12c7d0*/  UISETP.GT.AND UP1, UPT, UR11, 0x11, UPT ;  /* 0x000000110b00788c */ /* 0x000fe2000bf24270 */
[----:B------:R-:W-:Y:S02]  /*12c7e0*/  IMAD.X R106, R106, 0x1, R0, P2 ;  /* 0x000000016a6a7824 */ /* 0x000fe400010e0600 */
[----:B-1----:R-:W-:Y:S02]  /*12c7f0*/  IMAD.MOV.U32 R98, RZ, RZ, R107 ;  /* 0x000000ffff627224 */ /* 0x002fe400078e006b */
[----:B------:R-:W-:-:S05]  /*12c800*/  IMAD.MOV.U32 R99, RZ, RZ, R144 ;  /* 0x000000ffff637224 */ /* 0x000fca00078e0090 */
[----:B------:R1:W-:Y:S01]  /*12c810*/  LDGSTS.E [R96+0x6e00], desc[UR32][R98.64], P0 ;  /* 0x06e0000062607fae */ /* 0x0003e20008121860 */
[-C--:B--2---:R-:W-:Y:S02]  /*12c820*/  IADD3 R103, P3, R103, R252.reuse, RZ ;  /* 0x000000fc67677210 */ /* 0x084fe40007f7e0ff */
[----:B------:R-:W-:-:S03]  /*12c830*/  IADD3 R97, P2, R97, R252, RZ ;  /* 0x000000fc61617210 */ /* 0x000fc60007f5e0ff */
[----:B------:R-:W-:Y:S01]  /*12c840*/  STL [R1+0x643c], R103 ;  /* 0x00643c6701007387 */ /* 0x000fe20000100800 */
[----:B-1----:R-:W-:Y:S02]  /*12c850*/  IMAD.MOV.U32 R98, RZ, RZ, R105 ;  /* 0x000000ffff627224 */ /* 0x002fe400078e0069 */
[----:B------:R-:W-:Y:S01]  /*12c860*/  IMAD.MOV.U32 R99, RZ, RZ, R106 ;  /* 0x000000ffff637224 */ /* 0x000fe200078e006a */
[----:B------:R1:W-:Y:S01]  /*12c870*/  STL [R1+0x64f8], R106 ;  /* 0x0064f86a01007387 */ /* 0x0003e20000100800 */
[----:B------:R-:W-:-:S03]  /*12c880*/  USEL UR10, URZ, 0x4, !UP1 ;  /* 0x000000043f0a7887 */ /* 0x000fc6000c800000 */
[----:B------:R-:W2:Y:S04]  /*12c890*/  LDL.LU R145, [R1+0x640c] ;  /* 0x00640c0001917983 */ /* 0x000ea80000300800 */
[----:B------:R1:W-:Y:S01]  /*12c8a0*/  LDGSTS.E [R96+0x6f00], desc[UR32][R98.64], P0 ;  /* 0x06f0000062607fae */ /* 0x0003e20008121860 */
[----:B------:R-:W-:-:S03]  /*12c8b0*/  USEL UR10, UR10, URZ, !UP0 ;  /* 0x0000003f0a0a7287 */ /* 0x000fc6000c000000 */
[----:B------:R-:W-:Y:S01]  /*12c8c0*/  STL [R1+0x6434], R97 ;  /* 0x0064346101007387 */ /* 0x000fe20000100800 */
[--C-:B---3--:R-:W-:Y:S02]  /*12c8d0*/  IMAD.X R104, R104, 0x1, R0.reuse, P3 ;  /* 0x0000000168687824 */ /* 0x108fe400018e0600 */
[----:B------:R-:W-:-:S03]  /*12c8e0*/  IMAD.X R101, R101, 0x1, R0, P2 ;  /* 0x0000000165657824 */ /* 0x000fc600010e0600 */
[----:B------:R-:W-:Y:S01]  /*12c8f0*/  STL [R1+0x6430], R104 ;  /* 0x0064306801007387 */ /* 0x000fe20000100800 */
[----:B------:R-:W-:-:S03]  /*12c900*/  IADD3 R2, P0, R2, R252, RZ ;  /* 0x000000fc02027210 */ /* 0x000fc60007f1e0ff */
[----:B------:R-:W3:Y:S04]  /*12c910*/  LDL.LU R148, [R1+0x6408] ;  /* 0x0064080001947983 */ /* 0x000ee80000300800 */
[----:B------:R-:W-:Y:S01]  /*12c920*/  STL [R1+0x642c], R2 ;  /* 0x00642c0201007387 */ /* 0x000fe20000100800 */
[----:B------:R-:W-:-:S03]  /*12c930*/  ISETP.NE.U32.AND P1, PT, RZ, UR10, PT ;  /* 0x0000000aff007c0c */ /* 0x000fc6000bf25070 */
[----:B------:R1:W-:Y:S04]  /*12c940*/  STL [R1+0x6428], R101 ;  /* 0x0064286501007387 */ /* 0x0003e80000100800 */
[----:B------:R-:W3:Y:S04]  /*12c950*/  LDL.LU R107, [R1+0x6404] ;  /* 0x00640400016b7983 */ /* 0x000ee80000300800 */
[----:B------:R-:W3:Y:S01]  /*12c960*/  LDL.LU R146, [R1+0x6400] ;  /* 0x0064000001927983 */ /* 0x000ee20000300800 */
[----:B------:R-:W-:Y:S02]  /*12c970*/  IADD3.X R102, R102, R0, RZ, P0, !PT ;  /* 0x0000000066667210 */ /* 0x000fe400007fe4ff */
[----:B------:R-:W-:-:S05]  /*12c980*/  IADD3 R3, P2, R3, R252, RZ ;  /* 0x000000fc03037210 */ /* 0x000fca0007f5e0ff */
[----:B------:R-:W-:Y:S04]  /*12c990*/  STL [R1+0x6424], R3 ;  /* 0x0064240301007387 */ /* 0x000fe80000100800 */
[----:B------:R4:W-:Y:S04]  /*12c9a0*/  STL [R1+0x6420], R102 ;  /* 0x0064206601007387 */ /* 0x0009e80000100800 */
[----:B------:R-:W3:Y:S01]  /*12c9b0*/  LDL.LU R144, [R1+0x63f8] ;  /* 0x0063f80001907983 */ /* 0x000ee20000300800 */
[----:B-1----:R-:W-:-:S03]  /*12c9c0*/  IMAD.MOV.U32 R98, RZ, RZ, R103 ;  /* 0x000000ffff627224 */ /* 0x002fc600078e0067 */
[----:B------:R-:W3:Y:S01]  /*12c9d0*/  LDL.LU R106, [R1+0x6330] ;  /* 0x00633000016a7983 */ /* 0x000ee20000300800 */
[----:B------:R-:W-:-:S03]  /*12c9e0*/  IMAD.MOV.U32 R99, RZ, RZ, R104 ;  /* 0x000000ffff637224 */ /* 0x000fc600078e0068 */
[----:B------:R-:W3:Y:S04]  /*12c9f0*/  LDL.LU R105, [R1+0x633c] ;  /* 0x00633c0001697983 */ /* 0x000ee80000300800 */
[----:B------:R-:W3:Y:S04]  /*12ca00*/  LDL.LU R103, [R1+0x6334] ;  /* 0x0063340001677983 */ /* 0x000ee80000300800 */
[----:B------:R1:W-:Y:S02]  /*12ca10*/  LDGSTS.E [R96+0x8800], desc[UR32][R98.64], P1 ;  /* 0x0880000062607fae */ /* 0x0003e40008921860 */
[----:B-1----:R-:W-:-:S02]  /*12ca20*/  IMAD.MOV.U32 R98, RZ, RZ, R97 ;  /* 0x000000ffff627224 */ /* 0x002fc400078e0061 */
[----:B------:R-:W-:Y:S02]  /*12ca30*/  IMAD.MOV.U32 R99, RZ, RZ, R101 ;  /* 0x000000ffff637224 */ /* 0x000fe400078e0065 */
[----:B------:R-:W3:Y:S01]  /*12ca40*/  LDL.LU R101, [R1+0x632c] ;  /* 0x00632c0001657983 */ /* 0x000ee20000300800 */
[----:B------:R-:W-:-:S03]  /*12ca50*/  IMAD.X R100, R100, 0x1, R0, P2 ;  /* 0x0000000164647824 */ /* 0x000fc600010e0600 */
[----:B------:R-:W3:Y:S04]  /*12ca60*/  LDL.LU R97, [R1+0x6324] ;  /* 0x0063240001617983 */ /* 0x000ee80000300800 */
[----:B------:R-:W3:Y:S04]  /*12ca70*/  LDL.LU R104, [R1+0x6328] ;  /* 0x0063280001687983 */ /* 0x000ee80000300800 */
[----:B------:R1:W-:Y:S02]  /*12ca80*/  LDGSTS.E [R96+0x8900], desc[UR32][R98.64], P1 ;  /* 0x0890000062607fae */ /* 0x0003e40008921860 */
[----:B-1----:R-:W-:-:S02]  /*12ca90*/  IMAD.MOV.U32 R98, RZ, RZ, R2 ;  /* 0x000000ffff627224 */ /* 0x002fc400078e0002 */
[----:B------:R-:W-:-:S05]  /*12caa0*/  IMAD.MOV.U32 R99, RZ, RZ, R102 ;  /* 0x000000ffff637224 */ /* 0x000fca00078e0066 */
[----:B------:R1:W-:Y:S02]  /*12cab0*/  LDGSTS.E [R96+0x8a00], desc[UR32][R98.64], P1 ;  /* 0x08a0000062607fae */ /* 0x0003e40008921860 */
[----:B-1----:R-:W-:Y:S02]  /*12cac0*/  IMAD.MOV.U32 R99, RZ, RZ, R100 ;  /* 0x000000ffff637224 */ /* 0x002fe400078e0064 */
[----:B------:R-:W-:Y:S01]  /*12cad0*/  IMAD.MOV.U32 R98, RZ, RZ, R3 ;  /* 0x000000ffff627224 */ /* 0x000fe200078e0003 */
[----:B------:R-:W-:-:S04]  /*12cae0*/  UISETP.GT.AND UP1, UPT, UR11, 0x15, UPT ;  /* 0x000000150b00788c */ /* 0x000fc8000bf24270 */
[----:B------:R1:W-:Y:S01]  /*12caf0*/  LDGSTS.E [R96+0x8b00], desc[UR32][R98.64], P1 ;  /* 0x08b0000062607fae */ /* 0x0003e20008921860 */
[-C--:B----4-:R-:W-:Y:S02]  /*12cb00*/  IADD3 R149, P0, R149, R252.reuse, RZ ;  /* 0x000000fc95957210 */ /* 0x090fe40007f1e0ff */
[----:B------:R-:W-:-:S03]  /*12cb10*/  IADD3 R147, P2, R147, R252, RZ ;  /* 0x000000fc93937210 */ /* 0x000fc60007f5e0ff */
[----:B------:R-:W-:Y:S04]  /*12cb20*/  STL [R1+0x641c], R149 ;  /* 0x00641c9501007387 */ /* 0x000fe80000100800 */
[----:B------:R4:W-:Y:S01]  /*12cb30*/  STL [R1+0x6418], R100 ;  /* 0x0064186401007387 */ /* 0x0009e20000100800 */
[----:B------:R-:W-:-:S03]  /*12cb40*/  IMAD.X R150, R150, 0x1, R0, P0 ;  /* 0x0000000196967824 */ /* 0x000fc600000e0600 */
[----:B------:R-:W3:Y:S04]  /*12cb50*/  LDL.LU R2, [R1+0x631c] ;  /* 0x00631c0001027983 */ /* 0x000ee80000300800 */
[----:B------:R-:W-:Y:S04]  /*12cb60*/  STL [R1+0x6414], R147 ;  /* 0x0064149301007387 */ /* 0x000fe80000100800 */
[----:B------:R-:W3:Y:S04]  /*12cb70*/  LDL.LU R102, [R1+0x6320] ;  /* 0x0063200001667983 */ /* 0x000ee80000300800 */
[----:B------:R-:W-:Y:S04]  /*12cb80*/  STL [R1+0x6410], R150 ;  /* 0x0064109601007387 */ /* 0x000fe80000100800 */
[----:B----4-:R-:W4:Y:S04]  /*12cb90*/  LDL.LU R100, [R1+0x6318] ;  /* 0x0063180001647983 */ /* 0x010f280000300800 */
[----:B------:R-:W4:Y:S01]  /*12cba0*/  LDL.LU R3, [R1+0x6310] ;  /* 0x0063100001037983 */ /* 0x000f220000300800 */
[----:B-1----:R-:W-:Y:S01]  /*12cbb0*/  IMAD.MOV.U32 R98, RZ, RZ, R149 ;  /* 0x000000ffff627224 */ /* 0x002fe200078e0095 */
[----:B------:R-:W-:Y:S01]  /*12cbc0*/  MOV R99, R150 ;  /* 0x0000009600637202 */ /* 0x000fe20000000f00 */
[----:B------:R-:W-:-:S04]  /*12cbd0*/  USEL UR10, URZ, 0x4, !UP1 ;  /* 0x000000043f0a7887 */ /* 0x000fc8000c800000 */
[----:B------:R1:W-:Y:S01]  /*12cbe0*/  LDGSTS.E [R96+0x8c00], desc[UR32][R98.64], P1 ;  /* 0x08c0000062607fae */ /* 0x0003e20008921860 */
[----:B------:R-:W-:Y:S01]  /*12cbf0*/  USEL UR10, UR10, URZ, !UP0 ;  /* 0x0000003f0a0a7287 */ /* 0x000fe2000c000000 */
[----:B--2---:R-:W-:Y:S01]  /*12cc00*/  IADD3 R145, P0, R145, R252, RZ ;  /* 0x000000fc91917210 */ /* 0x004fe20007f1e0ff */
[----:B-1----:R-:W-:Y:S02]  /*12cc10*/  IMAD.MOV.U32 R98, RZ, RZ, R147 ;  /* 0x000000ffff627224 */ /* 0x002fe400078e0093 */
[----:B---3--:R-:W-:-:S04]  /*12cc20*/  IMAD.X R148, R148, 0x1, R0, P2 ;  /* 0x0000000194947824 */ /* 0x008fc800010e0600 */
[----:B------:R-:W-:-:S05]  /*12cc30*/  IMAD.MOV.U32 R99, RZ, RZ, R148 ;  /* 0x000000ffff637224 */ /* 0x000fca00078e0094 */
[----:B------:R1:W-:Y:S01]  /*12cc40*/  LDGSTS.E [R96+0x8d00], desc[UR32][R98.64], P1 ;  /* 0x08d0000062607fae */ /* 0x0003e20008921860 */
[----:B------:R-:W-:Y:S01]  /*12cc50*/  IADD3 R107, P2, R107, R252, RZ ;  /* 0x000000fc6b6b7210 */ /* 0x000fe20007f5e0ff */
[----:B------:R-:W-:Y:S01]  /*12cc60*/  IMAD.X R146, R146, 0x1, R0, P0 ;  /* 0x0000000192927824 */ /* 0x000fe200000e0600 */
[----:B------:R-:W-:Y:S01]  /*12cc70*/  ISETP.NE.U32.AND P0, PT, RZ, UR10, PT ;  /* 0x0000000aff007c0c */ /* 0x000fe2000bf05070 */
[----:B-1----:R-:W-:Y:S02]  /*12cc80*/  IMAD.MOV.U32 R98, RZ, RZ, R145 ;  /* 0x000000ffff627224 */ /* 0x002fe400078e0091 */
[----:B------:R-:W-:-:S05]  /*12cc90*/  IMAD.MOV.U32 R99, RZ, RZ, R146 ;  /* 0x000000ffff637224 */ /* 0x000fca00078e0092 */
[----:B------:R1:W-:Y:S01]  /*12cca0*/  LDGSTS.E [R96+0x8e00], desc[UR32][R98.64], P1 ;  /* 0x08e0000062607fae */ /* 0x0003e20008921860 */
[----:B------:R-:W-:Y:S02]  /*12ccb0*/  IMAD.X R144, R144, 0x1, R0, P2 ;  /* 0x0000000190907824 */ /* 0x000fe400010e0600 */
[----:B-1----:R-:W-:Y:S01]  /*12ccc0*/  IMAD.MOV.U32 R98, RZ, RZ, R107 ;  /* 0x000000ffff627224 */ /* 0x002fe200078e006b */
[-C--:B------:R-:W-:Y:S01]  /*12ccd0*/  IADD3 R105, P3, R105, R252.reuse, RZ ;  /* 0x000000fc69697210 */ /* 0x080fe20007f7e0ff */
[----:B------:R-:W-:Y:S01]  /*12cce0*/  IMAD.MOV.U32 R99, RZ, RZ, R144 ;  /* 0x000000ffff637224 */ /* 0x000fe200078e0090 */
[----:B------:R-:W-:-:S03]  /*12ccf0*/  IADD3 R103, P2, R103, R252, RZ ;  /* 0x000000fc67677210 */ /* 0x000fc60007f5e0ff */
[----:B------:R-:W-:Y:S01]  /*12cd00*/  IMAD.X R106, R106, 0x1, R0, P3 ;  /* 0x000000016a6a7824 */ /* 0x000fe200018e0600 */
[----:B------:R1:W-:Y:S04]  /*12cd10*/  LDGSTS.E [R96+0x8f00], desc[UR32][R98.64], P1 ;  /* 0x08f0000062607fae */ /* 0x0003e80008921860 */
[----:B------:R-:W-:Y:S01]  /*12cd20*/  STL [R1+0x640c], R145 ;  /* 0x00640c9101007387 */ /* 0x000fe20000100800 */
[----:B-1----:R-:W-:Y:S01]  /*12cd30*/  MOV R98, R105 ;  /* 0x0000006900627202 */ /* 0x002fe20000000f00 */
[----:B------:R-:W-:Y:S01]  /*12cd40*/  IMAD.MOV.U32 R99, RZ, RZ, R106 ;  /* 0x000000ffff637224 */ /* 0x000fe200078e006a */
[----:B------:R-:W-:-:S04]  /*12cd50*/  IADD3 R101, P1, R101, R252, RZ ;  /* 0x000000fc65657210 */ /* 0x000fc80007f3e0ff */
[----:B------:R1:W-:Y:S01]  /*12cd60*/  LDGSTS.E [R96+0xa800], desc[UR32][R98.64], P0 ;  /* 0x0a80000062607fae */ /* 0x0003e20008121860 */
[----:B------:R-:W-:-:S03]  /*12cd70*/  IMAD.X R104, R104, 0x1, R0, P2 ;  /* 0x0000000168687824 */ /* 0x000fc600010e0600 */
[----:B------:R-:W-:Y:S01]  /*12cd80*/  STL [R1+0x6408], R148 ;  /* 0x0064089401007387 */ /* 0x000fe20000100800 */
[----:B------:R-:W-:Y:S01]  /*12cd90*/  IADD3 R97, P3, R97, R252, RZ ;  /* 0x000000fc61617210 */ /* 0x000fe20007f7e0ff */
[----:B-1----:R-:W-:Y:S02]  /*12cda0*/  IMAD.MOV.U32 R98, RZ, RZ, R103 ;  /* 0x000000ffff627224 */ /* 0x002fe400078e0067 */
[----:B------:R-:W-:Y:S01]  /*12cdb0*/  IMAD.MOV.U32 R99, RZ, RZ, R104 ;  /* 0x000000ffff637224 */ /* 0x000fe200078e0068 */
[----:B------:R-:W-:Y:S04]  /*12cdc0*/  STL [R1+0x6404], R107 ;  /* 0x0064046b01007387 */ /* 0x000fe80000100800 */
[----:B------:R-:W-:Y:S04]  /*12cdd0*/  STL [R1+0x6400], R146 ;  /* 0x0064009201007387 */ /* 0x000fe80000100800 */
[----:B------:R-:W-:Y:S04]  /*12cde0*/  STL [R1+0x633c], R105 ;  /* 0x00633c6901007387 */ /* 0x000fe80000100800 */
[----:B------:R1:W-:Y:S04]  /*12cdf0*/  LDGSTS.E [R96+0xa900], desc[UR32][R98.64], P0 ;  /* 0x0a90000062607fae */ /* 0x0003e80008121860 */
[----:B------:R-:W-:Y:S04]  /*12ce00*/  STL [R1+0x63f8], R144 ;  /* 0x0063f89001007387 */ /* 0x000fe80000100800 */
[----:B------:R-:W-:Y:S01]  /*12ce10*/  STL [R1+0x6334], R103 ;  /* 0x0063346701007387 */ /* 0x000fe20000100800 */
[----:B-1----:R-:W-:-:S03]  /*12ce20*/  IMAD.MOV.U32 R98, RZ, RZ, R101 ;  /* 0x000000ffff627224 */ /* 0x002fc600078e0065 */
[----:B------:R-:W-:Y:S04]  /*12ce30*/  STL [R1+0x6330], R106 ;  /* 0x0063306a01007387 */ /* 0x000fe80000100800 */
[----:B------:R-:W-:Y:S04]  /*12ce40*/  STL [R1+0x632c], R101 ;  /* 0x00632c6501007387 */ /* 0x000fe80000100800 */
[----:B------:R-:W-:Y:S04]  /*12ce50*/  STL [R1+0x6328], R104 ;  /* 0x0063286801007387 */ /* 0x000fe80000100800 */
[----:B------:R-:W-:Y:S01]  /*12ce60*/  STL [R1+0x6324], R97 ;  /* 0x0063246101007387 */ /* 0x000fe20000100800 */
[----:B------:R-:W-:Y:S01]  /*12ce70*/  IADD3 R2, P2, R2, R252, RZ ;  /* 0x000000fc02027210 */ /* 0x000fe20007f5e0ff */
[----:B------:R-:W-:-:S04]  /*12ce80*/  IMAD.X R102, R102, 0x1, R0, P1 ;  /* 0x0000000166667824 */ /* 0x000fc800008e0600 */
[----:B------:R-:W-:Y:S02]  /*12ce90*/  IMAD.MOV.U32 R99, RZ, RZ, R102 ;  /* 0x000000ffff637224 */ /* 0x000fe400078e0066 */
[----:B----4-:R-:W-:-:S03]  /*12cea0*/  IMAD.X R100, R100, 0x1, R0, P3 ;  /* 0x0000000164647824 */ /* 0x010fc600018e0600 */
[----:B------:R1:W-:Y:S01]  /*12ceb0*/  LDGSTS.E [R96+0xaa00], desc[UR32][R98.64], P0 ;  /* 0x0aa0000062607fae */ /* 0x0003e20008121860 */
[----:B------:R-:W-:-:S03]  /*12cec0*/  IMAD.X R3, R3, 0x1, R0, P2 ;  /* 0x0000000103037824 */ /* 0x000fc600010e0600 */
[----:B------:R2:W-:Y:S04]  /*12ced0*/  STL [R1+0x631c], R2 ;  /* 0x00631c0201007387 */ /* 0x0005e80000100800 */
[----:B------:R3:W-:Y:S01]  /*12cee0*/  STL [R1+0x6320], R102 ;  /* 0x0063206601007387 */ /* 0x0007e20000100800 */
[----:B-1----:R-:W-:Y:S02]  /*12cef0*/  IMAD.MOV.U32 R98, RZ, RZ, R97 ;  /* 0x000000ffff627224 */ /* 0x002fe400078e0061 */
[----:B------:R-:W-:Y:S01]  /*12cf00*/  IMAD.MOV.U32 R99, RZ, RZ, R100 ;  /* 0x000000ffff637224 */ /* 0x000fe200078e0064 */
[----:B------:R1:W-:Y:S04]  /*12cf10*/  STL [R1+0x6318], R100 ;  /* 0x0063186401007387 */ /* 0x0003e80000100800 */
[----:B------:R4:W-:Y:S04]  /*12cf20*/  STL [R1+0x6310], R3 ;  /* 0x0063100301007387 */ /* 0x0009e80000100800 */
[----:B------:R-:W4:Y:S04]  /*12cf30*/  LDL.LU R243, [R1+0x67f4] ;  /* 0x0067f40001f37983 */ /* 0x000f280000300800 */
[----:B------:R2:W-:Y:S04]  /*12cf40*/  LDGSTS.E [R96+0xab00], desc[UR32][R98.64], P0 ;  /* 0x0ab0000062607fae */ /* 0x0005e80008121860 */
[----:B------:R-:W4:Y:S04]  /*12cf50*/  LDL.LU R242, [R1+0x67ec] ;  /* 0x0067ec0001f27983 */ /* 0x000f280000300800 */
[----:B------:R-:W4:Y:S01]  /*12cf60*/  LDL.LU R241, [R1+0x67e4] ;  /* 0x0067e40001f17983 */ /* 0x000f220000300800 */
[----:B--2---:R-:W-:-:S03]  /*12cf70*/  MOV R98, R2 ;  /* 0x0000000200627202 */ /* 0x004fc60000000f00 */
[----:B------:R-:W2:Y:S04]  /*12cf80*/  LDL.LU R2, [R1+0x67dc] ;  /* 0x0067dc0001027983 */ /* 0x000ea80000300800 */
[----:B------:R-:W2:Y:S04]  /*12cf90*/  LDL.LU R240, [R1+0x67d4] ;  /* 0x0067d40001f07983 */ /* 0x000ea80000300800 */
[----:B------:R-:W2:Y:S04]  /*12cfa0*/  LDL.LU R239, [R1+0x67f0] ;  /* 0x0067f00001ef7983 */ /* 0x000ea80000300800 */
[----:B------:R-:W2:Y:S01]  /*12cfb0*/  LDL.LU R107, [R1+0x67cc] ;  /* 0x0067cc00016b7983 */ /* 0x000ea20000300800 */
[----:B------:R-:W-:-:S03]  /*12cfc0*/  IMAD.MOV.U32 R99, RZ, RZ, R3 ;  /* 0x000000ffff637224 */ /* 0x000fc600078e0003 */
[----:B---3--:R-:W3:Y:S04]  /*12cfd0*/  LDL.LU R102, [R1+0x67e8] ;  /* 0x0067e80001667983 */ /* 0x008ee80000300800 */
        /* <DEDUP_REMOVED lines=66> */
[----:B------:R-:W-:-:S03]  /*12d400*/  IADD3 R243, P3, R243, R252, RZ ;  /* 0x000000fcf3f37210 */ /* 0x000fc60007f7e0ff */
[----:B------:R-:W4:Y:S04]  /*12d410*/  LDL.LU R105, [R1+0x5040] ;  /* 0x0050400001697983 */ /* 0x000f280000300800 */
[----:B------:R-:W4:Y:S01]  /*12d420*/  LDL.LU R104, [R1+0x5044] ;  /* 0x0050440001687983 */ /* 0x000f220000300800 */
[----:B------:R-:W-:-:S03]  /*12d430*/  IADD3 R242, P2, R242, R252, RZ ;  /* 0x000000fcf2f27210 */ /* 0x000fc60007f5e0ff */
[----:B------:R1:W-:Y:S01]  /*12d440*/  LDGSTS.E [R96+0xac00], desc[UR32][R98.64], P0 ;  /* 0x0ac0000062607fae */ /* 0x0003e20008121860 */
[-C--:B------:R-:W-:Y:S02]  /*12d450*/  IADD3 R241, P1, R241, R252.reuse, RZ ;  /* 0x000000fcf1f17210 */ /* 0x080fe40007f3e0ff */
[-C--:B--2---:R-:W-:Y:S01]  /*12d460*/  IADD3 R2, P6, R2, R252.reuse, RZ ;  /* 0x000000fc02027210 */ /* 0x084fe20007fde0ff */
[----:B------:R-:W1:Y:S04]  /*12d470*/  LDL.LU R98, [R1+0x67b4] ;  /* 0x0067b40001627983 */ /* 0x000e680000300800 */
[----:B------:R-:W-:Y:S01]  /*12d480*/  STL [R1+0x67f4], R243 ;  /* 0x0067f4f301007387 */ /* 0x000fe20000100800 */
[-C--:B------:R-:W-:Y:S01]  /*12d490*/  IADD3 R240, P5, R240, R252.reuse, RZ ;  /* 0x000000fcf0f07210 */ /* 0x080fe20007fbe0ff */
[----:B---3--:R-:W-:Y:S01]  /*12d4a0*/  IMAD.X R102, R102, 0x1, R0, P3 ;  /* 0x0000000166667824 */ /* 0x008fe200018e0600 */
[----:B----4-:R-:W-:-:S05]  /*12d4b0*/  IADD3 R97, P4, R97, R252, RZ ;  /* 0x000000fc61617210 */ /* 0x010fca0007f9e0ff */
[----:B------:R-:W-:Y:S04]  /*12d4c0*/  STL [R1+0x67fc], R97 ;  /* 0x0067fc6101007387 */ /* 0x000fe80000100800 */
[----:B------:R-:W-:Y:S04]  /*12d4d0*/  STL [R1+0x67ec], R242 ;  /* 0x0067ecf201007387 */ /* 0x000fe80000100800 */
[----:B------:R2:W-:Y:S04]  /*12d4e0*/  STL [R1+0x67dc], R2 ;  /* 0x0067dc0201007387 */ /* 0x0005e80000100800 */
[----:B------:R-:W-:Y:S01]  /*12d4f0*/  STL [R1+0x67e4], R241 ;  /* 0x0067e4f101007387 */ /* 0x000fe20000100800 */
[----:B------:R-:W-:-:S03]  /*12d500*/  IMAD.X R239, R239, 0x1, R0, P4 ;  /* 0x00000001efef7824 */ /* 0x000fc600020e0600 */
[----:B--2---:R-:W2:Y:S04]  /*12d510*/  LDL.LU R2, [R1+0x67d0] ;  /* 0x0067d00001027983 */ /* 0x004ea80000300800 */
[----:B------:R-:W3:Y:S01]  /*12d520*/  LDL.LU R99, [R1+0x67ac] ;  /* 0x0067ac0001637983 */ /* 0x000ee20000300800 */
[----:B------:R-:W-:-:S03]  /*12d530*/  IADD3 R107, P4, R107, R252, RZ ;  /* 0x000000fc6b6b7210 */ /* 0x000fc60007f9e0ff */
[----:B------:R-:W-:Y:S01]  /*12d540*/  STL [R1+0x67d4], R240 ;  /* 0x0067d4f001007387 */ /* 0x000fe20000100800 */
[----:B------:R-:W-:-:S03]  /*12d550*/  IADD3 R101, P3, R101, R252, RZ ;  /* 0x000000fc65657210 */ /* 0x000fc60007f7e0ff */
[----:B------:R4:W-:Y:S04]  /*12d560*/  STL [R1+0x67e8], R102 ;  /* 0x0067e86601007387 */ /* 0x0009e80000100800 */
[----:B------:R-:W-:Y:S01]  /*12d570*/  STL [R1+0x67f0], R239 ;  /* 0x0067f0ef01007387 */ /* 0x000fe20000100800 */
[----:B------:R-:W-:-:S03]  /*12d580*/  IMAD.X R100, R100, 0x1, R0, P2 ;  /* 0x0000000164647824 */ /* 0x000fc600010e0600 */
[----:B----4-:R-:W4:Y:S04]  /*12d590*/  LDL.LU R102, [R1+0x67c8] ;  /* 0x0067c80001667983 */ /* 0x010f280000300800 */
[----:B------:R-:W-:Y:S04]  /*12d5a0*/  STL [R1+0x67cc], R107 ;  /* 0x0067cc6b01007387 */ /* 0x000fe80000100800 */
[----:B------:R1:W-:Y:S01]  /*12d5b0*/  STL [R1+0x67c4], R101 ;  /* 0x0067c46501007387 */ /* 0x0003e20000100800 */
[----:B------:R-:W-:-:S03]  /*12d5c0*/  IMAD.X R3, R3, 0x1, R0, P1 ;  /* 0x0000000103037824 */ /* 0x000fc600008e0600 */
[----:B-1----:R-:W4:Y:S04]  /*12d5d0*/  LDL.LU R101, [R1+0x67a4] ;  /* 0x0067a40001657983 */ /* 0x002f280000300800 */
[----:B------:R1:W-:Y:S04]  /*12d5e0*/  STL [R1+0x67e0], R100 ;  /* 0x0067e06401007387 */ /* 0x0003e80000100800 */
[----:B-1----:R-:W4:Y:S04]  /*12d5f0*/  LDL.LU R100, [R1+0x67c0] ;  /* 0x0067c00001647983 */ /* 0x002f280000300800 */
[----:B------:R1:W-:Y:S04]  /*12d600*/  STL [R1+0x67d8], R3 ;  /* 0x0067d80301007387 */ /* 0x0003e80000100800 */
[----:B-1----:R-:W4:Y:S01]  /*12d610*/  LDL.LU R3, [R1+0x679c] ;  /* 0x00679c0001037983 */ /* 0x002f220000300800 */
[----:B------:R-:W-:-:S05]  /*12d620*/  IADD3 R103, P2, R103, R252, RZ ;  /* 0x000000fc67677210 */ /* 0x000fca0007f5e0ff */
[----:B------:R-:W-:Y:S04]  /*12d630*/  STL [R1+0x67bc], R103 ;  /* 0x0067bc6701007387 */ /* 0x000fe80000100800 */
[----:B------:R-:W4:Y:S04]  /*12d640*/  LDL.LU R241, [R1+0x67b8] ;  /* 0x0067b80001f17983 */ /* 0x000f280000300800 */
[----:B------:R-:W4:Y:S01]  /*12d650*/  LDL.LU R240, [R1+0x6794] ;  /* 0x0067940001f07983 */ /* 0x000f220000300800 */
[----:B------:R-:W-:-:S05]  /*12d660*/  IADD3 R98, P1, R98, R252, RZ ;  /* 0x000000fc62627210 */ /* 0x000fca0007f3e0ff */
[----:B------:R1:W-:Y:S04]  /*12d670*/  STL [R1+0x67b4], R98 ;  /* 0x0067b46201007387 */ /* 0x0003e80000100800 */
[----:B-1----:R-:W4:Y:S01]  /*12d680*/  LDL.LU R98, [R1+0x67b0] ;  /* 0x0067b00001627983 */ /* 0x002f220000300800 */
[----:B--2---:R-:W-:Y:S01]  /*12d690*/  IMAD.X R2, R2, 0x1, R0, P6 ;  /* 0x0000000102027824 */ /* 0x004fe200030e0600 */
[----:B---3--:R-:W-:-:S04]  /*12d6a0*/  IADD3 R99, P6, R99, R252, RZ ;  /* 0x000000fc63637210 */ /* 0x008fc80007fde0ff */
[----:B------:R1:W-:Y:S04]  /*12d6b0*/  STL [R1+0x67d0], R2 ;  /* 0x0067d00201007387 */ /* 0x0003e80000100800 */
[----:B-1----:R-:W2:Y:S04]  /*12d6c0*/  LDL.LU R2, [R1+0x678c] ;  /* 0x00678c0001027983 */ /* 0x002ea80000300800 */
[----:B------:R-:W3:Y:S04]  /*12d6d0*/  LDL.LU R239, [R1+0x67a8] ;  /* 0x0067a80001ef7983 */ /* 0x000ee80000300800 */
[----:B------:R-:W3:Y:S01]  /*12d6e0*/  LDL.LU R107, [R1+0x6784] ;  /* 0x00678400016b7983 */ /* 0x000ee20000300800 */
[----:B----4-:R-:W-:-:S03]  /*12d6f0*/  IMAD.X R102, R102, 0x1, R0, P5 ;  /* 0x0000000166667824 */ /* 0x010fc600028e0600 */
[----:B------:R1:W-:Y:S04]  /*12d700*/  STL [R1+0x67ac], R99 ;  /* 0x0067ac6301007387 */ /* 0x0003e80000100800 */
[----:B-1----:R-:W4:Y:S01]  /*12d710*/  LDL.LU R99, [R1+0x67a0] ;  /* 0x0067a00001637983 */ /* 0x002f220000300800 */
[----:B------:R-:W-:-:S03]  /*12d720*/  IADD3 R101, P5, R101, R252, RZ ;  /* 0x000000fc65657210 */ /* 0x000fc60007fbe0ff */
[----:B------:R1:W-:Y:S04]  /*12d730*/  STL [R1+0x67c8], R102 ;  /* 0x0067c86601007387 */ /* 0x0003e80000100800 */
[----:B-1----:R-:W4:Y:S01]  /*12d740*/  LDL.LU R102, [R1+0x66fc] ;  /* 0x0066fc0001667983 */ /* 0x002f220000300800 */
[----:B------:R-:W-:-:S03]  /*12d750*/  IMAD.X R100, R100, 0x1, R0, P4 ;  /* 0x0000000164647824 */ /* 0x000fc600020e0600 */
[----:B------:R1:W-:Y:S04]  /*12d760*/  STL [R1+0x67a4], R101 ;  /* 0x0067a46501007387 */ /* 0x0003e80000100800 */
[----:B-1----:R-:W4:Y:S04]  /*12d770*/  LDL.LU R101, [R1+0x6798] ;  /* 0x0067980001657983 */ /* 0x002f280000300800 */
[----:B------:R-:W4:Y:S01]  /*12d780*/  LDL.LU R103, [R1+0x66f4] ;  /* 0x0066f40001677983 */ /* 0x000f220000300800 */
[----:B------:R-:W-:-:S03]  /*12d790*/  IADD3 R3, P4, R3, R252, RZ ;  /* 0x000000fc03037210 */ /* 0x000fc60007f9e0ff */
[----:B------:R1:W-:Y:S04]  /*12d7a0*/  STL [R1+0x67c0], R100 ;  /* 0x0067c06401007387 */ /* 0x0003e80000100800 */
[----:B-1----:R-:W4:Y:S04]  /*12d7b0*/  LDL.LU R100, [R1+0x6790] ;  /* 0x0067900001647983 */ /* 0x002f280000300800 */
[----:B------:R1:W-:Y:S04]  /*12d7c0*/  STL [R1+0x679c], R3 ;  /* 0x00679c0301007387 */ /* 0x0003e80000100800 */
[----:B-1----:R-:W4:Y:S01]  /*12d7d0*/  LDL.LU R3, [R1+0x66ec] ;  /* 0x0066ec0001037983 */ /* 0x002f220000300800 */
[--C-:B------:R-:W-:Y:S01]  /*12d7e0*/  IMAD.X R241, R241, 0x1, R0.reuse, P3 ;  /* 0x00000001f1f17824 */ /* 0x100fe200018e0600 */
[----:B------:R-:W-:Y:S01]  /*12d7f0*/  IADD3 R240, P3, R240, R252, RZ ;  /* 0x000000fcf0f07210 */ /* 0x000fe20007f7e0ff */
[----:B------:R-:W-:-:S05]  /*12d800*/  IMAD.X R98, R98, 0x1, R0, P2 ;  /* 0x0000000162627824 */ /* 0x000fca00010e0600 */
[----:B------:R1:W-:Y:S04]  /*12d810*/  STL [R1+0x67b0], R98 ;  /* 0x0067b06201007387 */ /* 0x0003e80000100800 */
[----:B------:R-:W-:Y:S04]  /*12d820*/  STL [R1+0x67b8], R241 ;  /* 0x0067b8f101007387 */ /* 0x000fe80000100800 */
[----:B-1----:R-:W4:Y:S04]  /*12d830*/  LDL.LU R98, [R1+0x6788] ;  /* 0x0067880001627983 */ /* 0x002f280000300800 */
[----:B------:R-:W-:Y:S01]  /*12d840*/  STL [R1+0x6794], R240 ;  /* 0x006794f001007387 */ /* 0x000fe20000100800 */
[----:B--2---:R-:W-:-:S02]  /*12d850*/  IADD3 R2, P2, R2, R252, RZ ;  /* 0x000000fc02027210 */ /* 0x004fc40007f5e0ff */
[----:B---3--:R-:W-:-:S03]  /*12d860*/  IADD3.X R239, R239, R0, RZ, P1, !PT ;  /* 0x00000000efef7210 */ /* 0x008fc60000ffe4ff */
[----:B------:R1:W-:Y:S01]  /*12d870*/  STL [R1+0x678c], R2 ;  /* 0x00678c0201007387 */ /* 0x0003e20000100800 */
[----:B------:R-:W-:-:S03]  /*12d880*/  IADD3 R107, P1, R107, R252, RZ ;  /* 0x000000fc6b6b7210 */ /* 0x000fc60007f3e0ff */
[----:B-1----:R-:W2:Y:S01]  /*12d890*/  LDL.LU R2, [R1+0x66e4] ;  /* 0x0066e40001027983 */ /* 0x002ea20000300800 */
[----:B----4-:R-:W-:-:S05]  /*12d8a0*/  IMAD.X R99, R99, 0x1, R0, P6 ;  /* 0x0000000163637824 */ /* 0x010fca00030e0600 */
[----:B------:R1:W-:Y:S04]  /*12d8b0*/  STL [R1+0x67a0], R99 ;  /* 0x0067a06301007387 */ /* 0x0003e80000100800 */
[----:B------:R-:W-:Y:S01]  /*12d8c0*/  STL [R1+0x67a8], R239 ;  /* 0x0067a8ef01007387 */ /* 0x000fe20000100800 */
[----:B------:R-:W-:-:S03]  /*12d8d0*/  IADD3 R102, P6, R102, R252, RZ ;  /* 0x000000fc66667210 */ /* 0x000fc60007fde0ff */
[----:B-1----:R-:W3:Y:S04]  /*12d8e0*/  LDL.LU R99, [R1+0x6780] ;  /* 0x0067800001637983 */ /* 0x002ee80000300800 */
[----:B------:R-:W-:Y:S04]  /*12d8f0*/  STL [R1+0x6784], R107 ;  /* 0x0067846b01007387 */ /* 0x000fe80000100800 */
[----:B------:R1:W-:Y:S01]  /*12d900*/  STL [R1+0x66fc], R102 ;  /* 0x0066fc6601007387 */ /* 0x0003e20000100800 */
[----:B------:R-:W-:-:S03]  /*12d910*/  IMAD.X R101, R101, 0x1, R0, P5 ;  /* 0x0000000165657824 */ /* 0x000fc600028e0600 */
[----:B-1----:R-:W4:Y:S04]  /*12d920*/  LDL.LU R102, [R1+0x66dc] ;  /* 0x0066dc0001667983 */ /* 0x002f280000300800 */
[----:B------:R1:W-:Y:S01]  /*12d930*/  STL [R1+0x6798], R101 ;  /* 0x0067986501007387 */ /* 0x0003e20000100800 */
[-C--:B------:R-:W-:Y:S01]  /*12d940*/  IADD3 R103, P5, R103, R252.reuse, RZ ;  /* 0x000000fc67677210 */ /* 0x080fe20007fbe0ff */
[----:B------:R-:W-:Y:S02]  /*12d950*/  IMAD.X R100, R100, 0x1, R0, P4 ;  /* 0x0000000164647824 */ /* 0x000fe400020e0600 */
[----:B-1----:R-:W4:Y:S04]  /*12d960*/  LDL.LU R101, [R1+0x6778] ;  /* 0x0067780001657983 */ /* 0x002f280000300800 */
[----:B------:R1:W-:Y:S01]  /*12d970*/  STL [R1+0x6790], R100 ;  /* 0x0067906401007387 */ /* 0x0003e20000100800 */
[----:B------:R-:W-:-:S03]  /*12d980*/  IADD3 R3, P4, R3, R252, RZ ;  /* 0x000000fc03037210 */ /* 0x000fc60007f9e0ff */
[----:B-1----:R-:W4:Y:S04]  /*12d990*/  LDL.LU R100, [R1+0x66d4] ;  /* 0x0066d40001647983 */ /* 0x002f280000300800 */
[----:B------:R-:W-:Y:S04]  /*12d9a0*/  STL [R1+0x66f4], R103 ;  /* 0x0066f46701007387 */ /* 0x000fe80000100800 */
[----:B------:R-:W4:Y:S04]  /*12d9b0*/  LDL.LU R241, [R1+0x66f0] ;  /* 0x0066f00001f17983 */ /* 0x000f280000300800 */
[----:B------:R-:W4:Y:S04]  /*12d9c0*/  LDL.LU R240, [R1+0x66cc] ;  /* 0x0066cc0001f07983 */ /* 0x000f280000300800 */
[----:B------:R1:W-:Y:S04]  /*12d9d0*/  STL [R1+0x66ec], R3 ;  /* 0x0066ec0301007387 */ /* 0x0003e80000100800 */
[----:B-1----:R-:W4:Y:S01]  /*12d9e0*/  LDL.LU R3, [R1+0x66e8] ;  /* 0x0066e80001037983 */ /* 0x002f220000300800 */
[----:B------:R-:W-:-:S05]  /*12d9f0*/  IMAD.X R98, R98, 0x1, R0, P3 ;  /* 0x0000000162627824 */ /* 0x000fca00018e0600 */
[----:B------:R1:W-:Y:S04]  /*12da00*/  STL [R1+0x6788], R98 ;  /* 0x0067886201007387 */ /* 0x0003e80000100800 */
[----:B-1----:R-:W4:Y:S04]  /*12da10*/  LDL.LU R98, [R1+0x66c4] ;  /* 0x0066c40001627983 */ /* 0x002f280000300800 */
[----:B------:R-:W4:Y:S04]  /*12da20*/  LDL.LU R239, [R1+0x66e0] ;  /* 0x0066e00001ef7983 */ /* 0x000f280000300800 */
[----:B------:R-:W4:Y:S01]  /*12da30*/  LDL.LU R107, [R1+0x66bc] ;  /* 0x0066bc00016b7983 */ /* 0x000f220000300800 */
[----:B--2---:R-:W-:-:S05]  /*12da40*/  IADD3 R2, P3, R2, R252, RZ ;  /* 0x000000fc02027210 */ /* 0x004fca0007f7e0ff */
[----:B------:R1:W-:Y:S04]  /*12da50*/  STL [R1+0x66e4], R2 ;  /* 0x0066e40201007387 */ /* 0x0003e80000100800 */
[----:B-1----:R-:W2:Y:S01]  /*12da60*/  LDL.LU R2, [R1+0x66d8] ;  /* 0x0066d80001027983 */ /* 0x002ea20000300800 */
[----:B---3--:R-:W-:-:S05]  /*12da70*/  IMAD.X R99, R99, 0x1, R0, P2 ;  /* 0x0000000163637824 */ /* 0x008fca00010e0600 */
[----:B------:R1:W-:Y:S04]  /*12da80*/  STL [R1+0x6780], R99 ;  /* 0x0067806301007387 */ /* 0x0003e80000100800 */
[----:B-1----:R-:W3:Y:S01]  /*12da90*/  LDL.LU R99, [R1+0x66b4] ;  /* 0x0066b40001637983 */ /* 0x002ee20000300800 */
[----:B----4-:R-:W-:-:S05]  /*12daa0*/  IADD3 R102, P2, R102, R252, RZ ;  /* 0x000000fc66667210 */ /* 0x010fca0007f5e0ff */
[----:B------:R1:W-:Y:S01]  /*12dab0*/  STL [R1+0x66dc], R102 ;  /* 0x0066dc6601007387 */ /* 0x0003e20000100800 */
[----:B------:R-:W-:-:S03]  /*12dac0*/  IMAD.X R101, R101, 0x1, R0, P1 ;  /* 0x0000000165657824 */ /* 0x000fc600008e0600 */
[----:B-1----:R-:W4:Y:S04]  /*12dad0*/  LDL.LU R102, [R1+0x66d0] ;  /* 0x0066d00001667983 */ /* 0x002f280000300800 */
[----:B------:R-:W4:Y:S04]  /*12dae0*/  LDL.LU R103, [R1+0x66ac] ;  /* 0x0066ac0001677983 */ /* 0x000f280000300800 */
[----:B------:R1:W-:Y:S01]  /*12daf0*/  STL [R1+0x6778], R101 ;  /* 0x0067786501007387 */ /* 0x0003e20000100800 */
[----:B------:R-:W-:-:S03]  /*12db00*/  IADD3 R100, P1, R100, R252, RZ ;  /* 0x000000fc64647210 */ /* 0x000fc60007f3e0ff */
[----:B-1----:R-:W4:Y:S04]  /*12db10*/  LDL.LU R101, [R1+0x66c8] ;  /* 0x0066c80001657983 */ /* 0x002f280000300800 */
[----:B------:R1:W-:Y:S01]  /*12db20*/  STL [R1+0x66d4], R100 ;  /* 0x0066d46401007387 */ /* 0x0003e20000100800 */
[----:B------:R-:W-:-:S03]  /*12db30*/  IMAD.X R241, R241, 0x1, R0, P6 ;  /* 0x00000001f1f17824 */ /* 0x000fc600030e0600 */
[----:B-1----:R-:W4:Y:S01]  /*12db40*/  LDL.LU R100, [R1+0x66a4] ;  /* 0x0066a40001647983 */ /* 0x002f220000300800 */
[----:B------:R-:W-:-:S05]  /*12db50*/  IMAD.X R3, R3, 0x1, R0, P5 ;  /* 0x0000000103037824 */ /* 0x000fca00028e0600 */
[----:B------:R1:W-:Y:S04]  /*12db60*/  STL [R1+0x66e8], R3 ;  /* 0x0066e80301007387 */ /* 0x0003e80000100800 */
[----:B------:R-:W-:Y:S04]  /*12db70*/  STL [R1+0x66f0], R241 ;  /* 0x0066f0f101007387 */ /* 0x000fe80000100800 */
[----:B-1----:R-:W4:Y:S01]  /*12db80*/  LDL.LU R3, [R1+0x66c0] ;  /* 0x0066c00001037983 */ /* 0x002f220000300800 */
[----:B------:R-:W-:-:S05]  /*12db90*/  IADD3 R240, P6, R240, R252, RZ ;  /* 0x000000fcf0f07210 */ /* 0x000fca0007fde0ff */
[----:B------:R-:W-:Y:S01]  /*12dba0*/  STL [R1+0x66cc], R240 ;  /* 0x0066ccf001007387 */ /* 0x000fe20000100800 */
[----:B------:R-:W-:Y:S01]  /*12dbb0*/  IADD3 R98, P5, R98, R252, RZ ;  /* 0x000000fc62627210 */ /* 0x000fe20007fbe0ff */
[----:B------:R-:W-:-:S04]  /*12dbc0*/  IMAD.X R239, R239, 0x1, R0, P4 ;  /* 0x00000001efef7824 */ /* 0x000fc800020e0600 */
[----:B------:R1:W-:Y:S01]  /*12dbd0*/  STL [R1+0x66c4], R98 ;  /* 0x0066c46201007387 */ /* 0x0003e20000100800 */
[----:B------:R-:W-:-:S03]  /*12dbe0*/  IADD3 R107, P4, R107, R252, RZ ;  /* 0x000000fc6b6b7210 */ /* 0x000fc60007f9e0ff */
[----:B-1----:R-:W4:Y:S01]  /*12dbf0*/  LDL.LU R98, [R1+0x669c] ;  /* 0x00669c0001627983 */ /* 0x002f220000300800 */
[----:B--2---:R-:W-:-:S05]  /*12dc00*/  IMAD.X R2, R2, 0x1, R0, P3 ;  /* 0x0000000102027824 */ /* 0x004fca00018e0600 */
[----:B------:R1:W-:Y:S04]  /*12dc10*/  STL [R1+0x66d8], R2 ;  /* 0x0066d80201007387 */ /* 0x0003e80000100800 */
[----:B------:R-:W-:Y:S04]  /*12dc20*/  STL [R1+0x66e0], R239 ;  /* 0x0066e0ef01007387 */ /* 0x000fe80000100800 */
[----:B-1----:R-:W2:Y:S01]  /*12dc30*/  LDL.LU R2, [R1+0x66b8] ;  /* 0x0066b80001027983 */ /* 0x002ea20000300800 */
[----:B---3--:R-:W-:-:S03]  /*12dc40*/  IADD3 R99, P3, R99, R252, RZ ;  /* 0x000000fc63637210 */ /* 0x008fc60007f7e0ff */
[----:B------:R-:W-:Y:S04]  /*12dc50*/  STL [R1+0x66bc], R107 ;  /* 0x0066bc6b01007387 */ /* 0x000fe80000100800 */
[----:B------:R1:W-:Y:S04]  /*12dc60*/  STL [R1+0x66b4], R99 ;  /* 0x0066b46301007387 */ /* 0x0003e80000100800 */
[----:B-1----:R-:W3:Y:S01]  /*12dc70*/  LDL.LU R99, [R1+0x6694] ;  /* 0x0066940001637983 */ /* 0x002ee20000300800 */
[----:B----4-:R-:W-:-:S05]  /*12dc80*/  IADD3.X R102, R102, R0, RZ, P2, !PT ;  /* 0x0000000066667210 */ /* 0x010fca00017fe4ff */
[----:B------:R1:W-:Y:S01]  /*12dc90*/  STL [R1+0x66d0], R102 ;  /* 0x0066d06601007387 */ /* 0x0003e20000100800 */
[----:B------:R-:W-:-:S03]  /*12dca0*/  IADD3 R103, P2, R103, R252, RZ ;  /* 0x000000fc67677210 */ /* 0x000fc60007f5e0ff */
[----:B-1----:R-:W4:Y:S01]  /*12dcb0*/  LDL.LU R102, [R1+0x66b0] ;  /* 0x0066b00001667983 */ /* 0x002f220000300800 */
[----:B------:R-:W-:-:S05]  /*12dcc0*/  IMAD.X R101, R101, 0x1, R0, P1 ;  /* 0x0000000165657824 */ /* 0x000fca00008e0600 */
[----:B------:R1:W-:Y:S01]  /*12dcd0*/  STL [R1+0x66c8], R101 ;  /* 0x0066c86501007387 */ /* 0x0003e20000100800 */
[----:B------:R-:W-:-:S03]  /*12dce0*/  IADD3 R100, P1, R100, R252, RZ ;  /* 0x000000fc64647210 */ /* 0x000fc60007f3e0ff */
[----:B-1----:R-:W4:Y:S04]  /*12dcf0*/  LDL.LU R101, [R1+0x668c] ;  /* 0x00668c0001657983 */ /* 0x002f280000300800 */
[----:B------:R-:W-:Y:S04]  /*12dd00*/  STL [R1+0x66ac], R103 ;  /* 0x0066ac6701007387 */ /* 0x000fe80000100800 */
[----:B------:R-:W4:Y:S04]  /*12dd10*/  LDL.LU R241, [R1+0x66a8] ;  /* 0x0066a80001f17983 */ /* 0x000f280000300800 */
[----:B------:R-:W4:Y:S04]  /*12dd20*/  LDL.LU R240, [R1+0x6684] ;  /* 0x0066840001f07983 */ /* 0x000f280000300800 */
[----:B------:R1:W-:Y:S01]  /*12dd30*/  STL [R1+0x66a4], R100 ;  /* 0x0066a46401007387 */ /* 0x0003e20000100800 */
[----:B------:R-:W-:-:S03]  /*12dd40*/  IMAD.X R3, R3, 0x1, R0, P6 ;  /* 0x0000000103037824 */ /* 0x000fc600030e0600 */
[----:B-1----:R-:W4:Y:S04]  /*12dd50*/  LDL.LU R100, [R1+0x66a0] ;  /* 0x0066a00001647983 */ /* 0x002f280000300800 */
[----:B------:R1:W-:Y:S04]  /*12dd60*/  STL [R1+0x66c0], R3 ;  /* 0x0066c00301007387 */ /* 0x0003e80000100800 */
[----:B-1----:R-:W4:Y:S04]  /*12dd70*/  LDL.LU R3, [R1+0x65fc] ;  /* 0x0065fc0001037983 */ /* 0x002f280000300800 */
[----:B------:R-:W4:Y:S04]  /*12dd80*/  LDL.LU R239, [R1+0x6698] ;  /* 0x0066980001ef7983 */ /* 0x000f280000300800 */
[----:B------:R-:W4:Y:S01]  /*12dd90*/  LDL.LU R107, [R1+0x65f4] ;  /* 0x0065f400016b7983 */ /* 0x000f220000300800 */
[----:B------:R-:W-:-:S05]  /*12dda0*/  IADD3 R98, P6, R98, R252, RZ ;  /* 0x000000fc62627210 */ /* 0x000fca0007fde0ff */
[----:B------:R1:W-:Y:S04]  /*12ddb0*/  STL [R1+0x669c], R98 ;  /* 0x00669c6201007387 */ /* 0x0003e80000100800 */
[----:B-1----:R-:W4:Y:S01]  /*12ddc0*/  LDL.LU R98, [R1+0x6690] ;  /* 0x0066900001627983 */ /* 0x002f220000300800 */
[----:B--2---:R-:W-:-:S05]  /*12ddd0*/  IMAD.X R2, R2, 0x1, R0, P5 ;  /* 0x0000000102027824 */ /* 0x004fca00028e0600 */
[----:B------:R1:W-:Y:S04]  /*12dde0*/  STL [R1+0x66b8], R2 ;  /* 0x0066b80201007387 */ /* 0x0003e80000100800 */
[----:B-1----:R-:W2:Y:S01]  /*12ddf0*/  LDL.LU R2, [R1+0x65ec] ;  /* 0x0065ec0001027983 */ /* 0x002ea20000300800 */
[----:B---3--:R-:W-:-:S05]  /*12de00*/  IADD3 R99, P5, R99, R252, RZ ;  /* 0x000000fc63637210 */ /* 0x008fca0007fbe0ff */
[----:B------:R1:W-:Y:S04]  /*12de10*/  STL [R1+0x6694], R99 ;  /* 0x0066946301007387 */ /* 0x0003e80000100800 */
[----:B-1----:R-:W3:Y:S01]  /*12de20*/  LDL.LU R99, [R1+0x6688] ;  /* 0x0066880001637983 */ /* 0x002ee20000300800 */
[----:B----4-:R-:W-:-:S03]  /*12de30*/  IMAD.X R102, R102, 0x1, R0, P4 ;  /* 0x0000000166667824 */ /* 0x010fc600020e0600 */
[----:B------:R-:W4:Y:S04]  /*12de40*/  LDL.LU R103, [R1+0x65e4] ;  /* 0x0065e40001677983 */ /* 0x000f280000300800 */
[----:B------:R1:W-:Y:S04]  /*12de50*/  STL [R1+0x66b0], R102 ;  /* 0x0066b06601007387 */ /* 0x0003e80000100800 */
[----:B-1----:R-:W4:Y:S01]  /*12de60*/  LDL.LU R102, [R1+0x6680] ;  /* 0x0066800001667983 */ /* 0x002f220000300800 */
[----:B------:R-:W-:-:S05]  /*12de70*/  IADD3 R101, P4, R101, R252, RZ ;  /* 0x000000fc65657210 */ /* 0x000fca0007f9e0ff */
[----:B------:R1:W-:Y:S01]  /*12de80*/  STL [R1+0x668c], R101 ;  /* 0x00668c6501007387 */ /* 0x0003e20000100800 */
[----:B------:R-:W-:-:S03]  /*12de90*/  IMAD.X R241, R241, 0x1, R0, P3 ;  /* 0x00000001f1f17824 */ /* 0x000fc600018e0600 */
[----:B-1----:R-:W4:Y:S01]  /*12dea0*/  LDL.LU R101, [R1+0x65dc] ;  /* 0x0065dc0001657983 */ /* 0x002f220000300800 */
[----:B------:R-:W-:Y:S01]  /*12deb0*/  IADD3 R240, P3, R240, R252, RZ ;  /* 0x000000fcf0f07210 */ /* 0x000fe20007f7e0ff */
[----:B------:R-:W-:-:S05]  /*12dec0*/  IMAD.X R100, R100, 0x1, R0, P2 ;  /* 0x0000000164647824 */ /* 0x000fca00010e0600 */
[----:B------:R1:W-:Y:S04]  /*12ded0*/  STL [R1+0x66a0], R100 ;  /* 0x0066a06401007387 */ /* 0x0003e80000100800 */
[----:B------:R-:W-:Y:S01]  /*12dee0*/  STL [R1+0x66a8], R241 ;  /* 0x0066a8f101007387 */ /* 0x000fe20000100800 */
[----:B------:R-:W-:-:S03]  /*12def0*/  IADD3 R3, P2, R3, R252, RZ ;  /* 0x000000fc03037210 */ /* 0x000fc60007f5e0ff */
[----:B-1----:R-:W4:Y:S04]  /*12df00*/  LDL.LU R100, [R1+0x6678] ;  /* 0x0066780001647983 */ /* 0x002f280000300800 */
[----:B------:R-:W-:Y:S04]  /*12df10*/  STL [R1+0x6684], R240 ;  /* 0x006684f001007387 */ /* 0x000fe80000100800 */
        /* <DEDUP_REMOVED lines=9> */
[----:B--2---:R-:W-:-:S05]  /*12dfb0*/  IADD3 R2, P6, R2, R252, RZ ;  /* 0x000000fc02027210 */ /* 0x004fca0007fde0ff */
[----:B------:R1:W-:Y:S04]  /*12dfc0*/  STL [R1+0x65ec], R2 ;  /* 0x0065ec0201007387 */ /* 0x0003e80000100800 */
[----:B-1----:R-:W2:Y:S01]  /*12dfd0*/  LDL.LU R2, [R1+0x65cc] ;  /* 0x0065cc0001027983 */ /* 0x002ea20000300800 */
[----:B---3--:R-:W-:-:S05]  /*12dfe0*/  IMAD.X R99, R99, 0x1, R0, P5 ;  /* 0x0000000163637824 */ /* 0x008fca00028e0600 */
[----:B------:R1:W-:Y:S01]  /*12dff0*/  STL [R1+0x6688], R99 ;  /* 0x0066886301007387 */ /* 0x0003e20000100800 */
[----:B----4-:R-:W-:-:S03]  /*12e000*/  IADD3 R103, P5, R103, R252, RZ ;  /* 0x000000fc67677210 */ /* 0x010fc60007fbe0ff */
[----:B-1----:R-:W3:Y:S01]  /*12e010*/  LDL.LU R99, [R1+0x65e8] ;  /* 0x0065e80001637983 */ /* 0x002ee20000300800 */
[----:B------:R-:W-:-:S05]  /*12e020*/  IMAD.X R102, R102, 0x1, R0, P4 ;  /* 0x0000000166667824 */ /* 0x000fca00020e0600 */
[----:B------:R1:W-:Y:S04]  /*12e030*/  STL [R1+0x6680], R102 ;  /* 0x0066806601007387 */ /* 0x0003e80000100800 */
[----:B-1----:R-:W4:Y:S01]  /*12e040*/  LDL.LU R102, [R1+0x65c4] ;  /* 0x0065c40001667983 */ /* 0x002f220000300800 */
[----:B------:R-:W-:-:S03]  /*12e050*/  IADD3 R101, P4, R101, R252, RZ ;  /* 0x000000fc65657210 */ /* 0x000fc60007f9e0ff */
[----:B------:R-:W-:Y:S04]  /*12e060*/  STL [R1+0x65e4], R103 ;  /* 0x0065e46701007387 */ /* 0x000fe80000100800 */
[----:B------:R-:W4:Y:S04]  /*12e070*/  LDL.LU R241, [R1+0x65e0] ;  /* 0x0065e00001f17983 */ /* 0x000f280000300800 */
[----:B------:R-:W4:Y:S04]  /*12e080*/  LDL.LU R240, [R1+0x65bc] ;  /* 0x0065bc0001f07983 */ /* 0x000f280000300800 */
[----:B------:R1:W-:Y:S04]  /*12e090*/  STL [R1+0x65dc], R101 ;  /* 0x0065dc6501007387 */ /* 0x0003e80000100800 */
[----:B-1----:R-:W4:Y:S01]  /*12e0a0*/  LDL.LU R101, [R1+0x65d8] ;  /* 0x0065d80001657983 */ /* 0x002f220000300800 */
[----:B------:R-:W-:-:S05]  /*12e0b0*/  IADD3.X R100, R100, R0, RZ, P3, !PT ;  /* 0x0000000064647210 */ /* 0x000fca0001ffe4ff */
[----:B------:R1:W-:Y:S04]  /*12e0c0*/  STL [R1+0x6678], R100 ;  /* 0x0066786401007387 */ /* 0x0003e80000100800 */
[----:B-1----:R-:W4:Y:S01]  /*12e0d0*/  LDL.LU R100, [R1+0x65b4] ;  /* 0x0065b40001647983 */ /* 0x002f220000300800 */
[----:B------:R-:W-:-:S03]  /*12e0e0*/  IADD3 R3, P3, R3, R252, RZ ;  /* 0x000000fc03037210 */ /* 0x000fc60007f7e0ff */
[----:B------:R-:W4:Y:S04]  /*12e0f0*/  LDL.LU R239, [R1+0x65d0] ;  /* 0x0065d00001ef7983 */ /* 0x000f280000300800 */
[----:B------:R-:W4:Y:S04]  /*12e100*/  LDL.LU R107, [R1+0x65ac] ;  /* 0x0065ac00016b7983 */ /* 0x000f280000300800 */
[----:B------:R1:W-:Y:S04]  /*12e110*/  STL [R1+0x65d4], R3 ;  /* 0x0065d40301007387 */ /* 0x0003e80000100800 */
[----:B-1----:R-:W4:Y:S01]  /*12e120*/  LDL.LU R3, [R1+0x65c8] ;  /* 0x0065c80001037983 */ /* 0x002f220000300800 */
[----:B------:R-:W-:-:S05]  /*12e130*/  IMAD.X R98, R98, 0x1, R0, P2 ;  /* 0x0000000162627824 */ /* 0x000fca00010e0600 */
[----:B------:R1:W-:Y:S04]  /*12e140*/  STL [R1+0x65f0], R98 ;  /* 0x0065f06201007387 */ /* 0x0003e80000100800 */
[----:B-1----:R-:W4:Y:S01]  /*12e150*/  LDL.LU R98, [R1+0x65a4] ;  /* 0x0065a40001627983 */ /* 0x002f220000300800 */
[----:B--2---:R-:W-:-:S05]  /*12e160*/  IADD3 R2, P2, R2, R252, RZ ;  /* 0x000000fc02027210 */ /* 0x004fca0007f5e0ff */
[----:B------:R1:W-:Y:S04]  /*12e170*/  STL [R1+0x65cc], R2 ;  /* 0x0065cc0201007387 */ /* 0x0003e80000100800 */
[----:B-1----:R-:W2:Y:S04]  /*12e180*/  LDL.LU R2, [R1+0x65c0] ;  /* 0x0065c00001027983 */ /* 0x002ea80000300800 */
[----:B------:R-:W2:Y:S01]  /*12e190*/  LDL.LU R103, [R1+0x659c] ;  /* 0x00659c0001677983 */ /* 0x000ea20000300800 */
[----:B---3--:R-:W-:-:S05]  /*12e1a0*/  IMAD.X R99, R99, 0x1, R0, P1 ;  /* 0x0000000163637824 */ /* 0x008fca00008e0600 */
[----:B------:R1:W-:Y:S04]  /*12e1b0*/  STL [R1+0x65e8], R99 ;  /* 0x0065e86301007387 */ /* 0x0003e80000100800 */
[----:B-1----:R-:W3:Y:S01]  /*12e1c0*/  LDL.LU R99, [R1+0x65b8] ;  /* 0x0065b80001637983 */ /* 0x002ee20000300800 */
[----:B----4-:R-:W-:-:S05]  /*12e1d0*/  IADD3 R102, P1, R102, R252, RZ ;  /* 0x000000fc66667210 */ /* 0x010fca0007f3e0ff */
[----:B------:R1:W-:Y:S01]  /*12e1e0*/  STL [R1+0x65c4], R102 ;  /* 0x0065c46601007387 */ /* 0x0003e20000100800 */
[----:B------:R-:W-:-:S03]  /*12e1f0*/  IMAD.X R241, R241, 0x1, R0, P6 ;  /* 0x00000001f1f17824 */ /* 0x000fc600030e0600 */
[----:B-1----:R-:W4:Y:S01]  /*12e200*/  LDL.LU R102, [R1+0x6594] ;  /* 0x0065940001667983 */ /* 0x002f220000300800 */
[----:B------:R-:W-:Y:S01]  /*12e210*/  IADD3 R240, P6, R240, R252, RZ ;  /* 0x000000fcf0f07210 */ /* 0x000fe20007fde0ff */
[----:B------:R-:W-:-:S05]  /*12e220*/  IMAD.X R101, R101, 0x1, R0, P5 ;  /* 0x0000000165657824 */ /* 0x000fca00028e0600 */
[----:B------:R1:W-:Y:S04]  /*12e230*/  STL [R1+0x65d8], R101 ;  /* 0x0065d86501007387 */ /* 0x0003e80000100800 */
[----:B------:R-:W-:Y:S04]  /*12e240*/  STL [R1+0x65e0], R241 ;  /* 0x0065e0f101007387 */ /* 0x000fe80000100800 */
[----:B-1----:R-:W4:Y:S01]  /*12e250*/  LDL.LU R101, [R1+0x65b0] ;  /* 0x0065b00001657983 */ /* 0x002f220000300800 */
[----:B------:R-:W-:-:S03]  /*12e260*/  IADD3 R100, P5, R100, R252, RZ ;  /* 0x000000fc64647210 */ /* 0x000fc60007fbe0ff */
[----:B------:R-:W-:Y:S04]  /*12e270*/  STL [R1+0x65bc], R240 ;  /* 0x0065bcf001007387 */ /* 0x000fe80000100800 */
        /* <DEDUP_REMOVED lines=9> */
[----:B------:R-:W-:-:S05]  /*12e310*/  IADD3 R98, P3, R98, R252, RZ ;  /* 0x000000fc62627210 */ /* 0x000fca0007f7e0ff */
[----:B------:R1:W-:Y:S04]  /*12e320*/  STL [R1+0x65a4], R98 ;  /* 0x0065a46201007387 */ /* 0x0003e80000100800 */
[----:B-1----:R-:W4:Y:S01]  /*12e330*/  LDL.LU R98, [R1+0x6584] ;  /* 0x0065840001627983 */ /* 0x002f220000300800 */
[----:B--2---:R-:W-:Y:S01]  /*12e340*/  IMAD.X R2, R2, 0x1, R0, P2 ;  /* 0x0000000102027824 */ /* 0x004fe200010e0600 */
[----:B------:R-:W-:-:S04]  /*12e350*/  IADD3 R103, P2, R103, R252, RZ ;  /* 0x000000fc67677210 */ /* 0x000fc80007f5e0ff */
[----:B------:R1:W-:Y:S04]  /*12e360*/  STL [R1+0x65c0], R2 ;  /* 0x0065c00201007387 */ /* 0x0003e80000100800 */
[----:B-1----:R-:W2:Y:S01]  /*12e370*/  LDL.LU R2, [R1+0x65a0] ;  /* 0x0065a00001027983 */ /* 0x002ea20000300800 */
[----:B---3--:R-:W-:-:S05]  /*12e380*/  IMAD.X R99, R99, 0x1, R0, P1 ;  /* 0x0000000163637824 */ /* 0x008fca00008e0600 */
[----:B------:R1:W-:Y:S04]  /*12e390*/  STL [R1+0x65b8], R99 ;  /* 0x0065b86301007387 */ /* 0x0003e80000100800 */
[----:B-1----:R-:W3:Y:S01]  /*12e3a0*/  LDL.LU R99, [R1+0x64fc] ;  /* 0x0064fc0001637983 */ /* 0x002ee20000300800 */
[----:B----4-:R-:W-:-:S03]  /*12e3b0*/  IADD3 R102, P1, R102, R252, RZ ;  /* 0x000000fc66667210 */ /* 0x010fc60007f3e0ff */
[----:B------:R-:W-:Y:S04]  /*12e3c0*/  STL [R1+0x659c], R103 ;  /* 0x00659c6701007387 */ /* 0x000fe80000100800 */
[----:B------:R-:W4:Y:S04]  /*12e3d0*/  LDL.LU R241, [R1+0x6598] ;  /* 0x0065980001f17983 */ /* 0x000f280000300800 */
[----:B------:R-:W4:Y:S04]  /*12e3e0*/  LDL.LU R240, [R1+0x64f4] ;  /* 0x0064f40001f07983 */ /* 0x000f280000300800 */
[----:B------:R1:W-:Y:S04]  /*12e3f0*/  STL [R1+0x6594], R102 ;  /* 0x0065946601007387 */ /* 0x0003e80000100800 */
[----:B-1----:R-:W4:Y:S01]  /*12e400*/  LDL.LU R102, [R1+0x6590] ;  /* 0x0065900001667983 */ /* 0x002f220000300800 */
[----:B------:R-:W-:-:S05]  /*12e410*/  IMAD.X R101, R101, 0x1, R0, P6 ;  /* 0x0000000165657824 */ /* 0x000fca00030e0600 */
        /* <DEDUP_REMOVED lines=10> */
[----:B------:R-:W-:-:S05]  /*12e4c0*/  IADD3 R98, P5, R98, R252, RZ ;  /* 0x000000fc62627210 */ /* 0x000fca0007fbe0ff */
[----:B------:R1:W-:Y:S04]  /*12e4d0*/  STL [R1+0x6584], R98 ;  /* 0x0065846201007387 */ /* 0x0003e80000100800 */
[----:B-1----:R-:W4:Y:S04]  /*12e4e0*/  LDL.LU R98, [R1+0x6578] ;  /* 0x0065780001627983 */ /* 0x002f280000300800 */
[----:B------:R-:W4:Y:S01]  /*12e4f0*/  LDL.LU R103, [R1+0x64d4] ;  /* 0x0064d40001677983 */ /* 0x000f220000300800 */
[----:B--2---:R-:W-:-:S05]  /*12e500*/  IADD3.X R2, R2, R0, RZ, P4, !PT ;  /* 0x0000000002027210 */ /* 0x004fca00027fe4ff */
[----:B------:R1:W-:Y:S04]  /*12e510*/  STL [R1+0x65a0], R2 ;  /* 0x0065a00201007387 */ /* 0x0003e80000100800 */
[----:B-1----:R-:W2:Y:S01]  /*12e520*/  LDL.LU R2, [R1+0x64f0] ;  /* 0x0064f00001027983 */ /* 0x002ea20000300800 */
[----:B---3--:R-:W-:-:S05]  /*12e530*/  IADD3 R99, P4, R99, R252, RZ ;  /* 0x000000fc63637210 */ /* 0x008fca0007f9e0ff */
[----:B------:R1:W-:Y:S01]  /*12e540*/  STL [R1+0x64fc], R99 ;  /* 0x0064fc6301007387 */ /* 0x0003e20000100800 */
[----:B----4-:R-:W-:-:S03]  /*12e550*/  IMAD.X R241, R241, 0x1, R0, P3 ;  /* 0x00000001f1f17824 */ /* 0x010fc600018e0600 */
[----:B-1----:R-:W3:Y:S01]  /*12e560*/  LDL.LU R99, [R1+0x64cc] ;  /* 0x0064cc0001637983 */ /* 0x002ee20000300800 */
[----:B------:R-:W-:Y:S01]  /*12e570*/  IADD3 R240, P3, R240, R252, RZ ;  /* 0x000000fcf0f07210 */ /* 0x000fe20007f7e0ff */
[----:B------:R-:W-:-:S05]  /*12e580*/  IMAD.X R102, R102, 0x1, R0, P2 ;  /* 0x0000000166667824 */ /* 0x000fca00010e0600 */
[----:B------:R1:W-:Y:S04]  /*12e590*/  STL [R1+0x6590], R102 ;  /* 0x0065906601007387 */ /* 0x0003e80000100800 */
[----:B------:R-:W-:Y:S04]  /*12e5a0*/  STL [R1+0x6598], R241 ;  /* 0x006598f101007387 */ /* 0x000fe80000100800 */
[----:B-1----:R-:W4:Y:S01]  /*12e5b0*/  LDL.LU R102, [R1+0x64e8] ;  /* 0x0064e80001667983 */ /* 0x002f220000300800 */
[----:B------:R-:W-:-:S03]  /*12e5c0*/  IADD3 R101, P2, R101, R252, RZ ;  /* 0x000000fc65657210 */ /* 0x000fc60007f5e0ff */
[----:B------:R-:W-:Y:S01]  /*12e5d0*/  STL [R1+0x64f4], R240 ;  /* 0x0064f4f001007387 */ /* 0x000fe20000100800 */
[----:B------:R-:W-:-:S03]  /*12e5e0*/  IMAD.X R239, R239, 0x1, R0, P1 ;  /* 0x00000001efef7824 */ /* 0x000fc600008e0600 */
[----:B------:R1:W-:Y:S01]  /*12e5f0*/  STL [R1+0x64ec], R101 ;  /* 0x0064ec6501007387 */ /* 0x0003e20000100800 */
[----:B------:R-:W-:-:S03]  /*12e600*/  IADD3 R107, P1, R107, R252, RZ ;  /* 0x000000fc6b6b7210 */ /* 0x000fc60007f3e0ff */
[----:B-1----:R-:W4:Y:S01]  /*12e610*/  LDL.LU R101, [R1+0x64c4] ;  /* 0x0064c40001657983 */ /* 0x002f220000300800 */
[----:B------:R-:W-:-:S05]  /*12e620*/  IMAD.X R100, R100, 0x1, R0, P6 ;  /* 0x0000000164647824 */ /* 0x000fca00030e0600 */
[----:B------:R1:W-:Y:S04]  /*12e630*/  STL [R1+0x6580], R100 ;  /* 0x0065806401007387 */ /* 0x0003e80000100800 */
[----:B------:R-:W-:Y:S04]  /*12e640*/  STL [R1+0x6588], R239 ;  /* 0x006588ef01007387 */ /* 0x000fe80000100800 */
[----:B-1----:R-:W4:Y:S01]  /*12e650*/  LDL.LU R100, [R1+0x64e0] ;  /* 0x0064e00001647983 */ /* 0x002f220000300800 */
[----:B------:R-:W-:-:S03]  /*12e660*/  IADD3 R3, P6, R3, R252, RZ ;  /* 0x000000fc03037210 */ /* 0x000fc60007fde0ff */
[----:B------:R-:W-:Y:S04]  /*12e670*/  STL [R1+0x64e4], R107 ;  /* 0x0064e46b01007387 */ /* 0x000fe80000100800 */
[----:B------:R1:W-:Y:S04]  /*12e680*/  STL [R1+0x64dc], R3 ;  /* 0x0064dc0301007387 */ /* 0x0003e80000100800 */
[----:B-1----:R-:W4:Y:S01]  /*12e690*/  LDL.LU R3, [R1+0x64bc] ;  /* 0x0064bc0001037983 */ /* 0x002f220000300800 */
[----:B------:R-:W-:Y:S01]  /*12e6a0*/  IMAD.X R98, R98, 0x1, R0, P5 ;  /* 0x0000000162627824 */ /* 0x000fe200028e0600 */
[----:B------:R-:W-:-:S04]  /*12e6b0*/  IADD3 R103, P5, R103, R252, RZ ;  /* 0x000000fc67677210 */ /* 0x000fc80007fbe0ff */
[----:B------:R1:W-:Y:S04]  /*12e6c0*/  STL [R1+0x6578], R98 ;  /* 0x0065786201007387 */ /* 0x0003e80000100800 */
[----:B-1----:R-:W4:Y:S01]  /*12e6d0*/  LDL.LU R98, [R1+0x64d8] ;  /* 0x0064d80001627983 */ /* 0x002f220000300800 */
[----:B--2---:R-:W-:-:S05]  /*12e6e0*/  IMAD.X R2, R2, 0x1, R0, P4 ;  /* 0x0000000102027824 */ /* 0x004fca00020e0600 */
[----:B------:R1:W-:Y:S04]  /*12e6f0*/  STL [R1+0x64f0], R2 ;  /* 0x0064f00201007387 */ /* 0x0003e80000100800 */
[----:B-1----:R-:W2:Y:S04]  /*12e700*/  LDL.LU R2, [R1+0x64b4] ;  /* 0x0064b40001027983 */ /* 0x002ea80000300800 */
[----:B------:R-:W-:Y:S01]  /*12e710*/  STL [R1+0x64d4], R103 ;  /* 0x0064d46701007387 */ /* 0x000fe20000100800 */
[----:B---3--:R-:W-:-:S03]  /*12e720*/  IADD3 R99, P4, R99, R252, RZ ;  /* 0x000000fc63637210 */ /* 0x008fc60007f9e0ff */
[----:B------:R-:W3:Y:S04]  /*12e730*/  LDL.LU R241, [R1+0x64d0] ;  /* 0x0064d00001f17983 */ /* 0x000ee80000300800 */
[----:B------:R-:W3:Y:S04]  /*12e740*/  LDL.LU R240, [R1+0x64ac] ;  /* 0x0064ac0001f07983 */ /* 0x000ee80000300800 */
[----:B------:R1:W-:Y:S04]  /*12e750*/  STL [R1+0x64cc], R99 ;  /* 0x0064cc6301007387 */ /* 0x0003e80000100800 */
[----:B-1----:R-:W3:Y:S01]  /*12e760*/  LDL.LU R99, [R1+0x64c8] ;  /* 0x0064c80001637983 */ /* 0x002ee20000300800 */
[----:B----4-:R-:W-:-:S05]  /*12e770*/  IMAD.X R102, R102, 0x1, R0, P3 ;  /* 0x0000000166667824 */ /* 0x010fca00018e0600 */
        /* <DEDUP_REMOVED lines=14> */
[----:B------:R-:W-:-:S05]  /*12e860*/  IMAD.X R98, R98, 0x1, R0, P1 ;  /* 0x0000000162627824 */ /* 0x000fca00008e0600 */
[----:B------:R1:W-:Y:S04]  /*12e870*/  STL [R1+0x64d8], R98 ;  /* 0x0064d86201007387 */ /* 0x0003e80000100800 */
[----:B-1----:R-:W4:Y:S01]  /*12e880*/  LDL.LU R98, [R1+0x64a8] ;  /* 0x0064a80001627983 */ /* 0x002f220000300800 */
[----:B--2---:R-:W-:-:S05]  /*12e890*/  IADD3 R2, P1, R2, R252, RZ ;  /* 0x000000fc02027210 */ /* 0x004fca0007f3e0ff */
[----:B------:R1:W-:Y:S01]  /*12e8a0*/  STL [R1+0x64b4], R2 ;  /* 0x0064b40201007387 */ /* 0x0003e20000100800 */
[----:B---3--:R-:W-:Y:S01]  /*12e8b0*/  IMAD.X R241, R241, 0x1, R0, P6 ;  /* 0x00000001f1f17824 */ /* 0x008fe200030e0600 */
[----:B------:R-:W-:Y:S02]  /*12e8c0*/  IADD3 R240, P6, R240, R252, RZ ;  /* 0x000000fcf0f07210 */ /* 0x000fe40007fde0ff */
[----:B-1----:R-:W2:Y:S01]  /*12e8d0*/  LDL.LU R2, [R1+0x6484] ;  /* 0x0064840001027983 */ /* 0x002ea20000300800 */
[----:B------:R-:W-:-:S05]  /*12e8e0*/  IADD3.X R99, R99, R0, RZ, P5, !PT ;  /* 0x0000000063637210 */ /* 0x000fca0002ffe4ff */
[----:B------:R1:W-:Y:S04]  /*12e8f0*/  STL [R1+0x64c8], R99 ;  /* 0x0064c86301007387 */ /* 0x0003e80000100800 */
[----:B------:R-:W-:Y:S04]  /*12e900*/  STL [R1+0x64d0], R241 ;  /* 0x0064d0f101007387 */ /* 0x000fe80000100800 */
[----:B-1----:R-:W3:Y:S01]  /*12e910*/  LDL.LU R99, [R1+0x64a0] ;  /* 0x0064a00001637983 */ /* 0x002ee20000300800 */
[----:B----4-:R-:W-:-:S03]  /*12e920*/  IADD3 R102, P5, R102, R252, RZ ;  /* 0x000000fc66667210 */ /* 0x010fc60007fbe0ff */
[----:B------:R-:W-:Y:S04]  /*12e930*/  STL [R1+0x64ac], R240 ;  /* 0x0064acf001007387 */ /* 0x000fe80000100800 */
[----:B------:R1:W-:Y:S01]  /*12e940*/  STL [R1+0x64a4], R102 ;  /* 0x0064a46601007387 */ /* 0x0003e20000100800 */
[--C-:B------:R-:W-:Y:S01]  /*12e950*/  IMAD.X R239, R239, 0x1, R0.reuse, P4 ;  /* 0x00000001efef7824 */ /* 0x100fe200020e0600 */
[----:B------:R-:W-:Y:S02]  /*12e960*/  IADD3 R107, P4, R107, R252, RZ ;  /* 0x000000fc6b6b7210 */ /* 0x000fe40007f9e0ff */
        /* <DEDUP_REMOVED lines=9> */
[----:B------:R-:W-:-:S05]  /*12ea00*/  IMAD.X R3, R3, 0x1, R0, P2 ;  /* 0x0000000103037824 */ /* 0x000fca00010e0600 */
[----:B------:R1:W-:Y:S04]  /*12ea10*/  STL [R1+0x64b0], R3 ;  /* 0x0064b00301007387 */ /* 0x0003e80000100800 */
[----:B-1----:R-:W4:Y:S01]  /*12ea20*/  LDL.LU R3, [R1+0x6490] ;  /* 0x0064900001037983 */ /* 0x002f220000300800 */
[----:B------:R-:W-:Y:S01]  /*12ea30*/  IADD3 R103, P2, R103, R252, RZ ;  /* 0x000000fc67677210 */ /* 0x000fe20007f5e0ff */
[----:B------:R-:W-:-:S05]  /*12ea40*/  IMAD.X R98, R98, 0x1, R0, P1 ;  /* 0x0000000162627824 */ /* 0x000fca00008e0600 */
[----:B------:R1:W-:Y:S04]  /*12ea50*/  STL [R1+0x64a8], R98 ;  /* 0x0064a86201007387 */ /* 0x0003e80000100800 */
[----:B-1----:R-:W4:Y:S04]  /*12ea60*/  LDL.LU R98, [R1+0x63ec] ;  /* 0x0063ec0001627983 */ /* 0x002f280000300800 */
[----:B------:R-:W-:Y:S04]  /*12ea70*/  STL [R1+0x648c], R103 ;  /* 0x00648c6701007387 */ /* 0x000fe80000100800 */
[----:B------:R-:W4:Y:S04]  /*12ea80*/  LDL.LU R241, [R1+0x6488] ;  /* 0x0064880001f17983 */ /* 0x000f280000300800 */
[----:B------:R-:W4:Y:S01]  /*12ea90*/  LDL.LU R240, [R1+0x63e4] ;  /* 0x0063e40001f07983 */ /* 0x000f220000300800 */
[----:B--2---:R-:W-:-:S05]  /*12eaa0*/  IADD3 R2, P1, R2, R252, RZ ;  /* 0x000000fc02027210 */ /* 0x004fca0007f3e0ff */
[----:B------:R1:W-:Y:S04]  /*12eab0*/  STL [R1+0x6484], R2 ;  /* 0x0064840201007387 */ /* 0x0003e80000100800 */
[----:B-1----:R-:W2:Y:S01]  /*12eac0*/  LDL.LU R2, [R1+0x6480] ;  /* 0x0064800001027983 */ /* 0x002ea20000300800 */
[----:B---3--:R-:W-:-:S05]  /*12ead0*/  IMAD.X R99, R99, 0x1, R0, P6 ;  /* 0x0000000163637824 */ /* 0x008fca00030e0600 */
[----:B------:R1:W-:Y:S04]  /*12eae0*/  STL [R1+0x64a0], R99 ;  /* 0x0064a06301007387 */ /* 0x0003e80000100800 */
[----:B-1----:R-:W3:Y:S04]  /*12eaf0*/  LDL.LU R99, [R1+0x63dc] ;  /* 0x0063dc0001637983 */ /* 0x002ee80000300800 */
[----:B------:R-:W3:Y:S01]  /*12eb00*/  LDL.LU R239, [R1+0x6478] ;  /* 0x0064780001ef7983 */ /* 0x000ee20000300800 */
[----:B----4-:R-:W-:-:S03]  /*12eb10*/  IADD3 R102, P6, R102, R252, RZ ;  /* 0x000000fc66667210 */ /* 0x010fc60007fde0ff */
        /* <DEDUP_REMOVED lines=8> */
[----:B-1----:R-:W4:Y:S01]  /*12eba0*/  LDL.LU R100, [R1+0x63e8] ;  /* 0x0063e80001647983 */ /* 0x002f220000300800 */
[----:B------:R-:W-:-:S03]  /*12ebb0*/  IMAD.X R3, R3, 0x1, R0, P4 ;  /* 0x0000000103037824 */ /* 0x000fc600020e0600 */
[----:B------:R-:W4:Y:S04]  /*12ebc0*/  LDL.LU R103, [R1+0x63c4] ;  /* 0x0063c40001677983 */ /* 0x000f280000300800 */
[----:B------:R1:W-:Y:S04]  /*12ebd0*/  STL [R1+0x6490], R3 ;  /* 0x0064900301007387 */ /* 0x0003e80000100800 */
[----:B-1----:R-:W4:Y:S01]  /*12ebe0*/  LDL.LU R3, [R1+0x63e0] ;  /* 0x0063e00001037983 */ /* 0x002f220000300800 */
[----:B------:R-:W-:-:S05]  /*12ebf0*/  IADD3 R98, P4, R98, R252, RZ ;  /* 0x000000fc62627210 */ /* 0x000fca0007f9e0ff */
[----:B------:R1:W-:Y:S01]  /*12ec00*/  STL [R1+0x63ec], R98 ;  /* 0x0063ec6201007387 */ /* 0x0003e20000100800 */
[--C-:B------:R-:W-:Y:S01]  /*12ec10*/  IMAD.X R241, R241, 0x1, R0.reuse, P3 ;  /* 0x00000001f1f17824 */ /* 0x100fe200018e0600 */
[----:B------:R-:W-:Y:S02]  /*12ec20*/  IADD3 R240, P3, R240, R252, RZ ;  /* 0x000000fcf0f07210 */ /* 0x000fe40007f7e0ff */
[----:B-1----:R-:W4:Y:S01]  /*12ec30*/  LDL.LU R98, [R1+0x63bc] ;  /* 0x0063bc0001627983 */ /* 0x002f220000300800 */
[----:B--2---:R-:W-:-:S05]  /*12ec40*/  IMAD.X R2, R2, 0x1, R0, P2 ;  /* 0x0000000102027824 */ /* 0x004fca00010e0600 */
[----:B------:R1:W-:Y:S04]  /*12ec50*/  STL [R1+0x6480], R2 ;  /* 0x0064800201007387 */ /* 0x0003e80000100800 */
[----:B------:R-:W-:Y:S04]  /*12ec60*/  STL [R1+0x6488], R241 ;  /* 0x006488f101007387 */ /* 0x000fe80000100800 */
[----:B-1----:R-:W2:Y:S04]  /*12ec70*/  LDL.LU R2, [R1+0x63d8] ;  /* 0x0063d80001027983 */ /* 0x002ea80000300800 */
[----:B------:R-:W-:Y:S01]  /*12ec80*/  STL [R1+0x63e4], R240 ;  /* 0x0063e4f001007387 */ /* 0x000fe20000100800 */
[----:B---3--:R-:W-:Y:S01]  /*12ec90*/  IADD3 R99, P2, R99, R252, RZ ;  /* 0x000000fc63637210 */ /* 0x008fe20007f5e0ff */
[----:B------:R-:W-:-:S04]  /*12eca0*/  IMAD.X R239, R239, 0x1, R0, P1 ;  /* 0x00000001efef7824 */ /* 0x000fc800008e0600 */
[----:B------:R1:W-:Y:S01]  /*12ecb0*/  STL [R1+0x63dc], R99 ;  /* 0x0063dc6301007387 */ /* 0x0003e20000100800 */
[----:B----4-:R-:W-:-:S03]  /*12ecc0*/  IADD3 R107, P1, R107, R252, RZ ;  /* 0x000000fc6b6b7210 */ /* 0x010fc60007f3e0ff */
[----:B-1----:R-:W3:Y:S01]  /*12ecd0*/  LDL.LU R99, [R1+0x63b4] ;  /* 0x0063b40001637983 */ /* 0x002ee20000300800 */
[----:B------:R-:W-:-:S05]  /*12ece0*/  IADD3.X R102, R102, R0, RZ, P6, !PT ;  /* 0x0000000066667210 */ /* 0x000fca00037fe4ff */
        /* <DEDUP_REMOVED lines=10> */
[----:B------:R-:W-:-:S05]  /*12ed90*/  IMAD.X R3, R3, 0x1, R0, P4 ;  /* 0x0000000103037824 */ /* 0x000fca00020e0600 */
        /* <DEDUP_REMOVED lines=9> */
[----:B--2---:R-:W-:-:S05]  /*12ee30*/  IMAD.X R2, R2, 0x1, R0, P3 ;  /* 0x0000000102027824 */ /* 0x004fca00018e0600 */
[----:B------:R1:W-:Y:S04]  /*12ee40*/  STL [R1+0x63d8], R2 ;  /* 0x0063d80201007387 */ /* 0x0003e80000100800 */
[----:B-1----:R-:W2:Y:S04]  /*12ee50*/  LDL.LU R2, [R1+0x63b8] ;  /* 0x0063b80001027983 */ /* 0x002ea80000300800 */
[----:B------:R-:W2:Y:S04]  /*12ee60*/  LDL.LU R240, [R1+0x6394] ;  /* 0x0063940001f07983 */ /* 0x000ea80000300800 */
[----:B------:R-:W2:Y:S01]  /*12ee70*/  LDL.LU R239, [R1+0x63b0] ;  /* 0x0063b00001ef7983 */ /* 0x000ea20000300800 */
[----:B---3--:R-:W-:-:S05]  /*12ee80*/  IADD3 R99, P3, R99, R252, RZ ;  /* 0x000000fc63637210 */ /* 0x008fca0007f7e0ff */
[----:B------:R1:W-:Y:S04]  /*12ee90*/  STL [R1+0x63b4], R99 ;  /* 0x0063b46301007387 */ /* 0x0003e80000100800 */
[----:B-1----:R-:W3:Y:S01]  /*12eea0*/  LDL.LU R99, [R1+0x638c] ;  /* 0x00638c0001637983 */ /* 0x002ee20000300800 */
[----:B----4-:R-:W-:-:S05]  /*12eeb0*/  IMAD.X R102, R102, 0x1, R0, P2 ;  /* 0x0000000166667824 */ /* 0x010fca00010e0600 */
        /* <DEDUP_REMOVED lines=10> */
[----:B------:R1:W-:Y:S04]  /*12ef60*/  STL [R1+0x63a4], R3 ;  /* 0x0063a40301007387 */ /* 0x0003e80000100800 */
[----:B-1----:R-:W4:Y:S01]  /*12ef70*/  LDL.LU R3, [R1+0x630c] ;  /* 0x00630c0001037983 */ /* 0x002f220000300800 */
[----:B------:R-:W-:Y:S01]  /*12ef80*/  IMAD.X R241, R241, 0x1, R0, P6 ;  /* 0x00000001f1f17824 */ /* 0x000fe200030e0600 */
[----:B------:R-:W-:-:S05]  /*12ef90*/  IADD3 R107, P6, R107, R252, RZ ;  /* 0x000000fc6b6b7210 */ /* 0x000fca0007fde0ff */
[----:B------:R1:W-:Y:S04]  /*12efa0*/  STL [R1+0x639c], R107 ;  /* 0x00639c6b01007387 */ /* 0x0003e80000100800 */
[----:B-1----:R-:W4:Y:S04]  /*12efb0*/  LDL.LU R107, [R1+0x6390] ;  /* 0x00639000016b7983 */ /* 0x002f280000300800 */
[----:B------:R-:W-:Y:S01]  /*12efc0*/  STL [R1+0x63c0], R241 ;  /* 0x0063c0f101007387 */ /* 0x000fe20000100800 */
[----:B--2---:R-:W-:Y:S01]  /*12efd0*/  IMAD.X R2, R2, 0x1, R0, P5 ;  /* 0x0000000102027824 */ /* 0x004fe200028e0600 */
[----:B------:R-:W-:-:S04]  /*12efe0*/  IADD3 R240, P5, R240, R252, RZ ;  /* 0x000000fcf0f07210 */ /* 0x000fc80007fbe0ff */
[----:B------:R1:W-:Y:S01]  /*12eff0*/  STL [R1+0x63b8], R2 ;  /* 0x0063b80201007387 */ /* 0x0003e20000100800 */
[----:B------:R-:W-:-:S03]  /*12f000*/  IMAD.X R239, R239, 0x1, R0, P4 ;  /* 0x00000001efef7824 */ /* 0x000fc600020e0600 */
[----:B-1----:R-:W2:Y:S01]  /*12f010*/  LDL.LU R2, [R1+0x6304] ;  /* 0x0063040001027983 */ /* 0x002ea20000300800 */
[----:B---3--:R-:W-:-:S05]  /*12f020*/  IADD3 R99, P4, R99, R252, RZ ;  /* 0x000000fc63637210 */ /* 0x008fca0007f9e0ff */
[----:B------:R1:W-:Y:S04]  /*12f030*/  STL [R1+0x638c], R99 ;  /* 0x00638c6301007387 */ /* 0x0003e80000100800 */
[----:B------:R-:W-:Y:S04]  /*12f040*/  STL [R1+0x6394], R240 ;  /* 0x006394f001007387 */ /* 0x000fe80000100800 */
[----:B-1----:R-:W3:Y:S01]  /*12f050*/  LDL.LU R99, [R1+0x6308] ;  /* 0x0063080001637983 */ /* 0x002ee20000300800 */
[----:B----4-:R-:W-:-:S03]  /*12f060*/  IMAD.X R102, R102, 0x1, R0, P3 ;  /* 0x0000000166667824 */ /* 0x010fc600018e0600 */
[----:B------:R-:W-:Y:S04]  /*12f070*/  STL [R1+0x63b0], R239 ;  /* 0x0063b0ef01007387 */ /* 0x000fe80000100800 */
[----:B------:R1:W-:Y:S04]  /*12f080*/  STL [R1+0x63a8], R102 ;  /* 0x0063a86601007387 */ /* 0x0003e80000100800 */
[----:B-1----:R-:W4:Y:S01]  /*12f090*/  LDL.LU R102, [R1+0x6388] ;  /* 0x0063880001667983 */ /* 0x002f220000300800 */
[----:B------:R-:W-:Y:S01]  /*12f0a0*/  IADD3 R101, P3, R101, R252, RZ ;  /* 0x000000fc65657210 */ /* 0x000fe20007f7e0ff */
[----:B------:R-:W-:-:S04]  /*12f0b0*/  IMAD.X R103, R103, 0x1, R0, P2 ;  /* 0x0000000167677824 */ /* 0x000fc800010e0600 */
[----:B------:R1:W-:Y:S04]  /*12f0c0*/  STL [R1+0x6384], R101 ;  /* 0x0063846501007387 */ /* 0x0003e80000100800 */
[----:B-1----:R-:W3:Y:S01]  /*12f0d0*/  LDL.LU R101, [R1+0x62fc] ;  /* 0x0062fc0001657983 */ /* 0x002ee20000300800 */
[----:B------:R-:W-:-:S05]  /*12f0e0*/  IADD3.X R100, R100, R0, RZ, P1, !PT ;  /* 0x0000000064647210 */ /* 0x000fca0000ffe4ff */
[----:B------:R1:W-:Y:S04]  /*12f0f0*/  STL [R1+0x6398], R100 ;  /* 0x0063986401007387 */ /* 0x0003e80000100800 */
[----:B------:R1:W-:Y:S04]  /*12f100*/  STL [R1+0x63a0], R103 ;  /* 0x0063a06701007387 */ /* 0x0003e80000100800 */
[----:B-1----:R-:W3:Y:S01]  /*12f110*/  LDL.LU R100, [R1+0x6380] ;  /* 0x0063800001647983 */ /* 0x002ee20000300800 */
[----:B------:R-:W-:-:S03]  /*12f120*/  IADD3 R3, P1, R3, R252, RZ ;  /* 0x000000fc03037210 */ /* 0x000fc60007f3e0ff */
[----:B------:R-:W3:Y:S04]  /*12f130*/  LDL.LU R103, [R1+0x62f4] ;  /* 0x0062f40001677983 */ /* 0x000ee80000300800 */
[----:B------:R1:W-:Y:S04]  /*12f140*/  STL [R1+0x630c], R3 ;  /* 0x00630c0301007387 */ /* 0x0003e80000100800 */
[----:B-1----:R-:W3:Y:S01]  /*12f150*/  LDL.LU R3, [R1+0x6378] ;  /* 0x0063780001037983 */ /* 0x002ee20000300800 */
[----:B------:R-:W-:Y:S01]  /*12f160*/  IADD3 R98, P2, R98, R252, RZ ;  /* 0x000000fc62627210 */ /* 0x000fe20007f5e0ff */
[----:B------:R-:W-:-:S02]  /*12f170*/  IMAD.X R107, R107, 0x1, R0, P6 ;  /* 0x000000016b6b7824 */ /* 0x000fc400030e0600 */
[----:B------:R-:W3:Y:S04]  /*12f180*/  LDL.LU R242, [R1+0x62ec] ;  /* 0x0062ec0001f27983 */ /* 0x000ee80000300800 */
[----:B------:R-:W-:Y:S04]  /*12f190*/  STL [R1+0x6314], R98 ;  /* 0x0063146201007387 */ /* 0x000fe80000100800 */
[----:B------:R-:W-:Y:S04]  /*12f1a0*/  STL [R1+0x6390], R107 ;  /* 0x0063906b01007387 */ /* 0x000fe80000100800 */
[----:B------:R-:W3:Y:S04]  /*12f1b0*/  LDL.LU R241, [R1+0x62e4] ;  /* 0x0062e40001f17983 */ /* 0x000ee80000300800 */
[----:B------:R-:W3:Y:S04]  /*12f1c0*/  LDL.LU R240, [R1+0x6300] ;  /* 0x0063000001f07983 */ /* 0x000ee80000300800 */
[----:B------:R-:W3:Y:S01]  /*12f1d0*/  LDL.LU R239, [R1+0x62dc] ;  /* 0x0062dc0001ef7983 */ /* 0x000ee20000300800 */
[----:B--2---:R-:W-:-:S05]  /*12f1e0*/  IADD3 R2, P6, R2, R252, RZ ;  /* 0x000000fc02027210 */ /* 0x004fca0007fde0ff */
[----:B------:R1:W-:Y:S04]  /*12f1f0*/  STL [R1+0x6304], R2 ;  /* 0x0063040201007387 */ /* 0x0003e80000100800 */
[----:B-1----:R-:W2:Y:S01]  /*12f200*/  LDL.LU R2, [R1+0x62f8] ;  /* 0x0062f80001027983 */ /* 0x002ea20000300800 */
[----:B----4-:R-:W-:-:S05]  /*12f210*/  IMAD.X R102, R102, 0x1, R0, P5 ;  /* 0x0000000166667824 */ /* 0x010fca00028e0600 */
[----:B------:R1:W-:Y:S04]  /*12f220*/  STL [R1+0x6388], R102 ;  /* 0x0063886601007387 */ /* 0x0003e80000100800 */
[----:B-1----:R-:W4:Y:S04]  /*12f230*/  LDL.LU R102, [R1+0x62d4] ;  /* 0x0062d40001667983 */ /* 0x002f280000300800 */
[----:B------:R-:W4:Y:S01]  /*12f240*/  LDL.LU R107, [R1+0x62f0] ;  /* 0x0062f000016b7983 */ /* 0x000f220000300800 */
[----:B---3--:R-:W-:-:S05]  /*12f250*/  IADD3 R101, P5, R101, R252, RZ ;  /* 0x000000fc65657210 */ /* 0x008fca0007fbe0ff */
[----:B------:R1:W-:Y:S04]  /*12f260*/  STL [R1+0x62fc], R101 ;  /* 0x0062fc6501007387 */ /* 0x0003e80000100800 */
[----:B-1----:R-:W3:Y:S01]  /*12f270*/  LDL.LU R101, [R1+0x62cc] ;  /* 0x0062cc0001657983 */ /* 0x002ee20000300800 */
[----:B------:R-:W-:Y:S01]  /*12f280*/  IMAD.X R100, R100, 0x1, R0, P4 ;  /* 0x0000000164647824 */ /* 0x000fe200020e0600 */
[----:B------:R-:W-:-:S04]  /*12f290*/  IADD3 R103, P4, R103, R252, RZ ;  /* 0x000000fc67677210 */ /* 0x000fc80007f9e0ff */
[----:B------:R1:W-:Y:S04]  /*12f2a0*/  STL [R1+0x6380], R100 ;  /* 0x0063806401007387 */ /* 0x0003e80000100800 */
[----:B-1----:R-:W3:Y:S01]  /*12f2b0*/  LDL.LU R100, [R1+0x62e8] ;  /* 0x0062e80001647983 */ /* 0x002ee20000300800 */
[----:B------:R-:W-:-:S03]  /*12f2c0*/  IMAD.X R3, R3, 0x1, R0, P3 ;  /* 0x0000000103037824 */ /* 0x000fc600018e0600 */
[----:B------:R1:W-:Y:S04]  /*12f2d0*/  STL [R1+0x62f4], R103 ;  /* 0x0062f46701007387 */ /* 0x0003e80000100800 */
[----:B-1----:R-:W3:Y:S04]  /*12f2e0*/  LDL.LU R103, [R1+0x62c4] ;  /* 0x0062c40001677983 */ /* 0x002ee80000300800 */
[----:B------:R1:W-:Y:S04]  /*12f2f0*/  STL [R1+0x6378], R3 ;  /* 0x0063780301007387 */ /* 0x0003e80000100800 */
[----:B-1----:R-:W3:Y:S01]  /*12f300*/  LDL.LU R3, [R1+0x62e0] ;  /* 0x0062e00001037983 */ /* 0x002ee20000300800 */
[-C--:B------:R-:W-:Y:S01]  /*12f310*/  IADD3 R242, P3, R242, R252.reuse, RZ ;  /* 0x000000fcf2f27210 */ /* 0x080fe20007f7e0ff */
[--C-:B------:R-:W-:Y:S01]  /*12f320*/  IMAD.X R99, R99, 0x1, R0.reuse, P2 ;  /* 0x0000000163637824 */ /* 0x100fe200010e0600 */
[-C--:B------:R-:W-:Y:S01]  /*12f330*/  IADD3 R241, P2, R241, R252.reuse, RZ ;  /* 0x000000fcf1f17210 */ /* 0x080fe20007f5e0ff */
[--C-:B------:R-:W-:Y:S01]  /*12f340*/  IMAD.X R240, R240, 0x1, R0.reuse, P1 ;  /* 0x00000001f0f07824 */ /* 0x100fe200008e0600 */
[----:B------:R-:W-:Y:S01]  /*12f350*/  IADD3 R239, P1, R239, R252, RZ ;  /* 0x000000fcefef7210 */ /* 0x000fe20007f3e0ff */
[----:B------:R-:W-:Y:S04]  /*12f360*/  STL [R1+0x62ec], R242 ;  /* 0x0062ecf201007387 */ /* 0x000fe80000100800 */
[----:B------:R-:W-:Y:S04]  /*12f370*/  STL [R1+0x6308], R99 ;  /* 0x0063086301007387 */ /* 0x000fe80000100800 */
[----:B------:R-:W-:Y:S04]  /*12f380*/  STL [R1+0x62e4], R241 ;  /* 0x0062e4f101007387 */ /* 0x000fe80000100800 */
[----:B------:R-:W-:Y:S01]  /*12f390*/  STL [R1+0x6300], R240 ;  /* 0x006300f001007387 */ /* 0x000fe20000100800 */
[----:B--2---:R-:W-:-:S05]  /*12f3a0*/  IMAD.X R2, R2, 0x1, R0, P6 ;  /* 0x0000000102027824 */ /* 0x004fca00030e0600 */
[----:B------:R1:W-:Y:S04]  /*12f3b0*/  STL [R1+0x62f8], R2 ;  /* 0x0062f80201007387 */ /* 0x0003e80000100800 */
[----:B------:R-:W-:Y:S04]  /*12f3c0*/  STL [R1+0x62dc], R239 ;  /* 0x0062dcef01007387 */ /* 0x000fe80000100800 */
[----:B-1----:R-:W2:Y:S01]  /*12f3d0*/  LDL.LU R2, [R1+0x62bc] ;  /* 0x0062bc0001027983 */ /* 0x002ea20000300800 */
[----:B----4-:R-:W-:Y:S01]  /*12f3e0*/  IADD3 R102, P6, R102, R252, RZ ;  /* 0x000000fc66667210 */ /* 0x010fe20007fde0ff */
[----:B------:R-:W-:-:S04]  /*12f3f0*/  IMAD.X R107, R107, 0x1, R0, P5 ;  /* 0x000000016b6b7824 */ /* 0x000fc800028e0600 */
[----:B------:R1:W-:Y:S04]  /*12f400*/  STL [R1+0x62d4], R102 ;  /* 0x0062d46601007387 */ /* 0x0003e80000100800 */
[----:B-1----:R-:W4:Y:S01]  /*12f410*/  LDL.LU R102, [R1+0x62d8] ;  /* 0x0062d80001667983 */ /* 0x002f220000300800 */
[----:B---3--:R-:W-:-:S05]  /*12f420*/  IADD3 R101, P5, R101, R252, RZ ;  /* 0x000000fc65657210 */ /* 0x008fca0007fbe0ff */
[----:B------:R1:W-:Y:S04]  /*12f430*/  STL [R1+0x62cc], R101 ;  /* 0x0062cc6501007387 */ /* 0x0003e80000100800 */
[----:B-1----:R-:W3:Y:S01]  /*12f440*/  LDL.LU R101, [R1+0x62b4] ;  /* 0x0062b40001657983 */ /* 0x002ee20000300800 */
[----:B------:R-:W-:-:S03]  /*12f450*/  IMAD.X R100, R100, 0x1, R0, P4 ;  /* 0x0000000164647824 */ /* 0x000fc600020e0600 */
[----:B------:R1:W-:Y:S04]  /*12f460*/  STL [R1+0x62f0], R107 ;  /* 0x0062f06b01007387 */ /* 0x0003e80000100800 */
[----:B-1----:R-:W3:Y:S01]  /*12f470*/  LDL.LU R107, [R1+0x62d0] ;  /* 0x0062d000016b7983 */ /* 0x002ee20000300800 */
[----:B------:R-:W-:-:S03]  /*12f480*/  IADD3 R103, P4, R103, R252, RZ ;  /* 0x000000fc67677210 */ /* 0x000fc60007f9e0ff */
[----:B------:R1:W-:Y:S04]  /*12f490*/  STL [R1+0x62e8], R100 ;  /* 0x0062e86401007387 */ /* 0x0003e80000100800 */
[----:B-1----:R-:W3:Y:S01]  /*12f4a0*/  LDL.LU R100, [R1+0x62ac] ;  /* 0x0062ac0001647983 */ /* 0x002ee20000300800 */
[----:B------:R-:W-:-:S03]  /*12f4b0*/  IMAD.X R3, R3, 0x1, R0, P3 ;  /* 0x0000000103037824 */ /* 0x000fc600018e0600 */
[----:B------:R-:W3:Y:S04]  /*12f4c0*/  LDL.LU R243, [R1+0x62c8] ;  /* 0x0062c80001f37983 */ /* 0x000ee80000300800 */
[----:B------:R-:W3:Y:S04]  /*12f4d0*/  LDL.LU R242, [R1+0x62a4] ;  /* 0x0062a40001f27983 */ /* 0x000ee80000300800 */
[----:B------:R-:W-:Y:S04]  /*12f4e0*/  STL [R1+0x62c4], R103 ;  /* 0x0062c46701007387 */ /* 0x000fe80000100800 */
[----:B------:R-:W3:Y:S04]  /*12f4f0*/  LDL.LU R241, [R1+0x62c0] ;  /* 0x0062c00001f17983 */ /* 0x000ee80000300800 */
[----:B------:R1:W-:Y:S04]  /*12f500*/  STL [R1+0x62e0], R3 ;  /* 0x0062e00301007387 */ /* 0x0003e80000100800 */
[----:B------:R-:W3:Y:S04]  /*12f510*/  LDL.LU R240, [R1+0x629c] ;  /* 0x00629c0001f07983 */ /* 0x000ee80000300800 */
[----:B------:R-:W3:Y:S04]  /*12f520*/  LDL.LU R239, [R1+0x62b8] ;  /* 0x0062b80001ef7983 */ /* 0x000ee80000300800 */
[----:B-1----:R-:W3:Y:S01]  /*12f530*/  LDL.LU R3, [R1+0x6294] ;  /* 0x0062940001037983 */ /* 0x002ee20000300800 */
[----:B--2---:R-:W-:-:S05]  /*12f540*/  IADD3 R2, P3, R2, R252, RZ ;  /* 0x000000fc02027210 */ /* 0x004fca0007f7e0ff */
[----:B------:R1:W-:Y:S04]  /*12f550*/  STL [R1+0x62bc], R2 ;  /* 0x0062bc0201007387 */ /* 0x0003e80000100800 */
[----:B-1----:R-:W2:Y:S04]  /*12f560*/  LDL.LU R2, [R1+0x62b0] ;  /* 0x0062b00001027983 */ /* 0x002ea80000300800 */
[----:B------:R-:W2:Y:S01]  /*12f570*/  LDL.LU R103, [R1+0x628c] ;  /* 0x00628c0001677983 */ /* 0x000ea20000300800 */
[----:B----4-:R-:W-:-:S05]  /*12f580*/  IADD3.X R102, R102, R0, RZ, P2, !PT ;  /* 0x0000000066667210 */ /* 0x010fca00017fe4ff */
[----:B------:R1:W-:Y:S04]  /*12f590*/  STL [R1+0x62d8], R102 ;  /* 0x0062d86601007387 */ /* 0x0003e80000100800 */
[----:B-1----:R-:W4:Y:S01]  /*12f5a0*/  LDL.LU R102, [R1+0x62a8] ;  /* 0x0062a80001667983 */ /* 0x002f220000300800 */
[----:B---3--:R-:W-:-:S05]  /*12f5b0*/  IADD3 R101, P2, R101, R252, RZ ;  /* 0x000000fc65657210 */ /* 0x008fca0007f5e0ff */
[----:B------:R1:W-:Y:S01]  /*12f5c0*/  STL [R1+0x62b4], R101 ;  /* 0x0062b46501007387 */ /* 0x0003e20000100800 */
[----:B------:R-:W-:-:S03]  /*12f5d0*/  IMAD.X R107, R107, 0x1, R0, P1 ;  /* 0x000000016b6b7824 */ /* 0x000fc600008e0600 */
[----:B-1----:R-:W3:Y:S04]  /*12f5e0*/  LDL.LU R101, [R1+0x6284] ;  /* 0x0062840001657983 */ /* 0x002ee80000300800 */
[----:B------:R1:W-:Y:S01]  /*12f5f0*/  STL [R1+0x62d0], R107 ;  /* 0x0062d06b01007387 */ /* 0x0003e20000100800 */
[----:B------:R-:W-:-:S03]  /*12f600*/  IADD3 R100, P1, R100, R252, RZ ;  /* 0x000000fc64647210 */ /* 0x000fc60007f3e0ff */
[----:B-1----:R-:W3:Y:S01]  /*12f610*/  LDL.LU R107, [R1+0x62a0] ;  /* 0x0062a000016b7983 */ /* 0x002ee20000300800 */
[----:B------:R-:W-:-:S03]  /*12f620*/  IMAD.X R243, R243, 0x1, R0, P6 ;  /* 0x00000001f3f37824 */ /* 0x000fc600030e0600 */
[----:B------:R1:W-:Y:S01]  /*12f630*/  STL [R1+0x62ac], R100 ;  /* 0x0062ac6401007387 */ /* 0x0003e20000100800 */
[----:B------:R-:W-:-:S03]  /*12f640*/  IADD3 R242, P6, R242, R252, RZ ;  /* 0x000000fcf2f27210 */ /* 0x000fc60007fde0ff */
[----:B-1----:R-:W3:Y:S01]  /*12f650*/  LDL.LU R100, [R1+0x623c] ;  /* 0x00623c0001647983 */ /* 0x002ee20000300800 */
[----:B------:R-:W-:-:S03]  /*12f660*/  IMAD.X R241, R241, 0x1, R0, P5 ;  /* 0x00000001f1f17824 */ /* 0x000fc600028e0600 */
[----:B------:R-:W-:Y:S01]  /*12f670*/  STL [R1+0x62c8], R243 ;  /* 0x0062c8f301007387 */ /* 0x000fe20000100800 */
[-C--:B------:R-:W-:Y:S01]  /*12f680*/  IADD3 R240, P5, R240, R252.reuse, RZ ;  /* 0x000000fcf0f07210 */ /* 0x080fe20007fbe0ff */
[----:B------:R-:W-:Y:S02]  /*12f690*/  IMAD.X R239, R239, 0x1, R0, P4 ;  /* 0x00000001efef7824 */ /* 0x000fe400020e0600 */
[----:B------:R-:W-:Y:S01]  /*12f6a0*/  STL [R1+0x62a4], R242 ;  /* 0x0062a4f201007387 */ /* 0x000fe20000100800 */
[----:B------:R-:W-:-:S03]  /*12f6b0*/  IADD3 R3, P4, R3, R252, RZ ;  /* 0x000000fc03037210 */ /* 0x000fc60007f9e0ff */
[----:B------:R-:W-:Y:S04]  /*12f6c0*/  STL [R1+0x62c0], R241 ;  /* 0x0062c0f101007387 */ /* 0x000fe80000100800 */
[----:B------:R1:W-:Y:S04]  /*12f6d0*/  STL [R1+0x6294], R3 ;  /* 0x0062940301007387 */ /* 0x0003e80000100800 */
[----:B------:R-:W-:Y:S04]  /*12f6e0*/  STL [R1+0x629c], R240 ;  /* 0x00629cf001007387 */ /* 0x000fe80000100800 */
[----:B-1----:R-:W3:Y:S04]  /*12f6f0*/  LDL.LU R3, [R1+0x6298] ;  /* 0x0062980001037983 */ /* 0x002ee80000300800 */
[----:B------:R-:W-:Y:S01]  /*12f700*/  STL [R1+0x62b8], R239 ;  /* 0x0062b8ef01007387 */ /* 0x000fe20000100800 */
[----:B--2---:R-:W-:-:S05]  /*12f710*/  IMAD.X R2, R2, 0x1, R0, P3 ;  /* 0x0000000102027824 */ /* 0x004fca00018e0600 */
[----:B------:R1:W-:Y:S01]  /*12f720*/  STL [R1+0x62b0], R2 ;  /* 0x0062b00201007387 */ /* 0x0003e20000100800 */
[----:B------:R-:W-:-:S03]  /*12f730*/  IADD3 R103, P3, R103, R252, RZ ;  /* 0x000000fc67677210 */ /* 0x000fc60007f7e0ff */
[----:B-1----:R-:W2:Y:S01]  /*12f740*/  LDL.LU R2, [R1+0x6234] ;  /* 0x0062340001027983 */ /* 0x002ea20000300800 */
[----:B----4-:R-:W-:-:S05]  /*12f750*/  IMAD.X R102, R102, 0x1, R0, P2 ;  /* 0x0000000166667824 */ /* 0x010fca00010e0600 */
[----:B------:R1:W-:Y:S04]  /*12f760*/  STL [R1+0x62a8], R102 ;  /* 0x0062a86601007387 */ /* 0x0003e80000100800 */
[----:B-1----:R-:W4:Y:S04]  /*12f770*/  LDL.LU R102, [R1+0x6290] ;  /* 0x0062900001667983 */ /* 0x002f280000300800 */
[----:B------:R1:W-:Y:S01]  /*12f780*/  STL [R1+0x628c], R103 ;  /* 0x00628c6701007387 */ /* 0x0003e20000100800 */
[----:B---3--:R-:W-:-:S03]  /*12f790*/  IADD3 R101, P2, R101, R252, RZ ;  /* 0x000000fc65657210 */ /* 0x008fc60007f5e0ff */
[----:B-1----:R-:W3:Y:S04]  /*12f7a0*/  LDL.LU R103, [R1+0x622c] ;  /* 0x00622c0001677983 */ /* 0x002ee80000300800 */
[----:B------:R1:W-:Y:S01]  /*12f7b0*/  STL [R1+0x6284], R101 ;  /* 0x0062846501007387 */ /* 0x0003e20000100800 */
[----:B------:R-:W-:-:S03]  /*12f7c0*/  IMAD.X R107, R107, 0x1, R0, P1 ;  /* 0x000000016b6b7824 */ /* 0x000fc600008e0600 */
[----:B-1----:R-:W3:Y:S04]  /*12f7d0*/  LDL.LU R101, [R1+0x6288] ;  /* 0x0062880001657983 */ /* 0x002ee80000300800 */
[----:B------:R-:W3:Y:S01]  /*12f7e0*/  LDL.LU R243, [R1+0x6224] ;  /* 0x0062240001f37983 */ /* 0x000ee20000300800 */
[----:B------:R-:W-:-:S03]  /*12f7f0*/  IADD3 R100, P1, R100, R252, RZ ;  /* 0x000000fc64647210 */ /* 0x000fc60007f3e0ff */
[----:B------:R-:W3:Y:S04]  /*12f800*/  LDL.LU R242, [R1+0x6280] ;  /* 0x0062800001f27983 */ /* 0x000ee80000300800 */
[----:B------:R-:W-:Y:S04]  /*12f810*/  STL [R1+0x62a0], R107 ;  /* 0x0062a06b01007387 */ /* 0x000fe80000100800 */
[----:B------:R-:W3:Y:S04]  /*12f820*/  LDL.LU R241, [R1+0x621c] ;  /* 0x00621c0001f17983 */ /* 0x000ee80000300800 */
[----:B------:R1:W-:Y:S04]  /*12f830*/  STL [R1+0x623c], R100 ;  /* 0x00623c6401007387 */ /* 0x0003e80000100800 */
[----:B------:R-:W3:Y:S04]  /*12f840*/  LDL.LU R240, [R1+0x6278] ;  /* 0x0062780001f07983 */ /* 0x000ee80000300800 */
[----:B------:R-:W3:Y:S04]  /*12f850*/  LDL.LU R239, [R1+0x6214] ;  /* 0x0062140001ef7983 */ /* 0x000ee80000300800 */
[----:B-1----:R-:W3:Y:S01]  /*12f860*/  LDL.LU R100, [R1+0x6230] ;  /* 0x0062300001647983 */ /* 0x002ee20000300800 */
[----:B------:R-:W-:-:S05]  /*12f870*/  IMAD.X R3, R3, 0x1, R0, P6 ;  /* 0x0000000103037824 */ /* 0x000fca00030e0600 */
[----:B------:R1:W-:Y:S04]  /*12f880*/  STL [R1+0x6298], R3 ;  /* 0x0062980301007387 */ /* 0x0003e80000100800 */
[----:B-1----:R-:W3:Y:S04]  /*12f890*/  LDL.LU R3, [R1+0x620c] ;  /* 0x00620c0001037983 */ /* 0x002ee80000300800 */
[----:B------:R-:W3:Y:S01]  /*12f8a0*/  LDL.LU R107, [R1+0x6228] ;  /* 0x00622800016b7983 */ /* 0x000ee20000300800 */
[----:B--2---:R-:W-:-:S05]  /*12f8b0*/  IADD3 R2, P6, R2, R252, RZ ;  /* 0x000000fc02027210 */ /* 0x004fca0007fde0ff */
[----:B------:R1:W-:Y:S04]  /*12f8c0*/  STL [R1+0x6234], R2 ;  /* 0x0062340201007387 */ /* 0x0003e80000100800 */
[----:B-1----:R-:W2:Y:S01]  /*12f8d0*/  LDL.LU R2, [R1+0x6204] ;  /* 0x0062040001027983 */ /* 0x002ea20000300800 */
[----:B----4-:R-:W-:-:S05]  /*12f8e0*/  IMAD.X R102, R102, 0x1, R0, P5 ;  /* 0x0000000166667824 */ /* 0x010fca00028e0600 */
[----:B------:R1:W-:Y:S01]  /*12f8f0*/  STL [R1+0x6290], R102 ;  /* 0x0062906601007387 */ /* 0x0003e20000100800 */
[----:B---3--:R-:W-:-:S03]  /*12f900*/  IADD3 R103, P5, R103, R252, RZ ;  /* 0x000000fc67677210 */ /* 0x008fc60007fbe0ff */
[----:B-1----:R-:W3:Y:S04]  /*12f910*/  LDL.LU R102, [R1+0x6220] ;  /* 0x0062200001667983 */ /* 0x002ee80000300800 */
[----:B------:R1:W-:Y:S01]  /*12f920*/  STL [R1+0x622c], R103 ;  /* 0x00622c6701007387 */ /* 0x0003e20000100800 */
[----:B------:R-:W-:-:S03]  /*12f930*/  IMAD.X R101, R101, 0x1, R0, P4 ;  /* 0x0000000165657824 */ /* 0x000fc600020e0600 */
[----:B-1----:R-:W4:Y:S01]  /*12f940*/  LDL.LU R103, [R1+0x61fc] ;  /* 0x0061fc0001677983 */ /* 0x002f220000300800 */
[----:B------:R-:W-:-:S03]  /*12f950*/  IADD3 R243, P4, R243, R252, RZ ;  /* 0x000000fcf3f37210 */ /* 0x000fc60007f9e0ff */
[----:B------:R1:W-:Y:S01]  /*12f960*/  STL [R1+0x6288], R101 ;  /* 0x0062886501007387 */ /* 0x0003e20000100800 */
[----:B------:R-:W-:-:S03]  /*12f970*/  IADD3.X R242, R242, R0, RZ, P3, !PT ;  /* 0x00000000f2f27210 */ /* 0x000fc60001ffe4ff */
[----:B-1----:R-:W4:Y:S01]  /*12f980*/  LDL.LU R101, [R1+0x6218] ;  /* 0x0062180001657983 */ /* 0x002f220000300800 */
[----:B------:R-:W-:-:S03]  /*12f990*/  IADD3 R241, P3, R241, R252, RZ ;  /* 0x000000fcf1f17210 */ /* 0x000fc60007f7e0ff */
[----:B------:R-:W-:Y:S01]  /*12f9a0*/  STL [R1+0x6224], R243 ;  /* 0x006224f301007387 */ /* 0x000fe20000100800 */
[----:B------:R-:W-:-:S03]  /*12f9b0*/  IMAD.X R240, R240, 0x1, R0, P2 ;  /* 0x00000001f0f07824 */ /* 0x000fc600010e0600 */
[----:B------:R-:W-:Y:S01]  /*12f9c0*/  STL [R1+0x6280], R242 ;  /* 0x006280f201007387 */ /* 0x000fe20000100800 */
[----:B------:R-:W-:-:S03]  /*12f9d0*/  IMAD.X R100, R100, 0x1, R0, P1 ;  /* 0x0000000164647824 */ /* 0x000fc600008e0600 */
[----:B------:R-:W-:Y:S01]  /*12f9e0*/  STL [R1+0x621c], R241 ;  /* 0x00621cf101007387 */ /* 0x000fe20000100800 */
[----:B------:R-:W-:-:S03]  /*12f9f0*/  IADD3 R239, P2, R239, R252, RZ ;  /* 0x000000fcefef7210 */ /* 0x000fc60007f5e0ff */
        /* <DEDUP_REMOVED lines=8> */
[----:B--2---:R-:W-:-:S05]  /*12fa80*/  IADD3 R2, P6, R2, R252, RZ ;  /* 0x000000fc02027210 */ /* 0x004fca0007fde0ff */
[----:B------:R1:W-:Y:S04]  /*12fa90*/  STL [R1+0x6204], R2 ;  /* 0x0062040201007387 */ /* 0x0003e80000100800 */
[----:B-1----:R-:W2:Y:S04]  /*12faa0*/  LDL.LU R2, [R1+0x61ec] ;  /* 0x0061ec0001027983 */ /* 0x002ea80000300800 */
[----:B------:R1:W-:Y:S04]  /*12fab0*/  STL [R1+0x6228], R107 ;  /* 0x0062286b01007387 */ /* 0x0003e80000100800 */
[----:B-1----:R-:W2:Y:S01]  /*12fac0*/  LDL.LU R107, [R1+0x6208] ;  /* 0x00620800016b7983 */ /* 0x002ea20000300800 */
[----:B---3--:R-:W-:-:S05]  /*12fad0*/  IMAD.X R102, R102, 0x1, R0, P5 ;  /* 0x0000000166667824 */ /* 0x008fca00028e0600 */
[----:B------:R1:W-:Y:S01]  /*12fae0*/  STL [R1+0x6220], R102 ;  /* 0x0062206601007387 */ /* 0x0003e20000100800 */
[----:B----4-:R-:W-:-:S03]  /*12faf0*/  IADD3 R103, P5, R103, R252, RZ ;  /* 0x000000fc67677210 */ /* 0x010fc60007fbe0ff */
[----:B-1----:R-:W3:Y:S04]  /*12fb00*/  LDL.LU R102, [R1+0x61e4] ;  /* 0x0061e40001667983 */ /* 0x002ee80000300800 */
[----:B------:R-:W4:Y:S04]  /*12fb10*/  LDL.LU R243, [R1+0x6200] ;  /* 0x0062000001f37983 */ /* 0x000f280000300800 */
[----:B------:R-:W4:Y:S01]  /*12fb20*/  LDL.LU R242, [R1+0x61dc] ;  /* 0x0061dc0001f27983 */ /* 0x000f220000300800 */
[----:B------:R-:W-:-:S03]  /*12fb30*/  IMAD.X R101, R101, 0x1, R0, P4 ;  /* 0x0000000165657824 */ /* 0x000fc600020e0600 */
[----:B------:R-:W-:Y:S04]  /*12fb40*/  STL [R1+0x61fc], R103 ;  /* 0x0061fc6701007387 */ /* 0x000fe80000100800 */
[----:B------:R-:W4:Y:S04]  /*12fb50*/  LDL.LU R241, [R1+0x61f8] ;  /* 0x0061f80001f17983 */ /* 0x000f280000300800 */
[----:B------:R1:W-:Y:S04]  /*12fb60*/  STL [R1+0x6218], R101 ;  /* 0x0062186501007387 */ /* 0x0003e80000100800 */
[----:B------:R-:W4:Y:S04]  /*12fb70*/  LDL.LU R240, [R1+0x61d4] ;  /* 0x0061d40001f07983 */ /* 0x000f280000300800 */
[----:B------:R-:W4:Y:S04]  /*12fb80*/  LDL.LU R239, [R1+0x61f0] ;  /* 0x0061f00001ef7983 */ /* 0x000f280000300800 */
        /* <DEDUP_REMOVED lines=10> */
[----:B------:R-:W-:-:S03]  /*12fc30*/  IMAD.X R107, R107, 0x1, R0, P2 ;  /* 0x000000016b6b7824 */ /* 0x000fc600010e0600 */
[----:B-1----:R-:W2:Y:S04]  /*12fc40*/  LDL.LU R2, [R1+0x61bc] ;  /* 0x0061bc0001027983 */ /* 0x002ea80000300800 */
[----:B------:R1:W-:Y:S04]  /*12fc50*/  STL [R1+0x6208], R107 ;  /* 0x0062086b01007387 */ /* 0x0003e80000100800 */
[----:B-1----:R-:W2:Y:S01]  /*12fc60*/  LDL.LU R107, [R1+0x61d8] ;  /* 0x0061d800016b7983 */ /* 0x002ea20000300800 */
[----:B---3--:R-:W-:Y:S01]  /*12fc70*/  IADD3 R102, P2, R102, R252, RZ ;  /* 0x000000fc66667210 */ /* 0x008fe20007f5e0ff */
[----:B----4-:R-:W-:-:S04]  /*12fc80*/  IMAD.X R243, R243, 0x1, R0, P1 ;  /* 0x00000001f3f37824 */ /* 0x010fc800008e0600 */
[----:B------:R1:W-:Y:S01]  /*12fc90*/  STL [R1+0x61e4], R102 ;  /* 0x0061e46601007387 */ /* 0x0003e20000100800 */
[----:B------:R-:W-:-:S03]  /*12fca0*/  IADD3 R242, P1, R242, R252, RZ ;  /* 0x000000fcf2f27210 */ /* 0x000fc60007f3e0ff */
[----:B-1----:R-:W3:Y:S01]  /*12fcb0*/  LDL.LU R102, [R1+0x61b4] ;  /* 0x0061b40001667983 */ /* 0x002ee20000300800 */
[----:B------:R-:W-:-:S03]  /*12fcc0*/  IMAD.X R241, R241, 0x1, R0, P6 ;  /* 0x00000001f1f17824 */ /* 0x000fc600030e0600 */
[----:B------:R-:W-:Y:S04]  /*12fcd0*/  STL [R1+0x6200], R243 ;  /* 0x006200f301007387 */ /* 0x000fe80000100800 */
[----:B------:R-:W-:Y:S01]  /*12fce0*/  STL [R1+0x61dc], R242 ;  /* 0x0061dcf201007387 */ /* 0x000fe20000100800 */
[-C--:B------:R-:W-:Y:S01]  /*12fcf0*/  IADD3 R240, P6, R240, R252.reuse, RZ ;  /* 0x000000fcf0f07210 */ /* 0x080fe20007fde0ff */
[----:B------:R-:W-:Y:S01]  /*12fd00*/  IMAD.X R239, R239, 0x1, R0, P5 ;  /* 0x00000001efef7824 */ /* 0x000fe200028e0600 */
[----:B------:R-:W-:Y:S01]  /*12fd10*/  IADD3 R101, P5, R101, R252, RZ ;  /* 0x000000fc65657210 */ /* 0x000fe20007fbe0ff */
[----:B------:R-:W-:Y:S04]  /*12fd20*/  STL [R1+0x61f8], R241 ;  /* 0x0061f8f101007387 */ /* 0x000fe80000100800 */
[----:B------:R1:W-:Y:S04]  /*12fd30*/  STL [R1+0x61cc], R101 ;  /* 0x0061cc6501007387 */ /* 0x0003e80000100800 */
[----:B------:R-:W-:Y:S04]  /*12fd40*/  STL [R1+0x61d4], R240 ;  /* 0x0061d4f001007387 */ /* 0x000fe80000100800 */
[----:B-1----:R-:W4:Y:S04]  /*12fd50*/  LDL.LU R101, [R1+0x61d0] ;  /* 0x0061d00001657983 */ /* 0x002f280000300800 */
[----:B------:R-:W-:Y:S01]  /*12fd60*/  STL [R1+0x61f0], R239 ;  /* 0x0061f0ef01007387 */ /* 0x000fe20000100800 */
[----:B------:R-:W-:-:S05]  /*12fd70*/  IADD3.X R100, R100, R0, RZ, P4, !PT ;  /* 0x0000000064647210 */ /* 0x000fca00027fe4ff */
        /* <DEDUP_REMOVED lines=8> */
[----:B--2---:R-:W-:-:S05]  /*12fe00*/  IADD3 R2, P3, R2, R252, RZ ;  /* 0x000000fc02027210 */ /* 0x004fca0007f7e0ff */
[----:B------:R1:W-:Y:S01]  /*12fe10*/  STL [R1+0x61bc], R2 ;  /* 0x0061bc0201007387 */ /* 0x0003e20000100800 */
[----:B------:R-:W-:-:S03]  /*12fe20*/  IMAD.X R107, R107, 0x1, R0, P2 ;  /* 0x000000016b6b7824 */ /* 0x000fc600010e0600 */
[----:B-1----:R-:W2:Y:S04]  /*12fe30*/  LDL.LU R2, [R1+0x61c0] ;  /* 0x0061c00001027983 */ /* 0x002ea80000300800 */
[----:B------:R-:W2:Y:S04]  /*12fe40*/  LDL.LU R243, [R1+0x619c] ;  /* 0x00619c0001f37983 */ /* 0x000ea80000300800 */
[----:B------:R-:W2:Y:S04]  /*12fe50*/  LDL.LU R242, [R1+0x61b8] ;  /* 0x0061b80001f27983 */ /* 0x000ea80000300800 */
[----:B------:R-:W-:Y:S04]  /*12fe60*/  STL [R1+0x61d8], R107 ;  /* 0x0061d86b01007387 */ /* 0x000fe80000100800 */
[----:B------:R-:W2:Y:S01]  /*12fe70*/  LDL.LU R241, [R1+0x6194] ;  /* 0x0061940001f17983 */ /* 0x000ea20000300800 */
[----:B---3--:R-:W-:-:S05]  /*12fe80*/  IADD3 R102, P2, R102, R252, RZ ;  /* 0x000000fc66667210 */ /* 0x008fca0007f5e0ff */
[----:B------:R1:W-:Y:S04]  /*12fe90*/  STL [R1+0x61b4], R102 ;  /* 0x0061b46601007387 */ /* 0x0003e80000100800 */
[----:B------:R-:W3:Y:S04]  /*12fea0*/  LDL.LU R240, [R1+0x61b0] ;  /* 0x0061b00001f07983 */ /* 0x000ee80000300800 */
[----:B------:R-:W3:Y:S04]  /*12feb0*/  LDL.LU R239, [R1+0x618c] ;  /* 0x00618c0001ef7983 */ /* 0x000ee80000300800 */
[----:B-1----:R-:W3:Y:S01]  /*12fec0*/  LDL.LU R102, [R1+0x61a8] ;  /* 0x0061a80001667983 */ /* 0x002ee20000300800 */
[----:B----4-:R-:W-:-:S05]  /*12fed0*/  IMAD.X R101, R101, 0x1, R0, P1 ;  /* 0x0000000165657824 */ /* 0x010fca00008e0600 */
[----:B------:R1:W-:Y:S04]  /*12fee0*/  STL [R1+0x61d0], R101 ;  /* 0x0061d06501007387 */ /* 0x0003e80000100800 */
[----:B-1----:R-:W4:Y:S04]  /*12fef0*/  LDL.LU R101, [R1+0x6184] ;  /* 0x0061840001657983 */ /* 0x002f280000300800 */
[----:B------:R-:W4:Y:S01]  /*12ff00*/  LDL.LU R107, [R1+0x61a0] ;  /* 0x0061a000016b7983 */ /* 0x000f220000300800 */
[----:B------:R-:W-:-:S05]  /*12ff10*/  IADD3 R100, P1, R100, R252, RZ ;  /* 0x000000fc64647210 */ /* 0x000fca0007f3e0ff */
        /* <DEDUP_REMOVED lines=8> */
[----:B--2---:R-:W-:Y:S01]  /*12ffa0*/  IMAD.X R2, R2, 0x1, R0, P5 ;  /* 0x0000000102027824 */ /* 0x004fe200028e0600 */
[----:B------:R-:W-:-:S04]  /*12ffb0*/  IADD3 R243, P5, R243, R252, RZ ;  /* 0x000000fcf3f37210 */ /* 0x000fc80007fbe0ff */
[----:B------:R1:W-:Y:S01]  /*12ffc0*/  STL [R1+0x61c0], R2 ;  /* 0x0061c00201007387 */ /* 0x0003e20000100800 */
[----:B------:R-:W-:-:S03]  /*12ffd0*/  IMAD.X R242, R242, 0x1, R0, P4 ;  /* 0x00000001f2f27824 */ /* 0x000fc600020e0600 */
[----:B-1----:R-:W2:Y:S01]  /*12ffe0*/  LDL.LU R2, [R1+0x6190] ;  /* 0x0061900001027983 */ /* 0x002ea20000300800 */
[----:B------:R-:W-:-:S03]  /*12fff0*/  IADD3 R241, P4, R241, R252, RZ ;  /* 0x000000fcf1f17210 */ /* 0x000fc60007f9e0ff */
[----:B------:R-:W-:Y:S04]  /*130000*/  STL [R1+0x619c], R243 ;  /* 0x00619cf301007387 */ /* 0x000fe80000100800 */
[----:B------:R-:W-:Y:S04]  /*130010*/  STL [R1+0x61b8], R242 ;  /* 0x0061b8f201007387 */ /* 0x000fe80000100800 */
[----:B------:R-:W-:Y:S01]  /*130020*/  STL [R1+0x6194], R241 ;  /* 0x006194f101007387 */ /* 0x000fe20000100800 */
[--C-:B---3--:R-:W-:Y:S02]  /*130030*/  IMAD.X R240, R240, 0x1, R0.reuse, P3 ;  /* 0x00000001f0f07824 */ /* 0x108fe400018e0600 */
[----:B------:R-:W-:Y:S01]  /*130040*/  IMAD.X R102, R102, 0x1, R0, P2 ;  /* 0x0000000166667824 */ /* 0x000fe200010e0600 */
[----:B------:R-:W-:-:S04]  /*130050*/  IADD3 R239, P3, R239, R252, RZ ;  /* 0x000000fcefef7210 */ /* 0x000fc80007f7e0ff */
[----:B------:R1:W-:Y:S04]  /*130060*/  STL [R1+0x61a8], R102 ;  /* 0x0061a86601007387 */ /* 0x0003e80000100800 */
[----:B------:R-:W-:Y:S04]  /*130070*/  STL [R1+0x61b0], R240 ;  /* 0x0061b0f001007387 */ /* 0x000fe80000100800 */
[----:B-1----:R-:W3:Y:S04]  /*130080*/  LDL.LU R102, [R1+0x612c] ;  /* 0x00612c0001667983 */ /* 0x002ee80000300800 */
[----:B------:R-:W-:Y:S01]  /*130090*/  STL [R1+0x618c], R239 ;  /* 0x00618cef01007387 */ /* 0x000fe20000100800 */
[----:B----4-:R-:W-:Y:S01]  /*1300a0*/  IADD3 R101, P2, R101, R252, RZ ;  /* 0x000000fc65657210 */ /* 0x010fe20007f5e0ff */
[----:B------:R-:W-:-:S04]  /*1300b0*/  IMAD.X R107, R107, 0x1, R0, P1 ;  /* 0x000000016b6b7824 */ /* 0x000fc800008e0600 */
[----:B------:R1:W-:Y:S04]  /*1300c0*/  STL [R1+0x6184], R101 ;  /* 0x0061846501007387 */ /* 0x0003e80000100800 */
[----:B-1----:R-:W4:Y:S01]  /*1300d0*/  LDL.LU R101, [R1+0x6188] ;  /* 0x0061880001657983 */ /* 0x002f220000300800 */
[----:B------:R-:W-:-:S05]  /*1300e0*/  IADD3 R100, P1, R100, R252, RZ ;  /* 0x000000fc64647210 */ /* 0x000fca0007f3e0ff */
[----:B------:R1:W-:Y:S04]  /*1300f0*/  STL [R1+0x613c], R100 ;  /* 0x00613c6401007387 */ /* 0x0003e80000100800 */
[----:B-1----:R-:W4:Y:S04]  /*130100*/  LDL.LU R100, [R1+0x6124] ;  /* 0x0061240001647983 */ /* 0x002f280000300800 */
[----:B------:R1:W-:Y:S01]  /*130110*/  STL [R1+0x61a0], R107 ;  /* 0x0061a06b01007387 */ /* 0x0003e20000100800 */
[----:B------:R-:W-:-:S03]  /*130120*/  IMAD.X R3, R3, 0x1, R0, P6 ;  /* 0x0000000103037824 */ /* 0x000fc600030e0600 */
[----:B-1----:R-:W4:Y:S04]  /*130130*/  LDL.LU R107, [R1+0x6180] ;  /* 0x00618000016b7983 */ /* 0x002f280000300800 */
[----:B------:R1:W-:Y:S04]  /*130140*/  STL [R1+0x6198], R3 ;  /* 0x0061980301007387 */ /* 0x0003e80000100800 */
[----:B-1----:R-:W4:Y:S01]  /*130150*/  LDL.LU R3, [R1+0x611c] ;  /* 0x00611c0001037983 */ /* 0x002f220000300800 */
[----:B------:R-:W-:-:S03]  /*130160*/  IADD3 R103, P6, R103, R252, RZ ;  /* 0x000000fc67677210 */ /* 0x000fc60007fde0ff */
[----:B------:R-:W4:Y:S04]  /*130170*/  LDL.LU R243, [R1+0x6178] ;  /* 0x0061780001f37983 */ /* 0x000f280000300800 */
[----:B------:R-:W4:Y:S04]  /*130180*/  LDL.LU R242, [R1+0x6114] ;  /* 0x0061140001f27983 */ /* 0x000f280000300800 */
[----:B------:R-:W-:Y:S04]  /*130190*/  STL [R1+0x6134], R103 ;  /* 0x0061346701007387 */ /* 0x000fe80000100800 */
[----:B------:R-:W4:Y:S01]  /*1301a0*/  LDL.LU R241, [R1+0x6130] ;  /* 0x0061300001f17983 */ /* 0x000f220000300800 */
[----:B--2---:R-:W-:-:S05]  /*1301b0*/  IADD3.X R2, R2, R0, RZ, P5, !PT ;  /* 0x0000000002027210 */ /* 0x004fca0002ffe4ff */
[----:B------:R1:W-:Y:S04]  /*1301c0*/  STL [R1+0x6190], R2 ;  /* 0x0061900201007387 */ /* 0x0003e80000100800 */
[----:B------:R-:W2:Y:S04]  /*1301d0*/  LDL.LU R240, [R1+0x610c] ;  /* 0x00610c0001f07983 */ /* 0x000ea80000300800 */
[----:B------:R-:W2:Y:S04]  /*1301e0*/  LDL.LU R239, [R1+0x6128] ;  /* 0x0061280001ef7983 */ /* 0x000ea80000300800 */
[----:B-1----:R-:W2:Y:S01]  /*1301f0*/  LDL.LU R2, [R1+0x6104] ;  /* 0x0061040001027983 */ /* 0x002ea20000300800 */
[----:B---3--:R-:W-:-:S05]  /*130200*/  IADD3 R102, P5, R102, R252, RZ ;  /* 0x000000fc66667210 */ /* 0x008fca0007fbe0ff */
[----:B------:R1:W-:Y:S04]  /*130210*/  STL [R1+0x612c], R102 ;  /* 0x00612c6601007387 */ /* 0x0003e80000100800 */
[----:B-1----:R-:W3:Y:S04]  /*130220*/  LDL.LU R102, [R1+0x6120] ;  /* 0x0061200001667983 */ /* 0x002ee80000300800 */
[----:B------:R-:W3:Y:S01]  /*130230*/  LDL.LU R103, [R1+0x60fc] ;  /* 0x0060fc0001677983 */ /* 0x000ee20000300800 */
[----:B----4-:R-:W-:-:S05]  /*130240*/  IMAD.X R101, R101, 0x1, R0, P4 ;  /* 0x0000000165657824 */ /* 0x010fca00020e0600 */
[----:B------:R1:W-:Y:S04]  /*130250*/  STL [R1+0x6188], R101 ;  /* 0x0061886501007387 */ /* 0x0003e80000100800 */
[----:B-1----:R-:W4:Y:S01]  /*130260*/  LDL.LU R101, [R1+0x6118] ;  /* 0x0061180001657983 */ /* 0x002f220000300800 */
[----:B------:R-:W-:-:S05]  /*130270*/  IADD3 R100, P4, R100, R252, RZ ;  /* 0x000000fc64647210 */ /* 0x000fca0007f9e0ff */
[----:B------:R1:W-:Y:S01]  /*130280*/  STL [R1+0x6124], R100 ;  /* 0x0061246401007387 */ /* 0x0003e20000100800 */
[----:B------:R-:W-:-:S03]  /*130290*/  IMAD.X R107, R107, 0x1, R0, P3 ;  /* 0x000000016b6b7824 */ /* 0x000fc600018e0600 */
[----:B-1----:R-:W4:Y:S04]  /*1302a0*/  LDL.LU R100, [R1+0x60f4] ;  /* 0x0060f40001647983 */ /* 0x002f280000300800 */
[----:B------:R1:W-:Y:S01]  /*1302b0*/  STL [R1+0x6180], R107 ;  /* 0x0061806b01007387 */ /* 0x0003e20000100800 */
[----:B------:R-:W-:-:S03]  /*1302c0*/  IADD3 R3, P3, R3, R252, RZ ;  /* 0x000000fc03037210 */ /* 0x000fc60007f7e0ff */
[----:B-1----:R-:W4:Y:S04]  /*1302d0*/  LDL.LU R107, [R1+0x6110] ;  /* 0x00611000016b7983 */ /* 0x002f280000300800 */
[----:B------:R1:W-:Y:S04]  /*1302e0*/  STL [R1+0x611c], R3 ;  /* 0x00611c0301007387 */ /* 0x0003e80000100800 */
[----:B-1----:R-:W4:Y:S01]  /*1302f0*/  LDL.LU R3, [R1+0x60ec] ;  /* 0x0060ec0001037983 */ /* 0x002f220000300800 */
[--C-:B------:R-:W-:Y:S01]  /*130300*/  IMAD.X R243, R243, 0x1, R0.reuse, P2 ;  /* 0x00000001f3f37824 */ /* 0x100fe200010e0600 */
[----:B------:R-:W-:Y:S01]  /*130310*/  IADD3 R242, P2, R242, R252, RZ ;  /* 0x000000fcf2f27210 */ /* 0x000fe20007f5e0ff */
[----:B------:R-:W-:-:S03]  /*130320*/  IMAD.X R241, R241, 0x1, R0, P1 ;  /* 0x00000001f1f17824 */ /* 0x000fc600008e0600 */
[----:B------:R-:W-:Y:S04]  /*130330*/  STL [R1+0x6178], R243 ;  /* 0x006178f301007387 */ /* 0x000fe80000100800 */
[----:B------:R-:W-:Y:S04]  /*130340*/  STL [R1+0x6114], R242 ;  /* 0x006114f201007387 */ /* 0x000fe80000100800 */
[----:B------:R-:W-:Y:S01]  /*130350*/  STL [R1+0x6130], R241 ;  /* 0x006130f101007387 */ /* 0x000fe20000100800 */
[-C--:B--2---:R-:W-:Y:S01]  /*130360*/  IADD3 R240, P1, R240, R252.reuse, RZ ;  /* 0x000000fcf0f07210 */ /* 0x084fe20007f3e0ff */
[----:B------:R-:W-:Y:S01]  /*130370*/  IMAD.X R239, R239, 0x1, R0, P6 ;  /* 0x00000001efef7824 */ /* 0x000fe200030e0600 */
[----:B------:R-:W-:-:S05]  /*130380*/  IADD3 R2, P6, R2, R252, RZ ;  /* 0x000000fc02027210 */ /* 0x000fca0007fde0ff */
[----:B------:R1:W-:Y:S04]  /*130390*/  STL [R1+0x6104], R2 ;  /* 0x0061040201007387 */ /* 0x0003e80000100800 */
[----:B------:R-:W-:Y:S04]  /*1303a0*/  STL [R1+0x610c], R240 ;  /* 0x00610cf001007387 */ /* 0x000fe80000100800 */
[----:B-1----:R-:W2:Y:S04]  /*1303b0*/  LDL.LU R2, [R1+0x6108] ;  /* 0x0061080001027983 */ /* 0x002ea80000300800 */
[----:B------:R-:W-:Y:S01]  /*1303c0*/  STL [R1+0x6128], R239 ;  /* 0x006128ef01007387 */ /* 0x000fe20000100800 */
[----:B---3--:R-:W-:-:S05]  /*1303d0*/  IMAD.X R102, R102, 0x1, R0, P5 ;  /* 0x0000000166667824 */ /* 0x008fca00028e0600 */
[----:B------:R1:W-:Y:S01]  /*1303e0*/  STL [R1+0x6120], R102 ;  /* 0x0061206601007387 */ /* 0x0003e20000100800 */
[----:B------:R-:W-:-:S03]  /*1303f0*/  IADD3 R103, P5, R103, R252, RZ ;  /* 0x000000fc67677210 */ /* 0x000fc60007fbe0ff */
[----:B-1----:R-:W3:Y:S01]  /*130400*/  LDL.LU R102, [R1+0x60e4] ;  /* 0x0060e40001667983 */ /* 0x002ee20000300800 */
[----:B----4-:R-:W-:-:S05]  /*130410*/  IMAD.X R101, R101, 0x1, R0, P4 ;  /* 0x0000000165657824 */ /* 0x010fca00020e0600 */
[----:B------:R1:W-:Y:S04]  /*130420*/  STL [R1+0x6118], R101 ;  /* 0x0061186501007387 */ /* 0x0003e80000100800 */
[----:B-1----:R-:W4:Y:S04]  /*130430*/  LDL.LU R101, [R1+0x6100] ;  /* 0x0061000001657983 */ /* 0x002f280000300800 */
[----:B------:R1:W-:Y:S01]  /*130440*/  STL [R1+0x60fc], R103 ;  /* 0x0060fc6701007387 */ /* 0x0003e20000100800 */
[----:B------:R-:W-:-:S03]  /*130450*/  IADD3 R100, P4, R100, R252, RZ ;  /* 0x000000fc64647210 */ /* 0x000fc60007f9e0ff */
[----:B-1----:R-:W4:Y:S04]  /*130460*/  LDL.LU R103, [R1+0x60dc] ;  /* 0x0060dc0001677983 */ /* 0x002f280000300800 */
[----:B------:R1:W-:Y:S01]  /*130470*/  STL [R1+0x60f4], R100 ;  /* 0x0060f46401007387 */ /* 0x0003e20000100800 */
[----:B------:R-:W-:-:S03]  /*130480*/  IMAD.X R107, R107, 0x1, R0, P3 ;  /* 0x000000016b6b7824 */ /* 0x000fc600018e0600 */
[----:B-1----:R-:W4:Y:S04]  /*130490*/  LDL.LU R100, [R1+0x60f8] ;  /* 0x0060f80001647983 */ /* 0x002f280000300800 */
[----:B------:R-:W4:Y:S04]  /*1304a0*/  LDL.LU R243, [R1+0x60d4] ;  /* 0x0060d40001f37983 */ /* 0x000f280000300800 */
[----:B------:R-:W4:Y:S01]  /*1304b0*/  LDL.LU R242, [R1+0x60f0] ;  /* 0x0060f00001f27983 */ /* 0x000f220000300800 */
[----:B------:R-:W-:-:S03]  /*1304c0*/  IADD3 R3, P3, R3, R252, RZ ;  /* 0x000000fc03037210 */ /* 0x000fc60007f7e0ff */
[----:B------:R-:W-:Y:S04]  /*1304d0*/  STL [R1+0x6110], R107 ;  /* 0x0061106b01007387 */ /* 0x000fe80000100800 */
[----:B------:R-:W4:Y:S04]  /*1304e0*/  LDL.LU R241, [R1+0x60cc] ;  /* 0x0060cc0001f17983 */ /* 0x000f280000300800 */
[----:B------:R1:W-:Y:S04]  /*1304f0*/  STL [R1+0x60ec], R3 ;  /* 0x0060ec0301007387 */ /* 0x0003e80000100800 */
[----:B------:R-:W4:Y:S04]  /*130500*/  LDL.LU R240, [R1+0x60e8] ;  /* 0x0060e80001f07983 */ /* 0x000f280000300800 */
[----:B------:R-:W4:Y:S04]  /*130510*/  LDL.LU R239, [R1+0x60c4] ;  /* 0x0060c40001ef7983 */ /* 0x000f280000300800 */
[----:B-1----:R-:W4:Y:S01]  /*130520*/  LDL.LU R3, [R1+0x60e0] ;  /* 0x0060e00001037983 */ /* 0x002f220000300800 */
[----:B--2---:R-:W-:-:S05]  /*130530*/  IMAD.X R2, R2, 0x1, R0, P2 ;  /* 0x0000000102027824 */ /* 0x004fca00010e0600 */
[----:B------:R1:W-:Y:S04]  /*130540*/  STL [R1+0x6108], R2 ;  /* 0x0061080201007387 */ /* 0x0003e80000100800 */
[----:B-1----:R-:W2:Y:S04]  /*130550*/  LDL.LU R2, [R1+0x60bc] ;  /* 0x0060bc0001027983 */ /* 0x002ea80000300800 */
[----:B------:R-:W2:Y:S01]  /*130560*/  LDL.LU R107, [R1+0x60d8] ;  /* 0x0060d800016b7983 */ /* 0x000ea20000300800 */
[----:B---3--:R-:W-:-:S05]  /*130570*/  IADD3 R102, P2, R102, R252, RZ ;  /* 0x000000fc66667210 */ /* 0x008fca0007f5e0ff */
[----:B------:R1:W-:Y:S04]  /*130580*/  STL [R1+0x60e4], R102 ;  /* 0x0060e46601007387 */ /* 0x0003e80000100800 */
[----:B-1----:R-:W3:Y:S01]  /*130590*/  LDL.LU R102, [R1+0x60b4] ;  /* 0x0060b40001667983 */ /* 0x002ee20000300800 */
[----:B----4-:R-:W-:-:S05]  /*1305a0*/  IMAD.X R101, R101, 0x1, R0, P1 ;  /* 0x0000000165657824 */ /* 0x010fca00008e0600 */
[----:B------:R1:W-:Y:S01]  /*1305b0*/  STL [R1+0x6100], R101 ;  /* 0x0061006501007387 */ /* 0x0003e20000100800 */
[----:B------:R-:W-:-:S03]  /*1305c0*/  IADD3 R103, P1, R103, R252, RZ ;  /* 0x000000fc67677210 */ /* 0x000fc60007f3e0ff */
[----:B-1----:R-:W4:Y:S04]  /*1305d0*/  LDL.LU R101, [R1+0x60d0] ;  /* 0x0060d00001657983 */ /* 0x002f280000300800 */
[----:B------:R1:W-:Y:S01]  /*1305e0*/  STL [R1+0x60dc], R103 ;  /* 0x0060dc6701007387 */ /* 0x0003e20000100800 */
[----:B------:R-:W-:-:S03]  /*1305f0*/  IADD3.X R100, R100, R0, RZ, P6, !PT ;  /* 0x0000000064647210 */ /* 0x000fc600037fe4ff */
[----:B-1----:R-:W4:Y:S01]  /*130600*/  LDL.LU R103, [R1+0x60ac] ;  /* 0x0060ac0001677983 */ /* 0x002f220000300800 */
[----:B------:R-:W-:-:S03]  /*130610*/  IADD3 R243, P6, R243, R252, RZ ;  /* 0x000000fcf3f37210 */ /* 0x000fc60007fde0ff */
[----:B------:R1:W-:Y:S01]  /*130620*/  STL [R1+0x60f8], R100 ;  /* 0x0060f86401007387 */ /* 0x0003e20000100800 */
[----:B------:R-:W-:-:S03]  /*130630*/  IMAD.X R242, R242, 0x1, R0, P5 ;  /* 0x00000001f2f27824 */ /* 0x000fc600028e0600 */
[----:B-1----:R-:W4:Y:S01]  /*130640*/  LDL.LU R100, [R1+0x60c8] ;  /* 0x0060c80001647983 */ /* 0x002f220000300800 */
[----:B------:R-:W-:-:S03]  /*130650*/  IADD3 R241, P5, R241, R252, RZ ;  /* 0x000000fcf1f17210 */ /* 0x000fc60007fbe0ff */
[----:B------:R-:W-:Y:S01]  /*130660*/  STL [R1+0x60d4], R243 ;  /* 0x0060d4f301007387 */ /* 0x000fe20000100800 */
[----:B------:R-:W-:-:S03]  /*130670*/  IMAD.X R240, R240, 0x1, R0, P4 ;  /* 0x00000001f0f07824 */ /* 0x000fc600020e0600 */
[----:B------:R-:W-:Y:S01]  /*130680*/  STL [R1+0x60f0], R242 ;  /* 0x0060f0f201007387 */ /* 0x000fe20000100800 */
[----:B------:R-:W-:-:S03]  /*130690*/  IMAD.X R3, R3, 0x1, R0, P3 ;  /* 0x0000000103037824 */ /* 0x000fc600018e0600 */
[----:B------:R-:W-:Y:S04]  /*1306a0*/  STL [R1+0x60cc], R241 ;  /* 0x0060ccf101007387 */ /* 0x000fe80000100800 */
[----:B------:R1:W-:Y:S04]  /*1306b0*/  STL [R1+0x60e0], R3 ;  /* 0x0060e00301007387 */ /* 0x0003e80000100800 */
[----:B------:R-:W-:Y:S04]  /*1306c0*/  STL [R1+0x60e8], R240 ;  /* 0x0060e8f001007387 */ /* 0x000fe80000100800 */
[----:B-1----:R-:W4:Y:S01]  /*1306d0*/  LDL.LU R3, [R1+0x60a4] ;  /* 0x0060a40001037983 */ /* 0x002f220000300800 */
[----:B------:R-:W-:-:S05]  /*1306e0*/  IADD3 R239, P4, R239, R252, RZ ;  /* 0x000000fcefef7210 */ /* 0x000fca0007f9e0ff */
[----:B------:R-:W-:Y:S01]  /*1306f0*/  STL [R1+0x60c4], R239 ;  /* 0x0060c4ef01007387 */ /* 0x000fe20000100800 */
[----:B--2---:R-:W-:Y:S01]  /*130700*/  IADD3 R2, P3, R2, R252, RZ ;  /* 0x000000fc02027210 */ /* 0x004fe20007f7e0ff */
[----:B------:R-:W-:-:S04]  /*130710*/  IMAD.X R107, R107, 0x1, R0, P2 ;  /* 0x000000016b6b7824 */ /* 0x000fc800010e0600 */
[----:B------:R1:W-:Y:S04]  /*130720*/  STL [R1+0x60bc], R2 ;  /* 0x0060bc0201007387 */ /* 0x0003e80000100800 */
[----:B-1----:R-:W2:Y:S01]  /*130730*/  LDL.LU R2, [R1+0x60c0] ;  /* 0x0060c00001027983 */ /* 0x002ea20000300800 */
[----:B---3--:R-:W-:-:S05]  /*130740*/  IADD3 R102, P2, R102, R252, RZ ;  /* 0x000000fc66667210 */ /* 0x008fca0007f5e0ff */
[----:B------:R1:W-:Y:S04]  /*130750*/  STL [R1+0x60b4], R102 ;  /* 0x0060b46601007387 */ /* 0x0003e80000100800 */
[----:B-1----:R-:W3:Y:S04]  /*130760*/  LDL.LU R102, [R1+0x609c] ;  /* 0x00609c0001667983 */ /* 0x002ee80000300800 */
[----:B------:R1:W-:Y:S04]  /*130770*/  STL [R1+0x60d8], R107 ;  /* 0x0060d86b01007387 */ /* 0x0003e80000100800 */
[----:B-1----:R-:W3:Y:S01]  /*130780*/  LDL.LU R107, [R1+0x60b8] ;  /* 0x0060b800016b7983 */ /* 0x002ee20000300800 */
[----:B----4-:R-:W-:-:S05]  /*130790*/  IMAD.X R101, R101, 0x1, R0, P1 ;  /* 0x0000000165657824 */ /* 0x010fca00008e0600 */
[----:B------:R1:W-:Y:S01]  /*1307a0*/  STL [R1+0x60d0], R101 ;  /* 0x0060d06501007387 */ /* 0x0003e20000100800 */
[----:B------:R-:W-:-:S03]  /*1307b0*/  IADD3 R103, P1, R103, R252, RZ ;  /* 0x000000fc67677210 */ /* 0x000fc60007f3e0ff */
[----:B-1----:R-:W4:Y:S04]  /*1307c0*/  LDL.LU R101, [R1+0x6094] ;  /* 0x0060940001657983 */ /* 0x002f280000300800 */
        /* <DEDUP_REMOVED lines=13> */
[----:B--2---:R-:W-:-:S05]  /*1308a0*/  IMAD.X R2, R2, 0x1, R0, P5 ;  /* 0x0000000102027824 */ /* 0x004fca00028e0600 */
[----:B------:R1:W-:Y:S04]  /*1308b0*/  STL [R1+0x60c0], R2 ;  /* 0x0060c00201007387 */ /* 0x0003e80000100800 */
[----:B-1----:R-:W2:Y:S01]  /*1308c0*/  LDL.LU R2, [R1+0x6090] ;  /* 0x0060900001027983 */ /* 0x002ea20000300800 */
[----:B---3--:R-:W-:-:S05]  /*1308d0*/  IADD3 R102, P5, R102, R252, RZ ;  /* 0x000000fc66667210 */ /* 0x008fca0007fbe0ff */
[----:B------:R1:W-:Y:S01]  /*1308e0*/  STL [R1+0x609c], R102 ;  /* 0x00609c6601007387 */ /* 0x0003e20000100800 */
[----:B------:R-:W-:-:S03]  /*1308f0*/  IMAD.X R107, R107, 0x1, R0, P4 ;  /* 0x000000016b6b7824 */ /* 0x000fc600020e0600 */
[----:B-1----:R-:W3:Y:S04]  /*130900*/  LDL.LU R102, [R1+0x602c] ;  /* 0x00602c0001667983 */ /* 0x002ee80000300800 */
[----:B------:R1:W-:Y:S04]  /*130910*/  STL [R1+0x60b8], R107 ;  /* 0x0060b86b01007387 */ /* 0x0003e80000100800 */
[----:B-1----:R-:W3:Y:S01]  /*130920*/  LDL.LU R107, [R1+0x6088] ;  /* 0x00608800016b7983 */ /* 0x002ee20000300800 */
[----:B----4-:R-:W-:Y:S01]  /*130930*/  IADD3 R101, P4, R101, R252, RZ ;  /* 0x000000fc65657210 */ /* 0x010fe20007f9e0ff */
[----:B------:R-:W-:-:S04]  /*130940*/  IMAD.X R243, R243, 0x1, R0, P3 ;  /* 0x00000001f3f37824 */ /* 0x000fc800018e0600 */
[----:B------:R1:W-:Y:S01]  /*130950*/  STL [R1+0x6094], R101 ;  /* 0x0060946501007387 */ /* 0x0003e20000100800 */
[----:B------:R-:W-:-:S03]  /*130960*/  IADD3 R242, P3, R242, R252, RZ ;  /* 0x000000fcf2f27210 */ /* 0x000fc60007f7e0ff */
[----:B-1----:R-:W4:Y:S01]  /*130970*/  LDL.LU R101, [R1+0x6024] ;  /* 0x0060240001657983 */ /* 0x002f220000300800 */
[----:B------:R-:W-:-:S03]  /*130980*/  IMAD.X R241, R241, 0x1, R0, P2 ;  /* 0x00000001f1f17824 */ /* 0x000fc600010e0600 */
[----:B------:R-:W-:Y:S04]  /*130990*/  STL [R1+0x60b0], R243 ;  /* 0x0060b0f301007387 */ /* 0x000fe80000100800 */
[----:B------:R-:W-:Y:S01]  /*1309a0*/  STL [R1+0x608c], R242 ;  /* 0x00608cf201007387 */ /* 0x000fe20000100800 */
[----:B------:R-:W-:Y:S02]  /*1309b0*/  IADD3 R240, P2, R240, R252, RZ ;  /* 0x000000fcf0f07210 */ /* 0x000fe40007f5e0ff */
[----:B------:R-:W-:Y:S02]  /*1309c0*/  IADD3.X R239, R239, R0, RZ, P1, !PT ;  /* 0x00000000efef7210 */ /* 0x000fe40000ffe4ff */
[----:B------:R-:W-:Y:S01]  /*1309d0*/  IADD3 R100, P1, R100, R252, RZ ;  /* 0x000000fc64647210 */ /* 0x000fe20007f3e0ff */
[----:B------:R-:W-:Y:S04]  /*1309e0*/  STL [R1+0x60a8], R241 ;  /* 0x0060a8f101007387 */ /* 0x000fe80000100800 */
[----:B------:R1:W-:Y:S04]  /*1309f0*/  STL [R1+0x603c], R100 ;  /* 0x00603c6401007387 */ /* 0x0003e80000100800 */
[----:B------:R-:W-:Y:S04]  /*130a00*/  STL [R1+0x6084], R240 ;  /* 0x006084f001007387 */ /* 0x000fe80000100800 */
[----:B-1----:R-:W4:Y:S04]  /*130a10*/  LDL.LU R100, [R1+0x6080] ;  /* 0x0060800001647983 */ /* 0x002f280000300800 */
[----:B------:R-:W-:Y:S01]  /*130a20*/  STL [R1+0x60a0], R239 ;  /* 0x0060a0ef01007387 */ /* 0x000fe20000100800 */
[----:B------:R-:W-:-:S05]  /*130a30*/  IMAD.X R3, R3, 0x1, R0, P6 ;  /* 0x0000000103037824 */ /* 0x000fca00030e0600 */
[----:B------:R1:W-:Y:S04]  /*130a40*/  STL [R1+0x6098], R3 ;  /* 0x0060980301007387 */ /* 0x0003e80000100800 */
[----:B-1----:R-:W4:Y:S01]  /*130a50*/  LDL.LU R3, [R1+0x601c] ;  /* 0x00601c0001037983 */ /* 0x002f220000300800 */
[----:B------:R-:W-:Y:S01]  /*130a60*/  IADD3 R103, P6, R103, R252, RZ ;  /* 0x000000fc67677210 */ /* 0x000fe20007fde0ff */
[----:B--2---:R-:W-:-:S05]  /*130a70*/  IMAD.X R2, R2, 0x1, R0, P5 ;  /* 0x0000000102027824 */ /* 0x004fca00028e0600 */
[----:B------:R1:W-:Y:S04]  /*130a80*/  STL [R1+0x6090], R2 ;  /* 0x0060900201007387 */ /* 0x0003e80000100800 */
[----:B-1----:R-:W2:Y:S04]  /*130a90*/  LDL.LU R2, [R1+0x6078] ;  /* 0x0060780001027983 */ /* 0x002ea80000300800 */
[----:B------:R1:W-:Y:S04]  /*130aa0*/  STL [R1+0x6034], R103 ;  /* 0x0060346701007387 */ /* 0x0003e80000100800 */
[----:B-1----:R-:W2:Y:S01]  /*130ab0*/  LDL.LU R103, [R1+0x6014] ;  /* 0x0060140001677983 */ /* 0x002ea20000300800 */
[----:B---3--:R-:W-:-:S05]  /*130ac0*/  IADD3 R102, P5, R102, R252, RZ ;  /* 0x000000fc66667210 */ /* 0x008fca0007fbe0ff */
[----:B------:R1:W-:Y:S01]  /*130ad0*/  STL [R1+0x602c], R102 ;  /* 0x00602c6601007387 */ /* 0x0003e20000100800 */
[----:B------:R-:W-:-:S03]  /*130ae0*/  IMAD.X R107, R107, 0x1, R0, P4 ;  /* 0x000000016b6b7824 */ /* 0x000fc600020e0600 */
[----:B-1----:R-:W3:Y:S04]  /*130af0*/  LDL.LU R102, [R1+0x6030] ;  /* 0x0060300001667983 */ /* 0x002ee80000300800 */
[----:B------:R-:W3:Y:S04]  /*130b00*/  LDL.LU R243, [R1+0x600c] ;  /* 0x00600c0001f37983 */ /* 0x000ee80000300800 */
[----:B------:R-:W3:Y:S04]  /*130b10*/  LDL.LU R242, [R1+0x6028] ;  /* 0x0060280001f27983 */ /* 0x000ee80000300800 */
[----:B------:R-:W-:Y:S04]  /*130b20*/  STL [R1+0x6088], R107 ;  /* 0x0060886b01007387 */ /* 0x000fe80000100800 */
[----:B------:R-:W3:Y:S01]  /*130b30*/  LDL.LU R241, [R1+0x6004] ;  /* 0x0060040001f17983 */ /* 0x000ee20000300800 */
[----:B----4-:R-:W-:-:S05]  /*130b40*/  IADD3 R101, P4, R101, R252, RZ ;  /* 0x000000fc65657210 */ /* 0x010fca0007f9e0ff */
[----:B------:R1:W-:Y:S04]  /*130b50*/  STL [R1+0x6024], R101 ;  /* 0x0060246501007387 */ /* 0x0003e80000100800 */
[----:B------:R-:W4:Y:S04]  /*130b60*/  LDL.LU R240, [R1+0x6020] ;  /* 0x0060200001f07983 */ /* 0x000f280000300800 */
[----:B------:R-:W4:Y:S04]  /*130b70*/  LDL.LU R239, [R1+0x5ffc] ;  /* 0x005ffc0001ef7983 */ /* 0x000f280000300800 */
[----:B-1----:R-:W4:Y:S01]  /*130b80*/  LDL.LU R101, [R1+0x6018] ;  /* 0x0060180001657983 */ /* 0x002f220000300800 */
[----:B------:R-:W-:-:S05]  /*130b90*/  IMAD.X R100, R100, 0x1, R0, P3 ;  /* 0x0000000164647824 */ /* 0x000fca00018e0600 */
[----:B------:R1:W-:Y:S04]  /*130ba0*/  STL [R1+0x6080], R100 ;  /* 0x0060806401007387 */ /* 0x0003e80000100800 */
[----:B-1----:R-:W4:Y:S04]  /*130bb0*/  LDL.LU R100, [R1+0x5ff4] ;  /* 0x005ff40001647983 */ /* 0x002f280000300800 */
[----:B------:R-:W4:Y:S01]  /*130bc0*/  LDL.LU R107, [R1+0x6010] ;  /* 0x00601000016b7983 */ /* 0x000f220000300800 */
[----:B------:R-:W-:-:S05]  /*130bd0*/  IADD3 R3, P3, R3, R252, RZ ;  /* 0x000000fc03037210 */ /* 0x000fca0007f7e0ff */
[----:B------:R1:W-:Y:S04]  /*130be0*/  STL [R1+0x601c], R3 ;  /* 0x00601c0301007387 */ /* 0x0003e80000100800 */
[----:B-1----:R-:W4:Y:S01]  /*130bf0*/  LDL.LU R3, [R1+0x5fec] ;  /* 0x005fec0001037983 */ /* 0x002f220000300800 */
[----:B--2---:R-:W-:-:S05]  /*130c00*/  IMAD.X R2, R2, 0x1, R0, P2 ;  /* 0x0000000102027824 */ /* 0x004fca00010e0600 */
[----:B------:R1:W-:Y:S01]  /*130c10*/  STL [R1+0x6078], R2 ;  /* 0x0060780201007387 */ /* 0x0003e20000100800 */
[----:B------:R-:W-:-:S03]  /*130c20*/  IADD3 R103, P2, R103, R252, RZ ;  /* 0x000000fc67677210 */ /* 0x000fc60007f5e0ff */
[----:B-1----:R-:W2:Y:S04]  /*130c30*/  LDL.LU R2, [R1+0x6008] ;  /* 0x0060080001027983 */ /* 0x002ea80000300800 */
[----:B------:R1:W-:Y:S04]  /*130c40*/  STL [R1+0x6014], R103 ;  /* 0x0060146701007387 */ /* 0x0003e80000100800 */
[----:B-1----:R-:W2:Y:S01]  /*130c50*/  LDL.LU R103, [R1+0x5fe4] ;  /* 0x005fe40001677983 */ /* 0x002ea20000300800 */
[----:B---3--:R-:W-:Y:S01]  /*130c60*/  IMAD.X R102, R102, 0x1, R0, P1 ;  /* 0x0000000166667824 */ /* 0x008fe200008e0600 */
[----:B------:R-:W-:-:S04]  /*130c70*/  IADD3 R243, P1, R243, R252, RZ ;  /* 0x000000fcf3f37210 */ /* 0x000fc80007f3e0ff */
[----:B------:R1:W-:Y:S01]  /*130c80*/  STL [R1+0x6030], R102 ;  /* 0x0060306601007387 */ /* 0x0003e20000100800 */
[----:B------:R-:W-:-:S03]  /*130c90*/  IMAD.X R242, R242, 0x1, R0, P6 ;  /* 0x00000001f2f27824 */ /* 0x000fc600030e0600 */
[----:B-1----:R-:W3:Y:S01]  /*130ca0*/  LDL.LU R102, [R1+0x6000] ;  /* 0x0060000001667983 */ /* 0x002ee20000300800 */
[----:B------:R-:W-:-:S03]  /*130cb0*/  IADD3 R241, P6, R241, R252, RZ ;  /* 0x000000fcf1f17210 */ /* 0x000fc60007fde0ff */
[----:B------:R-:W-:Y:S04]  /*130cc0*/  STL [R1+0x600c], R243 ;  /* 0x00600cf301007387 */ /* 0x000fe80000100800 */
[----:B------:R-:W-:Y:S04]  /*130cd0*/  STL [R1+0x6028], R242 ;  /* 0x006028f201007387 */ /* 0x000fe80000100800 */
[----:B------:R-:W-:Y:S01]  /*130ce0*/  STL [R1+0x6004], R241 ;  /* 0x006004f101007387 */ /* 0x000fe20000100800 */
[--C-:B----4-:R-:W-:Y:S02]  /*130cf0*/  IMAD.X R240, R240, 0x1, R0.reuse, P5 ;  /* 0x00000001f0f07824 */ /* 0x110fe400028e0600 */
[----:B------:R-:W-:Y:S01]  /*130d00*/  IMAD.X R101, R101, 0x1, R0, P4 ;  /* 0x0000000165657824 */ /* 0x000fe200020e0600 */
[----:B------:R-:W-:-:S04]  /*130d10*/  IADD3 R239, P5, R239, R252, RZ ;  /* 0x000000fcefef7210 */ /* 0x000fc80007fbe0ff */
[----:B------:R1:W-:Y:S04]  /*130d20*/  STL [R1+0x6018], R101 ;  /* 0x0060186501007387 */ /* 0x0003e80000100800 */
[----:B------:R-:W-:Y:S04]  /*130d30*/  STL [R1+0x6020], R240 ;  /* 0x006020f001007387 */ /* 0x000fe80000100800 */
[----:B-1----:R-:W4:Y:S04]  /*130d40*/  LDL.LU R101, [R1+0x5fdc] ;  /* 0x005fdc0001657983 */ /* 0x002f280000300800 */
[----:B------:R-:W-:Y:S01]  /*130d50*/  STL [R1+0x5ffc], R239 ;  /* 0x005ffcef01007387 */ /* 0x000fe20000100800 */
[----:B------:R-:W-:Y:S01]  /*130d60*/  IADD3 R100, P4, R100, R252, RZ ;  /* 0x000000fc64647210 */ /* 0x000fe20007f9e0ff */
[----:B------:R-:W-:-:S04]  /*130d70*/  IMAD.X R107, R107, 0x1, R0, P3 ;  /* 0x000000016b6b7824 */ /* 0x000fc800018e0600 */
[----:B------:R1:W-:Y:S04]  /*130d80*/  STL [R1+0x5ff4], R100 ;  /* 0x005ff46401007387 */ /* 0x0003e80000100800 */
[----:B-1----:R-:W4:Y:S01]  /*130d90*/  LDL.LU R100, [R1+0x5ff8] ;  /* 0x005ff80001647983 */ /* 0x002f220000300800 */
[----:B------:R-:W-:-:S05]  /*130da0*/  IADD3 R3, P3, R3, R252, RZ ;  /* 0x000000fc03037210 */ /* 0x000fca0007f7e0ff */
[----:B------:R1:W-:Y:S04]  /*130db0*/  STL [R1+0x5fec], R3 ;  /* 0x005fec0301007387 */ /* 0x0003e80000100800 */
[----:B-1----:R-:W4:Y:S04]  /*130dc0*/  LDL.LU R3, [R1+0x5fd4] ;  /* 0x005fd40001037983 */ /* 0x002f280000300800 */
[----:B------:R1:W-:Y:S04]  /*130dd0*/  STL [R1+0x6010], R107 ;  /* 0x0060106b01007387 */ /* 0x0003e80000100800 */
[----:B-1----:R-:W4:Y:S01]  /*130de0*/  LDL.LU R107, [R1+0x5ff0] ;  /* 0x005ff000016b7983 */ /* 0x002f220000300800 */
[----:B--2---:R-:W-:-:S05]  /*130df0*/  IADD3.X R2, R2, R0, RZ, P2, !PT ;  /* 0x0000000002027210 */ /* 0x004fca00017fe4ff */
[----:B------:R1:W-:Y:S01]  /*130e00*/  STL [R1+0x6008], R2 ;  /* 0x0060080201007387 */ /* 0x0003e20000100800 */
[----:B------:R-:W-:-:S03]  /*130e10*/  IADD3 R103, P2, R103, R252, RZ ;  /* 0x000000fc67677210 */ /* 0x000fc60007f5e0ff */
[----:B-1----:R-:W2:Y:S04]  /*130e20*/  LDL.LU R2, [R1+0x5fcc] ;  /* 0x005fcc0001027983 */ /* 0x002ea80000300800 */
[----:B------:R-:W2:Y:S04]  /*130e30*/  LDL.LU R243, [R1+0x5fe8] ;  /* 0x005fe80001f37983 */ /* 0x000ea80000300800 */
[----:B------:R-:W2:Y:S04]  /*130e40*/  LDL.LU R242, [R1+0x5fc4] ;  /* 0x005fc40001f27983 */ /* 0x000ea80000300800 */
[----:B------:R-:W-:Y:S04]  /*130e50*/  STL [R1+0x5fe4], R103 ;  /* 0x005fe46701007387 */ /* 0x000fe80000100800 */
[----:B------:R-:W2:Y:S01]  /*130e60*/  LDL.LU R241, [R1+0x5fe0] ;  /* 0x005fe00001f17983 */ /* 0x000ea20000300800 */
[----:B---3--:R-:W-:-:S05]  /*130e70*/  IMAD.X R102, R102, 0x1, R0, P1 ;  /* 0x0000000166667824 */ /* 0x008fca00008e0600 */
[----:B------:R1:W-:Y:S04]  /*130e80*/  STL [R1+0x6000], R102 ;  /* 0x0060006601007387 */ /* 0x0003e80000100800 */
[----:B------:R-:W3:Y:S04]  /*130e90*/  LDL.LU R240, [R1+0x5fbc] ;  /* 0x005fbc0001f07983 */ /* 0x000ee80000300800 */
[----:B------:R-:W3:Y:S04]  /*130ea0*/  LDL.LU R239, [R1+0x5fd8] ;  /* 0x005fd80001ef7983 */ /* 0x000ee80000300800 */
[----:B-1----:R-:W3:Y:S01]  /*130eb0*/  LDL.LU R102, [R1+0x5fb4] ;  /* 0x005fb40001667983 */ /* 0x002ee20000300800 */
[----:B----4-:R-:W-:-:S05]  /*130ec0*/  IADD3 R101, P1, R101, R252, RZ ;  /* 0x000000fc65657210 */ /* 0x010fca0007f3e0ff */
[----:B------:R1:W-:Y:S04]  /*130ed0*/  STL [R1+0x5fdc], R101 ;  /* 0x005fdc6501007387 */ /* 0x0003e80000100800 */
[----:B-1----:R-:W4:Y:S04]  /*130ee0*/  LDL.LU R101, [R1+0x5fd0] ;  /* 0x005fd00001657983 */ /* 0x002f280000300800 */
[----:B------:R-:W4:Y:S01]  /*130ef0*/  LDL.LU R103, [R1+0x5fac] ;  /* 0x005fac0001677983 */ /* 0x000f220000300800 */
[----:B------:R-:W-:-:S05]  /*130f00*/  IMAD.X R100, R100, 0x1, R0, P6 ;  /* 0x0000000164647824 */ /* 0x000fca00030e0600 */
[----:B------:R1:W-:Y:S04]  /*130f10*/  STL [R1+0x5ff8], R100 ;  /* 0x005ff86401007387 */ /* 0x0003e80000100800 */
[----:B-1----:R-:W4:Y:S01]  /*130f20*/  LDL.LU R100, [R1+0x5fc8] ;  /* 0x005fc80001647983 */ /* 0x002f220000300800 */
[----:B------:R-:W-:-:S05]  /*130f30*/  IADD3 R3, P6, R3, R252, RZ ;  /* 0x000000fc03037210 */ /* 0x000fca0007fde0ff */
[----:B------:R1:W-:Y:S04]  /*130f40*/  STL [R1+0x5fd4], R3 ;  /* 0x005fd40301007387 */ /* 0x0003e80000100800 */
[----:B-1----:R-:W4:Y:S01]  /*130f50*/  LDL.LU R3, [R1+0x5fa4] ;  /* 0x005fa40001037983 */ /* 0x002f220000300800 */
[----:B------:R-:W-:-:S05]  /*130f60*/  IMAD.X R107, R107, 0x1, R0, P5 ;  /* 0x000000016b6b7824 */ /* 0x000fca00028e0600 */
[----:B------:R1:W-:Y:S04]  /*130f70*/  STL [R1+0x5ff0], R107 ;  /* 0x005ff06b01007387 */ /* 0x0003e80000100800 */
[----:B-1----:R-:W4:Y:S01]  /*130f80*/  LDL.LU R107, [R1+0x5fc0] ;  /* 0x005fc000016b7983 */ /* 0x002f220000300800 */
[-C--:B--2---:R-:W-:Y:S01]  /*130f90*/  IADD3 R2, P5, R2, R252.reuse, RZ ;  /* 0x000000fc02027210 */ /* 0x084fe20007fbe0ff */
[----:B------:R-:W-:Y:S01]  /*130fa0*/  IMAD.X R243, R243, 0x1, R0, P4 ;  /* 0x00000001f3f37824 */ /* 0x000fe200020e0600 */
[----:B------:R-:W-:-:S03]  /*130fb0*/  IADD3 R242, P4, R242, R252, RZ ;  /* 0x000000fcf2f27210 */ /* 0x000fc60007f9e0ff */
[----:B------:R1:W-:Y:S01]  /*130fc0*/  STL [R1+0x5fcc], R2 ;  /* 0x005fcc0201007387 */ /* 0x0003e20000100800 */
[----:B------:R-:W-:-:S03]  /*130fd0*/  IMAD.X R241, R241, 0x1, R0, P3 ;  /* 0x00000001f1f17824 */ /* 0x000fc600018e0600 */
[----:B-1----:R-:W2:Y:S04]  /*130fe0*/  LDL.LU R2, [R1+0x5f9c] ;  /* 0x005f9c0001027983 */ /* 0x002ea80000300800 */
[----:B------:R-:W-:Y:S04]  /*130ff0*/  STL [R1+0x5fe8], R243 ;  /* 0x005fe8f301007387 */ /* 0x000fe80000100800 */
[----:B------:R-:W-:Y:S04]  /*131000*/  STL [R1+0x5fc4], R242 ;  /* 0x005fc4f201007387 */ /* 0x000fe80000100800 */
[----:B------:R-:W-:Y:S01]  /*131010*/  STL [R1+0x5fe0], R241 ;  /* 0x005fe0f101007387 */ /* 0x000fe20000100800 */
[----:B---3--:R-:W-:Y:S01]  /*131020*/  IMAD.X R239, R239, 0x1, R0, P2 ;  /* 0x00000001efef7824 */ /* 0x008fe200010e0600 */
[----:B------:R-:W-:-:S02]  /*131030*/  IADD3 R240, P3, R240, R252, RZ ;  /* 0x000000fcf0f07210 */ /* 0x000fc40007f7e0ff */
[----:B------:R-:W-:-:S05]  /*131040*/  IADD3 R102, P2, R102, R252, RZ ;  /* 0x000000fc66667210 */ /* 0x000fca0007f5e0ff */
[----:B------:R1:W-:Y:S04]  /*131050*/  STL [R1+0x5fb4], R102 ;  /* 0x005fb46601007387 */ /* 0x0003e80000100800 */
[----:B------:R-:W-:Y:S04]  /*131060*/  STL [R1+0x5fbc], R240 ;  /* 0x005fbcf001007387 */ /* 0x000fe80000100800 */
[----:B-1----:R-:W3:Y:S04]  /*131070*/  LDL.LU R102, [R1+0x5fb8] ;  /* 0x005fb80001667983 */ /* 0x002ee80000300800 */
[----:B------:R-:W-:Y:S01]  /*131080*/  STL [R1+0x5fd8], R239 ;  /* 0x005fd8ef01007387 */ /* 0x000fe20000100800 */
[----:B----4-:R-:W-:-:S05]  /*131090*/  IMAD.X R101, R101, 0x1, R0, P1 ;  /* 0x0000000165657824 */ /* 0x010fca00008e0600 */
[----:B------:R1:W-:Y:S01]  /*1310a0*/  STL [R1+0x5fd0], R101 ;  /* 0x005fd06501007387 */ /* 0x0003e20000100800 */
[----:B------:R-:W-:-:S03]  /*1310b0*/  IADD3 R103, P1, R103, R252, RZ ;  /* 0x000000fc67677210 */ /* 0x000fc60007f3e0ff */
[----:B-1----:R-:W4:Y:S01]  /*1310c0*/  LDL.LU R101, [R1+0x5f94] ;  /* 0x005f940001657983 */ /* 0x002f220000300800 */
[----:B------:R-:W-:-:S05]  /*1310d0*/  IMAD.X R100, R100, 0x1, R0, P6 ;  /* 0x0000000164647824 */ /* 0x000fca00030e0600 */
[----:B------:R1:W-:Y:S04]  /*1310e0*/  STL [R1+0x5fc8], R100 ;  /* 0x005fc86401007387 */ /* 0x0003e80000100800 */
[----:B-1----:R-:W4:Y:S04]  /*1310f0*/  LDL.LU R100, [R1+0x5fb0] ;  /* 0x005fb00001647983 */ /* 0x002f280000300800 */
[----:B------:R1:W-:Y:S01]  /*131100*/  STL [R1+0x5fac], R103 ;  /* 0x005fac6701007387 */ /* 0x0003e20000100800 */
[----:B------:R-:W-:-:S03]  /*131110*/  IADD3 R3, P6, R3, R252, RZ ;  /* 0x000000fc03037210 */ /* 0x000fc60007fde0ff */
[----:B-1----:R-:W4:Y:S04]  /*131120*/  LDL.LU R103, [R1+0x5f8c] ;  /* 0x005f8c0001677983 */ /* 0x002f280000300800 */
[----:B------:R1:W-:Y:S04]  /*131130*/  STL [R1+0x5fa4], R3 ;  /* 0x005fa40301007387 */ /* 0x0003e80000100800 */
[----:B-1----:R-:W4:Y:S01]  /*131140*/  LDL.LU R3, [R1+0x5fa8] ;  /* 0x005fa80001037983 */ /* 0x002f220000300800 */
[----:B------:R-:W-:-:S03]  /*131150*/  IMAD.X R107, R107, 0x1, R0, P5 ;  /* 0x000000016b6b7824 */ /* 0x000fc600028e0600 */
[----:B------:R-:W4:Y:S04]  /*131160*/  LDL.LU R243, [R1+0x5f84] ;  /* 0x005f840001f37983 */ /* 0x000f280000300800 */
[----:B------:R-:W4:Y:S04]  /*131170*/  LDL.LU R242, [R1+0x5fa0] ;  /* 0x005fa00001f27983 */ /* 0x000f280000300800 */
[----:B------:R-:W-:Y:S04]  /*131180*/  STL [R1+0x5fc0], R107 ;  /* 0x005fc06b01007387 */ /* 0x000fe80000100800 */
[----:B------:R-:W4:Y:S01]  /*131190*/  LDL.LU R241, [R1+0x5f3c] ;  /* 0x005f3c0001f17983 */ /* 0x000f220000300800 */
[----:B--2---:R-:W-:-:S05]  /*1311a0*/  IADD3 R2, P5, R2, R252, RZ ;  /* 0x000000fc02027210 */ /* 0x004fca0007fbe0ff */
[----:B------:R1:W-:Y:S04]  /*1311b0*/  STL [R1+0x5f9c], R2 ;  /* 0x005f9c0201007387 */ /* 0x0003e80000100800 */
[----:B------:R-:W2:Y:S04]  /*1311c0*/  LDL.LU R240, [R1+0x5f98] ;  /* 0x005f980001f07983 */ /* 0x000ea80000300800 */
[----:B------:R-:W2:Y:S04]  /*1311d0*/  LDL.LU R239, [R1+0x5f34] ;  /* 0x005f340001ef7983 */ /* 0x000ea80000300800 */
[----:B-1----:R-:W2:Y:S01]  /*1311e0*/  LDL.LU R2, [R1+0x5f90] ;  /* 0x005f900001027983 */ /* 0x002ea20000300800 */
[----:B---3--:R-:W-:-:S05]  /*1311f0*/  IMAD.X R102, R102, 0x1, R0, P4 ;  /* 0x0000000166667824 */ /* 0x008fca00020e0600 */
[----:B------:R1:W-:Y:S04]  /*131200*/  STL [R1+0x5fb8], R102 ;  /* 0x005fb86601007387 */ /* 0x0003e80000100800 */
[----:B-1----:R-:W3:Y:S04]  /*131210*/  LDL.LU R102, [R1+0x5f2c] ;  /* 0x005f2c0001667983 */ /* 0x002ee80000300800 */
[----:B------:R-:W3:Y:S01]  /*131220*/  LDL.LU R107, [R1+0x5f88] ;  /* 0x005f8800016b7983 */ /* 0x000ee20000300800 */
[----:B----4-:R-:W-:-:S05]  /*131230*/  IADD3 R101, P4, R101, R252, RZ ;  /* 0x000000fc65657210 */ /* 0x010fca0007f9e0ff */
[----:B------:R1:W-:Y:S04]  /*131240*/  STL [R1+0x5f94], R101 ;  /* 0x005f946501007387 */ /* 0x0003e80000100800 */
[----:B-1----:R-:W4:Y:S01]  /*131250*/  LDL.LU R101, [R1+0x5f24] ;  /* 0x005f240001657983 */ /* 0x002f220000300800 */
[----:B------:R-:W-:-:S05]  /*131260*/  IADD3.X R100, R100, R0, RZ, P3, !PT ;  /* 0x0000000064647210 */ /* 0x000fca0001ffe4ff */
[----:B------:R1:W-:Y:S01]  /*131270*/  STL [R1+0x5fb0], R100 ;  /* 0x005fb06401007387 */ /* 0x0003e20000100800 */
[----:B------:R-:W-:-:S03]  /*131280*/  IADD3 R103, P3, R103, R252, RZ ;  /* 0x000000fc67677210 */ /* 0x000fc60007f7e0ff */
[----:B-1----:R-:W4:Y:S04]  /*131290*/  LDL.LU R100, [R1+0x5f80] ;  /* 0x005f800001647983 */ /* 0x002f280000300800 */
[----:B------:R1:W-:Y:S01]  /*1312a0*/  STL [R1+0x5f8c], R103 ;  /* 0x005f8c6701007387 */ /* 0x0003e20000100800 */
[----:B------:R-:W-:-:S03]  /*1312b0*/  IMAD.X R3, R3, 0x1, R0, P2 ;  /* 0x0000000103037824 */ /* 0x000fc600010e0600 */
[----:B-1----:R-:W4:Y:S04]  /*1312c0*/  LDL.LU R103, [R1+0x5f1c] ;  /* 0x005f1c0001677983 */ /* 0x002f280000300800 */
[----:B------:R1:W-:Y:S04]  /*1312d0*/  STL [R1+0x5fa8], R3 ;  /* 0x005fa80301007387 */ /* 0x0003e80000100800 */
[----:B-1----:R-:W4:Y:S01]  /*1312e0*/  LDL.LU R3, [R1+0x5f78] ;  /* 0x005f780001037983 */ /* 0x002f220000300800 */
[-C--:B------:R-:W-:Y:S01]  /*1312f0*/  IADD3 R243, P2, R243, R252.reuse, RZ ;  /* 0x000000fcf3f37210 */ /* 0x080fe20007f5e0ff */
[----:B------:R-:W-:Y:S01]  /*131300*/  IMAD.X R242, R242, 0x1, R0, P1 ;  /* 0x00000001f2f27824 */ /* 0x000fe200008e0600 */
[----:B------:R-:W-:-:S03]  /*131310*/  IADD3 R241, P1, R241, R252, RZ ;  /* 0x000000fcf1f17210 */ /* 0x000fc60007f3e0ff */
[----:B------:R-:W-:Y:S04]  /*131320*/  STL [R1+0x5f84], R243 ;  /* 0x005f84f301007387 */ /* 0x000fe80000100800 */
[----:B------:R-:W-:Y:S04]  /*131330*/  STL [R1+0x5fa0], R242 ;  /* 0x005fa0f201007387 */ /* 0x000fe80000100800 */
[----:B------:R-:W-:Y:S01]  /*131340*/  STL [R1+0x5f3c], R241 ;  /* 0x005f3cf101007387 */ /* 0x000fe20000100800 */
[--C-:B--2---:R-:W-:Y:S01]  /*131350*/  IMAD.X R240, R240, 0x1, R0.reuse, P6 ;  /* 0x00000001f0f07824 */ /* 0x104fe200030e0600 */
[----:B------:R-:W-:Y:S01]  /*131360*/  IADD3 R239, P6, R239, R252, RZ ;  /* 0x000000fcefef7210 */ /* 0x000fe20007fde0ff */
[----:B------:R-:W-:-:S05]  /*131370*/  IMAD.X R2, R2, 0x1, R0, P5 ;  /* 0x0000000102027824 */ /* 0x000fca00028e0600 */
[----:B------:R1:W-:Y:S04]  /*131380*/  STL [R1+0x5f90], R2 ;  /* 0x005f900201007387 */ /* 0x0003e80000100800 */
[----:B------:R-:W-:Y:S04]  /*131390*/  STL [R1+0x5f98], R240 ;  /* 0x005f98f001007387 */ /* 0x000fe80000100800 */
[----:B-1----:R-:W2:Y:S04]  /*1313a0*/  LDL.LU R2, [R1+0x5f14] ;  /* 0x005f140001027983 */ /* 0x002ea80000300800 */
[----:B------:R-:W-:Y:S01]  /*1313b0*/  STL [R1+0x5f34], R239 ;  /* 0x005f34ef01007387 */ /* 0x000fe20000100800 */
[----:B---3--:R-:W-:Y:S01]  /*1313c0*/  IADD3 R102, P5, R102, R252, RZ ;  /* 0x000000fc66667210 */ /* 0x008fe20007fbe0ff */
[----:B------:R-:W-:-:S04]  /*1313d0*/  IMAD.X R107, R107, 0x1, R0, P4 ;  /* 0x000000016b6b7824 */ /* 0x000fc800020e0600 */
[----:B------:R1:W-:Y:S04]  /*1313e0*/  STL [R1+0x5f2c], R102 ;  /* 0x005f2c6601007387 */ /* 0x0003e80000100800 */
[----:B-1----:R-:W3:Y:S01]  /*1313f0*/  LDL.LU R102, [R1+0x5f30] ;  /* 0x005f300001667983 */ /* 0x002ee20000300800 */
[----:B----4-:R-:W-:-:S05]  /*131400*/  IADD3 R101, P4, R101, R252, RZ ;  /* 0x000000fc65657210 */ /* 0x010fca0007f9e0ff */
[----:B------:R1:W-:Y:S04]  /*131410*/  STL [R1+0x5f24], R101 ;  /* 0x005f246501007387 */ /* 0x0003e80000100800 */
[----:B-1----:R-:W4:Y:S04]  /*131420*/  LDL.LU R101, [R1+0x5f0c] ;  /* 0x005f0c0001657983 */ /* 0x002f280000300800 */
[----:B------:R1:W-:Y:S04]  /*131430*/  STL [R1+0x5f88], R107 ;  /* 0x005f886b01007387 */ /* 0x0003e80000100800 */
[----:B-1----:R-:W4:Y:S01]  /*131440*/  LDL.LU R107, [R1+0x5f28] ;  /* 0x005f2800016b7983 */ /* 0x002f220000300800 */
[----:B------:R-:W-:-:S05]  /*131450*/  IMAD.X R100, R100, 0x1, R0, P3 ;  /* 0x0000000164647824 */ /* 0x000fca00018e0600 */
[----:B------:R1:W-:Y:S01]  /*131460*/  STL [R1+0x5f80], R100 ;  /* 0x005f806401007387 */ /* 0x0003e20000100800 */
[----:B------:R-:W-:-:S03]  /*131470*/  IADD3 R103, P3, R103, R252, RZ ;  /* 0x000000fc67677210 */ /* 0x000fc60007f7e0ff */
[----:B-1----:R-:W4:Y:S04]  /*131480*/  LDL.LU R100, [R1+0x5f04] ;  /* 0x005f040001647983 */ /* 0x002f280000300800 */
[----:B------:R-:W4:Y:S04]  /*131490*/  LDL.LU R243, [R1+0x5f20] ;  /* 0x005f200001f37983 */ /* 0x000f280000300800 */
[----:B------:R-:W4:Y:S04]  /*1314a0*/  LDL.LU R242, [R1+0x5efc] ;  /* 0x005efc0001f27983 */ /* 0x000f280000300800 */
[----:B------:R-:W-:Y:S04]  /*1314b0*/  STL [R1+0x5f1c], R103 ;  /* 0x005f1c6701007387 */ /* 0x000fe80000100800 */
[----:B------:R-:W4:Y:S01]  /*1314c0*/  LDL.LU R241, [R1+0x5f18] ;  /* 0x005f180001f17983 */ /* 0x000f220000300800 */
[----:B------:R-:W-:-:S05]  /*1314d0*/  IMAD.X R3, R3, 0x1, R0, P2 ;  /* 0x0000000103037824 */ /* 0x000fca00010e0600 */
[----:B------:R1:W-:Y:S04]  /*1314e0*/  STL [R1+0x5f78], R3 ;  /* 0x005f780301007387 */ /* 0x0003e80000100800 */
[----:B------:R-:W4:Y:S04]  /*1314f0*/  LDL.LU R240, [R1+0x5ef4] ;  /* 0x005ef40001f07983 */ /* 0x000f280000300800 */
[----:B------:R-:W4:Y:S04]  /*131500*/  LDL.LU R239, [R1+0x5f10] ;  /* 0x005f100001ef7983 */ /* 0x000f280000300800 */
        /* <DEDUP_REMOVED lines=17> */
[----:B------:R1:W-:Y:S01]  /*131620*/  STL [R1+0x5f04], R100 ;  /* 0x005f046401007387 */ /* 0x0003e20000100800 */
[----:B------:R-:W-:-:S03]  /*131630*/  IADD3.X R241, R241, R0, RZ, P4, !PT ;  /* 0x00000000f1f17210 */ /* 0x000fc600027fe4ff */
[----:B-1----:R-:W4:Y:S01]  /*131640*/  LDL.LU R100, [R1+0x5ed4] ;  /* 0x005ed40001647983 */ /* 0x002f220000300800 */
[----:B------:R-:W-:Y:S01]  /*131650*/  IMAD.X R239, R239, 0x1, R0, P3 ;  /* 0x00000001efef7824 */ /* 0x000fe200018e0600 */
[-C--:B------:R-:W-:Y:S02]  /*131660*/  IADD3 R240, P4, R240, R252.reuse, RZ ;  /* 0x000000fcf0f07210 */ /* 0x080fe40007f9e0ff */
[----:B------:R-:W-:Y:S04]  /*131670*/  STL [R1+0x5f20], R243 ;  /* 0x005f20f301007387 */ /* 0x000fe80000100800 */
[----:B------:R-:W-:Y:S04]  /*131680*/  STL [R1+0x5efc], R242 ;  /* 0x005efcf201007387 */ /* 0x000fe80000100800 */
[----:B------:R-:W-:Y:S01]  /*131690*/  STL [R1+0x5f18], R241 ;  /* 0x005f18f101007387 */ /* 0x000fe20000100800 */
[----:B------:R-:W-:-:S05]  /*1316a0*/  IADD3 R3, P3, R3, R252, RZ ;  /* 0x000000fc03037210 */ /* 0x000fca0007f7e0ff */
[----:B------:R1:W-:Y:S04]  /*1316b0*/  STL [R1+0x5eec], R3 ;  /* 0x005eec0301007387 */ /* 0x0003e80000100800 */
[----:B------:R-:W-:Y:S04]  /*1316c0*/  STL [R1+0x5ef4], R240 ;  /* 0x005ef4f001007387 */ /* 0x000fe80000100800 */
[----:B-1----:R-:W4:Y:S04]  /*1316d0*/  LDL.LU R3, [R1+0x5ef0] ;  /* 0x005ef00001037983 */ /* 0x002f280000300800 */
[----:B------:R-:W-:Y:S01]  /*1316e0*/  STL [R1+0x5f10], R239 ;  /* 0x005f10ef01007387 */ /* 0x000fe20000100800 */
[----:B--2---:R-:W-:-:S05]  /*1316f0*/  IMAD.X R2, R2, 0x1, R0, P2 ;  /* 0x0000000102027824 */ /* 0x004fca00010e0600 */
[----:B------:R1:W-:Y:S01]  /*131700*/  STL [R1+0x5f08], R2 ;  /* 0x005f080201007387 */ /* 0x0003e20000100800 */
[----:B------:R-:W-:-:S03]  /*131710*/  IADD3 R103, P2, R103, R252, RZ ;  /* 0x000000fc67677210 */ /* 0x000fc60007f5e0ff */
[----:B-1----:R-:W2:Y:S01]  /*131720*/  LDL.LU R2, [R1+0x5ecc] ;  /* 0x005ecc0001027983 */ /* 0x002ea20000300800 */
[----:B---3--:R-:W-:-:S05]  /*131730*/  IMAD.X R102, R102, 0x1, R0, P1 ;  /* 0x0000000166667824 */ /* 0x008fca00008e0600 */
[----:B------:R1:W-:Y:S04]  /*131740*/  STL [R1+0x5f00], R102 ;  /* 0x005f006601007387 */ /* 0x0003e80000100800 */
[----:B-1----:R-:W3:Y:S04]  /*131750*/  LDL.LU R102, [R1+0x5ee8] ;  /* 0x005ee80001667983 */ /* 0x002ee80000300800 */
[----:B------:R1:W-:Y:S04]  /*131760*/  STL [R1+0x5ee4], R103 ;  /* 0x005ee46701007387 */ /* 0x0003e80000100800 */
[----:B-1----:R-:W3:Y:S01]  /*131770*/  LDL.LU R103, [R1+0x5ec4] ;  /* 0x005ec40001677983 */ /* 0x002ee20000300800 */
[----:B----4-:R-:W-:-:S05]  /*131780*/  IADD3 R101, P1, R101, R252, RZ ;  /* 0x000000fc65657210 */ /* 0x010fca0007f3e0ff */
[----:B------:R1:W-:Y:S01]  /*131790*/  STL [R1+0x5edc], R101 ;  /* 0x005edc6501007387 */ /* 0x0003e20000100800 */
[----:B------:R-:W-:-:S03]  /*1317a0*/  IMAD.X R107, R107, 0x1, R0, P6 ;  /* 0x000000016b6b7824 */ /* 0x000fc600030e0600 */
[----:B-1----:R-:W4:Y:S04]  /*1317b0*/  LDL.LU R101, [R1+0x5ee0] ;  /* 0x005ee00001657983 */ /* 0x002f280000300800 */
[----:B------:R-:W4:Y:S04]  /*1317c0*/  LDL.LU R243, [R1+0x5ebc] ;  /* 0x005ebc0001f37983 */ /* 0x000f280000300800 */
[----:B------:R-:W4:Y:S04]  /*1317d0*/  LDL.LU R242, [R1+0x5ed8] ;  /* 0x005ed80001f27983 */ /* 0x000f280000300800 */
[----:B------:R-:W-:Y:S04]  /*1317e0*/  STL [R1+0x5ef8], R107 ;  /* 0x005ef86b01007387 */ /* 0x000fe80000100800 */
[----:B------:R-:W4:Y:S01]  /*1317f0*/  LDL.LU R241, [R1+0x5eb4] ;  /* 0x005eb40001f17983 */ /* 0x000f220000300800 */
[----:B------:R-:W-:-:S05]  /*131800*/  IADD3 R100, P6, R100, R252, RZ ;  /* 0x000000fc64647210 */ /* 0x000fca0007fde0ff */
        /* <DEDUP_REMOVED lines=8> */
[----:B--2---:R-:W-:-:S05]  /*131890*/  IADD3 R2, P5, R2, R252, RZ ;  /* 0x000000fc02027210 */ /* 0x004fca0007fbe0ff */
[----:B------:R1:W-:Y:S04]  /*1318a0*/  STL [R1+0x5ecc], R2 ;  /* 0x005ecc0201007387 */ /* 0x0003e80000100800 */
[----:B-1----:R-:W2:Y:S01]  /*1318b0*/  LDL.LU R2, [R1+0x5e9c] ;  /* 0x005e9c0001027983 */ /* 0x002ea20000300800 */
[----:B---3--:R-:W-:-:S05]  /*1318c0*/  IMAD.X R102, R102, 0x1, R0, P4 ;  /* 0x0000000166667824 */ /* 0x008fca00020e0600 */
[----:B------:R1:W-:Y:S01]  /*1318d0*/  STL [R1+0x5ee8], R102 ;  /* 0x005ee86601007387 */ /* 0x0003e20000100800 */
[----:B------:R-:W-:-:S03]  /*1318e0*/  IADD3 R103, P4, R103, R252, RZ ;  /* 0x000000fc67677210 */ /* 0x000fc60007f9e0ff */
[----:B-1----:R-:W3:Y:S04]  /*1318f0*/  LDL.LU R102, [R1+0x5eb8] ;  /* 0x005eb80001667983 */ /* 0x002ee80000300800 */
[----:B------:R1:W-:Y:S04]  /*131900*/  STL [R1+0x5ec4], R103 ;  /* 0x005ec46701007387 */ /* 0x0003e80000100800 */
[----:B-1----:R-:W3:Y:S01]  /*131910*/  LDL.LU R103, [R1+0x5e94] ;  /* 0x005e940001677983 */ /* 0x002ee20000300800 */
[--C-:B----4-:R-:W-:Y:S01]  /*131920*/  IMAD.X R101, R101, 0x1, R0.reuse, P3 ;  /* 0x0000000165657824 */ /* 0x110fe200018e0600 */
[----:B------:R-:W-:Y:S01]  /*131930*/  IADD3 R243, P3, R243, R252, RZ ;  /* 0x000000fcf3f37210 */ /* 0x000fe20007f7e0ff */
[----:B------:R-:W-:-:S03]  /*131940*/  IMAD.X R242, R242, 0x1, R0, P2 ;  /* 0x00000001f2f27824 */ /* 0x000fc600010e0600 */
[----:B------:R1:W-:Y:S01]  /*131950*/  STL [R1+0x5ee0], R101 ;  /* 0x005ee06501007387 */ /* 0x0003e20000100800 */
[----:B------:R-:W-:-:S03]  /*131960*/  IADD3 R241, P2, R241, R252, RZ ;  /* 0x000000fcf1f17210 */ /* 0x000fc60007f5e0ff */
[----:B-1----:R-:W4:Y:S04]  /*131970*/  LDL.LU R101, [R1+0x5eb0] ;  /* 0x005eb00001657983 */ /* 0x002f280000300800 */
[----:B------:R-:W-:Y:S04]  /*131980*/  STL [R1+0x5ebc], R243 ;  /* 0x005ebcf301007387 */ /* 0x000fe80000100800 */
[----:B------:R-:W-:Y:S04]  /*131990*/  STL [R1+0x5ed8], R242 ;  /* 0x005ed8f201007387 */ /* 0x000fe80000100800 */
[----:B------:R-:W-:Y:S01]  /*1319a0*/  STL [R1+0x5eb4], R241 ;  /* 0x005eb4f101007387 */ /* 0x000fe20000100800 */
[--C-:B------:R-:W-:Y:S01]  /*1319b0*/  IMAD.X R240, R240, 0x1, R0.reuse, P1 ;  /* 0x00000001f0f07824 */ /* 0x100fe200008e0600 */
[----:B------:R-:W-:Y:S01]  /*1319c0*/  IADD3 R239, P1, R239, R252, RZ ;  /* 0x000000fcefef7210 */ /* 0x000fe20007f3e0ff */
[----:B------:R-:W-:-:S05]  /*1319d0*/  IMAD.X R100, R100, 0x1, R0, P6 ;  /* 0x0000000164647824 */ /* 0x000fca00030e0600 */
[----:B------:R1:W-:Y:S04]  /*1319e0*/  STL [R1+0x5ec8], R100 ;  /* 0x005ec86401007387 */ /* 0x0003e80000100800 */
[----:B------:R-:W-:Y:S04]  /*1319f0*/  STL [R1+0x5ed0], R240 ;  /* 0x005ed0f001007387 */ /* 0x000fe80000100800 */
[----:B-1----:R-:W4:Y:S04]  /*131a00*/  LDL.LU R100, [R1+0x5e8c] ;  /* 0x005e8c0001647983 */ /* 0x002f280000300800 */
[----:B------:R-:W-:Y:S01]  /*131a10*/  STL [R1+0x5eac], R239 ;  /* 0x005eacef01007387 */ /* 0x000fe20000100800 */
[----:B------:R-:W-:-:S05]  /*131a20*/  IADD3 R3, P6, R3, R252, RZ ;  /* 0x000000fc03037210 */ /* 0x000fca0007fde0ff */
[----:B------:R1:W-:Y:S04]  /*131a30*/  STL [R1+0x5ea4], R3 ;  /* 0x005ea40301007387 */ /* 0x0003e80000100800 */
[----:B-1----:R-:W4:Y:S01]  /*131a40*/  LDL.LU R3, [R1+0x5ea8] ;  /* 0x005ea80001037983 */ /* 0x002f220000300800 */
[----:B------:R-:W-:Y:S02]  /*131a50*/  IADD3.X R107, R107, R0, RZ, P5, !PT ;  /* 0x000000006b6b7210 */ /* 0x000fe40002ffe4ff */
[----:B--2---:R-:W-:-:S05]  /*131a60*/  IADD3 R2, P5, R2, R252, RZ ;  /* 0x000000fc02027210 */ /* 0x004fca0007fbe0ff */
[----:B------:R1:W-:Y:S04]  /*131a70*/  STL [R1+0x5e9c], R2 ;  /* 0x005e9c0201007387 */ /* 0x0003e80000100800 */
[----:B-1----:R-:W2:Y:S04]  /*131a80*/  LDL.LU R2, [R1+0x5e84] ;  /* 0x005e840001027983 */ /* 0x002ea80000300800 */
[----:B------:R1:W-:Y:S04]  /*131a90*/  STL [R1+0x5ec0], R107 ;  /* 0x005ec06b01007387 */ /* 0x0003e80000100800 */
[----:B-1----:R-:W2:Y:S01]  /*131aa0*/  LDL.LU R107, [R1+0x5ea0] ;  /* 0x005ea000016b7983 */ /* 0x002ea20000300800 */
[----:B---3--:R-:W-:-:S05]  /*131ab0*/  IMAD.X R102, R102, 0x1, R0, P4 ;  /* 0x0000000166667824 */ /* 0x008fca00020e0600 */
[----:B------:R1:W-:Y:S01]  /*131ac0*/  STL [R1+0x5eb8], R102 ;  /* 0x005eb86601007387 */ /* 0x0003e20000100800 */
[----:B------:R-:W-:-:S03]  /*131ad0*/  IADD3 R103, P4, R103, R252, RZ ;  /* 0x000000fc67677210 */ /* 0x000fc60007f9e0ff */
[----:B-1----:R-:W3:Y:S04]  /*131ae0*/  LDL.LU R102, [R1+0x5e3c] ;  /* 0x005e3c0001667983 */ /* 0x002ee80000300800 */
[----:B------:R-:W3:Y:S04]  /*131af0*/  LDL.LU R243, [R1+0x5e98] ;  /* 0x005e980001f37983 */ /* 0x000ee80000300800 */
[----:B------:R-:W3:Y:S04]  /*131b00*/  LDL.LU R242, [R1+0x5e34] ;  /* 0x005e340001f27983 */ /* 0x000ee80000300800 */
[----:B------:R-:W-:Y:S04]  /*131b10*/  STL [R1+0x5e94], R103 ;  /* 0x005e946701007387 */ /* 0x000fe80000100800 */
[----:B------:R-:W3:Y:S01]  /*131b20*/  LDL.LU R241, [R1+0x5e90] ;  /* 0x005e900001f17983 */ /* 0x000ee20000300800 */
[----:B----4-:R-:W-:-:S05]  /*131b30*/  IMAD.X R101, R101, 0x1, R0, P3 ;  /* 0x0000000165657824 */ /* 0x010fca00018e0600 */
        /* <DEDUP_REMOVED lines=17> */
[-C--:B---3--:R-:W-:Y:S01]  /*131c50*/  IADD3 R102, P1, R102, R252.reuse, RZ ;  /* 0x000000fc66667210 */ /* 0x088fe20007f3e0ff */
[----:B------:R-:W-:Y:S01]  /*131c60*/  IMAD.X R243, R243, 0x1, R0, P6 ;  /* 0x00000001f3f37824 */ /* 0x000fe200030e0600 */
[----:B------:R-:W-:-:S03]  /*131c70*/  IADD3 R242, P6, R242, R252, RZ ;  /* 0x000000fcf2f27210 */ /* 0x000fc60007fde0ff */
[----:B------:R1:W-:Y:S01]  /*131c80*/  STL [R1+0x5e3c], R102 ;  /* 0x005e3c6601007387 */ /* 0x0003e20000100800 */
[----:B------:R-:W-:-:S03]  /*131c90*/  IMAD.X R241, R241, 0x1, R0, P5 ;  /* 0x00000001f1f17824 */ /* 0x000fc600028e0600 */
[----:B-1----:R-:W3:Y:S04]  /*131ca0*/  LDL.LU R102, [R1+0x5e0c] ;  /* 0x005e0c0001667983 */ /* 0x002ee80000300800 */
[----:B------:R-:W-:Y:S04]  /*131cb0*/  STL [R1+0x5e98], R243 ;  /* 0x005e98f301007387 */ /* 0x000fe80000100800 */
[----:B------:R-:W-:Y:S04]  /*131cc0*/  STL [R1+0x5e34], R242 ;  /* 0x005e34f201007387 */ /* 0x000fe80000100800 */
[----:B------:R-:W-:Y:S01]  /*131cd0*/  STL [R1+0x5e90], R241 ;  /* 0x005e90f101007387 */ /* 0x000fe20000100800 */
[----:B----4-:R-:W-:Y:S01]  /*131ce0*/  IMAD.X R239, R239, 0x1, R0, P4 ;  /* 0x00000001efef7824 */ /* 0x010fe200020e0600 */
[----:B------:R-:W-:-:S02]  /*131cf0*/  IADD3 R240, P5, R240, R252, RZ ;  /* 0x000000fcf0f07210 */ /* 0x000fc40007fbe0ff */
[----:B------:R-:W-:-:S05]  /*131d00*/  IADD3 R101, P4, R101, R252, RZ ;  /* 0x000000fc65657210 */ /* 0x000fca0007f9e0ff */
[----:B------:R1:W-:Y:S04]  /*131d10*/  STL [R1+0x5e24], R101 ;  /* 0x005e246501007387 */ /* 0x0003e80000100800 */
[----:B------:R-:W-:Y:S04]  /*131d20*/  STL [R1+0x5e2c], R240 ;  /* 0x005e2cf001007387 */ /* 0x000fe80000100800 */
[----:B-1----:R-:W4:Y:S04]  /*131d30*/  LDL.LU R101, [R1+0x5e28] ;  /* 0x005e280001657983 */ /* 0x002f280000300800 */
[----:B------:R-:W-:Y:S01]  /*131d40*/  STL [R1+0x5e88], R239 ;  /* 0x005e88ef01007387 */ /* 0x000fe20000100800 */
[----:B------:R-:W-:-:S05]  /*131d50*/  IMAD.X R100, R100, 0x1, R0, P3 ;  /* 0x0000000164647824 */ /* 0x000fca00018e0600 */
        /* <DEDUP_REMOVED lines=21> */
[----:B----4-:R-:W-:-:S05]  /*131eb0*/  IADD3.X R101, R101, R0, RZ, P6, !PT ;  /* 0x0000000065657210 */ /* 0x010fca00037fe4ff */
        /* <DEDUP_REMOVED lines=12> */
[--C-:B--2---:R-:W-:Y:S01]  /*131f80*/  IMAD.X R2, R2, 0x1, R0.reuse, P4 ;  /* 0x0000000102027824 */ /* 0x104fe200020e0600 */
[----:B------:R-:W-:Y:S01]  /*131f90*/  IADD3 R243, P4, R243, R252, RZ ;  /* 0x000000fcf3f37210 */ /* 0x000fe20007f9e0ff */
[----:B------:R-:W-:-:S03]  /*131fa0*/  IMAD.X R242, R242, 0x1, R0, P3 ;  /* 0x00000001f2f27824 */ /* 0x000fc600018e0600 */
[----:B------:R1:W-:Y:S01]  /*131fb0*/  STL [R1+0x5e18], R2 ;  /* 0x005e180201007387 */ /* 0x0003e20000100800 */
[----:B------:R-:W-:-:S03]  /*131fc0*/  IADD3 R241, P3, R241, R252, RZ ;  /* 0x000000fcf1f17210 */ /* 0x000fc60007f7e0ff */
[----:B-1----:R-:W2:Y:S04]  /*131fd0*/  LDL.LU R2, [R1+0x5de8] ;  /* 0x005de80001027983 */ /* 0x002ea80000300800 */
[----:B------:R-:W-:Y:S04]  /*131fe0*/  STL [R1+0x5df4], R243 ;  /* 0x005df4f301007387 */ /* 0x000fe80000100800 */
[----:B------:R-:W-:Y:S04]  /*131ff0*/  STL [R1+0x5e10], R242 ;  /* 0x005e10f201007387 */ /* 0x000fe80000100800 */
[----:B------:R-:W-:Y:S01]  /*132000*/  STL [R1+0x5dec], R241 ;  /* 0x005decf101007387 */ /* 0x000fe20000100800 */
[--C-:B---3--:R-:W-:Y:S01]  /*132010*/  IMAD.X R240, R240, 0x1, R0.reuse, P2 ;  /* 0x00000001f0f07824 */ /* 0x108fe200010e0600 */
[----:B------:R-:W-:Y:S01]  /*132020*/  IADD3 R239, P2, R239, R252, RZ ;  /* 0x000000fcefef7210 */ /* 0x000fe20007f5e0ff */
[----:B------:R-:W-:-:S05]  /*132030*/  IMAD.X R102, R102, 0x1, R0, P1 ;  /* 0x0000000166667824 */ /* 0x000fca00008e0600 */
        /* <DEDUP_REMOVED lines=21> */
[----:B--2---:R-:W-:-:S05]  /*132190*/  IMAD.X R2, R2, 0x1, R0, P4 ;  /* 0x0000000102027824 */ /* 0x004fca00020e0600 */
        /* <DEDUP_REMOVED lines=20> */
[----:B------:R-:W-:Y:S02]  /*1322e0*/  IADD3.X R243, R243, R0, RZ, P1, !PT ;  /* 0x00000000f3f37210 */ /* 0x000fe40000ffe4ff */
[----:B------:R-:W-:Y:S01]  /*1322f0*/  IADD3 R242, P1, R242, R252, RZ ;  /* 0x000000fcf2f27210 */ /* 0x000fe20007f3e0ff */
[----:B------:R-:W-:-:S02]  /*132300*/  IMAD.X R241, R241, 0x1, R0, P6 ;  /* 0x00000001f1f17824 */ /* 0x000fc400030e0600 */
[----:B------:R-:W-:Y:S04]  /*132310*/  STL [R1+0x5dd0], R243 ;  /* 0x005dd0f301007387 */ /* 0x000fe80000100800 */
[----:B------:R-:W-:Y:S04]  /*132320*/  STL [R1+0x5dac], R242 ;  /* 0x005dacf201007387 */ /* 0x000fe80000100800 */
[----:B------:R-:W-:Y:S01]  /*132330*/  STL [R1+0x5dc8], R241 ;  /* 0x005dc8f101007387 */ /* 0x000fe20000100800 */
[----:B--2---:R-:W-:Y:S01]  /*132340*/  IMAD.X R239, R239, 0x1, R0, P5 ;  /* 0x00000001efef7824 */ /* 0x004fe200028e0600 */
[----:B------:R-:W-:-:S02]  /*132350*/  IADD3 R240, P6, R240, R252, RZ ;  /* 0x000000fcf0f07210 */ /* 0x000fc40007fde0ff */
        /* <DEDUP_REMOVED lines=12> */
[----:B------:R1:W-:Y:S04]  /*132420*/  STL [R1+0x5d94], R103 ;  /* 0x005d946701007387 */ /* 0x0003e80000100800 */
[----:B-1----:R-:W4:Y:S01]  /*132430*/  LDL.LU R103, [R1+0x5d34] ;  /* 0x005d340001677983 */ /* 0x002f220000300800 */
[----:B------:R-:W-:-:S05]  /*132440*/  IADD3 R100, P3, R100, R252, RZ ;  /* 0x000000fc64647210 */ /* 0x000fca0007f7e0ff */
        /* <DEDUP_REMOVED lines=28> */
[----:B------:R1:W-:Y:S01]  /*132610*/  STL [R1+0x5d90], R100 ;  /* 0x005d906401007387 */ /* 0x0003e20000100800 */
[----:B------:R-:W-:-:S03]  /*132620*/  IADD3 R241, P4, R241, R252, RZ ;  /* 0x000000fcf1f17210 */ /* 0x000fc60007f9e0ff */
[----:B-1----:R-:W4:Y:S04]  /*132630*/  LDL.LU R100, [R1+0x5d20] ;  /* 0x005d200001647983 */ /* 0x002f280000300800 */
[----:B------:R-:W-:Y:S01]  /*132640*/  STL [R1+0x5d2c], R243 ;  /* 0x005d2cf301007387 */ /* 0x000fe20000100800 */
[----:B------:R-:W-:-:S03]  /*132650*/  IMAD.X R240, R240, 0x1, R0, P3 ;  /* 0x00000001f0f07824 */ /* 0x000fc600018e0600 */
[----:B------:R-:W-:Y:S04]  /*132660*/  STL [R1+0x5d88], R242 ;  /* 0x005d88f201007387 */ /* 0x000fe80000100800 */
[----:B------:R-:W-:Y:S01]  /*132670*/  STL [R1+0x5d24], R241 ;  /* 0x005d24f101007387 */ /* 0x000fe20000100800 */
[----:B------:R-:W-:-:S05]  /*132680*/  IADD3.X R3, R3, R0, RZ, P2, !PT ;  /* 0x0000000003037210 */ /* 0x000fca00017fe4ff */
        /* <DEDUP_REMOVED lines=40> */
[-C--:B----4-:R-:W-:Y:S01]  /*132910*/  IADD3 R101, P3, R101, R252.reuse, RZ ;  /* 0x000000fc65657210 */ /* 0x090fe20007f7e0ff */
[----:B------:R-:W-:Y:S01]  /*132920*/  IMAD.X R243, R243, 0x1, R0, P2 ;  /* 0x00000001f3f37824 */ /* 0x000fe200010e0600 */
[----:B------:R-:W-:-:S03]  /*132930*/  IADD3 R242, P2, R242, R252, RZ ;  /* 0x000000fcf2f27210 */ /* 0x000fc60007f5e0ff */
[----:B------:R1:W-:Y:S01]  /*132940*/  STL [R1+0x5cec], R101 ;  /* 0x005cec6501007387 */ /* 0x0003e20000100800 */
[----:B------:R-:W-:-:S03]  /*132950*/  IMAD.X R241, R241, 0x1, R0, P1 ;  /* 0x00000001f1f17824 */ /* 0x000fc600008e0600 */
[----:B-1----:R-:W4:Y:S04]  /*132960*/  LDL.LU R101, [R1+0x5cbc] ;  /* 0x005cbc0001657983 */ /* 0x002f280000300800 */
[----:B------:R-:W-:Y:S04]  /*132970*/  STL [R1+0x5d08], R243 ;  /* 0x005d08f301007387 */ /* 0x000fe80000100800 */
[----:B------:R-:W-:Y:S04]  /*132980*/  STL [R1+0x5ce4], R242 ;  /* 0x005ce4f201007387 */ /* 0x000fe80000100800 */
[----:B------:R-:W-:Y:S01]  /*132990*/  STL [R1+0x5d00], R241 ;  /* 0x005d00f101007387 */ /* 0x000fe20000100800 */
[----:B------:R-:W-:Y:S01]  /*1329a0*/  IMAD.X R239, R239, 0x1, R0, P6 ;  /* 0x00000001efef7824 */ /* 0x000fe200030e0600 */
        /* <DEDUP_REMOVED lines=17> */
[----:B------:R-:W-:-:S03]  /*132ac0*/  IADD3.X R107, R107, R0, RZ, P3, !PT ;  /* 0x000000006b6b7210 */ /* 0x000fc60001ffe4ff */
        /* <DEDUP_REMOVED lines=23> */
[--C-:B---3--:R-:W-:Y:S01]  /*132c40*/  IMAD.X R102, R102, 0x1, R0.reuse, P6 ;  /* 0x0000000166667824 */ /* 0x108fe200030e0600 */
[----:B------:R-:W-:Y:S01]  /*132c50*/  IADD3 R243, P6, R243, R252, RZ ;  /* 0x000000fcf3f37210 */ /* 0x000fe20007fde0ff */
[----:B------:R-:W-:-:S03]  /*132c60*/  IMAD.X R242, R242, 0x1, R0, P5 ;  /* 0x00000001f2f27824 */ /* 0x000fc600028e0600 */
[----:B------:R1:W-:Y:S01]  /*132c70*/  STL [R1+0x5cc8], R102 ;  /* 0x005cc86601007387 */ /* 0x0003e20000100800 */
[----:B------:R-:W-:-:S03]  /*132c80*/  IADD3 R241, P5, R241, R252, RZ ;  /* 0x000000fcf1f17210 */ /* 0x000fc60007fbe0ff */
[----:B-1----:R-:W3:Y:S04]  /*132c90*/  LDL.LU R102, [R1+0x5c98] ;  /* 0x005c980001667983 */ /* 0x002ee80000300800 */
[----:B------:R-:W-:Y:S04]  /*132ca0*/  STL [R1+0x5ca4], R243 ;  /* 0x005ca4f301007387 */ /* 0x000fe80000100800 */
[----:B------:R-:W-:Y:S04]  /*132cb0*/  STL [R1+0x5cc0], R242 ;  /* 0x005cc0f201007387 */ /* 0x000fe80000100800 */
[----:B------:R-:W-:Y:S01]  /*132cc0*/  STL [R1+0x5c9c], R241 ;  /* 0x005c9cf101007387 */ /* 0x000fe20000100800 */
[--C-:B----4-:R-:W-:Y:S01]  /*132cd0*/  IMAD.X R240, R240, 0x1, R0.reuse, P4 ;  /* 0x00000001f0f07824 */ /* 0x110fe200020e0600 */
[----:B------:R-:W-:Y:S01]  /*132ce0*/  IADD3 R239, P4, R239, R252, RZ ;  /* 0x000000fcefef7210 */ /* 0x000fe20007f9e0ff */
[----:B------:R-:W-:-:S05]  /*132cf0*/  IMAD.X R101, R101, 0x1, R0, P3 ;  /* 0x0000000165657824 */ /* 0x000fca00018e0600 */
        /* <DEDUP_REMOVED lines=13> */
[----:B--2---:R-:W-:-:S05]  /*132dd0*/  IMAD.X R2, R2, 0x1, R0, P1 ;  /* 0x0000000102027824 */ /* 0x004fca00008e0600 */
        /* <DEDUP_REMOVED lines=22> */
[----:B------:R-:W-:-:S05]  /*132f40*/  IADD3.X R107, R107, R0, RZ, P4, !PT ;  /* 0x000000006b6b7210 */ /* 0x000fca00027fe4ff */
        /* <DEDUP_REMOVED lines=47> */
[----:B------:R-:W-:-:S05]  /*133240*/  IMAD.X R100, R100, 0x1, R0, P2 ;  /* 0x0000000164647824 */ /* 0x000fca00010e0600 */
        /* <DEDUP_REMOVED lines=14> */
[----:B--2---:R-:W-:Y:S02]  /*133330*/  IADD3.X R240, R240, R0, RZ, P5, !PT ;  /* 0x00000000f0f07210 */ /* 0x004fe40002ffe4ff */
        /* <DEDUP_REMOVED lines=45> */
[----:B------:R-:W-:-:S03]  /*133610*/  IMAD.X R241, R241, 0x1, R0, P3 ;  /* 0x00000001f1f17824 */ /* 0x000fc600018e0600 */
        /* <DEDUP_REMOVED lines=15> */
[----:B---3--:R-:W-:-:S05]  /*133710*/  IADD3.X R102, R102, R0, RZ, P6, !PT ;  /* 0x0000000066667210 */ /* 0x008fca00037fe4ff */
        /* <DEDUP_REMOVED lines=72> */
[----:B------:R-:W-:-:S05]  /*133ba0*/  IADD3.X R3, R3, R0, RZ, P1, !PT ;  /* 0x0000000003037210 */ /* 0x000fca0000ffe4ff */
        /* <DEDUP_REMOVED lines=60> */
[----:B------:R-:W-:Y:S02]  /*133f70*/  IADD3 R243, P3, R243, R252, RZ ;  /* 0x000000fcf3f37210 */ /* 0x000fe40007f7e0ff */
[----:B------:R-:W-:Y:S02]  /*133f80*/  IADD3.X R242, R242, R0, RZ, P2, !PT ;  /* 0x00000000f2f27210 */ /* 0x000fe400017fe4ff */
        /* <DEDUP_REMOVED lines=64> */
[----:B---3--:R-:W-:-:S05]  /*134390*/  IADD3.X R102, R102, R0, RZ, P3, !PT ;  /* 0x0000000066667210 */ /* 0x008fca0001ffe4ff */
        /* <DEDUP_REMOVED lines=44> */
[----:B------:R-:W-:-:S05]  /*134660*/  IMAD.X R3, R3, 0x1, R0, P1 ;  /* 0x0000000103037824 */ /* 0x000fca00008e0600 */
        /* <DEDUP_REMOVED lines=22> */
[----:B------:R-:W-:-:S05]  /*1347d0*/  IADD3.X R100, R100, R0, RZ, P4, !PT ;  /* 0x0000000064647210 */ /* 0x000fca00027fe4ff */
        /* <DEDUP_REMOVED lines=68> */
[----:B---3--:R-:W-:Y:S02]  /*134c20*/  IADD3.X R102, R102, R0, RZ, P5, !PT ;  /* 0x0000000066667210 */ /* 0x008fe40002ffe4ff */
[----:B------:R-:W-:Y:S01]  /*134c30*/  IADD3 R243, P5, R243, R252, RZ ;  /* 0x000000fcf3f37210 */ /* 0x000fe20007fbe0ff */
[----:B------:R-:W-:-:S02]  /*134c40*/  IMAD.X R242, R242, 0x1, R0, P4 ;  /* 0x00000001f2f27824 */ /* 0x000fc400020e0600 */
        /* <DEDUP_REMOVED lines=57> */
[----:B---3--:R-:W-:-:S02]  /*134fe0*/  IADD3.X R239, R239, R0, RZ, P6, !PT ;  /* 0x00000000efef7210 */ /* 0x008fc400037fe4ff */
[-C--:B------:R-:W-:Y:S02]  /*134ff0*/  IADD3 R240, P1, R240, R252.reuse, RZ ;  /* 0x000000fcf0f07210 */ /* 0x080fe40007f3e0ff */
        /* <DEDUP_REMOVED lines=65> */
[----:B------:R-:W-:-:S05]  /*135410*/  IADD3.X R100, R100, R0, RZ, P1, !PT ;  /* 0x0000000064647210 */ /* 0x000fca0000ffe4ff */
        /* <DEDUP_REMOVED lines=70> */
[----:B---3--:R-:W-:-:S05]  /*135880*/  IADD3.X R102, R102, R0, RZ, P2, !PT ;  /* 0x0000000066667210 */ /* 0x008fca00017fe4ff */
        /* <DEDUP_REMOVED lines=60> */
[----:B------:R-:W-:-:S03]  /*135c50*/  IADD3.X R241, R241, R0, RZ, P3, !PT ;  /* 0x00000000f1f17210 */ /* 0x000fc60001ffe4ff */
        /* <DEDUP_REMOVED lines=62> */
[----:B----4-:R-:W-:-:S02]  /*136040*/  IADD3 R101, P5, R101, R252, RZ ;  /* 0x000000fc65657210 */ /* 0x010fc40007fbe0ff */
[----:B------:R-:W-:-:S03]  /*136050*/  IADD3.X R107, R107, R0, RZ, P4, !PT ;  /* 0x000000006b6b7210 */ /* 0x000fc600027fe4ff */
        /* <DEDUP_REMOVED lines=71> */
[----:B--2---:R-:W-:-:S05]  /*1364d0*/  IADD3.X R2, R2, R0, RZ, P5, !PT ;  /* 0x0000000002027210 */ /* 0x004fca0002ffe4ff */
        /* <DEDUP_REMOVED lines=63> */
[----:B----4-:R-:W-:Y:S02]  /*1368d0*/  IADD3 R101, P1, R101, R252, RZ ;  /* 0x000000fc65657210 */ /* 0x010fe40007f3e0ff */
[----:B------:R-:W-:-:S02]  /*1368e0*/  IADD3.X R243, R243, R0, RZ, P6, !PT ;  /* 0x00000000f3f37210 */ /* 0x000fc400037fe4ff */
[----:B------:R-:W-:Y:S01]  /*1368f0*/  IADD3 R242, P6, R242, R252, RZ ;  /* 0x000000fcf2f27210 */ /* 0x000fe20007fde0ff */
        /* <DEDUP_REMOVED lines=57> */
[----:B----4-:R-:W-:Y:S01]  /*136c90*/  IMAD.X R240, R240, 0x1, R0, P2 ;  /* 0x00000001f0f07824 */ /* 0x010fe200010e0600 */
[----:B------:R-:W-:-:S02]  /*136ca0*/  IADD3 R239, P2, R239, R252, RZ ;  /* 0x000000fcefef7210 */ /* 0x000fc40007f5e0ff */
[----:B------:R-:W-:-:S05]  /*136cb0*/  IADD3.X R101, R101, R0, RZ, P1, !PT ;  /* 0x0000000065657210 */ /* 0x000fca0000ffe4ff */
        /* <DEDUP_REMOVED lines=40> */
[--C-:B------:R-:W-:Y:S01]  /*136f40*/  IMAD.X R243, R243, 0x1, R0.reuse, P1 ;  /* 0x00000001f3f37824 */ /* 0x100fe200008e0600 */
[-C--:B------:R-:W-:Y:S01]  /*136f50*/  IADD3 R242, P1, R242, R252.reuse, RZ ;  /* 0x000000fcf2f27210 */ /* 0x080fe20007f3e0ff */
[--C-:B------:R-:W-:Y:S02]  /*136f60*/  IMAD.X R241, R241, 0x1, R0.reuse, P6 ;  /* 0x00000001f1f17824 */ /* 0x100fe400030e0600 */
[----:B------:R1:W-:Y:S04]  /*136f70*/  STL [R1+0x5568], R2 ;  /* 0x0055680201007387 */ /* 0x0003e80000100800 */
        /* <DEDUP_REMOVED lines=23> */
[----:B------:R-:W-:-:S03]  /*1370f0*/  IADD3.X R107, R107, R0, RZ, P2, !PT ;  /* 0x000000006b6b7210 */ /* 0x000fc600017fe4ff */
        /* <DEDUP_REMOVED lines=69> */
[----:B------:R-:W-:-:S03]  /*137550*/  IADD3.X R107, R107, R0, RZ, P3, !PT ;  /* 0x000000006b6b7210 */ /* 0x000fc60001ffe4ff */
        /* <DEDUP_REMOVED lines=19> */
[----:B--2---:R-:W-:Y:S01]  /*137690*/  IMAD.X R2, R2, 0x1, R0, P5 ;  /* 0x0000000102027824 */ /* 0x004fe200028e0600 */
[----:B------:R-:W-:-:S04]  /*1376a0*/  IADD3 R103, P5, R103, R252, RZ ;  /* 0x000000fc67677210 */ /* 0x000fc80007fbe0ff */
[----:B------:R1:W-:Y:S04]  /*1376b0*/  STL [R1+0x5490], R2 ;  /* 0x0054900201007387 */ /* 0x0003e80000100800 */
        /* <DEDUP_REMOVED lines=41> */
[----:B------:R-:W-:-:S02]  /*137950*/  IADD3.X R240, R240, R0, RZ, P4, !PT ;  /* 0x00000000f0f07210 */ /* 0x000fc400027fe4ff */
        /* <DEDUP_REMOVED lines=42> */
[--C-:B------:R-:W-:Y:S01]  /*137c00*/  IMAD.X R243, R243, 0x1, R0.reuse, P3 ;  /* 0x00000001f3f37824 */ /* 0x100fe200018e0600 */
[----:B------:R-:W-:Y:S01]  /*137c10*/  IADD3 R242, P3, R242, R252, RZ ;  /* 0x000000fcf2f27210 */ /* 0x000fe20007f7e0ff */
[----:B------:R-:W-:-:S02]  /*137c20*/  IMAD.X R241, R241, 0x1, R0, P2 ;  /* 0x00000001f1f17824 */ /* 0x000fc400010e0600 */
[----:B------:R1:W-:Y:S04]  /*137c30*/  STL [R1+0x5478], R102 ;  /* 0x0054786601007387 */ /* 0x0003e80000100800 */
        /* <DEDUP_REMOVED lines=14> */
[----:B------:R-:W-:-:S05]  /*137d20*/  IADD3.X R3, R3, R0, RZ, P5, !PT ;  /* 0x0000000003037210 */ /* 0x000fca0002ffe4ff */
        /* <DEDUP_REMOVED lines=32> */
[-C--:B------:R-:W-:Y:S01]  /*137f30*/  IADD3 R243, P1, R243, R252.reuse, RZ ;  /* 0x000000fcf3f37210 */ /* 0x080fe20007f3e0ff */
[--C-:B------:R-:W-:Y:S01]  /*137f40*/  IMAD.X R242, R242, 0x1, R0.reuse, P6 ;  /* 0x00000001f2f27824 */ /* 0x100fe200030e0600 */
[-C--:B------:R-:W-:Y:S02]  /*137f50*/  IADD3 R241, P6, R241, R252.reuse, RZ ;  /* 0x000000fcf1f17210 */ /* 0x080fe40007fde0ff */
[----:B------:R1:W-:Y:S04]  /*137f60*/  STL [R1+0x53a0], R2 ;  /* 0x0053a00201007387 */ /* 0x0003e80000100800 */
        /* <DEDUP_REMOVED lines=37> */
[----:B----4-:R-:W-:-:S05]  /*1381c0*/  IADD3.X R101, R101, R0, RZ, P6, !PT ;  /* 0x0000000065657210 */ /* 0x010fca00037fe4ff */
        /* <DEDUP_REMOVED lines=24> */
[----:B---3--:R-:W-:Y:S01]  /*138350*/  IMAD.X R102, R102, 0x1, R0, P1 ;  /* 0x0000000166667824 */ /* 0x008fe200008e0600 */
[----:B------:R-:W-:-:S04]  /*138360*/  IADD3 R103, P1, R103, R252, RZ ;  /* 0x000000fc67677210 */ /* 0x000fc80007f3e0ff */
[----:B------:R1:W-:Y:S04]  /*138370*/  STL [R1+0x532c], R102 ;  /* 0x00532c6601007387 */ /* 0x0003e80000100800 */
        /* <DEDUP_REMOVED lines=32> */
[----:B------:R-:W-:Y:S01]  /*138580*/  IMAD.X R100, R100, 0x1, R0, P2 ;  /* 0x0000000164647824 */ /* 0x000fe200010e0600 */
[----:B------:R-:W-:-:S02]  /*138590*/  IADD3 R243, P2, R243, R252, RZ ;  /* 0x000000fcf3f37210 */ /* 0x000fc40007f5e0ff */
[----:B------:R-:W-:Y:S02]  /*1385a0*/  IADD3.X R242, R242, R0, RZ, P1, !PT ;  /* 0x00000000f2f27210 */ /* 0x000fe40000ffe4ff */
        /* <DEDUP_REMOVED lines=49> */
[--C-:B------:R-:W-:Y:S01]  /*1388c0*/  IMAD.X R243, R243, 0x1, R0.reuse, P5 ;  /* 0x00000001f3f37824 */ /* 0x100fe200028e0600 */
[----:B------:R-:W-:Y:S01]  /*1388d0*/  IADD3 R242, P5, R242, R252, RZ ;  /* 0x000000fcf2f27210 */ /* 0x000fe20007fbe0ff */
[----:B------:R-:W-:-:S02]  /*1388e0*/  IMAD.X R241, R241, 0x1, R0, P4 ;  /* 0x00000001f1f17824 */ /* 0x000fc400020e0600 */
[----:B------:R1:W-:Y:S04]  /*1388f0*/  STL [R1+0x50d0], R101 ;  /* 0x0050d06501007387 */ /* 0x0003e80000100800 */
        /* <DEDUP_REMOVED lines=11> */
[----:B------:R-:W-:-:S05]  /*1389b0*/  IADD3.X R3, R3, R0, RZ, P2, !PT ;  /* 0x0000000003037210 */ /* 0x000fca00017fe4ff */
        /* <DEDUP_REMOVED lines=35> */
[-C--:B------:R-:W-:Y:S01]  /*138bf0*/  IADD3 R243, P3, R243, R252.reuse, RZ ;  /* 0x000000fcf3f37210 */ /* 0x080fe20007f7e0ff */
[----:B------:R-:W-:Y:S01]  /*138c00*/  IMAD.X R242, R242, 0x1, R0, P2 ;  /* 0x00000001f2f27824 */ /* 0x000fe200010e0600 */
[----:B------:R-:W-:-:S02]  /*138c10*/  IADD3 R241, P2, R241, R252, RZ ;  /* 0x000000fcf1f17210 */ /* 0x000fc40007f5e0ff */
[----:B------:R1:W-:Y:S04]  /*138c20*/  STL [R1+0x4e40], R102 ;  /* 0x004e406601007387 */ /* 0x0003e80000100800 */
        /* <DEDUP_REMOVED lines=28> */
[----:B---3--:R-:W-:-:S05]  /*138df0*/  IADD3.X R102, R102, R0, RZ, P3, !PT ;  /* 0x0000000066667210 */ /* 0x008fca0001ffe4ff */
        /* <DEDUP_REMOVED lines=33> */
[----:B----4-:R-:W-:Y:S01]  /*139010*/  IMAD.X R101, R101, 0x1, R0, P3 ;  /* 0x0000000165657824 */ /* 0x010fe200018e0600 */
[----:B------:R-:W-:-:S04]  /*139020*/  IADD3 R103, P3, R103, R252, RZ ;  /* 0x000000fc67677210 */ /* 0x000fc80007f7e0ff */
[----:B------:R1:W-:Y:S04]  /*139030*/  STL [R1+0x5078], R101 ;  /* 0x0050786501007387 */ /* 0x0003e80000100800 */
        /* <DEDUP_REMOVED lines=84> */
[--C-:B------:R-:W-:Y:S01]  /*139580*/  IMAD.X R243, R243, 0x1, R0.reuse, P1 ;  /* 0x00000001f3f37824 */ /* 0x100fe200008e0600 */
[----:B------:R-:W-:Y:S01]  /*139590*/  IADD3 R242, P1, R242, R252, RZ ;  /* 0x000000fcf2f27210 */ /* 0x000fe20007f3e0ff */
[----:B------:R-:W-:-:S02]  /*1395a0*/  IMAD.X R241, R241, 0x1, R0, P6 ;  /* 0x00000001f1f17824 */ /* 0x000fc400030e0600 */
[----:B------:R1:W-:Y:S04]  /*1395b0*/  STL [R1+0x4ccc], R100 ;  /* 0x004ccc6401007387 */ /* 0x0003e80000100800 */
[----:B-1----:R-:W4:Y:S01]  /*1395c0*/  LDL.LU R100, [R1+0x4cfc] ;  /* 0x004cfc0001647983 */ /* 0x002f220000300800 */
[----:B------:R-:W-:Y:S02]  /*1395d0*/  IADD3.X R239, R239, R0, RZ, P5, !PT ;  /* 0x00000000efef7210 */ /* 0x000fe40002ffe4ff */
[-C--:B------:R-:W-:Y:S01]  /*1395e0*/  IADD3 R240, P6, R240, R252.reuse, RZ ;  /* 0x000000fcf0f07210 */ /* 0x080fe20007fde0ff */
        /* <DEDUP_REMOVED lines=11> */
[----:B-1----:R-:W2:Y:S04]  /*1396a0*/  LDL.LU R2, [R1+0x4d04] ;  /* 0x004d040001027983 */ /* 0x002ea80000300800 */
        /* <DEDUP_REMOVED lines=23> */
[----:B------:R1:W-:Y:S01]  /*139820*/  STL [R1+0x4d04], R2 ;  /* 0x004d040201007387 */ /* 0x0003e20000100800 */
[----:B------:R-:W-:-:S03]  /*139830*/  IMAD.X R103, R103, 0x1, R0, P6 ;  /* 0x0000000167677824 */ /* 0x000fc600030e0600 */
[----:B-1----:R-:W2:Y:S04]  /*139840*/  LDL.LU R2, [R1+0x4d34] ;  /* 0x004d340001027983 */ /* 0x002ea80000300800 */
[----:B------:R1:W-:Y:S04]  /*139850*/  STL [R1+0x4cd8], R103 ;  /* 0x004cd86701007387 */ /* 0x0003e80000100800 */
[----:B-1----:R-:W2:Y:S01]  /*139860*/  LDL.LU R103, [R1+0x4d08] ;  /* 0x004d080001677983 */ /* 0x002ea20000300800 */
[----:B---3--:R-:W-:-:S05]  /*139870*/  IADD3 R102, P6, R102, R252, RZ ;  /* 0x000000fc66667210 */ /* 0x008fca0007fde0ff */
[----:B------:R1:W-:Y:S04]  /*139880*/  STL [R1+0x4d0c], R102 ;  /* 0x004d0c6601007387 */ /* 0x0003e80000100800 */
[----:B-1----:R-:W3:Y:S01]  /*139890*/  LDL.LU R102, [R1+0x4d3c] ;  /* 0x004d3c0001667983 */ /* 0x002ee20000300800 */
[--C-:B----4-:R-:W-:Y:S01]  /*1398a0*/  IMAD.X R101, R101, 0x1, R0.reuse, P5 ;  /* 0x0000000165657824 */ /* 0x110fe200028e0600 */
[-C--:B------:R-:W-:Y:S01]  /*1398b0*/  IADD3 R243, P5, R243, R252.reuse, RZ ;  /* 0x000000fcf3f37210 */ /* 0x080fe20007fbe0ff */
[--C-:B------:R-:W-:Y:S01]  /*1398c0*/  IMAD.X R242, R242, 0x1, R0.reuse, P4 ;  /* 0x00000001f2f27824 */ /* 0x100fe200020e0600 */
[-C--:B------:R-:W-:Y:S02]  /*1398d0*/  IADD3 R241, P4, R241, R252.reuse, RZ ;  /* 0x000000fcf1f17210 */ /* 0x080fe40007f9e0ff */
[----:B------:R1:W-:Y:S04]  /*1398e0*/  STL [R1+0x4ce0], R101 ;  /* 0x004ce06501007387 */ /* 0x0003e80000100800 */
        /* <DEDUP_REMOVED lines=16> */
[----:B------:R1:W-:Y:S01]  /*1399f0*/  STL [R1+0x4d34], R2 ;  /* 0x004d340201007387 */ /* 0x0003e20000100800 */
[----:B------:R-:W-:-:S03]  /*139a00*/  IADD3.X R103, R103, R0, RZ, P6, !PT ;  /* 0x0000000067677210 */ /* 0x000fc600037fe4ff */
[----:B-1----:R-:W2:Y:S04]  /*139a10*/  LDL.LU R2, [R1+0x4d4c] ;  /* 0x004d4c0001027983 */ /* 0x002ea80000300800 */
[----:B------:R1:W-:Y:S04]  /*139a20*/  STL [R1+0x4d00], R107 ;  /* 0x004d006b01007387 */ /* 0x0003e80000100800 */
[----:B-1----:R-:W2:Y:S04]  /*139a30*/  LDL.LU R107, [R1+0x4d20] ;  /* 0x004d2000016b7983 */ /* 0x002ea80000300800 */
[----:B------:R1:W-:Y:S04]  /*139a40*/  STL [R1+0x4d08], R103 ;  /* 0x004d086701007387 */ /* 0x0003e80000100800 */
[----:B-1----:R-:W2:Y:S04]  /*139a50*/  LDL.LU R103, [R1+0x4d54] ;  /* 0x004d540001677983 */ /* 0x002ea80000300800 */
[----:B------:R-:W2:Y:S04]  /*139a60*/  LDL.LU R243, [R1+0x4d28] ;  /* 0x004d280001f37983 */ /* 0x000ea80000300800 */
[----:B------:R-:W2:Y:S01]  /*139a70*/  LDL.LU R242, [R1+0x4d5c] ;  /* 0x004d5c0001f27983 */ /* 0x000ea20000300800 */
[----:B---3--:R-:W-:-:S05]  /*139a80*/  IADD3 R102, P6, R102, R252, RZ ;  /* 0x000000fc66667210 */ /* 0x008fca0007fde0ff */
[----:B------:R1:W-:Y:S04]  /*139a90*/  STL [R1+0x4d3c], R102 ;  /* 0x004d3c6601007387 */ /* 0x0003e80000100800 */
[----:B------:R-:W3:Y:S01]  /*139aa0*/  LDL.LU R241, [R1+0x4d30] ;  /* 0x004d300001f17983 */ /* 0x000ee20000300800 */
[----:B----4-:R-:W-:-:S05]  /*139ab0*/  IMAD.X R101, R101, 0x1, R0, P5 ;  /* 0x0000000165657824 */ /* 0x010fca00028e0600 */
[----:B------:R4:W-:Y:S04]  /*139ac0*/  STL [R1+0x4d10], R101 ;  /* 0x004d106501007387 */ /* 0x0009e80000100800 */
[----:B------:R-:W3:Y:S04]  /*139ad0*/  LDL.LU R240, [R1+0x4d64] ;  /* 0x004d640001f07983 */ /* 0x000ee80000300800 */
[----:B------:R-:W3:Y:S04]  /*139ae0*/  LDL.LU R239, [R1+0x4d38] ;  /* 0x004d380001ef7983 */ /* 0x000ee80000300800 */
[----:B-1----:R-:W3:Y:S04]  /*139af0*/  LDL.LU R102, [R1+0x4d6c] ;  /* 0x004d6c0001667983 */ /* 0x002ee80000300800 */
[----:B----4-:R-:W4:Y:S01]  /*139b00*/  LDL.LU R101, [R1+0x4d40] ;  /* 0x004d400001657983 */ /* 0x010f220000300800 */
[----:B------:R-:W-:-:S05]  /*139b10*/  IADD3 R100, P5, R100, R252, RZ ;  /* 0x000000fc64647210 */ /* 0x000fca0007fbe0ff */
[----:B------:R1:W-:Y:S04]  /*139b20*/  STL [R1+0x4d44], R100 ;  /* 0x004d446401007387 */ /* 0x0003e80000100800 */
[----:B-1----:R-:W4:Y:S01]  /*139b30*/  LDL.LU R100, [R1+0x4d74] ;  /* 0x004d740001647983 */ /* 0x002f220000300800 */
[----:B------:R-:W-:-:S05]  /*139b40*/  IMAD.X R3, R3, 0x1, R0, P4 ;  /* 0x0000000103037824 */ /* 0x000fca00020e0600 */
[----:B------:R1:W-:Y:S04]  /*139b50*/  STL [R1+0x4d18], R3 ;  /* 0x004d180301007387 */ /* 0x0003e80000100800 */
[----:B-1----:R-:W4:Y:S01]  /*139b60*/  LDL.LU R3, [R1+0x4d48] ;  /* 0x004d480001037983 */ /* 0x002f220000300800 */
[----:B--2---:R-:W-:-:S05]  /*139b70*/  IADD3 R2, P4, R2, R252, RZ ;  /* 0x000000fc02027210 */ /* 0x004fca0007f9e0ff */
[----:B------:R1:W-:Y:S01]  /*139b80*/  STL [R1+0x4d4c], R2 ;  /* 0x004d4c0201007387 */ /* 0x0003e20000100800 */
[----:B------:R-:W-:-:S03]  /*139b90*/  IMAD.X R107, R107, 0x1, R0, P3 ;  /* 0x000000016b6b7824 */ /* 0x000fc600018e0600 */
[----:B-1----:R-:W2:Y:S04]  /*139ba0*/  LDL.LU R2, [R1+0x4d7c] ;  /* 0x004d7c0001027983 */ /* 0x002ea80000300800 */
[----:B------:R1:W-:Y:S01]  /*139bb0*/  STL [R1+0x4d20], R107 ;  /* 0x004d206b01007387 */ /* 0x0003e20000100800 */
[-C--:B------:R-:W-:Y:S01]  /*139bc0*/  IADD3 R103, P3, R103, R252.reuse, RZ ;  /* 0x000000fc67677210 */ /* 0x080fe20007f7e0ff */
[--C-:B------:R-:W-:Y:S01]  /*139bd0*/  IMAD.X R243, R243, 0x1, R0.reuse, P2 ;  /* 0x00000001f3f37824 */ /* 0x100fe200010e0600 */
[----:B------:R-:W-:Y:S01]  /*139be0*/  IADD3 R242, P2, R242, R252, RZ ;  /* 0x000000fcf2f27210 */ /* 0x000fe20007f5e0ff */
[----:B-1----:R-:W2:Y:S04]  /*139bf0*/  LDL.LU R107, [R1+0x4d50] ;  /* 0x004d5000016b7983 */ /* 0x002ea80000300800 */
[----:B------:R1:W-:Y:S04]  /*139c00*/  STL [R1+0x4d54], R103 ;  /* 0x004d546701007387 */ /* 0x0003e80000100800 */
[----:B-1----:R-:W2:Y:S01]  /*139c10*/  LDL.LU R103, [R1+0x4d84] ;  /* 0x004d840001677983 */ /* 0x002ea20000300800 */
[----:B---3--:R-:W-:-:S03]  /*139c20*/  IMAD.X R241, R241, 0x1, R0, P1 ;  /* 0x00000001f1f17824 */ /* 0x008fc600008e0600 */
[----:B------:R-:W-:Y:S04]  /*139c30*/  STL [R1+0x4d28], R243 ;  /* 0x004d28f301007387 */ /* 0x000fe80000100800 */
[----:B------:R-:W-:Y:S04]  /*139c40*/  STL [R1+0x4d5c], R242 ;  /* 0x004d5cf201007387 */ /* 0x000fe80000100800 */
[----:B------:R-:W-:Y:S01]  /*139c50*/  STL [R1+0x4d30], R241 ;  /* 0x004d30f101007387 */ /* 0x000fe20000100800 */
[----:B------:R-:W-:Y:S01]  /*139c60*/  IMAD.X R239, R239, 0x1, R0, P6 ;  /* 0x00000001efef7824 */ /* 0x000fe200030e0600 */
[----:B------:R-:W-:-:S02]  /*139c70*/  IADD3 R102, P6, R102, R252, RZ ;  /* 0x000000fc66667210 */ /* 0x000fc40007fde0ff */
[----:B------:R-:W-:-:S03]  /*139c80*/  IADD3 R240, P1, R240, R252, RZ ;  /* 0x000000fcf0f07210 */ /* 0x000fc60007f3e0ff */
[----:B------:R1:W-:Y:S01]  /*139c90*/  STL [R1+0x4d6c], R102 ;  /* 0x004d6c6601007387 */ /* 0x0003e20000100800 */
[----:B----4-:R-:W-:-:S03]  /*139ca0*/  IMAD.X R101, R101, 0x1, R0, P5 ;  /* 0x0000000165657824 */ /* 0x010fc600028e0600 */
[----:B------:R-:W-:Y:S04]  /*139cb0*/  STL [R1+0x4d64], R240 ;  /* 0x004d64f001007387 */ /* 0x000fe80000100800 */
[----:B-1----:R-:W3:Y:S04]  /*139cc0*/  LDL.LU R102, [R1+0x4d58] ;  /* 0x004d580001667983 */ /* 0x002ee80000300800 */
[----:B------:R-:W-:Y:S04]  /*139cd0*/  STL [R1+0x4d38], R239 ;  /* 0x004d38ef01007387 */ /* 0x000fe80000100800 */
[----:B------:R1:W-:Y:S04]  /*139ce0*/  STL [R1+0x4d40], R101 ;  /* 0x004d406501007387 */ /* 0x0003e80000100800 */
[----:B-1----:R-:W4:Y:S01]  /*139cf0*/  LDL.LU R101, [R1+0x4d8c] ;  /* 0x004d8c0001657983 */ /* 0x002f220000300800 */
[----:B------:R-:W-:Y:S01]  /*139d00*/  IADD3 R100, P5, R100, R252, RZ ;  /* 0x000000fc64647210 */ /* 0x000fe20007fbe0ff */
[----:B------:R-:W-:-:S05]  /*139d10*/  IMAD.X R3, R3, 0x1, R0, P4 ;  /* 0x0000000103037824 */ /* 0x000fca00020e0600 */
[----:B------:R1:W-:Y:S04]  /*139d20*/  STL [R1+0x4d48], R3 ;  /* 0x004d480301007387 */ /* 0x0003e80000100800 */
[----:B-1----:R-:W4:Y:S04]  /*139d30*/  LDL.LU R3, [R1+0x4d60] ;  /* 0x004d600001037983 */ /* 0x002f280000300800 */
        /* <DEDUP_REMOVED lines=8> */
[----:B------:R1:W-:Y:S04]  /*139dc0*/  STL [R1+0x4d50], R107 ;  /* 0x004d506b01007387 */ /* 0x0003e80000100800 */
[----:B------:R-:W2:Y:S01]  /*139dd0*/  LDL.LU R241, [R1+0x4da4] ;  /* 0x004da40001f17983 */ /* 0x000ea20000300800 */
[----:B------:R-:W-:-:S05]  /*139de0*/  IADD3 R103, P3, R103, R252, RZ ;  /* 0x000000fc67677210 */ /* 0x000fca0007f7e0ff */
[----:B------:R1:W-:Y:S04]  /*139df0*/  STL [R1+0x4d84], R103 ;  /* 0x004d846701007387 */ /* 0x0003e80000100800 */
[----:B------:R-:W2:Y:S04]  /*139e00*/  LDL.LU R240, [R1+0x4d78] ;  /* 0x004d780001f07983 */ /* 0x000ea80000300800 */
[----:B------:R-:W2:Y:S04]  /*139e10*/  LDL.LU R239, [R1+0x4dac] ;  /* 0x004dac0001ef7983 */ /* 0x000ea80000300800 */
[----:B-1----:R-:W2:Y:S04]  /*139e20*/  LDL.LU R107, [R1+0x4d80] ;  /* 0x004d8000016b7983 */ /* 0x002ea80000300800 */
[----:B------:R-:W2:Y:S01]  /*139e30*/  LDL.LU R103, [R1+0x4d88] ;  /* 0x004d880001677983 */ /* 0x000ea20000300800 */
[----:B---3--:R-:W-:-:S05]  /*139e40*/  IMAD.X R102, R102, 0x1, R0, P2 ;  /* 0x0000000166667824 */ /* 0x008fca00010e0600 */
[----:B------:R1:W-:Y:S01]  /*139e50*/  STL [R1+0x4d58], R102 ;  /* 0x004d586601007387 */ /* 0x0003e20000100800 */
[----:B----4-:R-:W-:-:S03]  /*139e60*/  IADD3 R101, P2, R101, R252, RZ ;  /* 0x000000fc65657210 */ /* 0x010fc60007f5e0ff */
[----:B-1----:R-:W3:Y:S04]  /*139e70*/  LDL.LU R102, [R1+0x4d90] ;  /* 0x004d900001667983 */ /* 0x002ee80000300800 */
        /* <DEDUP_REMOVED lines=12> */
[-C--:B------:R-:W-:Y:S01]  /*139f40*/  IADD3 R241, P5, R241, R252.reuse, RZ ;  /* 0x000000fcf1f17210 */ /* 0x080fe20007fbe0ff */
[----:B------:R-:W-:Y:S02]  /*139f50*/  IMAD.X R240, R240, 0x1, R0, P4 ;  /* 0x00000001f0f07824 */ /* 0x000fe400020e0600 */
[----:B-1----:R-:W2:Y:S01]  /*139f60*/  LDL.LU R2, [R1+0x4db0] ;  /* 0x004db00001027983 */ /* 0x002ea20000300800 */
[----:B------:R-:W-:-:S03]  /*139f70*/  IADD3 R239, P4, R239, R252, RZ ;  /* 0x000000fcefef7210 */ /* 0x000fc60007f9e0ff */
[----:B------:R-:W-:Y:S04]  /*139f80*/  STL [R1+0x4d9c], R243 ;  /* 0x004d9cf301007387 */ /* 0x000fe80000100800 */
[----:B------:R-:W-:Y:S01]  /*139f90*/  STL [R1+0x4d70], R242 ;  /* 0x004d70f201007387 */ /* 0x000fe20000100800 */
[----:B------:R-:W-:-:S03]  /*139fa0*/  IMAD.X R107, R107, 0x1, R0, P3 ;  /* 0x000000016b6b7824 */ /* 0x000fc600018e0600 */
[----:B------:R-:W-:Y:S01]  /*139fb0*/  STL [R1+0x4da4], R241 ;  /* 0x004da4f101007387 */ /* 0x000fe20000100800 */
[-C--:B------:R-:W-:Y:S01]  /*139fc0*/  IADD3 R203, P3, R203, R252.reuse, RZ ;  /* 0x000000fccbcb7210 */ /* 0x080fe20007f7e0ff */
[----:B------:R-:W-:Y:S02]  /*139fd0*/  IMAD.X R103, R103, 0x1, R0, P2 ;  /* 0x0000000167677824 */ /* 0x000fe400010e0600 */
[----:B------:R-:W-:Y:S04]  /*139fe0*/  STL [R1+0x4d78], R240 ;  /* 0x004d78f001007387 */ /* 0x000fe80000100800 */
[----:B------:R1:W-:Y:S01]  /*139ff0*/  STL [R1+0x4dac], R239 ;  /* 0x004dacef01007387 */ /* 0x0003e20000100800 */
[----:B------:R-:W-:-:S03]  /*13a000*/  IADD3 R201, P2, R201, R252, RZ ;  /* 0x000000fcc9c97210 */ /* 0x000fc60007f5e0ff */
[----:B-1----:R-:W2:Y:S04]  /*13a010*/  LDL.LU R239, [R1+0x4df4] ;  /* 0x004df40001ef7983 */ /* 0x002ea80000300800 */
[----:B------:R-:W-:Y:S04]  /*13a020*/  STL [R1+0x4d80], R107 ;  /* 0x004d806b01007387 */ /* 0x000fe80000100800 */
[----:B------:R-:W-:Y:S04]  /*13a030*/  STL [R1+0x4d88], R103 ;  /* 0x004d886701007387 */ /* 0x000fe80000100800 */
[----:B------:R-:W-:Y:S01]  /*13a040*/  STL [R1+0x4db4], R203 ;  /* 0x004db4cb01007387 */ /* 0x000fe20000100800 */
[----:B---3--:R-:W-:-:S05]  /*13a050*/  IMAD.X R102, R102, 0x1, R0, P1 ;  /* 0x0000000166667824 */ /* 0x008fca00008e0600 */
[----:B------:R-:W-:Y:S04]  /*13a060*/  STL [R1+0x4d90], R102 ;  /* 0x004d906601007387 */ /* 0x000fe80000100800 */
[----:B------:R-:W3:Y:S04]  /*13a070*/  LDL.LU R242, [R1+0x4dfc] ;  /* 0x004dfc0001f27983 */ /* 0x000ee80000300800 */
[----:B------:R-:W-:Y:S01]  /*13a080*/  STL [R1+0x4dbc], R201 ;  /* 0x004dbcc901007387 */ /* 0x000fe20000100800 */
[----:B----4-:R-:W-:-:S05]  /*13a090*/  IMAD.X R101, R101, 0x1, R0, P6 ;  /* 0x0000000165657824 */ /* 0x010fca00030e0600 */
[----:B------:R-:W-:Y:S04]  /*13a0a0*/  STL [R1+0x4d98], R101 ;  /* 0x004d986501007387 */ /* 0x000fe80000100800 */
[----:B------:R-:W4:Y:S01]  /*13a0b0*/  LDL.LU R240, [R1+0x4e04] ;  /* 0x004e040001f07983 */ /* 0x000f220000300800 */
[-C--:B------:R-:W-:Y:S02]  /*13a0c0*/  IADD3 R199, P1, R199, R252.reuse, RZ ;  /* 0x000000fcc7c77210 */ /* 0x080fe40007f3e0ff */
[----:B------:R-:W-:Y:S01]  /*13a0d0*/  IADD3 R197, P6, R197, R252, RZ ;  /* 0x000000fcc5c57210 */ /* 0x000fe20007fde0ff */
[----:B------:R-:W-:-:S05]  /*13a0e0*/  IMAD.X R3, R3, 0x1, R0, P5 ;  /* 0x0000000103037824 */ /* 0x000fca00028e0600 */
[----:B------:R1:W-:Y:S04]  /*13a0f0*/  STL [R1+0x4da0], R3 ;  /* 0x004da00301007387 */ /* 0x0003e80000100800 */
[----:B-1----:R-:W4:Y:S01]  /*13a100*/  LDL.LU R3, [R1+0x4e0c] ;  /* 0x004e0c0001037983 */ /* 0x002f220000300800 */
[----:B------:R-:W-:-:S03]  /*13a110*/  IMAD.X R100, R100, 0x1, R0, P4 ;  /* 0x0000000164647824 */ /* 0x000fc600020e0600 */
[----:B------:R-:W-:Y:S04]  /*13a120*/  STL [R1+0x4dc4], R199 ;  /* 0x004dc4c701007387 */ /* 0x000fe80000100800 */
[----:B------:R-:W-:Y:S04]  /*13a130*/  STL [R1+0x4dcc], R197 ;  /* 0x004dccc501007387 */ /* 0x000fe80000100800 */
[----:B------:R-:W-:Y:S04]  /*13a140*/  STL [R1+0x4da8], R100 ;  /* 0x004da86401007387 */ /* 0x000fe80000100800 */
[----:B------:R-:W4:Y:S01]  /*13a150*/  LDL.LU R107, [R1+0x4e14] ;  /* 0x004e1400016b7983 */ /* 0x000f220000300800 */
[----:B------:R-:W-:-:S02]  /*13a160*/  IADD3 R195, P5, R195, R252, RZ ;  /* 0x000000fcc3c37210 */ /* 0x000fc40007fbe0ff */
[----:B------:R-:W-:Y:S02]  /*13a170*/  IADD3 R193, P4, R193, R252, RZ ;  /* 0x000000fcc1c17210 */ /* 0x000fe40007f9e0ff */
[----:B------:R-:W-:Y:S01]  /*13a180*/  IADD3.X R202, R202, R0, RZ, P2, !PT ;  /* 0x00000000caca7210 */ /* 0x000fe200017fe4ff */
[--C-:B------:R-:W-:Y:S01]  /*13a190*/  IMAD.X R200, R200, 0x1, R0.reuse, P1 ;  /* 0x00000001c8c87824 */ /* 0x100fe200008e0600 */
[-C--:B------:R-:W-:Y:S01]  /*13a1a0*/  IADD3 R189, P2, R189, R252.reuse, RZ ;  /* 0x000000fcbdbd7210 */ /* 0x080fe20007f5e0ff */
[--C-:B------:R-:W-:Y:S02]  /*13a1b0*/  IMAD.X R198, R198, 0x1, R0.reuse, P6 ;  /* 0x00000001c6c67824 */ /* 0x100fe400030e0600 */
[--C-:B------:R-:W-:Y:S02]  /*13a1c0*/  IMAD.X R196, R196, 0x1, R0.reuse, P5 ;  /* 0x00000001c4c47824 */ /* 0x100fe400028e0600 */
[--C-:B------:R-:W-:Y:S02]  /*13a1d0*/  IMAD.X R194, R194, 0x1, R0.reuse, P4 ;  /* 0x00000001c2c27824 */ /* 0x100fe400020e0600 */
[----:B--2---:R-:W-:Y:S01]  /*13a1e0*/  IMAD.X R2, R2, 0x1, R0, P3 ;  /* 0x0000000102027824 */ /* 0x004fe200018e0600 */
[----:B------:R-:W-:-:S04]  /*13a1f0*/  IADD3 R191, P3, R191, R252, RZ ;  /* 0x000000fcbfbf7210 */ /* 0x000fc80007f7e0ff */
[----:B------:R1:W-:Y:S04]  /*13a200*/  STL [R1+0x4db0], R2 ;  /* 0x004db00201007387 */ /* 0x0003e80000100800 */
[----:B-1----:R-:W2:Y:S04]  /*13a210*/  LDL.LU R2, [R1+0x4e1c] ;  /* 0x004e1c0001027983 */ /* 0x002ea80000300800 */
[----:B------:R-:W2:Y:S04]  /*13a220*/  LDL.LU R103, [R1+0x4ff8] ;  /* 0x004ff80001677983 */ /* 0x000ea80000300800 */
[----:B------:R-:W2:Y:S04]  /*13a230*/  LDL.LU R102, [R1+0x4ffc] ;  /* 0x004ffc0001667983 */ /* 0x000ea80000300800 */
[----:B------:R-:W2:Y:S04]  /*13a240*/  LDL.LU R101, [R1+0x5000] ;  /* 0x0050000001657983 */ /* 0x000ea80000300800 */
[----:B------:R-:W2:Y:S04]  /*13a250*/  LDL.LU R100, [R1+0x5004] ;  /* 0x0050040001647983 */ /* 0x000ea80000300800 */
[----:B------:R-:W-:Y:S01]  /*13a260*/  STL [R1+0x4dd4], R195 ;  /* 0x004dd4c301007387 */ /* 0x000fe20000100800 */
[----:B------:R-:W-:-:S03]  /*13a270*/  IADD3 R239, P1, R239, R252, RZ ;  /* 0x000000fcefef7210 */ /* 0x000fc60007f3e0ff */
[----:B------:R-:W-:Y:S04]  /*13a280*/  STL [R1+0x4ddc], R193 ;  /* 0x004ddcc101007387 */ /* 0x000fe80000100800 */
[----:B------:R-:W-:Y:S04]  /*13a290*/  STL [R1+0x4db8], R202 ;  /* 0x004db8ca01007387 */ /* 0x000fe80000100800 */
[----:B------:R-:W-:Y:S04]  /*13a2a0*/  STL [R1+0x4de4], R191 ;  /* 0x004de4bf01007387 */ /* 0x000fe80000100800 */
[----:B------:R-:W2:Y:S04]  /*13a2b0*/  LDL.LU R241, [R1+0x4df0] ;  /* 0x004df00001f17983 */ /* 0x000ea80000300800 */
[----:B------:R1:W-:Y:S04]  /*13a2c0*/  STL [R1+0x4df4], R239 ;  /* 0x004df4ef01007387 */ /* 0x0003e80000100800 */
[----:B-1----:R-:W2:Y:S04]  /*13a2d0*/  LDL.LU R239, [R1+0x4e24] ;  /* 0x004e240001ef7983 */ /* 0x002ea80000300800 */
[----:B------:R-:W-:Y:S04]  /*13a2e0*/  STL [R1+0x4dc0], R200 ;  /* 0x004dc0c801007387 */ /* 0x000fe80000100800 */
[----:B------:R-:W-:Y:S04]  /*13a2f0*/  STL [R1+0x4dec], R189 ;  /* 0x004decbd01007387 */ /* 0x000fe80000100800 */
[----:B------:R-:W-:Y:S01]  /*13a300*/  STL [R1+0x4dc8], R198 ;  /* 0x004dc8c601007387 */ /* 0x000fe20000100800 */
[----:B------:R-:W-:Y:S01]  /*13a310*/  IMAD.X R192, R192, 0x1, R0, P3 ;  /* 0x00000001c0c07824 */ /* 0x000fe200018e0600 */
[----:B---3--:R-:W-:-:S05]  /*13a320*/  IADD3 R242, P6, R242, R252, RZ ;  /* 0x000000fcf2f27210 */ /* 0x008fca0007fde0ff */
[----:B------:R1:W-:Y:S01]  /*13a330*/  STL [R1+0x4dfc], R242 ;  /* 0x004dfcf201007387 */ /* 0x0003e20000100800 */
[----:B----4-:R-:W-:-:S03]  /*13a340*/  IADD3 R240, P5, R240, R252, RZ ;  /* 0x000000fcf0f07210 */ /* 0x010fc60007fbe0ff */
[----:B-1----:R-:W3:Y:S04]  /*13a350*/  LDL.LU R242, [R1+0x4df8] ;  /* 0x004df80001f27983 */ /* 0x002ee80000300800 */
[----:B------:R-:W-:Y:S01]  /*13a360*/  STL [R1+0x4e04], R240 ;  /* 0x004e04f001007387 */ /* 0x000fe20000100800 */
[----:B------:R-:W-:-:S05]  /*13a370*/  IADD3 R3, P4, R3, R252, RZ ;  /* 0x000000fc03037210 */ /* 0x000fca0007f9e0ff */
[----:B------:R1:W-:Y:S01]  /*13a380*/  STL [R1+0x4e0c], R3 ;  /* 0x004e0c0301007387 */ /* 0x0003e20000100800 */
[----:B------:R-:W-:-:S03]  /*13a390*/  IADD3 R107, P3, R107, R252, RZ ;  /* 0x000000fc6b6b7210 */ /* 0x000fc60007f7e0ff */
[----:B-1----:R-:W4:Y:S04]  /*13a3a0*/  LDL.LU R3, [R1+0x4e2c] ;  /* 0x004e2c0001037983 */ /* 0x002f280000300800 */
[----:B------:R-:W4:Y:S04]  /*13a3b0*/  LDL.LU R240, [R1+0x4e00] ;  /* 0x004e000001f07983 */ /* 0x000f280000300800 */
[----:B------:R-:W-:Y:S04]  /*13a3c0*/  STL [R1+0x4dd0], R196 ;  /* 0x004dd0c401007387 */ /* 0x000fe80000100800 */
[----:B------:R1:W-:Y:S04]  /*13a3d0*/  STL [R1+0x4e14], R107 ;  /* 0x004e146b01007387 */ /* 0x0003e80000100800 */
[----:B-1----:R-:W4:Y:S01]  /*13a3e0*/  LDL.LU R107, [R1+0x4e4c] ;  /* 0x004e4c00016b7983 */ /* 0x002f220000300800 */
[----:B------:R-:W-:-:S03]  /*13a3f0*/  IMAD.X R190, R190, 0x1, R0, P2 ;  /* 0x00000001bebe7824 */ /* 0x000fc600010e0600 */
[----:B------:R-:W-:Y:S01]  /*13a400*/  STL [R1+0x4dd8], R194 ;  /* 0x004dd8c201007387 */ /* 0x000fe20000100800 */
[----:B--2---:R-:W-:-:S05]  /*13a410*/  IADD3 R2, P2, R2, R252, RZ ;  /* 0x000000fc02027210 */ /* 0x004fca0007f5e0ff */
[----:B------:R1:W-:Y:S01]  /*13a420*/  STL [R1+0x4e1c], R2 ;  /* 0x004e1c0201007387 */ /* 0x0003e20000100800 */
[----:B------:R-:W-:-:S03]  /*13a430*/  IMAD.X R241, R241, 0x1, R0, P1 ;  /* 0x00000001f1f17824 */ /* 0x000fc600008e0600 */
[----:B-1----:R-:W2:Y:S04]  /*13a440*/  LDL.LU R2, [R1+0x4e08] ;  /* 0x004e080001027983 */ /* 0x002ea80000300800 */
[----:B------:R-:W-:Y:S01]  /*13a450*/  STL [R1+0x4de0], R192 ;  /* 0x004de0c001007387 */ /* 0x000fe20000100800 */
[----:B------:R-:W-:-:S05]  /*13a460*/  IADD3 R239, P1, R239, R252, RZ ;  /* 0x000000fcefef7210 */ /* 0x000fca0007f3e0ff */
[----:B------:R1:W-:Y:S04]  /*13a470*/  STL [R1+0x4e24], R239 ;  /* 0x004e24ef01007387 */ /* 0x0003e80000100800 */
[----:B-1----:R-:W2:Y:S04]  /*13a480*/  LDL.LU R239, [R1+0x4e54] ;  /* 0x004e540001ef7983 */ /* 0x002ea80000300800 */
[----:B------:R1:W-:Y:S04]  /*13a490*/  STL [R1+0x4df0], R241 ;  /* 0x004df0f101007387 */ /* 0x0003e80000100800 */
[----:B-1----:R-:W2:Y:S04]  /*13a4a0*/  LDL.LU R241, [R1+0x4e10] ;  /* 0x004e100001f17983 */ /* 0x002ea80000300800 */
[----:B------:R-:W-:Y:S04]  /*13a4b0*/  STL [R1+0x4de8], R190 ;  /* 0x004de8be01007387 */ /* 0x000fe80000100800 */
[----:B------:R-:W2:Y:S01]  /*13a4c0*/  LDL.LU R243, [R1+0x4e5c] ;  /* 0x004e5c0001f37983 */ /* 0x000ea20000300800 */
[--C-:B---3--:R-:W-:Y:S01]  /*13a4d0*/  IMAD.X R242, R242, 0x1, R0.reuse, P6 ;  /* 0x00000001f2f27824 */ /* 0x108fe200030e0600 */
[----:B----4-:R-:W-:Y:S01]  /*13a4e0*/  IADD3 R3, P6, R3, R252, RZ ;  /* 0x000000fc03037210 */ /* 0x010fe20007fde0ff */
[----:B------:R-:W-:-:S04]  /*13a4f0*/  IMAD.X R240, R240, 0x1, R0, P5 ;  /* 0x00000001f0f07824 */ /* 0x000fc800028e0600 */
[----:B------:R1:W-:Y:S04]  /*13a500*/  STL [R1+0x4e2c], R3 ;  /* 0x004e2c0301007387 */ /* 0x0003e80000100800 */
[----:B------:R-:W-:Y:S04]  /*13a510*/  STL [R1+0x4df8], R242 ;  /* 0x004df8f201007387 */ /* 0x000fe80000100800 */
[----:B-1----:R-:W3:Y:S04]  /*13a520*/  LDL.LU R3, [R1+0x4e18] ;  /* 0x004e180001037983 */ /* 0x002ee80000300800 */
[----:B------:R-:W4:Y:S01]  /*13a530*/  LDL.LU R251, [R1+0x4e64] ;  /* 0x004e640001fb7983 */ /* 0x000f220000300800 */
[----:B------:R-:W-:-:S03]  /*13a540*/  IADD3 R107, P5, R107, R252, RZ ;  /* 0x000000fc6b6b7210 */ /* 0x000fc60007fbe0ff */
[----:B------:R1:W-:Y:S04]  /*13a550*/  STL [R1+0x4e00], R240 ;  /* 0x004e00f001007387 */ /* 0x0003e80000100800 */
[----:B-1----:R-:W4:Y:S04]  /*13a560*/  LDL.LU R240, [R1+0x4e20] ;  /* 0x004e200001f07983 */ /* 0x002f280000300800 */
[----:B------:R-:W4:Y:S04]  /*13a570*/  LDL.LU R250, [R1+0x4e6c] ;  /* 0x004e6c0001fa7983 */ /* 0x000f280000300800 */
[----:B------:R-:W4:Y:S04]  /*13a580*/  LDL.LU R249, [R1+0x4e28] ;  /* 0x004e280001f97983 */ /* 0x000f280000300800 */
[----:B------:R1:W-:Y:S04]  /*13a590*/  STL [R1+0x4e4c], R107 ;  /* 0x004e4c6b01007387 */ /* 0x0003e80000100800 */
[----:B-1----:R-:W4:Y:S04]  /*13a5a0*/  LDL.LU R107, [R1+0x4e74] ;  /* 0x004e7400016b7983 */ /* 0x002f280000300800 */
[----:B------:R-:W4:Y:S04]  /*13a5b0*/  LDL.LU R248, [R1+0x4e48] ;  /* 0x004e480001f87983 */ /* 0x000f280000300800 */
[----:B------:R-:W4:Y:S01]  /*13a5c0*/  LDL.LU R242, [R1+0x4e7c] ;  /* 0x004e7c0001f27983 */ /* 0x000f220000300800 */
[----:B--2---:R-:W-:-:S05]  /*13a5d0*/  IMAD.X R2, R2, 0x1, R0, P4 ;  /* 0x0000000102027824 */ /* 0x004fca00020e0600 */
[----:B------:R1:W-:Y:S04]  /*13a5e0*/  STL [R1+0x4e08], R2 ;  /* 0x004e080201007387 */ /* 0x0003e80000100800 */
[----:B-1----:R-:W2:Y:S01]  /*13a5f0*/  LDL.LU R2, [R1+0x4e50] ;  /* 0x004e500001027983 */ /* 0x002ea20000300800 */
[----:B------:R-:W-:-:S05]  /*13a600*/  IADD3 R239, P4, R239, R252, RZ ;  /* 0x000000fcefef7210 */ /* 0x000fca0007f9e0ff */
[----:B------:R1:W-:Y:S01]  /*13a610*/  STL [R1+0x4e54], R239 ;  /* 0x004e54ef01007387 */ /* 0x0003e20000100800 */
[----:B------:R-:W-:Y:S02]  /*13a620*/  IADD3.X R241, R241, R0, RZ, P3, !PT ;  /* 0x00000000f1f17210 */ /* 0x000fe40001ffe4ff */
[----:B------:R-:W-:Y:S01]  /*13a630*/  IADD3 R243, P3, R243, R252, RZ ;  /* 0x000000fcf3f37210 */ /* 0x000fe20007f7e0ff */
[----:B-1----:R-:W5:Y:S04]  /*13a640*/  LDL.LU R239, [R1+0x6f68] ;  /* 0x006f680001ef7983 */ /* 0x002f680000300800 */
[----:B------:R1:W-:Y:S04]  /*13a650*/  STL [R1+0x4e10], R241 ;  /* 0x004e10f101007387 */ /* 0x0003e80000100800 */
[----:B-1----:R-:W2:Y:S04]  /*13a660*/  LDL.LU R241, [R1+0x4e84] ;  /* 0x004e840001f17983 */ /* 0x002ea80000300800 */
[----:B------:R1:W-:Y:S04]  /*13a670*/  STL [R1+0x4e5c], R243 ;  /* 0x004e5cf301007387 */ /* 0x0003e80000100800 */
[----:B-1----:R-:W2:Y:S01]  /*13a680*/  LDL.LU R243, [R1+0x4e58] ;  /* 0x004e580001f37983 */ /* 0x002ea20000300800 */
[----:B---3--:R-:W-:-:S05]  /*13a690*/  IMAD.X R3, R3, 0x1, R0, P2 ;  /* 0x0000000103037824 */ /* 0x008fca00010e0600 */
[----:B------:R1:W-:Y:S01]  /*13a6a0*/  STL [R1+0x4e18], R3 ;  /* 0x004e180301007387 */ /* 0x0003e20000100800 */
[----:B----4-:R-:W-:-:S03]  /*13a6b0*/  IADD3 R251, P2, R251, R252, RZ ;  /* 0x000000fcfbfb7210 */ /* 0x010fc60007f5e0ff */
[----:B-1----:R-:W3:Y:S01]  /*13a6c0*/  LDL.LU R3, [R1+0x4e60] ;  /* 0x004e600001037983 */ /* 0x002ee20000300800 */
[--C-:B------:R-:W-:Y:S02]  /*13a6d0*/  IMAD.X R240, R240, 0x1, R0.reuse, P1 ;  /* 0x00000001f0f07824 */ /* 0x100fe400008e0600 */
[----:B------:R-:W-:Y:S01]  /*13a6e0*/  IMAD.X R249, R249, 0x1, R0, P6 ;  /* 0x00000001f9f97824 */ /* 0x000fe200030e0600 */
[-C--:B------:R-:W-:Y:S02]  /*13a6f0*/  IADD3 R250, P1, R250, R252.reuse, RZ ;  /* 0x000000fcfafa7210 */ /* 0x080fe40007f3e0ff */
[----:B------:R1:W-:Y:S01]  /*13a700*/  STL [R1+0x4e20], R240 ;  /* 0x004e20f001007387 */ /* 0x0003e20000100800 */
[----:B------:R-:W-:-:S03]  /*13a710*/  IADD3 R107, P6, R107, R252, RZ ;  /* 0x000000fc6b6b7210 */ /* 0x000fc60007fde0ff */
[----:B-1----:R-:W4:Y:S04]  /*13a720*/  LDL.LU R240, [R1+0x4e68] ;  /* 0x004e680001f07983 */ /* 0x002f280000300800 */
[----:B------:R-:W-:Y:S04]  /*13a730*/  STL [R1+0x4e64], R251 ;  /* 0x004e64fb01007387 */ /* 0x000fe80000100800 */
[----:B------:R1:W-:Y:S04]  /*13a740*/  STL [R1+0x4e74], R107 ;  /* 0x004e746b01007387 */ /* 0x0003e80000100800 */
[----:B------:R-:W-:Y:S04]  /*13a750*/  STL [R1+0x4e6c], R250 ;  /* 0x004e6cfa01007387 */ /* 0x000fe80000100800 */
[----:B-1----:R-:W4:Y:S01]  /*13a760*/  LDL.LU R107, [R1+0x4e70] ;  /* 0x004e7000016b7983 */ /* 0x002f220000300800 */
[----:B------:R-:W-:Y:S01]  /*13a770*/  IMAD.X R248, R248, 0x1, R0, P5 ;  /* 0x00000001f8f87824 */ /* 0x000fe200028e0600 */
[----:B------:R-:W-:-:S02]  /*13a780*/  IADD3 R242, P5, R242, R252, RZ ;  /* 0x000000fcf2f27210 */ /* 0x000fc40007fbe0ff */
[----:B------:R-:W-:Y:S04]  /*13a790*/  STL [R1+0x4e28], R249 ;  /* 0x004e28f901007387 */ /* 0x000fe80000100800 */
[----:B------:R1:W-:Y:S04]  /*13a7a0*/  STL [R1+0x4e7c], R242 ;  /* 0x004e7cf201007387 */ /* 0x0003e80000100800 */
[----:B------:R-:W-:Y:S04]  /*13a7b0*/  STL [R1+0x4e48], R248 ;  /* 0x004e48f801007387 */ /* 0x000fe80000100800 */
[----:B-1----:R-:W4:Y:S01]  /*13a7c0*/  LDL.LU R242, [R1+0x4e78] ;  /* 0x004e780001f27983 */ /* 0x002f220000300800 */
[----:B--2---:R-:W-:-:S05]  /*13a7d0*/  IMAD.X R2, R2, 0x1, R0, P4 ;  /* 0x0000000102027824 */ /* 0x004fca00020e0600 */
[----:B------:R1:W-:Y:S04]  /*13a7e0*/  STL [R1+0x4e50], R2 ;  /* 0x004e500201007387 */ /* 0x0003e80000100800 */
[----:B-1----:R-:W2:Y:S01]  /*13a7f0*/  LDL.LU R2, [R1+0x4e80] ;  /* 0x004e800001027983 */ /* 0x002ea20000300800 */
[----:B------:R-:W-:-:S05]  /*13a800*/  IADD3 R241, P4, R241, R252, RZ ;  /* 0x000000fcf1f17210 */ /* 0x000fca0007f9e0ff */
[----:B------:R1:W-:Y:S01]  /*13a810*/  STL [R1+0x4e84], R241 ;  /* 0x004e84f101007387 */ /* 0x0003e20000100800 */
[----:B------:R-:W-:-:S03]  /*13a820*/  IMAD.X R243, R243, 0x1, R0, P3 ;  /* 0x00000001f3f37824 */ /* 0x000fc600018e0600 */
[----:B-1----:R-:W2:Y:S01]  /*13a830*/  LDL.LU R241, [R1+0x4e8c] ;  /* 0x004e8c0001f17983 */ /* 0x002ea20000300800 */
[----:B------:R-:W-:Y:S01]  /*13a840*/  IADD3 R187, P3, R187, R252, RZ ;  /* 0x000000fcbbbb7210 */ /* 0x000fe20007f7e0ff */
[----:B---3--:R-:W-:-:S05]  /*13a850*/  IMAD.X R3, R3, 0x1, R0, P2 ;  /* 0x0000000103037824 */ /* 0x008fca00010e0600 */
[----:B------:R1:W-:Y:S04]  /*13a860*/  STL [R1+0x4e60], R3 ;  /* 0x004e600301007387 */ /* 0x0003e80000100800 */
[----:B------:R-:W-:Y:S04]  /*13a870*/  STL [R1+0x4e58], R243 ;  /* 0x004e58f301007387 */ /* 0x000fe80000100800 */
[----:B-1----:R-:W3:Y:S01]  /*13a880*/  LDL.LU R3, [R1+0x4e94] ;  /* 0x004e940001037983 */ /* 0x002ee20000300800 */
[----:B----4-:R-:W-:-:S05]  /*13a890*/  IMAD.X R240, R240, 0x1, R0, P1 ;  /* 0x00000001f0f07824 */ /* 0x010fca00008e0600 */
[----:B------:R1:W-:Y:S01]  /*13a8a0*/  STL [R1+0x4e68], R240 ;  /* 0x004e68f001007387 */ /* 0x0003e20000100800 */
[----:B------:R-:W-:-:S03]  /*13a8b0*/  IMAD.X R107, R107, 0x1, R0, P6 ;  /* 0x000000016b6b7824 */ /* 0x000fc600030e0600 */
[----:B-1----:R-:W4:Y:S04]  /*13a8c0*/  LDL.LU R240, [R1+0x4e9c] ;  /* 0x004e9c0001f07983 */ /* 0x002f280000300800 */
[----:B------:R-:W-:Y:S04]  /*13a8d0*/  STL [R1+0x4f0c], R187 ;  /* 0x004f0cbb01007387 */ /* 0x000fe80000100800 */
[----:B------:R1:W-:Y:S04]  /*13a8e0*/  STL [R1+0x4e70], R107 ;  /* 0x004e706b01007387 */ /* 0x0003e80000100800 */
[----:B-1----:R-:W4:Y:S01]  /*13a8f0*/  LDL.LU R107, [R1+0x4ea4] ;  /* 0x004ea400016b7983 */ /* 0x002f220000300800 */
[----:B------:R-:W-:-:S02]  /*13a900*/  IADD3 R185, P2, R185, R252, RZ ;  /* 0x000000fcb9b97210 */ /* 0x000fc40007f5e0ff */
[-C--:B------:R-:W-:Y:S01]  /*13a910*/  IADD3 R183, P1, R183, R252.reuse, RZ ;  /* 0x000000fcb7b77210 */ /* 0x080fe20007f3e0ff */
[--C-:B------:R-:W-:Y:S01]  /*13a920*/  IMAD.X R242, R242, 0x1, R0.reuse, P5 ;  /* 0x00000001f2f27824 */ /* 0x100fe200028e0600 */
[-C--:B------:R-:W-:Y:S02]  /*13a930*/  IADD3 R181, P6, R181, R252.reuse, RZ ;  /* 0x000000fcb5b57210 */ /* 0x080fe40007fde0ff */
[----:B------:R-:W-:Y:S01]  /*13a940*/  IADD3 R179, P5, R179, R252, RZ ;  /* 0x000000fcb3b37210 */ /* 0x000fe20007fbe0ff */
[----:B------:R-:W-:Y:S04]  /*13a950*/  STL [R1+0x4f14], R185 ;  /* 0x004f14b901007387 */ /* 0x000fe80000100800 */
[----:B------:R-:W-:Y:S04]  /*13a960*/  STL [R1+0x4f1c], R183 ;  /* 0x004f1cb701007387 */ /* 0x000fe80000100800 */
[----:B------:R-:W-:Y:S01]  /*13a970*/  STL [R1+0x4e78], R242 ;  /* 0x004e78f201007387 */ /* 0x000fe20000100800 */
[----:B------:R-:W-:-:S02]  /*13a980*/  IMAD.X R188, R188, 0x1, R0, P3 ;  /* 0x00000001bcbc7824 */ /* 0x000fc400018e0600 */
[--C-:B------:R-:W-:Y:S01]  /*13a990*/  IMAD.X R186, R186, 0x1, R0.reuse, P2 ;  /* 0x00000001baba7824 */ /* 0x100fe200010e0600 */
[-C--:B------:R-:W-:Y:S01]  /*13a9a0*/  IADD3 R175, P3, R175, R252.reuse, RZ ;  /* 0x000000fcafaf7210 */ /* 0x080fe20007f7e0ff */
[--C-:B------:R-:W-:Y:S01]  /*13a9b0*/  IMAD.X R184, R184, 0x1, R0.reuse, P1 ;  /* 0x00000001b8b87824 */ /* 0x100fe200008e0600 */
[----:B------:R-:W-:Y:S01]  /*13a9c0*/  IADD3 R173, P2, R173, R252, RZ ;  /* 0x000000fcadad7210 */ /* 0x000fe20007f5e0ff */
[--C-:B------:R-:W-:Y:S02]  /*13a9d0*/  IMAD.X R182, R182, 0x1, R0.reuse, P6 ;  /* 0x00000001b6b67824 */ /* 0x100fe400030e0600 */
[----:B------:R-:W-:Y:S01]  /*13a9e0*/  IMAD.X R180, R180, 0x1, R0, P5 ;  /* 0x00000001b4b47824 */ /* 0x000fe200028e0600 */
[----:B--2---:R-:W-:Y:S02]  /*13a9f0*/  IADD3.X R2, R2, R0, RZ, P4, !PT ;  /* 0x0000000002027210 */ /* 0x004fe400027fe4ff */
[----:B------:R-:W-:-:S03]  /*13aa00*/  IADD3 R177, P4, R177, R252, RZ ;  /* 0x000000fcb1b17210 */ /* 0x000fc60007f9e0ff */
[----:B------:R1:W-:Y:S04]  /*13aa10*/  STL [R1+0x4e80], R2 ;  /* 0x004e800201007387 */ /* 0x0003e80000100800 */
[----:B-1----:R-:W2:Y:S04]  /*13aa20*/  LDL.LU R2, [R1+0x4eac] ;  /* 0x004eac0001027983 */ /* 0x002ea80000300800 */
        /* <DEDUP_REMOVED lines=8> */
[----:B------:R-:W-:-:S05]  /*13aab0*/  IADD3 R241, P1, R241, R252, RZ ;  /* 0x000000fcf1f17210 */ /* 0x000fca0007f3e0ff */
[----:B------:R-:W-:Y:S01]  /*13aac0*/  STL [R1+0x4e8c], R241 ;  /* 0x004e8cf101007387 */ /* 0x000fe20000100800 */
[----:B------:R-:W-:Y:S01]  /*13aad0*/  IMAD.X R178, R178, 0x1, R0, P4 ;  /* 0x00000001b2b27824 */ /* 0x000fe200020e0600 */
[----:B---3--:R-:W-:-:S05]  /*13aae0*/  IADD3 R3, P6, R3, R252, RZ ;  /* 0x000000fc03037210 */ /* 0x008fca0007fde0ff */
[----:B------:R1:W-:Y:S04]  /*13aaf0*/  STL [R1+0x4e94], R3 ;  /* 0x004e940301007387 */ /* 0x0003e80000100800 */
[----:B-1----:R-:W3:Y:S04]  /*13ab00*/  LDL.LU R3, [R1+0x4eb4] ;  /* 0x004eb40001037983 */ /* 0x002ee80000300800 */
[----:B------:R-:W-:Y:S01]  /*13ab10*/  STL [R1+0x4f20], R182 ;  /* 0x004f20b601007387 */ /* 0x000fe20000100800 */
[----:B----4-:R-:W-:-:S03]  /*13ab20*/  IADD3 R240, P5, R240, R252, RZ ;  /* 0x000000fcf0f07210 */ /* 0x010fc60007fbe0ff */
[----:B------:R-:W4:Y:S04]  /*13ab30*/  LDL.LU R248, [R1+0x4e88] ;  /* 0x004e880001f87983 */ /* 0x000f280000300800 */
[----:B------:R-:W4:Y:S04]  /*13ab40*/  LDL.LU R243, [R1+0x4ebc] ;  /* 0x004ebc0001f37983 */ /* 0x000f280000300800 */
[----:B------:R1:W-:Y:S04]  /*13ab50*/  STL [R1+0x4e9c], R240 ;  /* 0x004e9cf001007387 */ /* 0x0003e80000100800 */
[----:B------:R-:W4:Y:S01]  /*13ab60*/  LDL.LU R242, [R1+0x4e90] ;  /* 0x004e900001f27983 */ /* 0x000f220000300800 */
[----:B------:R-:W-:-:S03]  /*13ab70*/  IADD3 R107, P4, R107, R252, RZ ;  /* 0x000000fc6b6b7210 */ /* 0x000fc60007f9e0ff */
[----:B-1----:R-:W4:Y:S04]  /*13ab80*/  LDL.LU R240, [R1+0x4ec4] ;  /* 0x004ec40001f07983 */ /* 0x002f280000300800 */
[----:B------:R1:W-:Y:S04]  /*13ab90*/  STL [R1+0x4ea4], R107 ;  /* 0x004ea46b01007387 */ /* 0x0003e80000100800 */
[----:B-1----:R-:W4:Y:S04]  /*13aba0*/  LDL.LU R107, [R1+0x4e98] ;  /* 0x004e9800016b7983 */ /* 0x002f280000300800 */
[----:B------:R-:W-:Y:S04]  /*13abb0*/  STL [R1+0x4f28], R180 ;  /* 0x004f28b401007387 */ /* 0x000fe80000100800 */
[----:B------:R-:W4:Y:S01]  /*13abc0*/  LDL.LU R241, [R1+0x4f4c] ;  /* 0x004f4c0001f17983 */ /* 0x000f220000300800 */
[----:B------:R-:W-:-:S02]  /*13abd0*/  IMAD.X R176, R176, 0x1, R0, P3 ;  /* 0x00000001b0b07824 */ /* 0x000fc400018e0600 */
[----:B------:R-:W-:Y:S01]  /*13abe0*/  IMAD.X R174, R174, 0x1, R0, P2 ;  /* 0x00000001aeae7824 */ /* 0x000fe200010e0600 */
[----:B--2---:R-:W-:-:S05]  /*13abf0*/  IADD3 R2, P3, R2, R252, RZ ;  /* 0x000000fc02027210 */ /* 0x004fca0007f7e0ff */
[----:B------:R1:W-:Y:S04]  /*13ac00*/  STL [R1+0x4eac], R2 ;  /* 0x004eac0201007387 */ /* 0x0003e80000100800 */
[----:B-1----:R-:W2:Y:S04]  /*13ac10*/  LDL.LU R2, [R1+0x4ea0] ;  /* 0x004ea00001027983 */ /* 0x002ea80000300800 */
[----:B------:R-:W-:Y:S01]  /*13ac20*/  STL [R1+0x4f30], R178 ;  /* 0x004f30b201007387 */ /* 0x000fe20000100800 */
[-C--:B---3--:R-:W-:Y:S01]  /*13ac30*/  IADD3 R3, P2, R3, R252.reuse, RZ ;  /* 0x000000fc03037210 */ /* 0x088fe20007f5e0ff */
[----:B----4-:R-:W-:Y:S01]  /*13ac40*/  IMAD.X R248, R248, 0x1, R0, P1 ;  /* 0x00000001f8f87824 */ /* 0x010fe200008e0600 */
[----:B------:R-:W-:-:S03]  /*13ac50*/  IADD3 R243, P1, R243, R252, RZ ;  /* 0x000000fcf3f37210 */ /* 0x000fc60007f3e0ff */
[----:B------:R1:W-:Y:S01]  /*13ac60*/  STL [R1+0x4eb4], R3 ;  /* 0x004eb40301007387 */ /* 0x0003e20000100800 */
[----:B------:R-:W-:-:S03]  /*13ac70*/  IMAD.X R242, R242, 0x1, R0, P6 ;  /* 0x00000001f2f27824 */ /* 0x000fc600030e0600 */
[----:B-1----:R-:W3:Y:S04]  /*13ac80*/  LDL.LU R3, [R1+0x4f54] ;  /* 0x004f540001037983 */ /* 0x002ee80000300800 */
[----:B------:R-:W-:Y:S04]  /*13ac90*/  STL [R1+0x4f38], R176 ;  /* 0x004f38b001007387 */ /* 0x000fe80000100800 */
[----:B------:R1:W-:Y:S01]  /*13aca0*/  STL [R1+0x4e88], R248 ;  /* 0x004e88f801007387 */ /* 0x0003e20000100800 */
[----:B------:R-:W-:-:S03]  /*13acb0*/  IADD3 R240, P6, R240, R252, RZ ;  /* 0x000000fcf0f07210 */ /* 0x000fc60007fde0ff */
[----:B-1----:R-:W4:Y:S04]  /*13acc0*/  LDL.LU R248, [R1+0x4ea8] ;  /* 0x004ea80001f87983 */ /* 0x002f280000300800 */
[----:B------:R-:W-:Y:S04]  /*13acd0*/  STL [R1+0x4f40], R174 ;  /* 0x004f40ae01007387 */ /* 0x000fe80000100800 */
[----:B------:R1:W-:Y:S01]  /*13ace0*/  STL [R1+0x4ebc], R243 ;  /* 0x004ebcf301007387 */ /* 0x0003e20000100800 */
[----:B------:R-:W-:Y:S02]  /*13acf0*/  IADD3.X R107, R107, R0, RZ, P5, !PT ;  /* 0x000000006b6b7210 */ /* 0x000fe40002ffe4ff */
[----:B------:R-:W-:Y:S01]  /*13ad00*/  IADD3 R241, P5, R241, R252, RZ ;  /* 0x000000fcf1f17210 */ /* 0x000fe20007fbe0ff */
[----:B-1----:R-:W4:Y:S04]  /*13ad10*/  LDL.LU R243, [R1+0x4f5c] ;  /* 0x004f5c0001f37983 */ /* 0x002f280000300800 */
[----:B------:R1:W-:Y:S04]  /*13ad20*/  STL [R1+0x4e90], R242 ;  /* 0x004e90f201007387 */ /* 0x0003e80000100800 */
[----:B-1----:R-:W4:Y:S04]  /*13ad30*/  LDL.LU R242, [R1+0x4eb0] ;  /* 0x004eb00001f27983 */ /* 0x002f280000300800 */
[----:B------:R1:W-:Y:S04]  /*13ad40*/  STL [R1+0x4ec4], R240 ;  /* 0x004ec4f001007387 */ /* 0x0003e80000100800 */
[----:B-1----:R-:W4:Y:S04]  /*13ad50*/  LDL.LU R240, [R1+0x4f64] ;  /* 0x004f640001f07983 */ /* 0x002f280000300800 */
[----:B------:R1:W-:Y:S04]  /*13ad60*/  STL [R1+0x4e98], R107 ;  /* 0x004e986b01007387 */ /* 0x0003e80000100800 */
[----:B-1----:R-:W4:Y:S04]  /*13ad70*/  LDL.LU R107, [R1+0x4eb8] ;  /* 0x004eb800016b7983 */ /* 0x002f280000300800 */
        /* <DEDUP_REMOVED lines=8> */
[----:B------:R1:W-:Y:S01]  /*13ae00*/  STL [R1+0x4f54], R3 ;  /* 0x004f540301007387 */ /* 0x0003e20000100800 */
[----:B----4-:R-:W-:-:S03]  /*13ae10*/  IMAD.X R248, R248, 0x1, R0, P3 ;  /* 0x00000001f8f87824 */ /* 0x010fc600018e0600 */
[----:B-1----:R-:W3:Y:S04]  /*13ae20*/  LDL.LU R3, [R1+0x4f50] ;  /* 0x004f500001037983 */ /* 0x002ee80000300800 */
[----:B------:R-:W4:Y:S04]  /*13ae30*/  LDL.LU R249, [R1+0x4f84] ;  /* 0x004f840001f97983 */ /* 0x000f280000300800 */
[----:B------:R1:W-:Y:S01]  /*13ae40*/  STL [R1+0x4ea8], R248 ;  /* 0x004ea8f801007387 */ /* 0x0003e20000100800 */
[----:B------:R-:W-:-:S03]  /*13ae50*/  IADD3 R243, P3, R243, R252, RZ ;  /* 0x000000fcf3f37210 */ /* 0x000fc60007f7e0ff */
[----:B-1----:R-:W4:Y:S04]  /*13ae60*/  LDL.LU R248, [R1+0x4f58] ;  /* 0x004f580001f87983 */ /* 0x002f280000300800 */
[----:B------:R1:W-:Y:S01]  /*13ae70*/  STL [R1+0x4f5c], R243 ;  /* 0x004f5cf301007387 */ /* 0x0003e20000100800 */
[----:B------:R-:W-:-:S03]  /*13ae80*/  IMAD.X R242, R242, 0x1, R0, P2 ;  /* 0x00000001f2f27824 */ /* 0x000fc600010e0600 */
[----:B-1----:R-:W4:Y:S04]  /*13ae90*/  LDL.LU R243, [R1+0x4f60] ;  /* 0x004f600001f37983 */ /* 0x002f280000300800 */
[----:B------:R1:W-:Y:S01]  /*13aea0*/  STL [R1+0x4eb0], R242 ;  /* 0x004eb0f201007387 */ /* 0x0003e20000100800 */
[----:B------:R-:W-:-:S03]  /*13aeb0*/  IADD3 R240, P2, R240, R252, RZ ;  /* 0x000000fcf0f07210 */ /* 0x000fc60007f5e0ff */
[----:B-1----:R-:W4:Y:S04]  /*13aec0*/  LDL.LU R242, [R1+0x4f68] ;  /* 0x004f680001f27983 */ /* 0x002f280000300800 */
[----:B------:R1:W-:Y:S01]  /*13aed0*/  STL [R1+0x4f64], R240 ;  /* 0x004f64f001007387 */ /* 0x0003e20000100800 */
[----:B------:R-:W-:-:S03]  /*13aee0*/  IMAD.X R107, R107, 0x1, R0, P1 ;  /* 0x000000016b6b7824 */ /* 0x000fc600008e0600 */
[----:B-1----:R-:W5:Y:S04]  /*13aef0*/  LDL.LU R240, [R1+0x6f64] ;  /* 0x006f640001f07983 */ /* 0x002f680000300800 */
[----:B------:R1:W-:Y:S01]  /*13af00*/  STL [R1+0x4eb8], R107 ;  /* 0x004eb86b01007387 */ /* 0x0003e20000100800 */
[----:B------:R-:W-:-:S03]  /*13af10*/  IADD3 R241, P1, R241, R252, RZ ;  /* 0x000000fcf1f17210 */ /* 0x000fc60007f3e0ff */
[----:B-1----:R-:W4:Y:S04]  /*13af20*/  LDL.LU R107, [R1+0x4f70] ;  /* 0x004f7000016b7983 */ /* 0x002f280000300800 */
[----:B------:R1:W-:Y:S04]  /*13af30*/  STL [R1+0x4f6c], R241 ;  /* 0x004f6cf101007387 */ /* 0x0003e80000100800 */
[----:B-1----:R-:W5:Y:S04]  /*13af40*/  LDL.LU R241, [R1+0x6f60] ;  /* 0x006f600001f17983 */ /* 0x002f680000300800 */
[----:B------:R-:W2:Y:S02]  /*13af50*/  LDL.LU R252, [R1+0x4ec0] ;  /* 0x004ec00001fc7983 */ /* 0x000ea40000300800 */
[----:B--2---:R-:W-:-:S05]  /*13af60*/  IMAD.X R252, R252, 0x1, R0, P6 ;  /* 0x00000001fcfc7824 */ /* 0x004fca00030e0600 */
[----:B------:R1:W-:Y:S02]  /*13af70*/  STL [R1+0x4ec0], R252 ;  /* 0x004ec0fc01007387 */ /* 0x0003e40000100800 */
[----:B-1----:R-:W1:Y:S02]  /*13af80*/  LDC R252, c[0x0][0x238] ;  /* 0x00008e00fffc7b82 */ /* 0x002e640000000800 */
[----:B-1----:R-:W-:-:S04]  /*13af90*/  IMAD.SHL.U32 R252, R252, 0x80, RZ ;  /* 0x00000080fcfc7824 */ /* 0x002fc800078e00ff */
[----:B------:R-:W-:-:S05]  /*13afa0*/  IMAD.SHL.U32 R252, R252, 0x4, RZ ;  /* 0x00000004fcfc7824 */ /* 0x000fca00078e00ff */
[----:B------:R-:W-:-:S05]  /*13afb0*/  IADD3 R2, P6, R2, R252, RZ ;  /* 0x000000fc02027210 */ /* 0x000fca0007fde0ff */
[----:B------:R1:W-:Y:S04]  /*13afc0*/  STL [R1+0x4f74], R2 ;  /* 0x004f740201007387 */ /* 0x0003e80000100800 */
[----:B-1----:R-:W2:Y:S01]  /*13afd0*/  LDL.LU R2, [R1+0x4f78] ;  /* 0x004f780001027983 */ /* 0x002ea20000300800 */
[--C-:B---3--:R-:W-:Y:S02]  /*13afe0*/  IMAD.X R3, R3, 0x1, R0.reuse, P4 ;  /* 0x0000000103037824 */ /* 0x108fe400020e0600 */
[--C-:B------:R-:W-:Y:S01]  /*13aff0*/  IMAD.X R251, R251, 0x1, R0.reuse, P5 ;  /* 0x00000001fbfb7824 */ /* 0x100fe200028e0600 */
[-C--:B------:R-:W-:Y:S02]  /*13b000*/  IADD3 R250, P5, R250, R252.reuse, RZ ;  /* 0x000000fcfafa7210 */ /* 0x080fe40007fbe0ff */
[-C--:B----4-:R-:W-:Y:S01]  /*13b010*/  IADD3 R249, P4, R249, R252.reuse, RZ ;  /* 0x000000fcf9f97210 */ /* 0x090fe20007f9e0ff */
[----:B------:R1:W-:Y:S04]  /*13b020*/  STL [R1+0x4f50], R3 ;  /* 0x004f500301007387 */ /* 0x0003e80000100800 */
[----:B------:R-:W-:Y:S01]  /*13b030*/  STL [R1+0x4f48], R251 ;  /* 0x004f48fb01007387 */ /* 0x000fe20000100800 */
[----:B------:R-:W-:Y:S01]  /*13b040*/  IMAD.X R248, R248, 0x1, R0, P3 ;  /* 0x00000001f8f87824 */ /* 0x000fe200018e0600 */
[----:B------:R-:W-:-:S02]  /*13b050*/  IADD3 R171, P3, R171, R252, RZ ;  /* 0x000000fcabab7210 */ /* 0x000fc40007f7e0ff */
[----:B------:R-:W-:Y:S01]  /*13b060*/  IADD3.X R243, R243, R0, RZ, P2, !PT ;  /* 0x00000000f3f37210 */ /* 0x000fe200017fe4ff */
[----:B------:R-:W-:Y:S01]  /*13b070*/  IMAD.X R242, R242, 0x1, R0, P1 ;  /* 0x00000001f2f27824 */ /* 0x000fe200008e0600 */
[----:B-1----:R-:W3:Y:S04]  /*13b080*/  LDL.LU R3, [R1+0x4f80] ;  /* 0x004f800001037983 */ /* 0x002ee80000300800 */
[----:B------:R-:W-:Y:S04]  /*13b090*/  STL [R1+0x4f7c], R250 ;  /* 0x004f7cfa01007387 */ /* 0x000fe80000100800 */
[----:B------:R1:W-:Y:S01]  /*13b0a0*/  STL [R1+0x4f84], R249 ;  /* 0x004f84f901007387 */ /* 0x0003e20000100800 */
[----:B------:R-:W-:-:S03]  /*13b0b0*/  IADD3 R169, P2, R169, R252, RZ ;  /* 0x000000fca9a97210 */ /* 0x000fc60007f5e0ff */
[----:B------:R-:W-:Y:S04]  /*13b0c0*/  STL [R1+0x4f58], R248 ;  /* 0x004f58f801007387 */ /* 0x000fe80000100800 */
[----:B------:R-:W-:Y:S01]  /*13b0d0*/  STL [R1+0x4f8c], R171 ;  /* 0x004f8cab01007387 */ /* 0x000fe20000100800 */
[----:B------:R-:W-:-:S03]  /*13b0e0*/  IMAD.X R107, R107, 0x1, R0, P6 ;  /* 0x000000016b6b7824 */ /* 0x000fc600030e0600 */
[----:B------:R-:W-:Y:S04]  /*13b0f0*/  STL [R1+0x4f60], R243 ;  /* 0x004f60f301007387 */ /* 0x000fe80000100800 */
[----:B------:R-:W-:Y:S01]  /*13b100*/  STL [R1+0x4f68], R242 ;  /* 0x004f68f201007387 */ /* 0x000fe20000100800 */
[----:B------:R-:W-:-:S03]  /*13b110*/  IADD3 R167, P1, R167, R252, RZ ;  /* 0x000000fca7a77210 */ /* 0x000fc60007f3e0ff */
[----:B-1----:R-:W4:Y:S04]  /*13b120*/  LDL.LU R249, [R1+0x4ecc] ;  /* 0x004ecc0001f97983 */ /* 0x002f280000300800 */
[----:B------:R-:W-:Y:S04]  /*13b130*/  STL [R1+0x4f94], R169 ;  /* 0x004f94a901007387 */ /* 0x000fe80000100800 */
[----:B------:R-:W-:Y:S01]  /*13b140*/  STL [R1+0x4f70], R107 ;  /* 0x004f706b01007387 */ /* 0x000fe20000100800 */
[----:B--2---:R-:W-:-:S05]  /*13b150*/  IMAD.X R2, R2, 0x1, R0, P5 ;  /* 0x0000000102027824 */ /* 0x004fca00028e0600 */
[----:B------:R1:W-:Y:S04]  /*13b160*/  STL [R1+0x4f78], R2 ;  /* 0x004f780201007387 */ /* 0x0003e80000100800 */
[----:B-1----:R-:W2:Y:S04]  /*13b170*/  LDL.LU R2, [R1+0x4ed4] ;  /* 0x004ed40001027983 */ /* 0x002ea80000300800 */
[----:B------:R-:W-:Y:S04]  /*13b180*/  STL [R1+0x4f9c], R167 ;  /* 0x004f9ca701007387 */ /* 0x000fe80000100800 */
[----:B------:R-:W2:Y:S01]  /*13b190*/  LDL.LU R242, [R1+0x4edc] ;  /* 0x004edc0001f27983 */ /* 0x000ea20000300800 */
[----:B---3--:R-:W-:Y:S01]  /*13b1a0*/  IMAD.X R3, R3, 0x1, R0, P4 ;  /* 0x0000000103037824 */ /* 0x008fe200020e0600 */
[----:B------:R-:W-:-:S02]  /*13b1b0*/  IADD3 R165, P6, R165, R252, RZ ;  /* 0x000000fca5a57210 */ /* 0x000fc40007fde0ff */
[----:B------:R-:W3:Y:S01]  /*13b1c0*/  LDL.LU R243, [R1+0x4ee4] ;  /* 0x004ee40001f37983 */ /* 0x000ee20000300800 */
[----:B------:R-:W-:-:S03]  /*13b1d0*/  IADD3 R163, P5, R163, R252, RZ ;  /* 0x000000fca3a37210 */ /* 0x000fc60007fbe0ff */
[----:B------:R-:W3:Y:S04]  /*13b1e0*/  LDL.LU R248, [R1+0x4eec] ;  /* 0x004eec0001f87983 */ /* 0x000ee80000300800 */
[----:B------:R1:W-:Y:S01]  /*13b1f0*/  STL [R1+0x4f80], R3 ;  /* 0x004f800301007387 */ /* 0x0003e20000100800 */
[----:B------:R-:W-:-:S03]  /*13b200*/  IMAD.X R172, R172, 0x1, R0, P3 ;  /* 0x00000001acac7824 */ /* 0x000fc600018e0600 */
[----:B------:R-:W3:Y:S01]  /*13b210*/  LDL.LU R107, [R1+0x4f00] ;  /* 0x004f0000016b7983 */ /* 0x000ee20000300800 */
[-C--:B------:R-:W-:Y:S01]  /*13b220*/  IADD3 R161, P4, R161, R252.reuse, RZ ;  /* 0x000000fca1a17210 */ /* 0x080fe20007f9e0ff */
[--C-:B------:R-:W-:Y:S01]  /*13b230*/  IMAD.X R170, R170, 0x1, R0.reuse, P2 ;  /* 0x00000001aaaa7824 */ /* 0x100fe200010e0600 */
[-C--:B------:R-:W-:Y:S01]  /*13b240*/  IADD3 R159, P3, R159, R252.reuse, RZ ;  /* 0x000000fc9f9f7210 */ /* 0x080fe20007f7e0ff */
[----:B------:R-:W-:Y:S01]  /*13b250*/  IMAD.X R168, R168, 0x1, R0, P1 ;  /* 0x00000001a8a87824 */ /* 0x000fe200008e0600 */
[----:B-1----:R-:W3:Y:S04]  /*13b260*/  LDL.LU R3, [R1+0x4f04] ;  /* 0x004f040001037983 */ /* 0x002ee80000300800 */
[----:B------:R-:W-:Y:S04]  /*13b270*/  STL [R1+0x4fa4], R165 ;  /* 0x004fa4a501007387 */ /* 0x000fe80000100800 */
[----:B------:R-:W-:Y:S04]  /*13b280*/  STL [R1+0x4fac], R163 ;  /* 0x004faca301007387 */ /* 0x000fe80000100800 */
[----:B------:R-:W-:Y:S04]  /*13b290*/  STL [R1+0x4f88], R172 ;  /* 0x004f88ac01007387 */ /* 0x000fe80000100800 */
[----:B------:R-:W-:Y:S01]  /*13b2a0*/  STL [R1+0x4fb4], R161 ;  /* 0x004fb4a101007387 */ /* 0x000fe20000100800 */
[----:B----4-:R-:W-:-:S02]  /*13b2b0*/  IADD3 R249, P1, R249, R252, RZ ;  /* 0x000000fcf9f97210 */ /* 0x010fc40007f3e0ff */
[----:B------:R-:W-:Y:S01]  /*13b2c0*/  IADD3 R157, P2, R157, R252, RZ ;  /* 0x000000fc9d9d7210 */ /* 0x000fe20007f5e0ff */
[----:B------:R-:W-:Y:S01]  /*13b2d0*/  STL [R1+0x4f90], R170 ;  /* 0x004f90aa01007387 */ /* 0x000fe20000100800 */
[----:B------:R-:W-:-:S03]  /*13b2e0*/  IMAD.X R166, R166, 0x1, R0, P6 ;  /* 0x00000001a6a67824 */ /* 0x000fc600030e0600 */
[----:B------:R-:W-:Y:S04]  /*13b2f0*/  STL [R1+0x4fbc], R159 ;  /* 0x004fbc9f01007387 */ /* 0x000fe80000100800 */
[----:B------:R-:W4:Y:S04]  /*13b300*/  LDL.LU R250, [R1+0x4ef4] ;  /* 0x004ef40001fa7983 */ /* 0x000f280000300800 */
[----:B------:R-:W-:Y:S01]  /*13b310*/  STL [R1+0x4f98], R168 ;  /* 0x004f98a801007387 */ /* 0x000fe20000100800 */
[----:B------:R-:W-:-:S03]  /*13b320*/  IMAD.X R164, R164, 0x1, R0, P5 ;  /* 0x00000001a4a47824 */ /* 0x000fc600028e0600 */
[----:B------:R-:W-:Y:S04]  /*13b330*/  STL [R1+0x4ecc], R249 ;  /* 0x004eccf901007387 */ /* 0x000fe80000100800 */
[----:B------:R-:W-:Y:S01]  /*13b340*/  STL [R1+0x4fc4], R157 ;  /* 0x004fc49d01007387 */ /* 0x000fe20000100800 */
[-C--:B--2---:R-:W-:Y:S02]  /*13b350*/  IADD3 R2, P6, R2, R252.reuse, RZ ;  /* 0x000000fc02027210 */ /* 0x084fe40007fde0ff */
[----:B------:R-:W-:-:S03]  /*13b360*/  IADD3 R242, P5, R242, R252, RZ ;  /* 0x000000fcf2f27210 */ /* 0x000fc60007fbe0ff */
[----:B------:R1:W-:Y:S04]  /*13b370*/  STL [R1+0x4ed4], R2 ;  /* 0x004ed40201007387 */ /* 0x0003e80000100800 */
[----:B-1----:R-:W2:Y:S04]  /*13b380*/  LDL.LU R2, [R1+0x4ec8] ;  /* 0x004ec80001027983 */ /* 0x002ea80000300800 */
[----:B------:R-:W-:Y:S04]  /*13b390*/  STL [R1+0x4fa0], R166 ;  /* 0x004fa0a601007387 */ /* 0x000fe80000100800 */
[----:B------:R1:W-:Y:S04]  /*13b3a0*/  STL [R1+0x4edc], R242 ;  /* 0x004edcf201007387 */ /* 0x0003e80000100800 */
[----:B-1----:R-:W2:Y:S01]  /*13b3b0*/  LDL.LU R242, [R1+0x4efc] ;  /* 0x004efc0001f27983 */ /* 0x002ea20000300800 */
[----:B------:R-:W-:Y:S01]  /*13b3c0*/  IMAD.X R162, R162, 0x1, R0, P4 ;  /* 0x00000001a2a27824 */ /* 0x000fe200020e0600 */
[----:B---3--:R-:W-:-:S02]  /*13b3d0*/  IADD3 R243, P4, R243, R252, RZ ;  /* 0x000000fcf3f37210 */ /* 0x008fc40007f9e0ff */
[----:B------:R-:W-:Y:S02]  /*13b3e0*/  IADD3.X R160, R160, R0, RZ, P3, !PT ;  /* 0x00000000a0a07210 */ /* 0x000fe40001ffe4ff */
[-C--:B------:R-:W-:Y:S01]  /*13b3f0*/  IADD3 R248, P3, R248, R252.reuse, RZ ;  /* 0x000000fcf8f87210 */ /* 0x080fe20007f7e0ff */
[----:B------:R-:W-:Y:S01]  /*13b400*/  IMAD.X R158, R158, 0x1, R0, P2 ;  /* 0x000000019e9e7824 */ /* 0x000fe200010e0600 */
[----:B------:R1:W-:Y:S01]  /*13b410*/  STL [R1+0x4ee4], R243 ;  /* 0x004ee4f301007387 */ /* 0x0003e20000100800 */
[----:B----4-:R-:W-:-:S03]  /*13b420*/  IADD3 R250, P2, R250, R252, RZ ;  /* 0x000000fcfafa7210 */ /* 0x010fc60007f5e0ff */
[----:B-1----:R-:W3:Y:S04]  /*13b430*/  LDL.LU R243, [R1+0x4fcc] ;  /* 0x004fcc0001f37983 */ /* 0x002ee80000300800 */
[----:B------:R-:W-:Y:S04]  /*13b440*/  STL [R1+0x4fa8], R164 ;  /* 0x004fa8a401007387 */ /* 0x000fe80000100800 */
[----:B------:R1:W-:Y:S04]  /*13b450*/  STL [R1+0x4eec], R248 ;  /* 0x004eecf801007387 */ /* 0x0003e80000100800 */
[----:B-1----:R-:W4:Y:S04]  /*13b460*/  LDL.LU R248, [R1+0x4fd4] ;  /* 0x004fd40001f87983 */ /* 0x002f280000300800 */
[----:B------:R-:W4:Y:S04]  /*13b470*/  LDL.LU R249, [R1+0x4fdc] ;  /* 0x004fdc0001f97983 */ /* 0x000f280000300800 */
[----:B------:R-:W-:Y:S04]  /*13b480*/  STL [R1+0x4fb0], R162 ;  /* 0x004fb0a201007387 */ /* 0x000fe80000100800 */
[----:B------:R1:W-:Y:S04]  /*13b490*/  STL [R1+0x4ef4], R250 ;  /* 0x004ef4fa01007387 */ /* 0x0003e80000100800 */
[----:B-1----:R-:W4:Y:S04]  /*13b4a0*/  LDL.LU R250, [R1+0x4fe4] ;  /* 0x004fe40001fa7983 */ /* 0x002f280000300800 */
[----:B------:R-:W4:Y:S04]  /*13b4b0*/  LDL.LU R251, [R1+0x4fec] ;  /* 0x004fec0001fb7983 */ /* 0x000f280000300800 */
[----:B------:R-:W-:Y:S01]  /*13b4c0*/  STL [R1+0x4fb8], R160 ;  /* 0x004fb8a001007387 */ /* 0x000fe20000100800 */
[----:B--2---:R-:W-:-:S05]  /*13b4d0*/  IMAD.X R2, R2, 0x1, R0, P1 ;  /* 0x0000000102027824 */ /* 0x004fca00008e0600 */
[----:B------:R1:W-:Y:S01]  /*13b4e0*/  STL [R1+0x4ec8], R2 ;  /* 0x004ec80201007387 */ /* 0x0003e20000100800 */
[----:B------:R-:W-:-:S03]  /*13b4f0*/  IADD3 R242, P1, R242, R252, RZ ;  /* 0x000000fcf2f27210 */ /* 0x000fc60007f3e0ff */
[----:B-1----:R-:W2:Y:S04]  /*13b500*/  LDL.LU R2, [R1+0x4ff4] ;  /* 0x004ff40001027983 */ /* 0x002ea80000300800 */
[----:B------:R1:W-:Y:S04]  /*13b510*/  STL [R1+0x4efc], R242 ;  /* 0x004efcf201007387 */ /* 0x0003e80000100800 */
[----:B-1----:R-:W5:Y:S04]  /*13b520*/  LDL.LU R242, [R1+0x6f5c] ;  /* 0x006f5c0001f27983 */ /* 0x002f680000300800 */
[----:B------:R-:W3:Y:S04]  /*13b530*/  LDL.LU R252, [R1+0x4ed0] ;  /* 0x004ed00001fc7983 */ /* 0x000ee80000300800 */
[----:B------:R-:W-:Y:S01]  /*13b540*/  STL [R1+0x4fc0], R158 ;  /* 0x004fc09e01007387 */ /* 0x000fe20000100800 */
[----:B---3--:R-:W-:-:S05]  /*13b550*/  IMAD.X R252, R252, 0x1, R0, P6 ;  /* 0x00000001fcfc7824 */ /* 0x008fca00030e0600 */
[----:B------:R1:W-:Y:S02]  /*13b560*/  STL [R1+0x4ed0], R252 ;  /* 0x004ed0fc01007387 */ /* 0x0003e40000100800 */
[----:B-1----:R-:W1:Y:S02]  /*13b570*/  LDC R252, c[0x0][0x238] ;  /* 0x00008e00fffc7b82 */ /* 0x002e640000000800 */
[----:B-1----:R-:W-:-:S04]  /*13b580*/  IMAD.SHL.U32 R252, R252, 0x80, RZ ;  /* 0x00000080fcfc7824 */ /* 0x002fc800078e00ff */
[----:B------:R-:W-:-:S05]  /*13b590*/  IMAD.SHL.U32 R252, R252, 0x4, RZ ;  /* 0x00000004fcfc7824 */ /* 0x000fca00078e00ff */
[----:B------:R-:W-:Y:S02]  /*13b5a0*/  IADD3 R3, P6, R3, R252, RZ ;  /* 0x000000fc03037210 */ /* 0x000fe40007fde0ff */
[----:B------:R-:W3:Y:S02]  /*13b5b0*/  LDL.LU R252, [R1+0x4ed8] ;  /* 0x004ed80001fc7983 */ /* 0x000ee40000300800 */
[----:B---3--:R-:W-:-:S05]  /*13b5c0*/  IMAD.X R252, R252, 0x1, R0, P5 ;  /* 0x00000001fcfc7824 */ /* 0x008fca00028e0600 */
[----:B------:R1:W-:Y:S02]  /*13b5d0*/  STL [R1+0x4ed8], R252 ;  /* 0x004ed8fc01007387 */ /* 0x0003e40000100800 */
[----:B-1----:R-:W1:Y:S02]  /*13b5e0*/  LDC R252, c[0x0][0x238] ;  /* 0x00008e00fffc7b82 */ /* 0x002e640000000800 */
[----:B-1----:R-:W-:-:S04]  /*13b5f0*/  IMAD.SHL.U32 R252, R252, 0x80, RZ ;  /* 0x00000080fcfc7824 */ /* 0x002fc800078e00ff */
[----:B------:R-:W-:-:S05]  /*13b600*/  IMAD.SHL.U32 R252, R252, 0x4, RZ ;  /* 0x00000004fcfc7824 */ /* 0x000fca00078e00ff */
[----:B------:R-:W-:-:S05]  /*13b610*/  IADD3 R243, P5, R243, R252, RZ ;  /* 0x000000fcf3f37210 */ /* 0x000fca0007fbe0ff */
[----:B------:R1:W-:Y:S04]  /*13b620*/  STL [R1+0x4fcc], R243 ;  /* 0x004fccf301007387 */ /* 0x0003e80000100800 */
[----:B-1----:R-:W5:Y:S04]  /*13b630*/  LDL.LU R243, [R1+0x6f58] ;  /* 0x006f580001f37983 */ /* 0x002f680000300800 */
[----:B------:R-:W3:Y:S02]  /*13b640*/  LDL.LU R252, [R1+0x4ee0] ;  /* 0x004ee00001fc7983 */ /* 0x000ee40000300800 */
[----:B---3--:R-:W-:-:S05]  /*13b650*/  IMAD.X R252, R252, 0x1, R0, P4 ;  /* 0x00000001fcfc7824 */ /* 0x008fca00020e0600 */
[----:B------:R1:W-:Y:S02]  /*13b660*/  STL [R1+0x4ee0], R252 ;  /* 0x004ee0fc01007387 */ /* 0x0003e40000100800 */
[----:B-1----:R-:W1:Y:S02]  /*13b670*/  LDC R252, c[0x0][0x238] ;  /* 0x00008e00fffc7b82 */ /* 0x002e640000000800 */
[----:B------:R-:W-:Y:S01]  /*13b680*/  STL [R1+0x4f04], R3 ;  /* 0x004f040301007387 */ /* 0x000fe20000100800 */
[----:B-1----:R-:W-:-:S05]  /*13b690*/  IMAD.SHL.U32 R252, R252, 0x80, RZ ;  /* 0x00000080fcfc7824 */ /* 0x002fca00078e00ff */
[----:B------:R-:W-:-:S04]  /*13b6a0*/  SHF.L.U32 R252, R252, 0x2, RZ ;  /* 0x00000002fcfc7819 */ /* 0x000fc800000006ff */
[----:B----4-:R-:W-:-:S05]  /*13b6b0*/  IADD3 R248, P4, R248, R252, RZ ;  /* 0x000000fcf8f87210 */ /* 0x010fca0007f9e0ff */
[----:B------:R1:W-:Y:S04]  /*13b6c0*/  STL [R1+0x4fd4], R248 ;  /* 0x004fd4f801007387 */ /* 0x0003e80000100800 */
[----:B-1----:R-:W5:Y:S04]  /*13b6d0*/  LDL.LU R248, [R1+0x6f54] ;  /* 0x006f540001f87983 */ /* 0x002f680000300800 */
        /* <DEDUP_REMOVED lines=18> */
[----:B------:R-:W3:Y:S01]  /*13b800*/  LDL.LU R252, [R1+0x4ef8] ;  /* 0x004ef80001fc7983 */ /* 0x000ee20000300800 */
[--C-:B------:R-:W-:Y:S02]  /*13b810*/  IMAD.X R107, R107, 0x1, R0.reuse, P6 ;  /* 0x000000016b6b7824 */ /* 0x100fe400030e0600 */
[----:B---3--:R-:W-:-:S05]  /*13b820*/  IMAD.X R252, R252, 0x1, R0, P1 ;  /* 0x00000001fcfc7824 */ /* 0x008fca00008e0600 */
[----:B------:R1:W-:Y:S02]  /*13b830*/  STL [R1+0x4ef8], R252 ;  /* 0x004ef8fc01007387 */ /* 0x0003e40000100800 */
[----:B-1----:R-:W1:Y:S02]  /*13b840*/  LDC R252, c[0x0][0x238] ;  /* 0x00008e00fffc7b82 */ /* 0x002e640000000800 */
[----:B-1----:R-:W-:-:S04]  /*13b850*/  IMAD.SHL.U32 R252, R252, 0x80, RZ ;  /* 0x00000080fcfc7824 */ /* 0x002fc800078e00ff */
[----:B------:R-:W-:-:S05]  /*13b860*/  IMAD.SHL.U32 R252, R252, 0x4, RZ ;  /* 0x00000004fcfc7824 */ /* 0x000fca00078e00ff */
[-C--:B------:R-:W-:Y:S02]  /*13b870*/  IADD3 R251, P1, R251, R252.reuse, RZ ;  /* 0x000000fcfbfb7210 */ /* 0x080fe40007f3e0ff */
[----:B--2---:R-:W-:-:S03]  /*13b880*/  IADD3 R2, P6, R2, R252, RZ ;  /* 0x000000fc02027210 */ /* 0x004fc60007fde0ff */
[----:B------:R1:W-:Y:S04]  /*13b890*/  STL [R1+0x4fec], R251 ;  /* 0x004fecfb01007387 */ /* 0x0003e80000100800 */
[----:B-1----:R-:W5:Y:S04]  /*13b8a0*/  LDL.LU R251, [R1+0x6f48] ;  /* 0x006f480001fb7983 */ /* 0x002f680000300800 */
[----:B------:R1:W-:Y:S04]  /*13b8b0*/  STL [R1+0x4ff4], R2 ;  /* 0x004ff40201007387 */ /* 0x0003e80000100800 */
[----:B-1----:R-:W2:Y:S04]  /*13b8c0*/  LDL.LU R2, [R1+0x6f44] ;  /* 0x006f440001027983 */ /* 0x002ea80000300800 */
[----:B------:R-:W3:Y:S02]  /*13b8d0*/  LDL.LU R252, [R1+0x4fc8] ;  /* 0x004fc80001fc7983 */ /* 0x000ee40000300800 */
[----:B---3--:R-:W-:-:S05]  /*13b8e0*/  IADD3.X R252, R252, R0, RZ, P5, !PT ;  /* 0x00000000fcfc7210 */ /* 0x008fca0002ffe4ff */
[----:B------:R1:W-:Y:S02]  /*13b8f0*/  STL [R1+0x4fc8], R252 ;  /* 0x004fc8fc01007387 */ /* 0x0003e40000100800 */
[----:B-1----:R-:W1:Y:S02]  /*13b900*/  LDC R252, c[0x0][0x238] ;  /* 0x00008e00fffc7b82 */ /* 0x002e640000000800 */
[----:B-1----:R-:W-:-:S04]  /*13b910*/  IMAD.SHL.U32 R252, R252, 0x80, RZ ;  /* 0x00000080fcfc7824 */ /* 0x002fc800078e00ff */
[----:B------:R-:W-:-:S05]  /*13b920*/  IMAD.SHL.U32 R252, R252, 0x4, RZ ;  /* 0x00000004fcfc7824 */ /* 0x000fca00078e00ff */
[----:B------:R-:W-:Y:S02]  /*13b930*/  IADD3 R102, P5, R102, R252, RZ ;  /* 0x000000fc66667210 */ /* 0x000fe40007fbe0ff */
        /* <DEDUP_REMOVED lines=12> */
[----:B------:R-:W-:Y:S01]  /*13ba00*/  STL [R1+0x4ffc], R102 ;  /* 0x004ffc6601007387 */ /* 0x000fe20000100800 */
        /* <DEDUP_REMOVED lines=8> */
[----:B-1----:R-:W-:-:S05]  /*13ba90*/  IMAD.SHL.U32 R252, R252, 0x80, RZ ;  /* 0x00000080fcfc7824 */ /* 0x002fca00078e00ff */
[----:B------:R-:W-:-:S04]  /*13baa0*/  SHF.L.U32 R252, R252, 0x2, RZ ;  /* 0x00000002fcfc7819 */ /* 0x000fc800000006ff */
        /* <DEDUP_REMOVED lines=9> */
[----:B------:R-:W3:Y:S01]  /*13bb40*/  LDL.LU R252, [R1+0x4ff0] ;  /* 0x004ff00001fc7983 */ /* 0x000ee20000300800 */
[--C-:B------:R-:W-:Y:S02]  /*13bb50*/  IMAD.X R103, R103, 0x1, R0.reuse, P5 ;  /* 0x0000000167677824 */ /* 0x100fe400028e0600 */
[--C-:B------:R-:W-:Y:S02]  /*13bb60*/  IMAD.X R101, R101, 0x1, R0.reuse, P4 ;  /* 0x0000000165657824 */ /* 0x100fe400020e0600 */
[--C-:B------:R-:W-:Y:S02]  /*13bb70*/  IMAD.X R156, R156, 0x1, R0.reuse, P3 ;  /* 0x000000019c9c7824 */ /* 0x100fe400018e0600 */
[--C-:B------:R-:W-:Y:S01]  /*13bb80*/  IMAD.X R154, R154, 0x1, R0.reuse, P2 ;  /* 0x000000019a9a7824 */ /* 0x100fe200010e0600 */
[----:B------:R-:W-:Y:S01]  /*13bb90*/  IADD3.X R152, R152, R0, RZ, P1, !PT ;  /* 0x0000000098987210 */ /* 0x000fe20000ffe4ff */
[----:B---3--:R-:W-:-:S05]  /*13bba0*/  IMAD.X R252, R252, 0x1, R0, P6 ;  /* 0x00000001fcfc7824 */ /* 0x008fca00030e0600 */
[----:B------:R1:W-:Y:S02]  /*13bbb0*/  STL [R1+0x4ff0], R252 ;  /* 0x004ff0fc01007387 */ /* 0x0003e40000100800 */
[----:B-1----:R-:W1:Y:S02]  /*13bbc0*/  LDC R252, c[0x0][0x238] ;  /* 0x00008e00fffc7b82 */ /* 0x002e640000000800 */
[----:B-1----:R-:W-:-:S04]  /*13bbd0*/  IMAD.SHL.U32 R252, R252, 0x80, RZ ;  /* 0x00000080fcfc7824 */ /* 0x002fc800078e00ff */
[----:B------:R-:W-:-:S05]  /*13bbe0*/  IMAD.SHL.U32 R252, R252, 0x4, RZ ;  /* 0x00000004fcfc7824 */ /* 0x000fca00078e00ff */
[-C--:B------:R-:W-:Y:S02]  /*13bbf0*/  IADD3 R149, P6, R149, R252.reuse, RZ ;  /* 0x000000fc95957210 */ /* 0x080fe40007fde0ff */
[-C--:B------:R-:W-:Y:S02]  /*13bc00*/  IADD3 R147, P5, R147, R252.reuse, RZ ;  /* 0x000000fc93937210 */ /* 0x080fe40007fbe0ff */
[-C--:B------:R-:W-:Y:S02]  /*13bc10*/  IADD3 R145, P4, R145, R252.reuse, RZ ;  /* 0x000000fc91917210 */ /* 0x080fe40007f9e0ff */
[-C--:B------:R-:W-:Y:S02]  /*13bc20*/  IADD3 R106, P3, R106, R252.reuse, RZ ;  /* 0x000000fc6a6a7210 */ /* 0x080fe40007f7e0ff */
[----:B------:R-:W-:Y:S02]  /*13bc30*/  IADD3 R104, P2, R104, R252, RZ ;  /* 0x000000fc68687210 */ /* 0x000fe40007f5e0ff */
[----:B------:R-:W1:Y:S01]  /*13bc40*/  S2R R252, SR_TID.X ;  /* 0x0000000000fc7919 */ /* 0x000e620000002100 */
        /* <DEDUP_REMOVED lines=8> */
[----:B------:R-:W-:-:S03]  /*13bcd0*/  IMAD.X R150, R150, 0x1, R0, P6 ;  /* 0x0000000196967824 */ /* 0x000fc600030e0600 */
[----:B------:R-:W-:Y:S01]  /*13bce0*/  STL [R1+0x5010], R154 ;  /* 0x0050109a01007387 */ /* 0x000fe20000100800 */
[----:B------:R-:W-:-:S03]  /*13bcf0*/  IMAD.X R148, R148, 0x1, R0, P5 ;  /* 0x0000000194947824 */ /* 0x000fc600028e0600 */
[----:B------:R-:W-:Y:S01]  /*13bd00*/  STL [R1+0x503c], R106 ;  /* 0x00503c6a01007387 */ /* 0x000fe20000100800 */
[----:B------:R-:W-:-:S03]  /*13bd10*/  IMAD.X R146, R146, 0x1, R0, P4 ;  /* 0x0000000192927824 */ /* 0x000fc600020e0600 */
[----:B------:R-:W-:Y:S01]  /*13bd20*/  STL [R1+0x5018], R152 ;  /* 0x0050189801007387 */ /* 0x000fe20000100800 */
[----:B-1----:R-:W-:-:S05]  /*13bd30*/  LOP3.LUT R252, R252, 0x3f, RZ, 0xc0, !PT ;  /* 0x0000003ffcfc7812 */ /* 0x002fca00078ec0ff */
[----:B------:R-:W-:-:S05]  /*13bd40*/  IMAD.SHL.U32 R252, R252, 0x4, RZ ;  /* 0x00000004fcfc7824 */ /* 0x000fca00078e00ff */
[----:B------:R-:W-:Y:S01]  /*13bd50*/  LOP3.LUT R252, R252, 0x40, RZ, 0x3c, !PT ;  /* 0x00000040fcfc7812 */ /* 0x000fe200078e3cff */
[--C-:B------:R-:W-:Y:S01]  /*13bd60*/  IMAD.X R144, R144, 0x1, R0.reuse, P3 ;  /* 0x0000000190907824 */ /* 0x100fe200018e0600 */
[----:B------:R-:W-:Y:S01]  /*13bd70*/  STL [R1+0x5044], R104 ;  /* 0x0050446801007387 */ /* 0x000fe20000100800 */
[----:B------:R-:W-:-:S03]  /*13bd80*/  IMAD.X R105, R105, 0x1, R0, P2 ;  /* 0x0000000169697824 */ /* 0x000fc600010e0600 */
[----:B------:R-:W1:Y:S01]  /*13bd90*/  LDC R252, c[0x0][0x238] ;  /* 0x00008e00fffc7b82 */ /* 0x000e620000000800 */
[----:B------:R-:W-:Y:S04]  /*13bda0*/  STL [R1+0x5020], R150 ;  /* 0x0050209601007387 */ /* 0x000fe80000100800 */
[----:B------:R-:W-:Y:S04]  /*13bdb0*/  STL [R1+0x5028], R148 ;  /* 0x0050289401007387 */ /* 0x000fe80000100800 */
[----:B------:R-:W-:Y:S04]  /*13bdc0*/  STL [R1+0x5030], R146 ;  /* 0x0050309201007387 */ /* 0x000fe80000100800 */
[----:B------:R-:W-:Y:S04]  /*13bdd0*/  STL [R1+0x5038], R144 ;  /* 0x0050389001007387 */ /* 0x000fe80000100800 */
[----:B------:R-:W-:Y:S01]  /*13bde0*/  STL [R1+0x5040], R105 ;  /* 0x0050406901007387 */ /* 0x000fe20000100800 */
[----:B-1----:R-:W-:-:S04]  /*13bdf0*/  IMAD.SHL.U32 R252, R252, 0x80, RZ ;  /* 0x00000080fcfc7824 */ /* 0x002fc800078e00ff */
[----:B------:R-:W-:Y:S01]  /*13be00*/  IMAD.SHL.U32 R252, R252, 0x4, RZ ;  /* 0x00000004fcfc7824 */ /* 0x000fe200078e00ff */
[----:B------:R1:W-:Y:S04]  /*13be10*/  STL.64 [R1+0x7030], R62 ;  /* 0x0070303e01007387 */ /* 0x0003e80000100a00 */
[----:B------:R3:W-:Y:S04]  /*13be20*/  LDGSTS.E [R96+0xad00], desc[UR32][R98.64], P0 ;  /* 0x0ad0000062607fae */ /* 0x0007e80008121860 */
[----:B-1----:R-:W4:Y:S04]  /*13be30*/  LDL R62, [R1+0x630c] ;  /* 0x00630c00013e7983 */ /* 0x002f280000100800 */
[----:B------:R-:W2:Y:S04]  /*13be40*/  LDL R63, [R1+0x6300] ;  /* 0x00630000013f7983 */ /* 0x000ea80000100800 */
[----:B------:R1:W-:Y:S04]  /*13be50*/  STL.64 [R1+0x7028], R60 ;  /* 0x0070283c01007387 */ /* 0x0003e80000100a00 */
[----:B-1----:R-:W3:Y:S04]  /*13be60*/  LDL R60, [R1+0x6234] ;  /* 0x00623400013c7983 */ /* 0x002ee80000100800 */
[----:B------:R-:W4:Y:S04]  /*13be70*/  LDL R61, [R1+0x6228] ;  /* 0x00622800013d7983 */ /* 0x000f280000100800 */
[----:B------:R1:W-:Y:S04]  /*13be80*/  STL.64 [R1+0x7020], R58 ;  /* 0x0070203a01007387 */ /* 0x0003e80000100a00 */
[----:B-1----:R-:W4:Y:S04]  /*13be90*/  LDL R58, [R1+0x6220] ;  /* 0x00622000013a7983 */ /* 0x002f280000100800 */
[----:B------:R-:W4:Y:S04]  /*13bea0*/  LDL R59, [R1+0x622c] ;  /* 0x00622c00013b7983 */ /* 0x000f280000100800 */
[----:B------:R1:W-:Y:S04]  /*13beb0*/  STL.64 [R1+0x7018], R56 ;  /* 0x0070183801007387 */ /* 0x0003e80000100a00 */
[----:B-1----:R-:W4:Y:S04]  /*13bec0*/  LDL R56, [R1+0x6210] ;  /* 0x0062100001387983 */ /* 0x002f280000100800 */
[----:B------:R-:W4:Y:S04]  /*13bed0*/  LDL R57, [R1+0x621c] ;  /* 0x00621c0001397983 */ /* 0x000f280000100800 */
[----:B------:R3:W-:Y:S02]  /*13bee0*/  STL.64 [R1+0x7010], R54 ;  /* 0x0070103601007387 */ /* 0x0007e40000100a00 */
[----:B---3--:R-:W-:-:S02]  /*13bef0*/  IMAD.MOV.U32 R55, RZ, RZ, R60 ;  /* 0x000000ffff377224 */ /* 0x008fc400078e003c */
[----:B--2---:R-:W-:Y:S02]  /*13bf00*/  IMAD.MOV.U32 R60, RZ, RZ, R63 ;  /* 0x000000ffff3c7224 */ /* 0x004fe400078e003f */
[----:B----4-:R-:W-:Y:S01]  /*13bf10*/  IMAD.MOV.U32 R54, RZ, RZ, R61 ;  /* 0x000000ffff367224 */ /* 0x010fe200078e003d */
[----:B------:R-:W-:Y:S01]  /*13bf20*/  MOV R61, R62 ;  /* 0x0000003e003d7202 */ /* 0x000fe20000000f00 */
[----:B------:R-:W2:Y:S04]  /*13bf30*/  LDL R63, [R1+0x623c] ;  /* 0x00623c00013f7983 */ /* 0x000ea80000100800 */
[----:B------:R-:W3:Y:S04]  /*13bf40*/  LDL R62, [R1+0x6230] ;  /* 0x00623000013e7983 */ /* 0x000ee80000100800 */
[----:B------:R1:W-:Y:S04]  /*13bf50*/  STL.64 [R1+0x7008], R52 ;  /* 0x0070083401007387 */ /* 0x0003e80000100a00 */
[----:B-1----:R-:W4:Y:S04]  /*13bf60*/  LDL R52, [R1+0x6304] ;  /* 0x0063040001347983 */ /* 0x002f280000100800 */
[----:B------:R-:W2:Y:S04]  /*13bf70*/  LDL R53, [R1+0x62f8] ;  /* 0x0062f80001357983 */ /* 0x000ea80000100800 */
[----:B------:R1:W-:Y:S04]  /*13bf80*/  STL.64 [R1+0x7000], R50 ;  /* 0x0070003201007387 */ /* 0x0003e80000100a00 */
[----:B-1----:R-:W3:Y:S04]  /*13bf90*/  LDL R50, [R1+0x6218] ;  /* 0x0062180001327983 */ /* 0x002ee80000100800 */
[----:B------:R-:W3:Y:S04]  /*13bfa0*/  LDL R51, [R1+0x6224] ;  /* 0x0062240001337983 */ /* 0x000ee80000100800 */
[----:B------:R-:W-:Y:S04]  /*13bfb0*/  STL.64 [R1+0x6ff8], R48 ;  /* 0x006ff83001007387 */ /* 0x000fe80000100a00 */
[----:B------:R1:W-:Y:S04]  /*13bfc0*/  STL.64 [R1+0x6ff0], R46 ;  /* 0x006ff02e01007387 */ /* 0x0003e80000100a00 */
[----:B------:R-:W-:Y:S04]  /*13bfd0*/  STL.64 [R1+0x6fe8], R44 ;  /* 0x006fe82c01007387 */ /* 0x000fe80000100a00 */
[----:B------:R2:W-:Y:S04]  /*13bfe0*/  STL.64 [R1+0x6fe0], R42 ;  /* 0x006fe02a01007387 */ /* 0x0005e80000100a00 */
[----:B------:R3:W-:Y:S04]  /*13bff0*/  STL.64 [R1+0x6fd8], R40 ;  /* 0x006fd82801007387 */ /* 0x0007e80000100a00 */
        /* <DEDUP_REMOVED lines=18> */
[----:B------:R-:W-:-:S02]  /*13c120*/  IMAD.MOV.U32 R98, RZ, RZ, R61 ;  /* 0x000000ffff627224 */ /* 0x000fc400078e003d */
[----:B------:R-:W-:Y:S01]  /*13c130*/  IMAD.MOV.U32 R99, RZ, RZ, R60 ;  /* 0x000000ffff637224 */ /* 0x000fe200078e003c */
[----:B------:R-:W3:Y:S04]  /*13c140*/  LDL R61, [R1+0x620c] ;  /* 0x00620c00013d7983 */ /* 0x000ee80000100800 */
[----:B------:R-:W3:Y:S04]  /*13c150*/  LDL R60, [R1+0x6200] ;  /* 0x00620000013c7983 */ /* 0x000ee80000100800 */
[----:B------:R2:W-:Y:S01]  /*13c160*/  LDGSTS.E [R96+0xae00], desc[UR32][R98.64], P0 ;  /* 0x0ae0000062607fae */ /* 0x0005e20008121860 */
[----:B------:R-:W-:-:S03]  /*13c170*/  UISETP.GT.AND UP1, UPT, UR11, 0x19, UPT ;  /* 0x000000190b00788c */ /* 0x000fc6000bf24270 */
[----:B-1----:R-:W3:Y:S01]  /*13c180*/  LDL R46, [R1+0x5a28] ;  /* 0x005a2800012e7983 */ /* 0x002ee20000100800 */
[----:B----4-:R-:W-:-:S03]  /*13c190*/  IMAD.MOV.U32 R49, RZ, RZ, R52 ;  /* 0x000000ffff317224 */ /* 0x010fc600078e0034 */
[----:B------:R-:W4:Y:S01]  /*13c1a0*/  LDL R47, [R1+0x5a34] ;  /* 0x005a3400012f7983 */ /* 0x000f220000100800 */
[----:B--2---:R-:W-:-:S03]  /*13c1b0*/  IMAD.MOV.U32 R48, RZ, RZ, R53 ;  /* 0x000000ffff307224 */ /* 0x004fc600078e0035 */
[----:B------:R-:W2:Y:S04]  /*13c1c0*/  LDL R52, [R1+0x6208] ;  /* 0x0062080001347983 */ /* 0x000ea80000100800 */
[----:B------:R-:W4:Y:S01]  /*13c1d0*/  LDL R53, [R1+0x6214] ;  /* 0x0062140001357983 */ /* 0x000f220000100800 */
[----:B------:R-:W-:Y:S02]  /*13c1e0*/  IMAD.MOV.U32 R98, RZ, RZ, R49 ;  /* 0x000000ffff627224 */ /* 0x000fe400078e0031 */
[----:B------:R-:W-:Y:S01]  /*13c1f0*/  IMAD.MOV.U32 R99, RZ, RZ, R48 ;  /* 0x000000ffff637224 */ /* 0x000fe200078e0030 */
[----:B------:R-:W4:Y:S04]  /*13c200*/  LDL R49, [R1+0x6204] ;  /* 0x0062040001317983 */ /* 0x000f280000100800 */
[----:B------:R-:W4:Y:S04]  /*13c210*/  LDL R48, [R1+0x61f8] ;  /* 0x0061f80001307983 */ /* 0x000f280000100800 */
[----:B------:R1:W-:Y:S04]  /*13c220*/  LDGSTS.E [R96+0xaf00], desc[UR32][R98.64], P0 ;  /* 0x0af0000062607fae */ /* 0x0003e80008121860 */
[----:B------:R-:W4:Y:S04]  /*13c230*/  LDL R42, [R1+0x52fc] ;  /* 0x0052fc00012a7983 */ /* 0x000f280000100800 */
[----:B------:R-:W4:Y:S01]  /*13c240*/  LDL R43, [R1+0x5300] ;  /* 0x00530000012b7983 */ /* 0x000f220000100800 */
[----:B-1----:R-:W-:-:S03]  /*13c250*/  IMAD.MOV.U32 R98, RZ, RZ, R63 ;  /* 0x000000ffff627224 */ /* 0x002fc600078e003f */
[----:B------:R-:W4:Y:S01]  /*13c260*/  LDL R44, [R1+0x5304] ;  /* 0x00530400012c7983 */ /* 0x000f220000100800 */
[----:B---3--:R-:W-:-:S03]  /*13c270*/  IMAD.MOV.U32 R99, RZ, RZ, R62 ;  /* 0x000000ffff637224 */ /* 0x008fc600078e003e */
[----:B------:R-:W3:Y:S04]  /*13c280*/  LDL R62, [R1+0x6130] ;  /* 0x00613000013e7983 */ /* 0x000ee80000100800 */
[----:B------:R-:W3:Y:S01]  /*13c290*/  LDL R63, [R1+0x613c] ;  /* 0x00613c00013f7983 */ /* 0x000ee20000100800 */
[----:B------:R-:W-:-:S03]  /*13c2a0*/  USEL UR10, URZ, 0x4, !UP1 ;  /* 0x000000043f0a7887 */ /* 0x000fc6000c800000 */
[----:B------:R-:W3:Y:S01]  /*13c2b0*/  LDL R45, [R1+0x5308] ;  /* 0x00530800012d7983 */ /* 0x000ee20000100800 */
[----:B------:R-:W-:-:S03]  /*13c2c0*/  USEL UR10, UR10, URZ, !UP0 ;  /* 0x0000003f0a0a7287 */ /* 0x000fc6000c000000 */
[----:B------:R-:W3:Y:S03]  /*13c2d0*/  LDL R40, [R1+0x5234] ;  /* 0x0052340001287983 */ /* 0x000ee60000100800 */
[----:B------:R-:W-:Y:S01]  /*13c2e0*/  ISETP.NE.U32.AND P1, PT, RZ, UR10, PT ;  /* 0x0000000aff007c0c */ /* 0x000fe2000bf25070 */
[----:B------:R-:W3:Y:S04]  /*13c2f0*/  LDL R41, [R1+0x5238] ;  /* 0x0052380001297983 */ /* 0x000ee80000100800 */
[----:B------:R-:W3:Y:S04]  /*13c300*/  LDL R36, [R1+0x4e90] ;  /* 0x004e900001247983 */ /* 0x000ee80000100800 */
[----:B------:R-:W3:Y:S04]  /*13c310*/  LDL R37, [R1+0x4e94] ;  /* 0x004e940001257983 */ /* 0x000ee80000100800 */
[----:B------:R1:W-:Y:S04]  /*13c320*/  LDGSTS.E [R96+0xc800], desc[UR32][R98.64], P1 ;  /* 0x0c80000062607fae */ /* 0x0003e80008921860 */
[----:B------:R-:W3:Y:S04]  /*13c330*/  LDL R38, [R1+0x4e98] ;  /* 0x004e980001267983 */ /* 0x000ee80000100800 */
[----:B------:R-:W3:Y:S01]  /*13c340*/  LDL R39, [R1+0x4e9c] ;  /* 0x004e9c0001277983 */ /* 0x000ee20000100800 */
[----:B-1----:R-:W-:Y:S01]  /*13c350*/  IMAD.MOV.U32 R98, RZ, RZ, R55 ;  /* 0x000000ffff627224 */ /* 0x002fe200078e0037 */
[----:B------:R-:W-:-:S02]  /*13c360*/  MOV R99, R54 ;  /* 0x0000003600637202 */ /* 0x000fc40000000f00 */
[----:B------:R-:W3:Y:S04]  /*13c370*/  LDL R55, [R1+0x6134] ;  /* 0x0061340001377983 */ /* 0x000ee80000100800 */
[----:B------:R-:W3:Y:S04]  /*13c380*/  LDL R54, [R1+0x6128] ;  /* 0x0061280001367983 */ /* 0x000ee80000100800 */
[----:B------:R1:W-:Y:S02]  /*13c390*/  LDGSTS.E [R96+0xc900], desc[UR32][R98.64], P1 ;  /* 0x0c90000062607fae */ /* 0x0003e40008921860 */
[----:B-1----:R-:W-:-:S02]  /*13c3a0*/  IMAD.MOV.U32 R98, RZ, RZ, R59 ;  /* 0x000000ffff627224 */ /* 0x002fc400078e003b */
[----:B------:R-:W-:Y:S01]  /*13c3b0*/  IMAD.MOV.U32 R99, RZ, RZ, R58 ;  /* 0x000000ffff637224 */ /* 0x000fe200078e003a */
        /* <DEDUP_REMOVED lines=13> */
[----:B--2---:R-:W-:-:S02]  /*13c490*/  IMAD.MOV.U32 R99, RZ, RZ, R52 ;  /* 0x000000ffff637224 */ /* 0x004fc400078e0034 */
[----:B------:R-:W2:Y:S01]  /*13c4a0*/  LDL R52, [R1+0x6108] ;  /* 0x0061080001347983 */ /* 0x000ea20000100800 */
[----:B----4-:R-:W-:-:S03]  /*13c4b0*/  IMAD.MOV.U32 R98, RZ, RZ, R53 ;  /* 0x000000ffff627224 */ /* 0x010fc600078e0035 */
[----:B------:R-:W4:Y:S04]  /*13c4c0*/  LDL R53, [R1+0x6114] ;  /* 0x0061140001357983 */ /* 0x000f280000100800 */
[----:B------:R1:W-:Y:S02]  /*13c4d0*/  LDGSTS.E [R96+0xcd00], desc[UR32][R98.64], P1 ;  /* 0x0cd0000062607fae */ /* 0x0003e40008921860 */
[----:B-1----:R-:W-:Y:S02]  /*13c4e0*/  IMAD.MOV.U32 R98, RZ, RZ, R61 ;  /* 0x000000ffff627224 */ /* 0x002fe400078e003d */
[----:B------:R-:W-:Y:S01]  /*13c4f0*/  IMAD.MOV.U32 R99, RZ, RZ, R60 ;  /* 0x000000ffff637224 */ /* 0x000fe200078e003c */
[----:B------:R-:W4:Y:S04]  /*13c500*/  LDL R61, [R1+0x610c] ;  /* 0x00610c00013d7983 */ /* 0x000f280000100800 */
[----:B------:R-:W4:Y:S04]  /*13c510*/  LDL R60, [R1+0x6100] ;  /* 0x00610000013c7983 */ /* 0x000f280000100800 */
[----:B------:R1:W-:Y:S02]  /*13c520*/  LDGSTS.E [R96+0xce00], desc[UR32][R98.64], P1 ;  /* 0x0ce0000062607fae */ /* 0x0003e40008921860 */
[----:B-1----:R-:W-:Y:S01]  /*13c530*/  MOV R98, R49 ;  /* 0x0000003100627202 */ /* 0x002fe20000000f00 */
[----:B------:R-:W-:Y:S01]  /*13c540*/  IMAD.MOV.U32 R99, RZ, RZ, R48 ;  /* 0x000000ffff637224 */ /* 0x000fe200078e0030 */
[----:B------:R-:W4:Y:S04]  /*13c550*/  LDL R49, [R1+0x6104] ;  /* 0x0061040001317983 */ /* 0x000f280000100800 */
[----:B------:R-:W4:Y:S04]  /*13c560*/  LDL R48, [R1+0x60f8] ;  /* 0x0060f80001307983 */ /* 0x000f280000100800 */
[----:B------:R3:W-:Y:S02]  /*13c570*/  LDGSTS.E [R96+0xcf00], desc[UR32][R98.64], P1 ;  /* 0x0cf0000062607fae */ /* 0x0007e40008921860 */
[----:B---3--:R-:W-:-:S02]  /*13c580*/  IMAD.MOV.U32 R98, RZ, RZ, R63 ;  /* 0x000000ffff627224 */ /* 0x008fc400078e003f */
[----:B------:R-:W-:Y:S01]  /*13c590*/  IMAD.MOV.U32 R99, RZ, RZ, R62 ;  /* 0x000000ffff637224 */ /* 0x000fe200078e003e */
[----:B------:R-:W3:Y:S04]  /*13c5a0*/  LDL R63, [R1+0x603c] ;  /* 0x00603c00013f7983 */ /* 0x000ee80000100800 */
[----:B------:R-:W3:Y:S01]  /*13c5b0*/  LDL R62, [R1+0x6030] ;  /* 0x00603000013e7983 */ /* 0x000ee20000100800 */
[----:B------:R-:W-:-:S04]  /*13c5c0*/  UISETP.GT.AND UP1, UPT, UR11, 0x1d, UPT ;  /* 0x0000001d0b00788c */ /* 0x000fc8000bf24270 */
[----:B------:R-:W-:-:S04]  /*13c5d0*/  USEL UR10, URZ, 0x4, !UP1 ;  /* 0x000000043f0a7887 */ /* 0x000fc8000c800000 */
[----:B------:R-:W-:-:S06]  /*13c5e0*/  USEL UR10, UR10, URZ, !UP0 ;  /* 0x0000003f0a0a7287 */ /* 0x000fcc000c000000 */
[----:B------:R-:W-:-:S13]  /*13c5f0*/  ISETP.NE.U32.AND P0, PT, RZ, UR10, PT ;  /* 0x0000000aff007c0c */ /* 0x000fda000bf05070 */
[----:B------:R1:W-:Y:S02]  /*13c600*/  LDGSTS.E [R96+0xe800], desc[UR32][R98.64], P0 ;  /* 0x0e80000062607fae */ /* 0x0003e40008121860 */
[----:B-1----:R-:W-:Y:S02]  /*13c610*/  IMAD.MOV.U32 R98, RZ, RZ, R55 ;  /* 0x000000ffff627224 */ /* 0x002fe400078e0037 */
        /* <DEDUP_REMOVED lines=14> */
[----:B-1----:R-:W-:Y:S01]  /*13c700*/  IMAD.MOV.U32 R98, RZ, RZ, R57 ;  /* 0x000000ffff627224 */ /* 0x002fe200078e0039 */
[----:B------:R-:W-:Y:S01]  /*13c710*/  MOV R99, R56 ;  /* 0x0000003800637202 */ /* 0x000fe20000000f00 */
        /* <DEDUP_REMOVED lines=9> */
[----:B------:R-:W4:Y:S01]  /*13c7b0*/  LDL R61, [R1+0x600c] ;  /* 0x00600c00013d7983 */ /* 0x000f220000100800 */
[----:B------:R-:W-:-:S03]  /*13c7c0*/  IMAD.MOV.U32 R99, RZ, RZ, R60 ;  /* 0x000000ffff637224 */ /* 0x000fc600078e003c */
[----:B------:R-:W4:Y:S04]  /*13c7d0*/  LDL R60, [R1+0x6000] ;  /* 0x00600000013c7983 */ /* 0x000f280000100800 */
[----:B------:R1:W-:Y:S02]  /*13c7e0*/  LDGSTS.E [R96+0xee00], desc[UR32][R98.64], P0 ;  /* 0x0ee0000062607fae */ /* 0x0003e40008121860 */
[----:B-1----:R-:W-:Y:S02]  /*13c7f0*/  IMAD.MOV.U32 R98, RZ, RZ, R49 ;  /* 0x000000ffff627224 */ /* 0x002fe400078e0031 */
[----:B------:R-:W4:Y:S01]  /*13c800*/  LDL R49, [R1+0x6004] ;  /* 0x0060040001317983 */ /* 0x000f220000100800 */
[----:B------:R-:W-:-:S03]  /*13c810*/  IMAD.MOV.U32 R99, RZ, RZ, R48 ;  /* 0x000000ffff637224 */ /* 0x000fc600078e0030 */
[----:B------:R-:W4:Y:S04]  /*13c820*/  LDL R48, [R1+0x5ff8] ;  /* 0x005ff80001307983 */ /* 0x000f280000100800 */
[----:B------:R3:W-:Y:S02]  /*13c830*/  LDGSTS.E [R96+0xef00], desc[UR32][R98.64], P0 ;  /* 0x0ef0000062607fae */ /* 0x0007e40008121860 */
[----:B---3--:R-:W-:Y:S02]  /*13c840*/  IMAD.MOV.U32 R98, RZ, RZ, R63 ;  /* 0x000000ffff627224 */ /* 0x008fe400078e003f */
[----:B------:R-:W3:Y:S01]  /*13c850*/  LDL R63, [R1+0x5f3c] ;  /* 0x005f3c00013f7983 */ /* 0x000ee20000100800 */
[----:B------:R-:W-:-:S03]  /*13c860*/  IMAD.MOV.U32 R99, RZ, RZ, R62 ;  /* 0x000000ffff637224 */ /* 0x000fc600078e003e */
[----:B------:R-:W3:Y:S01]  /*13c870*/  LDL R62, [R1+0x5f30] ;  /* 0x005f3000013e7983 */ /* 0x000ee20000100800 */
[----:B------:R-:W-:-:S04]  /*13c880*/  UISETP.GT.AND UP1, UPT, UR11, 0x21, UPT ;  /* 0x000000210b00788c */ /* 0x000fc8000bf24270 */
[----:B------:R-:W-:-:S04]  /*13c890*/  USEL UR10, URZ, 0x4, !UP1 ;  /* 0x000000043f0a7887 */ /* 0x000fc8000c800000 */
[----:B------:R-:W-:-:S06]  /*13c8a0*/  USEL UR10, UR10, URZ, !UP0 ;  /* 0x0000003f0a0a7287 */ /* 0x000fcc000c000000 */
[----:B------:R-:W-:-:S13]  /*13c8b0*/  ISETP.NE.U32.AND P1, PT, RZ, UR10, PT ;  /* 0x0000000aff007c0c */ /* 0x000fda000bf25070 */
[----:B------:R1:W-:Y:S02]  /*13c8c0*/  LDGSTS.E [R96+0x10800], desc[UR32][R98.64], P1 ;  /* 0x1080000062607fae */ /* 0x0003e40008921860 */
[----:B-1----:R-:W-:Y:S02]  /*13c8d0*/  IMAD.MOV.U32 R98, RZ, RZ, R55 ;  /* 0x000000ffff627224 */ /* 0x002fe400078e0037 */
[----:B------:R-:W3:Y:S01]  /*13c8e0*/  LDL R55, [R1+0x5f34] ;  /* 0x005f340001377983 */ /* 0x000ee20000100800 */
[----:B------:R-:W-:-:S03]  /*13c8f0*/  IMAD.MOV.U32 R99, RZ, RZ, R54 ;  /* 0x000000ffff637224 */ /* 0x000fc600078e0036 */
[----:B------:R-:W3:Y:S04]  /*13c900*/  LDL R54, [R1+0x5f28] ;  /* 0x005f280001367983 */ /* 0x000ee80000100800 */
[----:B------:R1:W-:Y:S02]  /*13c910*/  LDGSTS.E [R96+0x10900], desc[UR32][R98.64], P1 ;  /* 0x1090000062607fae */ /* 0x0003e40008921860 */
[----:B-1----:R-:W-:Y:S02]  /*13c920*/  MOV R98, R59 ;  /* 0x0000003b00627202 */ /* 0x002fe40000000f00 */
[----:B------:R-:W3:Y:S01]  /*13c930*/  LDL R59, [R1+0x5f2c] ;  /* 0x005f2c00013b7983 */ /* 0x000ee20000100800 */
[----:B------:R-:W-:-:S03]  /*13c940*/  IMAD.MOV.U32 R99, RZ, RZ, R58 ;  /* 0x000000ffff637224 */ /* 0x000fc600078e003a */
[----:B------:R-:W3:Y:S04]  /*13c950*/  LDL R58, [R1+0x5f20] ;  /* 0x005f2000013a7983 */ /* 0x000ee80000100800 */
[----:B------:R1:W-:Y:S02]  /*13c960*/  LDGSTS.E [R96+0x10a00], desc[UR32][R98.64], P1 ;  /* 0x10a0000062607fae */ /* 0x0003e40008921860 */
[----:B-1----:R-:W-:Y:S02]  /*13c970*/  IMAD.MOV.U32 R98, RZ, RZ, R51 ;  /* 0x000000ffff627224 */ /* 0x002fe400078e0033 */
        /* <DEDUP_REMOVED lines=9> */
[----:B--2---:R-:W-:Y:S02]  /*13ca10*/  IMAD.MOV.U32 R99, RZ, RZ, R52 ;  /* 0x000000ffff637224 */ /* 0x004fe400078e0034 */
        /* <DEDUP_REMOVED lines=11> */
[----:B------:R-:W-:-:S03]  /*13cad0*/  MOV R99, R48 ;  /* 0x0000003000637202 */ /* 0x000fc60000000f00 */
        /* <DEDUP_REMOVED lines=33> */
[----:B----4-:R-:W-:-:S03]  /*13ccf0*/  MOV R98, R53 ;  /* 0x0000003500627202 */ /* 0x010fc60000000f00 */
        /* <DEDUP_REMOVED lines=28> */
[----:B------:R-:W-:-:S03]  /*13cec0*/  MOV R99, R58 ;  /* 0x0000003a00637202 */ /* 0x000fc60000000f00 */
        /* <DEDUP_REMOVED lines=27> */
[----:B---3--:R-:W-:Y:S02]  /*13d080*/  MOV R98, R63 ;  /* 0x0000003f00627202 */ /* 0x008fe40000000f00 */
        /* <DEDUP_REMOVED lines=28> */
[----:B--2---:R-:W-:Y:S02]  /*13d250*/  MOV R99, R52 ;  /* 0x0000003400637202 */ /* 0x004fe40000000f00 */
        /* <DEDUP_REMOVED lines=29> */
[----:B------:R-:W-:Y:S01]  /*13d430*/  IMAD.MOV.U32 R99, RZ, RZ, R54 ;  /* 0x000000ffff637224 */ /* 0x000fe200078e0036 */
[----:B------:R-:W3:Y:S04]  /*13d440*/  LDL R55, [R1+0x5b2c] ;  /* 0x005b2c0001377983 */ /* 0x000ee80000100800 */
[----:B------:R-:W3:Y:S04]  /*13d450*/  LDL R54, [R1+0x5b20] ;  /* 0x005b200001367983 */ /* 0x000ee80000100800 */
[----:B------:R1:W-:Y:S02]  /*13d460*/  LDGSTS.E [R96+0x18a00], desc[UR32][R98.64], P1 ;  /* 0x18a0000062607fae */ /* 0x0003e40008921860 */
[----:B-1----:R-:W-:Y:S01]  /*13d470*/  MOV R98, R51 ;  /* 0x0000003300627202 */ /* 0x002fe20000000f00 */
        /* <DEDUP_REMOVED lines=19> */
[----:B-1----:R-:W-:Y:S01]  /*13d5b0*/  IMAD.MOV.U32 R98, RZ, RZ, R49 ;  /* 0x000000ffff627224 */ /* 0x002fe200078e0031 */
[----:B------:R-:W-:Y:S01]  /*13d5c0*/  UISETP.GT.AND UP1, UPT, UR11, 0x35, UPT ;  /* 0x000000350b00788c */ /* 0x000fe2000bf24270 */
[----:B------:R-:W4:Y:S01]  /*13d5d0*/  LDL R49, [R1+0x5a14] ;  /* 0x005a140001317983 */ /* 0x000f220000100800 */
[----:B------:R-:W-:Y:S02]  /*13d5e0*/  IMAD.MOV.U32 R99, RZ, RZ, R48 ;  /* 0x000000ffff637224 */ /* 0x000fe400078e0030 */
[----:B------:R-:W-:Y:S01]  /*13d5f0*/  USEL UR10, URZ, 0x4, !UP1 ;  /* 0x000000043f0a7887 */ /* 0x000fe2000c800000 */
[----:B------:R-:W4:Y:S04]  /*13d600*/  LDL R48, [R1+0x5a08] ;  /* 0x005a080001307983 */ /* 0x000f280000100800 */
[----:B------:R3:W-:Y:S02]  /*13d610*/  LDGSTS.E [R96+0x18f00], desc[UR32][R98.64], P1 ;  /* 0x18f0000062607fae */ /* 0x0007e40008921860 */
[----:B---3--:R-:W-:-:S02]  /*13d620*/  IMAD.MOV.U32 R98, RZ, RZ, R63 ;  /* 0x000000ffff627224 */ /* 0x008fc400078e003f */
[----:B------:R-:W3:Y:S01]  /*13d630*/  LDL R63, [R1+0x5b04] ;  /* 0x005b0400013f7983 */ /* 0x000ee20000100800 */
[----:B------:R-:W-:-:S03]  /*13d640*/  MOV R99, R62 ;  /* 0x0000003e00637202 */ /* 0x000fc60000000f00 */
[----:B------:R-:W3:Y:S01]  /*13d650*/  LDL R62, [R1+0x5af8] ;  /* 0x005af800013e7983 */ /* 0x000ee20000100800 */
        /* <DEDUP_REMOVED lines=23> */
[----:B--2---:R-:W-:Y:S01]  /*13d7d0*/  IMAD.MOV.U32 R99, RZ, RZ, R52 ;  /* 0x000000ffff637224 */ /* 0x004fe200078e0034 */
[----:B------:R-:W-:Y:S01]  /*13d7e0*/  UISETP.GT.AND UP1, UPT, UR11, 0x39, UPT ;  /* 0x000000390b00788c */ /* 0x000fe2000bf24270 */
[----:B------:R-:W2:Y:S01]  /*13d7f0*/  LDL R52, [R1+0x5930] ;  /* 0x0059300001347983 */ /* 0x000ea20000100800 */
[----:B----4-:R-:W-:Y:S02]  /*13d800*/  IMAD.MOV.U32 R98, RZ, RZ, R53 ;  /* 0x000000ffff627224 */ /* 0x010fe400078e0035 */
[----:B------:R-:W-:Y:S01]  /*13d810*/  USEL UR10, URZ, 0x4, !UP1 ;  /* 0x000000043f0a7887 */ /* 0x000fe2000c800000 */
[----:B------:R-:W4:Y:S04]  /*13d820*/  LDL R53, [R1+0x597c] ;  /* 0x00597c0001357983 */ /* 0x000f280000100800 */
[----:B------:R1:W-:Y:S02]  /*13d830*/  LDGSTS.E [R96+0x1ad00], desc[UR32][R98.64], P0 ;  /* 0x1ad0000062607fae */ /* 0x0003e40008121860 */
[----:B-1----:R-:W-:-:S02]  /*13d840*/  MOV R98, R61 ;  /* 0x0000003d00627202 */ /* 0x002fc40000000f00 */
[----:B------:R-:W2:Y:S01]  /*13d850*/  LDL R61, [R1+0x5a0c] ;  /* 0x005a0c00013d7983 */ /* 0x000ea20000100800 */
[----:B------:R-:W-:-:S03]  /*13d860*/  IMAD.MOV.U32 R99, RZ, RZ, R60 ;  /* 0x000000ffff637224 */ /* 0x000fc600078e003c */
[----:B------:R-:W4:Y:S04]  /*13d870*/  LDL R60, [R1+0x5a00] ;  /* 0x005a0000013c7983 */ /* 0x000f280000100800 */
[----:B------:R3:W-:Y:S02]  /*13d880*/  LDGSTS.E [R96+0x1ae00], desc[UR32][R98.64], P0 ;  /* 0x1ae0000062607fae */ /* 0x0007e40008121860 */
[----:B---3--:R-:W-:Y:S02]  /*13d890*/  IMAD.MOV.U32 R98, RZ, RZ, R63 ;  /* 0x000000ffff627224 */ /* 0x008fe400078e003f */
[----:B------:R-:W3:Y:S01]  /*13d8a0*/  LDL R63, [R1+0x5a04] ;  /* 0x005a0400013f7983 */ /* 0x000ee20000100800 */
[----:B------:R-:W-:-:S03]  /*13d8b0*/  IMAD.MOV.U32 R99, RZ, RZ, R62 ;  /* 0x000000ffff637224 */ /* 0x000fc600078e003e */
[----:B------:R-:W3:Y:S01]  /*13d8c0*/  LDL R62, [R1+0x59f8] ;  /* 0x0059f800013e7983 */ /* 0x000ee20000100800 */
[----:B------:R-:W-:-:S03]  /*13d8d0*/  USEL UR10, UR10, URZ, !UP0 ;  /* 0x0000003f0a0a7287 */ /* 0x000fc6000c000000 */
[----:B------:R1:W-:Y:S03]  /*13d8e0*/  LDGSTS.E [R96+0x1af00], desc[UR32][R98.64], P0 ;  /* 0x1af0000062607fae */ /* 0x0003e60008121860 */
[----:B------:R-:W-:Y:S01]  /*13d8f0*/  ISETP.NE.U32.AND P1, PT, RZ, UR10, PT ;  /* 0x0000000aff007c0c */ /* 0x000fe2000bf25070 */
[----:B-1----:R-:W-:Y:S02]  /*13d900*/  IMAD.MOV.U32 R98, RZ, RZ, R59 ;  /* 0x000000ffff627224 */ /* 0x002fe400078e003b */
[----:B------:R-:W3:Y:S01]  /*13d910*/  LDL R59, [R1+0x5934] ;  /* 0x00593400013b7983 */ /* 0x000ee20000100800 */
[----:B------:R-:W-:-:S03]  /*13d920*/  IMAD.MOV.U32 R99, RZ, RZ, R58 ;  /* 0x000000ffff637224 */ /* 0x000fc600078e003a */
[----:B------:R-:W3:Y:S06]  /*13d930*/  LDL R58, [R1+0x5928] ;  /* 0x00592800013a7983 */ /* 0x000eec0000100800 */
[----:B------:R1:W-:Y:S02]  /*13d940*/  LDGSTS.E [R96+0x1c800], desc[UR32][R98.64], P1 ;  /* 0x1c80000062607fae */ /* 0x0003e40008921860 */
[----:B-1----:R-:W-:Y:S02]  /*13d950*/  IMAD.MOV.U32 R98, RZ, RZ, R47 ;  /* 0x000000ffff627224 */ /* 0x002fe400078e002f */
[----:B------:R-:W-:Y:S01]  /*13d960*/  IMAD.MOV.U32 R99, RZ, RZ, R46 ;  /* 0x000000ffff637224 */ /* 0x000fe200078e002e */
[----:B------:R-:W-:Y:S01]  /*13d970*/  UISETP.GT.AND UP1, UPT, UR11, 0x3d, UPT ;  /* 0x0000003d0b00788c */ /* 0x000fe2000bf24270 */
[----:B------:R-:W3:Y:S04]  /*13d980*/  LDL R46, [R1+0x5844] ;  /* 0x00584400012e7983 */ /* 0x000ee80000100800 */
[----:B------:R1:W-:Y:S04]  /*13d990*/  LDGSTS.E [R96+0x1c900], desc[UR32][R98.64], P1 ;  /* 0x1c90000062607fae */ /* 0x0003e80008921860 */
[----:B------:R-:W3:Y:S01]  /*13d9a0*/  LDL R47, [R1+0x5848] ;  /* 0x00584800012f7983 */ /* 0x000ee20000100800 */
        /* <DEDUP_REMOVED lines=17> */
[----:B------:R-:W-:Y:S01]  /*13dac0*/  USEL UR10, URZ, 0x4, !UP1 ;  /* 0x000000043f0a7887 */ /* 0x000fe2000c800000 */
[----:B------:R-:W3:Y:S04]  /*13dad0*/  LDL R48, [R1+0x5854] ;  /* 0x0058540001307983 */ /* 0x000ee80000100800 */
[----:B------:R2:W-:Y:S04]  /*13dae0*/  LDGSTS.E [R96+0x1cd00], desc[UR32][R98.64], P1 ;  /* 0x1cd0000062607fae */ /* 0x0005e80008921860 */
[----:B------:R-:W3:Y:S01]  /*13daf0*/  LDL R49, [R1+0x5858] ;  /* 0x0058580001317983 */ /* 0x000ee20000100800 */
[----:B--2---:R-:W-:-:S03]  /*13db00*/  IMAD.MOV.U32 R98, RZ, RZ, R61 ;  /* 0x000000ffff627224 */ /* 0x004fc600078e003d */
[----:B------:R-:W2:Y:S01]  /*13db10*/  LDL R61, [R1+0x5914] ;  /* 0x00591400013d7983 */ /* 0x000ea20000100800 */
[----:B----4-:R-:W-:-:S03]  /*13db20*/  IMAD.MOV.U32 R99, RZ, RZ, R60 ;  /* 0x000000ffff637224 */ /* 0x010fc600078e003c */
        /* <DEDUP_REMOVED lines=10> */
[----:B------:R-:W-:Y:S01]  /*13dbd0*/  IMAD.MOV.U32 R99, RZ, RZ, R52 ;  /* 0x000000ffff637224 */ /* 0x000fe200078e0034 */
[----:B------:R-:W3:Y:S04]  /*13dbe0*/  LDL R53, [R1+0x5904] ;  /* 0x0059040001357983 */ /* 0x000ee80000100800 */
[----:B------:R-:W3:Y:S05]  /*13dbf0*/  LDL R52, [R1+0x58f8] ;  /* 0x0058f80001347983 */ /* 0x000eea0000100800 */
[----:B------:R1:W-:Y:S02]  /*13dc00*/  LDGSTS.E [R96+0x1e800], desc[UR32][R98.64], P0 ;  /* 0x1e80000062607fae */ /* 0x0003e40008121860 */
[----:B-1----:R-:W-:-:S02]  /*13dc10*/  MOV R98, R59 ;  /* 0x0000003b00627202 */ /* 0x002fc40000000f00 */
        /* <DEDUP_REMOVED lines=24> */
[----:B---3--:R-:W-:Y:S02]  /*13dda0*/  IMAD.MOV.U32 R98, RZ, RZ, R63 ;  /* 0x000000ffff627224 */ /* 0x008fe400078e003f */
[----:B------:R-:W3:Y:S01]  /*13ddb0*/  LDL R63, [R1+0x5878] ;  /* 0x00587800013f7983 */ /* 0x000ee20000100800 */
[----:B------:R-:W-:-:S03]  /*13ddc0*/  MOV R99, R62 ;  /* 0x0000003e00637202 */ /* 0x000fc60000000f00 */
[----:B------:R-:W3:Y:S01]  /*13ddd0*/  LDL R62, [R1+0x5874] ;  /* 0x00587400013e7983 */ /* 0x000ee20000100800 */
[----:B------:R-:W-:-:S03]  /*13dde0*/  UISETP.GT.AND UP1, UPT, UR11, 0x41, UPT ;  /* 0x000000410b00788c */ /* 0x000fc6000bf24270 */
[----:B------:R1:W-:Y:S01]  /*13ddf0*/  LDGSTS.E [R96+0x1ee00], desc[UR32][R98.64], P0 ;  /* 0x1ee0000062607fae */ /* 0x0003e20008121860 */
[----:B------:R-:W-:-:S04]  /*13de00*/  USEL UR10, URZ, 0x4, !UP1 ;  /* 0x000000043f0a7887 */ /* 0x000fc8000c800000 */
[----:B------:R-:W-:Y:S01]  /*13de10*/  USEL UR10, UR10, URZ, !UP0 ;  /* 0x0000003f0a0a7287 */ /* 0x000fe2000c000000 */
[----:B-1----:R-:W-:Y:S02]  /*13de20*/  IMAD.MOV.U32 R98, RZ, RZ, R53 ;  /* 0x000000ffff627224 */ /* 0x002fe400078e0035 */
[----:B------:R-:W3:Y:S01]  /*13de30*/  LDL R53, [R1+0x5740] ;  /* 0x0057400001357983 */ /* 0x000ee20000100800 */
[----:B------:R-:W-:-:S03]  /*13de40*/  IMAD.MOV.U32 R99, RZ, RZ, R52 ;  /* 0x000000ffff637224 */ /* 0x000fc600078e0034 */
[----:B------:R-:W3:Y:S01]  /*13de50*/  LDL R52, [R1+0x573c] ;  /* 0x00573c0001347983 */ /* 0x000ee20000100800 */
[----:B------:R-:W-:-:S03]  /*13de60*/  ISETP.NE.U32.AND P1, PT, RZ, UR10, PT ;  /* 0x0000000aff007c0c */ /* 0x000fc6000bf25070 */
        /* <DEDUP_REMOVED lines=8> */
[----:B------:R-:W-:Y:S01]  /*13def0*/  UISETP.GT.AND UP1, UPT, UR11, 0x45, UPT ;  /* 0x000000450b00788c */ /* 0x000fe2000bf24270 */
[----:B------:R-:W3:Y:S04]  /*13df00*/  LDL R46, [R1+0x5774] ;  /* 0x00577400012e7983 */ /* 0x000ee80000100800 */
[----:B------:R1:W-:Y:S04]  /*13df10*/  LDGSTS.E [R96+0x20900], desc[UR32][R98.64], P1 ;  /* 0x2090000062607fae */ /* 0x0003e80008921860 */
[----:B------:R-:W3:Y:S01]  /*13df20*/  LDL R47, [R1+0x5778] ;  /* 0x00577800012f7983 */ /* 0x000ee20000100800 */
[----:B-1----:R-:W-:-:S03]  /*13df30*/  IMAD.MOV.U32 R98, RZ, RZ, R55 ;  /* 0x000000ffff627224 */ /* 0x002fc600078e0037 */
[----:B------:R-:W3:Y:S01]  /*13df40*/  LDL R55, [R1+0x5750] ;  /* 0x0057500001377983 */ /* 0x000ee20000100800 */
[----:B------:R-:W-:-:S03]  /*13df50*/  IMAD.MOV.U32 R99, RZ, RZ, R54 ;  /* 0x000000ffff637224 */ /* 0x000fc600078e0036 */
[----:B------:R-:W3:Y:S04]  /*13df60*/  LDL R54, [R1+0x574c] ;  /* 0x00574c0001367983 */ /* 0x000ee80000100800 */
[----:B------:R1:W-:Y:S02]  /*13df70*/  LDGSTS.E [R96+0x20a00], desc[UR32][R98.64], P1 ;  /* 0x20a0000062607fae */ /* 0x0003e40008921860 */
[----:B-1----:R-:W-:Y:S02]  /*13df80*/  IMAD.MOV.U32 R98, RZ, RZ, R49 ;  /* 0x000000ffff627224 */ /* 0x002fe400078e0031 */
[----:B------:R-:W-:Y:S01]  /*13df90*/  IMAD.MOV.U32 R99, RZ, RZ, R48 ;  /* 0x000000ffff637224 */ /* 0x000fe200078e0030 */
[----:B------:R-:W-:Y:S01]  /*13dfa0*/  USEL UR10, URZ, 0x4, !UP1 ;  /* 0x000000043f0a7887 */ /* 0x000fe2000c800000 */
[----:B------:R-:W3:Y:S04]  /*13dfb0*/  LDL R48, [R1+0x5644] ;  /* 0x0056440001307983 */ /* 0x000ee80000100800 */
[----:B------:R1:W-:Y:S04]  /*13dfc0*/  LDGSTS.E [R96+0x20b00], desc[UR32][R98.64], P1 ;  /* 0x20b0000062607fae */ /* 0x0003e80008921860 */
[----:B------:R-:W3:Y:S01]  /*13dfd0*/  LDL R49, [R1+0x5648] ;  /* 0x0056480001317983 */ /* 0x000ee20000100800 */
[----:B-1----:R-:W-:-:S03]  /*13dfe0*/  MOV R98, R57 ;  /* 0x0000003900627202 */ /* 0x002fc60000000f00 */
        /* <DEDUP_REMOVED lines=14> */
[----:B---3--:R-:W-:-:S02]  /*13e0d0*/  IMAD.MOV.U32 R98, RZ, RZ, R63 ;  /* 0x000000ffff627224 */ /* 0x008fc400078e003f */
        /* <DEDUP_REMOVED lines=40> */
[----:B------:R-:W-:-:S03]  /*13e360*/  UISETP.GT.AND UP1, UPT, UR11, 0x49, UPT ;  /* 0x000000490b00788c */ /* 0x000fc6000bf24270 */
[----:B------:R1:W-:Y:S01]  /*13e370*/  LDGSTS.E [R96+0x22e00], desc[UR32][R98.64], P0 ;  /* 0x22e0000062607fae */ /* 0x0003e20008121860 */
[----:B------:R-:W-:-:S04]  /*13e380*/  USEL UR10, URZ, 0x4, !UP1 ;  /* 0x000000043f0a7887 */ /* 0x000fc8000c800000 */
[----:B------:R-:W-:Y:S01]  /*13e390*/  USEL UR10, UR10, URZ, !UP0 ;  /* 0x0000003f0a0a7287 */ /* 0x000fe2000c000000 */
[----:B-1----:R-:W-:Y:S01]  /*13e3a0*/  MOV R98, R47 ;  /* 0x0000002f00627202 */ /* 0x002fe20000000f00 */
[----:B------:R-:W-:-:S04]  /*13e3b0*/  IMAD.MOV.U32 R99, RZ, RZ, R46 ;  /* 0x000000ffff637224 */ /* 0x000fc800078e002e */
[----:B------:R-:W-:Y:S01]  /*13e3c0*/  ISETP.NE.U32.AND P1, PT, RZ, UR10, PT ;  /* 0x0000000aff007c0c */ /* 0x000fe2000bf25070 */
        /* <DEDUP_REMOVED lines=18> */
[----:B-1----:R-:W-:-:S02]  /*13e4f0*/  IMAD.MOV.U32 R98, RZ, RZ, R57 ;  /* 0x000000ffff627224 */ /* 0x002fc400078e0039 */
[----:B------:R-:W3:Y:S01]  /*13e500*/  LDL R57, [R1+0x5550] ;  /* 0x0055500001397983 */ /* 0x000ee20000100800 */
[----:B------:R-:W-:-:S03]  /*13e510*/  IMAD.MOV.U32 R99, RZ, RZ, R56 ;  /* 0x000000ffff637224 */ /* 0x000fc600078e0038 */
        /* <DEDUP_REMOVED lines=12> */
[----:B-1----:R-:W-:Y:S01]  /*13e5e0*/  IMAD.MOV.U32 R98, RZ, RZ, R51 ;  /* 0x000000ffff627224 */ /* 0x002fe200078e0033 */
[----:B------:R-:W-:Y:S01]  /*13e5f0*/  UISETP.GT.AND UP1, UPT, UR11, 0x4d, UPT ;  /* 0x0000004d0b00788c */ /* 0x000fe2000bf24270 */
        /* <DEDUP_REMOVED lines=8> */
[----:B------:R-:W-:-:S03]  /*13e680*/  USEL UR10, URZ, 0x4, !UP1 ;  /* 0x000000043f0a7887 */ /* 0x000fc6000c800000 */
[----:B------:R1:W-:Y:S01]  /*13e690*/  LDGSTS.E [R96+0x24f00], desc[UR32][R98.64], P1 ;  /* 0x24f0000062607fae */ /* 0x0003e20008921860 */
[----:B------:R-:W-:-:S06]  /*13e6a0*/  USEL UR10, UR10, URZ, !UP0 ;  /* 0x0000003f0a0a7287 */ /* 0x000fcc000c000000 */
        /* <DEDUP_REMOVED lines=28> */
[----:B------:R-:W-:Y:S01]  /*13e870*/  UISETP.GT.AND UP1, UPT, UR11, 0x51, UPT ;  /* 0x000000510b00788c */ /* 0x000fe2000bf24270 */
[----:B------:R-:W4:Y:S04]  /*13e880*/  LDL R46, [R1+0x5314] ;  /* 0x00531400012e7983 */ /* 0x000f280000100800 */
[----:B------:R3:W-:Y:S04]  /*13e890*/  LDGSTS.E [R96+0x26d00], desc[UR32][R98.64], P0 ;  /* 0x26d0000062607fae */ /* 0x0007e80008121860 */
[----:B------:R-:W4:Y:S01]  /*13e8a0*/  LDL R47, [R1+0x5318] ;  /* 0x00531800012f7983 */ /* 0x000f220000100800 */
[----:B---3--:R-:W-:-:S03]  /*13e8b0*/  IMAD.MOV.U32 R98, RZ, RZ, R63 ;  /* 0x000000ffff627224 */ /* 0x008fc600078e003f */
[----:B------:R-:W3:Y:S01]  /*13e8c0*/  LDL R63, [R1+0x5430] ;  /* 0x00543000013f7983 */ /* 0x000ee20000100800 */
[----:B------:R-:W-:-:S03]  /*13e8d0*/  IMAD.MOV.U32 R99, RZ, RZ, R62 ;  /* 0x000000ffff637224 */ /* 0x000fc600078e003e */
[----:B------:R-:W3:Y:S01]  /*13e8e0*/  LDL R62, [R1+0x542c] ;  /* 0x00542c00013e7983 */ /* 0x000ee20000100800 */
[----:B------:R-:W-:-:S03]  /*13e8f0*/  USEL UR10, URZ, 0x4, !UP1 ;  /* 0x000000043f0a7887 */ /* 0x000fc6000c800000 */
[----:B------:R1:W-:Y:S01]  /*13e900*/  LDGSTS.E [R96+0x26e00], desc[UR32][R98.64], P0 ;  /* 0x26e0000062607fae */ /* 0x0003e20008121860 */
[----:B------:R-:W-:-:S06]  /*13e910*/  USEL UR10, UR10, URZ, !UP0 ;  /* 0x0000003f0a0a7287 */ /* 0x000fcc000c000000 */
[----:B------:R-:W-:Y:S01]  /*13e920*/  ISETP.NE.U32.AND P1, PT, RZ, UR10, PT ;  /* 0x0000000aff007c0c */ /* 0x000fe2000bf25070 */
[----:B-1----:R-:W-:Y:S01]  /*13e930*/  IMAD.MOV.U32 R98, RZ, RZ, R49 ;  /* 0x000000ffff627224 */ /* 0x002fe200078e0031 */
[----:B------:R-:W-:Y:S01]  /*13e940*/  MOV R99, R48 ;  /* 0x0000003000637202 */ /* 0x000fe20000000f00 */
[----:B------:R-:W3:Y:S04]  /*13e950*/  LDL R49, [R1+0x5328] ;  /* 0x0053280001317983 */ /* 0x000ee80000100800 */
[----:B------:R1:W-:Y:S04]  /*13e960*/  LDGSTS.E [R96+0x26f00], desc[UR32][R98.64], P0 ;  /* 0x26f0000062607fae */ /* 0x0003e80008121860 */
[----:B------:R-:W3:Y:S01]  /*13e970*/  LDL R48, [R1+0x5324] ;  /* 0x0053240001307983 */ /* 0x000ee20000100800 */
[----:B-1----:R-:W-:-:S02]  /*13e980*/  IMAD.MOV.U32 R98, RZ, RZ, R51 ;  /* 0x000000ffff627224 */ /* 0x002fc400078e0033 */
[----:B------:R-:W-:Y:S01]  /*13e990*/  IMAD.MOV.U32 R99, RZ, RZ, R50 ;  /* 0x000000ffff637224 */ /* 0x000fe200078e0032 */
        /* <DEDUP_REMOVED lines=18> */
[----:B-1----:R-:W-:Y:S01]  /*13eac0*/  IMAD.MOV.U32 R98, RZ, RZ, R55 ;  /* 0x000000ffff627224 */ /* 0x002fe200078e0037 */
[----:B------:R-:W-:Y:S01]  /*13ead0*/  UISETP.GT.AND UP1, UPT, UR11, 0x55, UPT ;  /* 0x000000550b00788c */ /* 0x000fe2000bf24270 */
        /* <DEDUP_REMOVED lines=30> */
[----:B------:R-:W-:Y:S01]  /*13ecc0*/  USEL UR10, URZ, 0x4, !UP1 ;  /* 0x000000043f0a7887 */ /* 0x000fe2000c800000 */
[----:B------:R-:W3:Y:S04]  /*13ecd0*/  LDL R44, [R1+0x4c78] ;  /* 0x004c7800012c7983 */ /* 0x000ee80000100800 */
[----:B------:R1:W-:Y:S04]  /*13ece0*/  LDGSTS.E [R96+0x2a900], desc[UR32][R98.64], P0 ;  /* 0x2a90000062607fae */ /* 0x0003e80008121860 */
[----:B------:R-:W3:Y:S01]  /*13ecf0*/  LDL R45, [R1+0x4c7c] ;  /* 0x004c7c00012d7983 */ /* 0x000ee20000100800 */
[----:B-1----:R-:W-:-:S03]  /*13ed00*/  IMAD.MOV.U32 R98, RZ, RZ, R57 ;  /* 0x000000ffff627224 */ /* 0x002fc600078e0039 */
[----:B------:R-:W3:Y:S01]  /*13ed10*/  LDL R57, [R1+0x4e3c] ;  /* 0x004e3c0001397983 */ /* 0x000ee20000100800 */
[----:B------:R-:W-:-:S03]  /*13ed20*/  MOV R99, R56 ;  /* 0x0000003800637202 */ /* 0x000fc60000000f00 */
[----:B------:R-:W3:Y:S04]  /*13ed30*/  LDL R56, [R1+0x4e38] ;  /* 0x004e380001387983 */ /* 0x000ee80000100800 */
[----:B------:R1:W-:Y:S02]  /*13ed40*/  LDGSTS.E [R96+0x2aa00], desc[UR32][R98.64], P0 ;  /* 0x2aa0000062607fae */ /* 0x0003e40008121860 */
[----:B-1----:R-:W-:Y:S02]  /*13ed50*/  IMAD.MOV.U32 R98, RZ, RZ, R47 ;  /* 0x000000ffff627224 */ /* 0x002fe400078e002f */
[----:B------:R-:W-:Y:S01]  /*13ed60*/  IMAD.MOV.U32 R99, RZ, RZ, R46 ;  /* 0x000000ffff637224 */ /* 0x000fe200078e002e */
[----:B------:R-:W-:Y:S01]  /*13ed70*/  USEL UR10, UR10, URZ, !UP0 ;  /* 0x0000003f0a0a7287 */ /* 0x000fe2000c000000 */
        /* <DEDUP_REMOVED lines=8> */
[----:B-1----:R-:W-:Y:S02]  /*13ee00*/  IMAD.MOV.U32 R98, RZ, RZ, R49 ;  /* 0x000000ffff627224 */ /* 0x002fe400078e0031 */
[----:B------:R-:W-:Y:S01]  /*13ee10*/  IMAD.MOV.U32 R99, RZ, RZ, R48 ;  /* 0x000000ffff637224 */ /* 0x000fe200078e0030 */
[----:B------:R-:W-:Y:S01]  /*13ee20*/  ISETP.NE.U32.AND P1, PT, RZ, UR10, PT ;  /* 0x0000000aff007c0c */ /* 0x000fe2000bf25070 */
[----:B------:R-:W4:Y:S04]  /*13ee30*/  LDL R48, [R1+0x4c88] ;  /* 0x004c880001307983 */ /* 0x000f280000100800 */
[----:B------:R1:W-:Y:S04]  /*13ee40*/  LDGSTS.E [R96+0x2ad00], desc[UR32][R98.64], P0 ;  /* 0x2ad0000062607fae */ /* 0x0003e80008121860 */
[----:B------:R-:W4:Y:S01]  /*13ee50*/  LDL R49, [R1+0x4c8c] ;  /* 0x004c8c0001317983 */ /* 0x000f220000100800 */
[----:B-1----:R-:W-:-:S02]  /*13ee60*/  IMAD.MOV.U32 R98, RZ, RZ, R51 ;  /* 0x000000ffff627224 */ /* 0x002fc400078e0033 */
[----:B------:R-:W-:Y:S01]  /*13ee70*/  IMAD.MOV.U32 R99, RZ, RZ, R50 ;  /* 0x000000ffff637224 */ /* 0x000fe200078e0032 */
[----:B------:R-:W4:Y:S04]  /*13ee80*/  LDL R51, [R1+0x4c94] ;  /* 0x004c940001337983 */ /* 0x000f280000100800 */
[----:B------:R3:W-:Y:S04]  /*13ee90*/  LDGSTS.E [R96+0x2ae00], desc[UR32][R98.64], P0 ;  /* 0x2ae0000062607fae */ /* 0x0007e80008121860 */
[----:B------:R-:W4:Y:S01]  /*13eea0*/  LDL R50, [R1+0x4c90] ;  /* 0x004c900001327983 */ /* 0x000f220000100800 */
[----:B---3--:R-:W-:-:S02]  /*13eeb0*/  IMAD.MOV.U32 R98, RZ, RZ, R63 ;  /* 0x000000ffff627224 */ /* 0x008fc400078e003f */
[----:B------:R-:W-:Y:S01]  /*13eec0*/  IMAD.MOV.U32 R99, RZ, RZ, R62 ;  /* 0x000000ffff637224 */ /* 0x000fe200078e003e */
[----:B------:R-:W3:Y:S04]  /*13eed0*/  LDL R63, [R1+0x5228] ;  /* 0x00522800013f7983 */ /* 0x000ee80000100800 */
[----:B------:R-:W3:Y:S04]  /*13eee0*/  LDL R62, [R1+0x5224] ;  /* 0x00522400013e7983 */ /* 0x000ee80000100800 */
[----:B------:R1:W-:Y:S02]  /*13eef0*/  LDGSTS.E [R96+0x2af00], desc[UR32][R98.64], P0 ;  /* 0x2af0000062607fae */ /* 0x0003e40008121860 */
[----:B-1----:R-:W-:Y:S01]  /*13ef00*/  MOV R98, R53 ;  /* 0x0000003500627202 */ /* 0x002fe20000000f00 */
[----:B------:R-:W-:Y:S01]  /*13ef10*/  IMAD.MOV.U32 R99, RZ, RZ, R52 ;  /* 0x000000ffff637224 */ /* 0x000fe200078e0034 */
        /* <DEDUP_REMOVED lines=14> */
[----:B------:R-:W-:Y:S01]  /*13f000*/  UISETP.GT.AND UP1, UPT, UR11, 0x5d, UPT ;  /* 0x0000005d0b00788c */ /* 0x000fe2000bf24270 */
[----:B------:R-:W3:Y:S01]  /*13f010*/  LDL R57, [R1+0x4d3c] ;  /* 0x004d3c0001397983 */ /* 0x000ee20000100800 */
[----:B------:R-:W-:-:S02]  /*13f020*/  IMAD.MOV.U32 R99, RZ, RZ, R56 ;  /* 0x000000ffff637224 */ /* 0x000fc400078e0038 */
[----:B------:R-:W-:Y:S01]  /*13f030*/  USEL UR10, URZ, 0x4, !UP1 ;  /* 0x000000043f0a7887 */ /* 0x000fe2000c800000 */
        /* <DEDUP_REMOVED lines=11> */
[----:B------:R-:W-:-:S03]  /*13f0f0*/  USEL UR10, UR10, URZ, !UP0 ;  /* 0x0000003f0a0a7287 */ /* 0x000fc6000c000000 */
[----:B------:R1:W-:Y:S03]  /*13f100*/  LDGSTS.E [R96+0x2cd00], desc[UR32][R98.64], P1 ;  /* 0x2cd0000062607fae */ /* 0x0003e60008921860 */
        /* <DEDUP_REMOVED lines=24> */
[----:B------:R1:W-:Y:S01]  /*13f290*/  LDGSTS.E [R96+0x2ea00], desc[UR32][R98.64], P0 ;  /* 0x2ea0000062607fae */ /* 0x0003e20008121860 */
[----:B------:R-:W-:-:S03]  /*13f2a0*/  UISETP.GT.AND UP1, UPT, UR11, 0x61, UPT ;  /* 0x000000610b00788c */ /* 0x000fc6000bf24270 */
[----:B------:R-:W3:Y:S01]  /*13f2b0*/  LDL R46, [R1+0x4df0] ;  /* 0x004df000012e7983 */ /* 0x000ee20000100800 */
[----:B-1----:R-:W-:Y:S01]  /*13f2c0*/  MOV R98, R49 ;  /* 0x0000003100627202 */ /* 0x002fe20000000f00 */
[----:B------:R-:W-:Y:S01]  /*13f2d0*/  IMAD.MOV.U32 R99, RZ, RZ, R48 ;  /* 0x000000ffff637224 */ /* 0x000fe200078e0030 */
[----:B------:R-:W-:Y:S01]  /*13f2e0*/  USEL UR10, URZ, 0x4, !UP1 ;  /* 0x000000043f0a7887 */ /* 0x000fe2000c800000 */
[----:B------:R-:W3:Y:S04]  /*13f2f0*/  LDL R48, [R1+0x4df8] ;  /* 0x004df80001307983 */ /* 0x000ee80000100800 */
[----:B------:R1:W-:Y:S04]  /*13f300*/  LDGSTS.E [R96+0x2eb00], desc[UR32][R98.64], P0 ;  /* 0x2eb0000062607fae */ /* 0x0003e80008121860 */
[----:B------:R-:W3:Y:S01]  /*13f310*/  LDL R49, [R1+0x4dfc] ;  /* 0x004dfc0001317983 */ /* 0x000ee20000100800 */
[----:B-1----:R-:W-:-:S02]  /*13f320*/  IMAD.MOV.U32 R98, RZ, RZ, R51 ;  /* 0x000000ffff627224 */ /* 0x002fc400078e0033 */
        /* <DEDUP_REMOVED lines=21> */
[----:B---3--:R-:W-:-:S03]  /*13f480*/  IMAD.MOV.U32 R98, RZ, RZ, R63 ;  /* 0x000000ffff627224 */ /* 0x008fc600078e003f */
[----:B------:R-:W3:Y:S01]  /*13f490*/  LDL R63, [R1+0x4d54] ;  /* 0x004d5400013f7983 */ /* 0x000ee20000100800 */
[----:B------:R-:W-:-:S03]  /*13f4a0*/  MOV R99, R62 ;  /* 0x0000003e00637202 */ /* 0x000fc60000000f00 */
[----:B------:R-:W3:Y:S04]  /*13f4b0*/  LDL R62, [R1+0x4d50] ;  /* 0x004d5000013e7983 */ /* 0x000ee80000100800 */
[----:B------:R1:W-:Y:S02]  /*13f4c0*/  LDGSTS.E [R96+0x30800], desc[UR32][R98.64], P1 ;  /* 0x3080000062607fae */ /* 0x0003e40008921860 */
[----:B-1----:R-:W-:Y:S02]  /*13f4d0*/  IMAD.MOV.U32 R98, RZ, RZ, R57 ;  /* 0x000000ffff627224 */ /* 0x002fe400078e0039 */
        /* <DEDUP_REMOVED lines=22> */
[----:B-1----:R-:W-:Y:S02]  /*13f640*/  IMAD.MOV.U32 R98, RZ, RZ, R41 ;  /* 0x000000ffff627224 */ /* 0x002fe400078e0029 */
[----:B------:R-:W-:Y:S01]  /*13f650*/  IMAD.MOV.U32 R99, RZ, RZ, R40 ;  /* 0x000000ffff637224 */ /* 0x000fe200078e0028 */
[----:B------:R-:W3:Y:S04]  /*13f660*/  LDL R41, [R1+0x4ea4] ;  /* 0x004ea40001297983 */ /* 0x000ee80000100800 */
[----:B------:R-:W3:Y:S04]  /*13f670*/  LDL R40, [R1+0x4ea0] ;  /* 0x004ea00001287983 */ /* 0x000ee80000100800 */
[----:B------:R1:W-:Y:S01]  /*13f680*/  LDGSTS.E [R96+0x30d00], desc[UR32][R98.64], P1 ;  /* 0x30d0000062607fae */ /* 0x0003e20008921860 */
[----:B------:R-:W-:-:S02]  /*13f690*/  ISETP.NE.U32.AND P0, PT, RZ, UR10, PT ;  /* 0x0000000aff007c0c */ /* 0x000fc4000bf05070 */
        /* <DEDUP_REMOVED lines=46> */
[----:B----4-:R-:W-:Y:S01]  /*13f980*/  IMAD.MOV.U32 R99, RZ, RZ, R60 ;  /* 0x000000ffff637224 */ /* 0x010fe200078e003c */
[----:B------:R-:W2:Y:S04]  /*13f990*/  LDL R61, [R1+0x4ef4] ;  /* 0x004ef400013d7983 */ /* 0x000ea80000100800 */
[----:B------:R-:W4:Y:S04]  /*13f9a0*/  LDL R60, [R1+0x4ef0] ;  /* 0x004ef000013c7983 */ /* 0x000f280000100800 */
[----:B------:R3:W-:Y:S02]  /*13f9b0*/  LDGSTS.E [R96+0x32f00], desc[UR32][R98.64], P0 ;  /* 0x32f0000062607fae */ /* 0x0007e40008121860 */
[----:B---3--:R-:W-:-:S02]  /*13f9c0*/  IMAD.MOV.U32 R98, RZ, RZ, R63 ;  /* 0x000000ffff627224 */ /* 0x008fc400078e003f */
        /* <DEDUP_REMOVED lines=8> */
[----:B-1----:R-:W-:Y:S01]  /*13fa50*/  MOV R98, R37 ;  /* 0x0000002500627202 */ /* 0x002fe20000000f00 */
[----:B------:R-:W-:-:S05]  /*13fa60*/  IMAD.MOV.U32 R99, RZ, RZ, R36 ;  /* 0x000000ffff637224 */ /* 0x000fca00078e0024 */
[----:B------:R1:W-:Y:S02]  /*13fa70*/  LDGSTS.E [R96+0x34900], desc[UR32][R98.64], P1 ;  /* 0x3490000062607fae */ /* 0x0003e40008921860 */
[----:B-1----:R-:W-:Y:S02]  /*13fa80*/  IMAD.MOV.U32 R98, RZ, RZ, R39 ;  /* 0x000000ffff627224 */ /* 0x002fe400078e0027 */
[----:B------:R-:W-:-:S05]  /*13fa90*/  IMAD.MOV.U32 R99, RZ, RZ, R38 ;  /* 0x000000ffff637224 */ /* 0x000fca00078e0026 */
[----:B------:R1:W-:Y:S01]  /*13faa0*/  LDGSTS.E [R96+0x34a00], desc[UR32][R98.64], P1 ;  /* 0x34a0000062607fae */ /* 0x0003e20008921860 */
[----:B------:R-:W-:Y:S01]  /*13fab0*/  UISETP.GT.AND UP1, UPT, UR11, 0x6d, UPT ;  /* 0x0000006d0b00788c */ /* 0x000fe2000bf24270 */
[----:B-1----:R-:W-:Y:S02]  /*13fac0*/  IMAD.MOV.U32 R98, RZ, RZ, R41 ;  /* 0x000000ffff627224 */ /* 0x002fe400078e0029 */
[----:B------:R-:W-:-:S05]  /*13fad0*/  IMAD.MOV.U32 R99, RZ, RZ, R40 ;  /* 0x000000ffff637224 */ /* 0x000fca00078e0028 */
[----:B------:R1:W-:Y:S01]  /*13fae0*/  LDGSTS.E [R96+0x34b00], desc[UR32][R98.64], P1 ;  /* 0x34b0000062607fae */ /* 0x0003e20008921860 */
[----:B------:R-:W-:Y:S01]  /*13faf0*/  USEL UR10, URZ, 0x4, !UP1 ;  /* 0x000000043f0a7887 */ /* 0x000fe2000c800000 */
[----:B-1----:R-:W-:Y:S02]  /*13fb00*/  IMAD.MOV.U32 R98, RZ, RZ, R43 ;  /* 0x000000ffff627224 */ /* 0x002fe400078e002b */
[----:B------:R-:W-:-:S05]  /*13fb10*/  IMAD.MOV.U32 R99, RZ, RZ, R42 ;  /* 0x000000ffff637224 */ /* 0x000fca00078e002a */
[----:B------:R1:W-:Y:S01]  /*13fb20*/  LDGSTS.E [R96+0x34c00], desc[UR32][R98.64], P1 ;  /* 0x34c0000062607fae */ /* 0x0003e20008921860 */
[----:B------:R-:W-:Y:S01]  /*13fb30*/  USEL UR10, UR10, URZ, !UP0 ;  /* 0x0000003f0a0a7287 */ /* 0x000fe2000c000000 */
[----:B-1----:R-:W-:Y:S02]  /*13fb40*/  IMAD.MOV.U32 R98, RZ, RZ, R45 ;  /* 0x000000ffff627224 */ /* 0x002fe400078e002d */
[----:B------:R-:W-:-:S05]  /*13fb50*/  IMAD.MOV.U32 R99, RZ, RZ, R44 ;  /* 0x000000ffff637224 */ /* 0x000fca00078e002c */
[----:B------:R1:W-:Y:S01]  /*13fb60*/  LDGSTS.E [R96+0x34d00], desc[UR32][R98.64], P1 ;  /* 0x34d0000062607fae */ /* 0x0003e20008921860 */
[----:B------:R-:W-:Y:S01]  /*13fb70*/  ISETP.NE.U32.AND P0, PT, RZ, UR10, PT ;  /* 0x0000000aff007c0c */ /* 0x000fe2000bf05070 */
[----:B-1----:R-:W-:Y:S01]  /*13fb80*/  IMAD.MOV.U32 R98, RZ, RZ, R47 ;  /* 0x000000ffff627224 */ /* 0x002fe200078e002f */
[----:B------:R-:W-:-:S05]  /*13fb90*/  MOV R99, R46 ;  /* 0x0000002e00637202 */ /* 0x000fca0000000f00 */
[----:B------:R1:W-:Y:S02]  /*13fba0*/  LDGSTS.E [R96+0x34e00], desc[UR32][R98.64], P1 ;  /* 0x34e0000062607fae */ /* 0x0003e40008921860 */
[----:B-1----:R-:W-:Y:S02]  /*13fbb0*/  IMAD.MOV.U32 R98, RZ, RZ, R49 ;  /* 0x000000ffff627224 */ /* 0x002fe400078e0031 */
        /* <DEDUP_REMOVED lines=14> */
[----:B-1----:R-:W-:Y:S01]  /*13fca0*/  MOV R98, R59 ;  /* 0x0000003b00627202 */ /* 0x002fe20000000f00 */
[----:B------:R-:W-:-:S05]  /*13fcb0*/  IMAD.MOV.U32 R99, RZ, RZ, R58 ;  /* 0x000000ffff637224 */ /* 0x000fca00078e003a */
[----:B------:R2:W-:Y:S02]  /*13fcc0*/  LDGSTS.E [R96+0x36c00], desc[UR32][R98.64], P0 ;  /* 0x36c0000062607fae */ /* 0x0005e40008121860 */
[----:B--2---:R-:W-:Y:S02]  /*13fcd0*/  IMAD.MOV.U32 R98, RZ, RZ, R61 ;  /* 0x000000ffff627224 */ /* 0x004fe400078e003d */
[----:B----4-:R-:W-:-:S05]  /*13fce0*/  IMAD.MOV.U32 R99, RZ, RZ, R60 ;  /* 0x000000ffff637224 */ /* 0x010fca00078e003c */
[----:B------:R3:W-:Y:S01]  /*13fcf0*/  LDGSTS.E [R96+0x36d00], desc[UR32][R98.64], P0 ;  /* 0x36d0000062607fae */ /* 0x0007e20008121860 */
[----:B------:R-:W-:Y:S02]  /*13fd00*/  IMAD.MOV.U32 R60, RZ, RZ, R229 ;  /* 0x000000ffff3c7224 */ /* 0x000fe400078e00e5 */
[----:B------:R-:W-:Y:S02]  /*13fd10*/  IMAD.MOV.U32 R61, RZ, RZ, R222 ;  /* 0x000000ffff3d7224 */ /* 0x000fe400078e00de */
[----:B------:R-:W-:Y:S02]  /*13fd20*/  IMAD.MOV.U32 R58, RZ, RZ, R224 ;  /* 0x000000ffff3a7224 */ /* 0x000fe400078e00e0 */
[----:B------:R-:W-:Y:S02]  /*13fd30*/  IMAD.MOV.U32 R59, RZ, RZ, R223 ;  /* 0x000000ffff3b7224 */ /* 0x000fe400078e00df */
[----:B------:R-:W-:Y:S02]  /*13fd40*/  IMAD.MOV.U32 R56, RZ, RZ, R225 ;  /* 0x000000ffff387224 */ /* 0x000fe400078e00e1 */
[----:B---3--:R-:W-:-:S02]  /*13fd50*/  IMAD.MOV.U32 R98, RZ, RZ, R63 ;  /* 0x000000ffff627224 */ /* 0x008fc400078e003f */
[----:B------:R-:W-:-:S05]  /*13fd60*/  IMAD.MOV.U32 R99, RZ, RZ, R62 ;  /* 0x000000ffff637224 */ /* 0x000fca00078e003e */
[----:B------:R1:W-:Y:S01]  /*13fd70*/  LDGSTS.E [R96+0x36e00], desc[UR32][R98.64], P0 ;  /* 0x36e0000062607fae */ /* 0x0003e20008121860 */
[----:B------:R-:W-:Y:S02]  /*13fd80*/  IMAD.MOV.U32 R62, RZ, RZ, R230 ;  /* 0x000000ffff3e7224 */ /* 0x000fe400078e00e6 */
[----:B------:R-:W-:Y:S02]  /*13fd90*/  IMAD.MOV.U32 R63, RZ, RZ, R226 ;  /* 0x000000ffff3f7224 */ /* 0x000fe400078e00e2 */
[----:B------:R-:W-:Y:S02]  /*13fda0*/  IMAD.MOV.U32 R226, RZ, RZ, R231 ;  /* 0x000000ffffe27224 */ /* 0x000fe400078e00e7 */
[----:B-1----:R-:W-:Y:S02]  /*13fdb0*/  IMAD.MOV.U32 R98, RZ, RZ, R3 ;  /* 0x000000ffff627224 */ /* 0x002fe400078e0003 */
[----:B------:R-:W-:Y:S01]  /*13fdc0*/  IMAD.MOV.U32 R99, RZ, RZ, R107 ;  /* 0x000000ffff637224 */ /* 0x000fe200078e006b */
[----:B------:R1:W-:Y:S04]  /*13fdd0*/  STL.64 [R1+0x3a28], R62 ;  /* 0x003a283e01007387 */ /* 0x0003e80000100a00 */
[----:B------:R2:W-:Y:S01]  /*13fde0*/  LDGSTS.E [R96+0x36f00], desc[UR32][R98.64], P0 ;  /* 0x36f0000062607fae */ /* 0x0005e20008121860 */
[----:B------:R-:W-:Y:S01]  /*13fdf0*/  IMAD.MOV.U32 R57, RZ, RZ, R217 ;  /* 0x000000ffff397224 */ /* 0x000fe200078e00d9 */
[----:B------:R-:W-:Y:S01]  /*13fe00*/  MOV R53, R216 ;  /* 0x000000d800357202 */ /* 0x000fe20000000f00 */
[----:B------:R-:W-:Y:S01]  /*13fe10*/  IMAD.MOV.U32 R54, RZ, RZ, R219 ;  /* 0x000000ffff367224 */ /* 0x000fe200078e00db */
[----:B------:R3:W-:Y:S01]  /*13fe20*/  STL.64 [R1+0x3a20], R226 ;  /* 0x003a20e201007387 */ /* 0x0007e20000100a00 */
[----:B------:R-:W-:Y:S01]  /*13fe30*/  IMAD.MOV.U32 R55, RZ, RZ, R218 ;  /* 0x000000ffff377224 */ /* 0x000fe200078e00da */
[----:B------:R-:W-:Y:S01]  /*13fe40*/  UISETP.GT.AND UP1, UPT, UR11, 0x71, UPT ;  /* 0x000000710b00788c */ /* 0x000fe2000bf24270 */
[----:B------:R-:W-:Y:S01]  /*13fe50*/  IMAD.MOV.U32 R52, RZ, RZ, R220 ;  /* 0x000000ffff347224 */ /* 0x000fe200078e00dc */
[----:B--2---:R-:W-:Y:S01]  /*13fe60*/  MOV R98, R228 ;  /* 0x000000e400627202 */ /* 0x004fe20000000f00 */
[----:B------:R-:W-:-:S02]  /*13fe70*/  IMAD.MOV.U32 R99, RZ, RZ, R221 ;  /* 0x000000ffff637224 */ /* 0x000fc400078e00dd */
[----:B------:R-:W-:Y:S02]  /*13fe80*/  IMAD.MOV.U32 R50, RZ, RZ, R214 ;  /* 0x000000ffff327224 */ /* 0x000fe400078e00d6 */
[----:B------:R-:W-:Y:S01]  /*13fe90*/  IMAD.MOV.U32 R51, RZ, RZ, R213 ;  /* 0x000000ffff337224 */ /* 0x000fe200078e00d5 */
[----:B------:R-:W-:Y:S01]  /*13fea0*/  STL.64 [R1+0x3a40], R98 ;  /* 0x003a406201007387 */ /* 0x000fe20000100a00 */
[----:B------:R-:W-:Y:S02]  /*13feb0*/  IMAD.MOV.U32 R48, RZ, RZ, R215 ;  /* 0x000000ffff307224 */ /* 0x000fe400078e00d7 */
[----:B------:R-:W-:Y:S01]  /*13fec0*/  IMAD.MOV.U32 R49, RZ, RZ, R208 ;  /* 0x000000ffff317224 */ /* 0x000fe200078e00d0 */
[----:B------:R2:W-:Y:S01]  /*13fed0*/  STL.64 [R1+0x3a38], R60 ;  /* 0x003a383c01007387 */ /* 0x0005e20000100a00 */
[----:B------:R-:W-:Y:S01]  /*13fee0*/  IMAD.MOV.U32 R46, RZ, RZ, R210 ;  /* 0x000000ffff2e7224 */ /* 0x000fe200078e00d2 */
[----:B------:R-:W-:Y:S01]  /*13fef0*/  USEL UR10, URZ, 0x4, !UP1 ;  /* 0x000000043f0a7887 */ /* 0x000fe2000c800000 */
[----:B------:R-:W-:Y:S01]  /*13ff00*/  IMAD.MOV.U32 R47, RZ, RZ, R209 ;  /* 0x000000ffff2f7224 */ /* 0x000fe200078e00d1 */
[----:B------:R-:W-:Y:S01]  /*13ff10*/  STL.64 [R1+0x3a30], R58 ;  /* 0x003a303a01007387 */ /* 0x000fe20000100a00 */
[----:B------:R-:W-:-:S02]  /*13ff20*/  IMAD.MOV.U32 R44, RZ, RZ, R211 ;  /* 0x000000ffff2c7224 */ /* 0x000fc400078e00d3 */
[----:B------:R-:W-:Y:S01]  /*13ff30*/  IMAD.MOV.U32 R45, RZ, RZ, R143 ;  /* 0x000000ffff2d7224 */ /* 0x000fe200078e008f */
[----:B------:R4:W-:Y:S01]  /*13ff40*/  STL.64 [R1+0x3a50], R56 ;  /* 0x003a503801007387 */ /* 0x0009e20000100a00 */
[----:B------:R-:W-:Y:S01]  /*13ff50*/  IMAD.MOV.U32 R42, RZ, RZ, R212 ;  /* 0x000000ffff2a7224 */ /* 0x000fe200078e00d4 */
[----:B------:R-:W-:Y:S01]  /*13ff60*/  MOV R40, R205 ;  /* 0x000000cd00287202 */ /* 0x000fe20000000f00 */
[----:B------:R-:W-:Y:S01]  /*13ff70*/  IMAD.MOV.U32 R43, RZ, RZ, R204 ;  /* 0x000000ffff2b7224 */ /* 0x000fe200078e00cc */
[----:B------:R4:W-:Y:S01]  /*13ff80*/  STL.64 [R1+0x3a48], R54 ;  /* 0x003a483601007387 */ /* 0x0009e20000100a00 */
[----:B------:R-:W-:-:S03]  /*13ff90*/  IMAD.MOV.U32 R41, RZ, RZ, R140 ;  /* 0x000000ffff297224 */ /* 0x000fc600078e008c */
[----:B------:R4:W-:Y:S01]  /*13ffa0*/  STL.64 [R1+0x3b10], R52 ;  /* 0x003b103401007387 */ /* 0x0009e20000100a00 */
[----:B------:R-:W-:Y:S01]  /*13ffb0*/  IMAD.MOV.U32 R38, RZ, RZ, R206 ;  /* 0x000000ffff267224 */ /* 0x000fe200078e00ce */
[----:B------:R-:W-:Y:S01]  /*13ffc0*/  USEL UR10, UR10, URZ, !UP0 ;  /* 0x0000003f0a0a7287 */ /* 0x000fe2000c000000 */
[----:B------:R-:W-:Y:S01]  /*13ffd0*/  IMAD.MOV.U32 R39, RZ, RZ, R141 ;  /* 0x000000ffff277224 */ /* 0x000fe200078e008d */
[----:B------:R4:W-:Y:S01]  /*13ffe0*/  STL.64 [R1+0x3b08], R50 ;  /* 0x003b083201007387 */ /* 0x0009e20000100a00 */
[----:B------:R-:W-:Y:S02]  /*13fff0*/  IMAD.MOV.U32 R36, RZ, RZ, R207 ;  /* 0x000000ffff247224 */ /* 0x000fe400078e00cf */
[----:B------:R-:W-:Y:S01]  /*140000*/  IMAD.MOV.U32 R37, RZ, RZ, R142 ;  /* 0x000000ffff257224 */ /* 0x000fe200078e008e */
[----:B------:R4:W-:Y:S01]  /*140010*/  STL.64 [R1+0x3b00], R48 ;  /* 0x003b003001007387 */ /* 0x0009e20000100a00 */
[----:B------:R-:W-:Y:S02]  /*140020*/  IMAD.MOV.U32 R34, RZ, RZ, R139 ;  /* 0x000000ffff227224 */ /* 0x000fe400078e008b */
        /* <DEDUP_REMOVED lines=8> */
[----:B------:R-:W-:Y:S02]  /*1400b0*/  IMAD.MOV.U32 R28, RZ, RZ, R138 ;  /* 0x000000ffff1c7224 */ /* 0x000fe400078e008a */
[----:B------:R-:W-:Y:S01]  /*1400c0*/  IMAD.MOV.U32 R29, RZ, RZ, R132 ;  /* 0x000000ffff1d7224 */ /* 0x000fe200078e0084 */
[----:B------:R4:W-:Y:S01]  /*1400d0*/  STL.64 [R1+0x3ae0], R40 ;  /* 0x003ae02801007387 */ /* 0x0009e20000100a00 */
[----:B------:R-:W-:Y:S01]  /*1400e0*/  IMAD.MOV.U32 R26, RZ, RZ, R133 ;  /* 0x000000ffff1a7224 */ /* 0x000fe200078e0085 */
[----:B------:R-:W-:Y:S01]  /*1400f0*/  ISETP.NE.U32.AND P0, PT, RZ, UR10, PT ;  /* 0x0000000aff007c0c */ /* 0x000fe2000bf05070 */
[----:B------:R-:W-:Y:S01]  /*140100*/  IMAD.MOV.U32 R27, RZ, RZ, R125 ;  /* 0x000000ffff1b7224 */ /* 0x000fe200078e007d */
[----:B------:R4:W-:Y:S01]  /*140110*/  STL.64 [R1+0x3ad8], R38 ;  /* 0x003ad82601007387 */ /* 0x0009e20000100a00 */
[----:B------:R-:W-:Y:S02]  /*140120*/  IMAD.MOV.U32 R24, RZ, RZ, R134 ;  /* 0x000000ffff187224 */ /* 0x000fe400078e0086 */
[----:B------:R-:W-:Y:S01]  /*140130*/  IMAD.MOV.U32 R25, RZ, RZ, R126 ;  /* 0x000000ffff197224 */ /* 0x000fe200078e007e */
[----:B------:R-:W-:Y:S01]  /*140140*/  STL.64 [R1+0x3ad0], R36 ;  /* 0x003ad02401007387 */ /* 0x000fe20000100a00 */
[----:B------:R-:W-:-:S02]  /*140150*/  IMAD.MOV.U32 R22, RZ, RZ, R128 ;  /* 0x000000ffff167224 */ /* 0x000fc400078e0080 */
[----:B------:R-:W-:Y:S01]  /*140160*/  IMAD.MOV.U32 R23, RZ, RZ, R127 ;  /* 0x000000ffff177224 */ /* 0x000fe200078e007f */
[----:B------:R-:W-:Y:S01]  /*140170*/  STL.64 [R1+0x3ac8], R34 ;  /* 0x003ac82201007387 */ /* 0x000fe20000100a00 */
[----:B------:R-:W-:Y:S01]  /*140180*/  IMAD.MOV.U32 R20, RZ, RZ, R129 ;  /* 0x000000ffff147224 */ /* 0x000fe200078e0081 */
[----:B------:R-:W-:Y:S01]  /*140190*/  MOV R18, R122 ;  /* 0x0000007a00127202 */ /* 0x000fe20000000f00 */
[----:B------:R-:W-:Y:S01]  /*1401a0*/  IMAD.MOV.U32 R21, RZ, RZ, R124 ;  /* 0x000000ffff157224 */ /* 0x000fe200078e007c */
[----:B------:R-:W-:Y:S01]  /*1401b0*/  STL.64 [R1+0x3ac0], R32 ;  /* 0x003ac02001007387 */ /* 0x000fe20000100a00 */
[----:B------:R-:W-:-:S03]  /*1401c0*/  IMAD.MOV.U32 R19, RZ, RZ, R118 ;  /* 0x000000ffff137224 */ /* 0x000fc600078e0076 */
[----:B------:R-:W-:Y:S01]  /*1401d0*/  STL.64 [R1+0x3ab8], R30 ;  /* 0x003ab81e01007387 */ /* 0x000fe20000100a00 */
[----:B------:R-:W-:Y:S02]  /*1401e0*/  IMAD.MOV.U32 R16, RZ, RZ, R123 ;  /* 0x000000ffff107224 */ /* 0x000fe400078e007b */
[----:B------:R-:W-:Y:S01]  /*1401f0*/  IMAD.MOV.U32 R17, RZ, RZ, R119 ;  /* 0x000000ffff117224 */ /* 0x000fe200078e0077 */
[----:B------:R-:W-:Y:S01]  /*140200*/  STL.64 [R1+0x3ab0], R28 ;  /* 0x003ab01c01007387 */ /* 0x000fe20000100a00 */
[----:B------:R-:W-:Y:S02]  /*140210*/  IMAD.MOV.U32 R14, RZ, RZ, R121 ;  /* 0x000000ffff0e7224 */ /* 0x000fe400078e0079 */
[----:B------:R-:W-:Y:S01]  /*140220*/  IMAD.MOV.U32 R15, RZ, RZ, R120 ;  /* 0x000000ffff0f7224 */ /* 0x000fe200078e0078 */
[----:B------:R-:W-:Y:S01]  /*140230*/  STL.64 [R1+0x3aa8], R26 ;  /* 0x003aa81a01007387 */ /* 0x000fe20000100a00 */
[----:B------:R-:W-:Y:S02]  /*140240*/  IMAD.MOV.U32 R12, RZ, RZ, R111 ;  /* 0x000000ffff0c7224 */ /* 0x000fe400078e006f */
        /* <DEDUP_REMOVED lines=13> */
[----:B------:R-:W-:Y:S04]  /*140320*/  STL.64 [R1+0x3a80], R16 ;  /* 0x003a801001007387 */ /* 0x000fe80000100a00 */
[----:B------:R-:W-:Y:S04]  /*140330*/  STL.64 [R1+0x3a78], R14 ;  /* 0x003a780e01007387 */ /* 0x000fe80000100a00 */
[----:B------:R-:W-:Y:S04]  /*140340*/  STL.64 [R1+0x3a70], R12 ;  /* 0x003a700c01007387 */ /* 0x000fe80000100a00 */
[----:B------:R4:W-:Y:S04]  /*140350*/  STL.64 [R1+0x3a68], R10 ;  /* 0x003a680a01007387 */ /* 0x0009e80000100a00 */
[----:B------:R4:W-:Y:S04]  /*140360*/  STL.64 [R1+0x3a60], R8 ;  /* 0x003a600801007387 */ /* 0x0009e80000100a00 */
[----:B------:R-:W-:Y:S04]  /*140370*/  LDGSTS.E [R96+0x38800], desc[UR32][R62.64], P0 ;  /* 0x388000003e607fae */ /* 0x000fe80008121860 */
[----:B------:R4:W-:Y:S04]  /*140380*/  STL.64 [R1+0x3a58], R6 ;  /* 0x003a580601007387 */ /* 0x0009e80000100a00 */
[----:B------:R3:W-:Y:S04]  /*140390*/  LDGSTS.E [R96+0x38900], desc[UR32][R226.64], P0 ;  /* 0x38900000e2607fae */ /* 0x0007e80008121860 */
[----:B------:R4:W-:Y:S04]  /*1403a0*/  STL.64 [R1+0x3b18], R4 ;  /* 0x003b180401007387 */ /* 0x0009e80000100a00 */
[----:B------:R-:W-:Y:S04]  /*1403b0*/  LDGSTS.E [R96+0x38a00], desc[UR32][R98.64], P0 ;  /* 0x38a0000062607fae */ /* 0x000fe80008121860 */
[----:B-1----:R-:W5:Y:S01]  /*1403c0*/  LDL.LU.64 R62, [R1+0x7030] ;  /* 0x00703000013e7983 */ /* 0x002f620000300a00 */
[----:B------:R-:W-:Y:S01]  /*1403d0*/  UISETP.GT.AND UP2, UPT, UR11, 0x75, UPT ;  /* 0x000000750b00788c */ /* 0x000fe2000bf44270 */
[----:B---3--:R-:W1:Y:S02]  /*1403e0*/  LDC R227, c[0x0][0x23c] ;  /* 0x00008f00ffe37b82 */ /* 0x008e640000000800 */
[----:B------:R-:W-:Y:S04]  /*1403f0*/  LDGSTS.E [R96+0x38b00], desc[UR32][R60.64], P0 ;  /* 0x38b000003c607fae */ /* 0x000fe80008121860 */
[----:B------:R-:W-:Y:S04]  /*140400*/  LDGSTS.E [R96+0x38c00], desc[UR32][R58.64], P0 ;  /* 0x38c000003a607fae */ /* 0x000fe80008121860 */
[----:B------:R-:W-:Y:S04]  /*140410*/  LDGSTS.E [R96+0x38d00], desc[UR32][R56.64], P0 ;  /* 0x38d0000038607fae */ /* 0x000fe80008121860 */
[----:B--2---:R-:W2:Y:S04]  /*140420*/  LDL R61, [R1+0x67f0] ;  /* 0x0067f000013d7983 */ /* 0x004ea80000100800 */
[----:B------:R-:W-:Y:S01]  /*140430*/  LDGSTS.E [R96+0x38e00], desc[UR32][R54.64], P0 ;  /* 0x38e0000036607fae */ /* 0x000fe20008121860 */
[----:B------:R-:W-:-:S03]  /*140440*/  USEL UR13, URZ, 0x4, !UP2 ;  /* 0x000000043f0d7887 */ /* 0x000fc6000d000000 */
[----:B----4-:R-:W3:Y:S04]  /*140450*/  LDL R56, [R1+0x67e0] ;  /* 0x0067e00001387983 */ /* 0x010ee80000100800 */
[----:B------:R-:W4:Y:S04]  /*140460*/  LDL R57, [R1+0x67ec] ;  /* 0x0067ec0001397983 */ /* 0x000f280000100800 */
[----:B------:R-:W3:Y:S04]  /*140470*/  LDL R54, [R1+0x67e8] ;  /* 0x0067e80001367983 */ /* 0x000ee80000100800 */
[----:B------:R-:W4:Y:S01]  /*140480*/  LDL R55, [R1+0x67f4] ;  /* 0x0067f40001377983 */ /* 0x000f220000100800 */
[----:B------:R-:W-:-:S02]  /*140490*/  USEL UR13, UR13, URZ, !UP0 ;  /* 0x0000003f0d0d7287 */ /* 0x000fc4000c000000 */
[----:B------:R-:W-:Y:S01]  /*1404a0*/  UISETP.GT.AND UP3, UPT, UR11, 0x79, UPT ;  /* 0x000000790b00788c */ /* 0x000fe2000bf64270 */
[----:B------:R-:W-:Y:S03]  /*1404b0*/  LDGSTS.E [R96+0x38f00], desc[UR32][R52.64], P0 ;  /* 0x38f0000034607fae */ /* 0x000fe60008121860 */
[----:B------:R-:W-:Y:S01]  /*1404c0*/  ISETP.NE.U32.AND P1, PT, RZ, UR13, PT ;  /* 0x0000000dff007c0c */ /* 0x000fe2000bf25070 */
[----:B------:R-:W-:Y:S01]  /*1404d0*/  USEL UR14, URZ, 0x4, !UP3 ;  /* 0x000000043f0e7887 */ /* 0x000fe2000d800000 */
[----:B------:R-:W3:Y:S01]  /*1404e0*/  LDL R58, [R1+0x67c0] ;  /* 0x0067c000013a7983 */ /* 0x000ee20000100800 */
[----:B------:R-:W-:Y:S02]  /*1404f0*/  UISETP.GT.AND UP4, UPT, UR11, 0x7d, UPT ;  /* 0x0000007d0b00788c */ /* 0x000fe4000bf84270 */
[----:B------:R-:W-:Y:S01]  /*140500*/  USEL UR14, UR14, URZ, !UP0 ;  /* 0x0000003f0e0e7287 */ /* 0x000fe2000c000000 */
[----:B------:R-:W3:Y:S01]  /*140510*/  LDL R59, [R1+0x67cc] ;  /* 0x0067cc00013b7983 */ /* 0x000ee20000100800 */
[----:B------:R-:W-:-:S03]  /*140520*/  USEL UR15, URZ, 0x4, !UP4 ;  /* 0x000000043f0f7887 */ /* 0x000fc6000e000000 */
[----:B------:R-:W3:Y:S01]  /*140530*/  LDL R52, [R1+0x67c8] ;  /* 0x0067c80001347983 */ /* 0x000ee20000100800 */
[----:B------:R-:W-:-:S03]  /*140540*/  ISETP.NE.U32.AND P2, PT, RZ, UR14, PT ;  /* 0x0000000eff007c0c */ /* 0x000fc6000bf45070 */
[----:B------:R-:W-:Y:S01]  /*140550*/  LDGSTS.E [R96+0x3a800], desc[UR32][R50.64], P1 ;  /* 0x3a80000032607fae */ /* 0x000fe20008921860 */
[----:B------:R-:W-:-:S03]  /*140560*/  USEL UR15, UR15, URZ, !UP0 ;  /* 0x0000003f0f0f7287 */ /* 0x000fc6000c000000 */
[----:B------:R-:W-:Y:S03]  /*140570*/  LDGSTS.E [R96+0x3a900], desc[UR32][R48.64], P1 ;  /* 0x3a90000030607fae */ /* 0x000fe60008921860 */
[----:B------:R-:W-:Y:S01]  /*140580*/  ISETP.NE.U32.AND P3, PT, RZ, UR15, PT ;  /* 0x0000000fff007c0c */ /* 0x000fe2000bf65070 */
[----:B------:R-:W-:Y:S04]  /*140590*/  LDGSTS.E [R96+0x3aa00], desc[UR32][R46.64], P1 ;  /* 0x3aa000002e607fae */ /* 0x000fe80008921860 */
[----:B------:R-:W3:Y:S04]  /*1405a0*/  LDL R50, [R1+0x67d0] ;  /* 0x0067d00001327983 */ /* 0x000ee80000100800 */
[----:B------:R-:W3:Y:S04]  /*1405b0*/  LDL R48, [R1+0x67d8] ;  /* 0x0067d80001307983 */ /* 0x000ee80000100800 */
[----:B------:R-:W3:Y:S04]  /*1405c0*/  LDL R49, [R1+0x67e4] ;  /* 0x0067e40001317983 */ /* 0x000ee80000100800 */
[----:B------:R-:W3:Y:S04]  /*1405d0*/  LDL R51, [R1+0x67dc] ;  /* 0x0067dc0001337983 */ /* 0x000ee80000100800 */
[----:B------:R-:W-:Y:S04]  /*1405e0*/  LDGSTS.E [R96+0x3ab00], desc[UR32][R44.64], P1 ;  /* 0x3ab000002c607fae */ /* 0x000fe80008921860 */
[----:B------:R-:W-:Y:S04]  /*1405f0*/  LDGSTS.E [R96+0x3ac00], desc[UR32][R42.64], P1 ;  /* 0x3ac000002a607fae */ /* 0x000fe80008921860 */
[----:B------:R-:W-:Y:S04]  /*140600*/  LDGSTS.E [R96+0x3ad00], desc[UR32][R40.64], P1 ;  /* 0x3ad0000028607fae */ /* 0x000fe80008921860 */
[----:B------:R-:W-:Y:S04]  /*140610*/  LDGSTS.E [R96+0x3ae00], desc[UR32][R38.64], P1 ;  /* 0x3ae0000026607fae */ /* 0x000fe80008921860 */
[----:B------:R-:W-:Y:S04]  /*140620*/  LDGSTS.E [R96+0x3af00], desc[UR32][R36.64], P1 ;  /* 0x3af0000024607fae */ /* 0x000fe80008921860 */
[----:B------:R-:W3:Y:S04]  /*140630*/  LDL R53, [R1+0x67d4] ;  /* 0x0067d40001357983 */ /* 0x000ee80000100800 */
[----:B------:R-:W-:Y:S04]  /*140640*/  LDGSTS.E [R96+0x3c800], desc[UR32][R34.64], P2 ;  /* 0x3c80000022607fae */ /* 0x000fe80009121860 */
        /* <DEDUP_REMOVED lines=11> */
[----:B------:R-:W3:Y:S04]  /*140700*/  LDL R46, [R1+0x67b8] ;  /* 0x0067b800012e7983 */ /* 0x000ee80000100800 */
[----:B------:R-:W3:Y:S04]  /*140710*/  LDL R47, [R1+0x67c4] ;  /* 0x0067c400012f7983 */ /* 0x000ee80000100800 */
[----:B------:R-:W-:Y:S04]  /*140720*/  LDGSTS.E [R96+0x3ec00], desc[UR32][R10.64], P3 ;  /* 0x3ec000000a607fae */ /* 0x000fe80009921860 */
[----:B------:R-:W-:Y:S04]  /*140730*/  LDGSTS.E [R96+0x3ed00], desc[UR32][R8.64], P3 ;  /* 0x3ed0000008607fae */ /* 0x000fe80009921860 */
[----:B------:R-:W-:Y:S04]  /*140740*/  LDGSTS.E [R96+0x3ee00], desc[UR32][R6.64], P3 ;  /* 0x3ee0000006607fae */ /* 0x000fe80009921860 */
[----:B------:R1:W-:Y:S04]  /*140750*/  LDGSTS.E [R96+0x3ef00], desc[UR32][R4.64], P3 ;  /* 0x3ef0000004607fae */ /* 0x0003e80009921860 */
[----:B------:R-:W3:Y:S01]  /*140760*/  LDL R60, [R1+0x66f0] ;  /* 0x0066f000013c7983 */ /* 0x000ee20000100800 */
[----:B------:R-:W2:Y:S01]  /*140770*/  S2R R107, SR_TID.X ;  /* 0x00000000006b7919 */ /* 0x000ea20000002100 */
[----:B-1----:R-:W-:Y:S01]  /*140780*/  IMAD.MOV.U32 R96, RZ, RZ, R97 ;  /* 0x000000ffff607224 */ /* 0x002fe200078e0061 */
[----:B------:R-:W-:Y:S01]  /*140790*/  UISETP.GT.AND UP5, UPT, UR11, 0x2, UPT ;  /* 0x000000020b00788c */ /* 0x000fe2000bfa4270 */
[----:B------:R-:W3:Y:S01]  /*1407a0*/  LDL R44, [R1+0x59e8] ;  /* 0x0059e800012c7983 */ /* 0x000ee20000100800 */
[----:B------:R-:W-:-:S03]  /*1407b0*/  UISETP.GT.AND UP1, UPT, UR11, 0x6, UPT ;  /* 0x000000060b00788c */ /* 0x000fc6000bf24270 */
[----:B------:R-:W3:Y:S04]  /*1407c0*/  LDL R45, [R1+0x59f4] ;  /* 0x0059f400012d7983 */ /* 0x000ee80000100800 */
[----:B------:R-:W3:Y:S04]  /*1407d0*/  LDL R42, [R1+0x5344] ;  /* 0x00534400012a7983 */ /* 0x000ee80000100800 */
[----:B------:R-:W3:Y:S04]  /*1407e0*/  LDL R43, [R1+0x5348] ;  /* 0x00534800012b7983 */ /* 0x000ee80000100800 */
[----:B------:R-:W3:Y:S04]  /*1407f0*/  LDL R40, [R1+0x5274] ;  /* 0x0052740001287983 */ /* 0x000ee80000100800 */
[----:B------:R-:W3:Y:S04]  /*140800*/  LDL R41, [R1+0x5278] ;  /* 0x0052780001297983 */ /* 0x000ee80000100800 */
[----:B------:R-:W3:Y:S04]  /*140810*/  LDL R38, [R1+0x4f58] ;  /* 0x004f580001267983 */ /* 0x000ee80000100800 */
[----:B------:R-:W3:Y:S01]  /*140820*/  LDL R39, [R1+0x4f5c] ;  /* 0x004f5c0001277983 */ /* 0x000ee20000100800 */
[----:B--2---:R-:W-:-:S03]  /*140830*/  IMAD.MOV.U32 R97, RZ, RZ, R61 ;  /* 0x000000ffff617224 */ /* 0x004fc600078e003d */
[----:B------:R-:W2:Y:S01]  /*140840*/  LDL R61, [R1+0x66fc] ;  /* 0x0066fc00013d7983 */ /* 0x000ea20000100800 */
[----:B------:R-:W-:Y:S01]  /*140850*/  USEL UR16, URZ, 0x4, !UP5 ;  /* 0x000000043f107887 */ /* 0x000fe2000e800000 */
[----:B------:R-:W-:-:S03]  /*140860*/  LOP3.LUT R107, R107, 0x3f, RZ, 0xc0, !PT ;  /* 0x0000003f6b6b7812 */ /* 0x000fc600078ec0ff */
[----:B------:R-:W-:Y:S02]  /*140870*/  USEL UR16, UR16, URZ, !UP0 ;  /* 0x0000003f10107287 */ /* 0x000fe4000c000000 */
[----:B------:R-:W-:-:S04]  /*140880*/  IMAD.SHL.U32 R231, R107, 0x4, RZ ;  /* 0x000000046be77824 */ /* 0x000fc800078e00ff */
[----:B------:R-:W-:Y:S02]  /*140890*/  ISETP.NE.U32.AND P4, PT, RZ, UR16, PT ;  /* 0x00000010ff007c0c */ /* 0x000fe4000bf85070 */
[----:B------:R-:W-:-:S05]  /*1408a0*/  LOP3.LUT R230, R231, 0x40, RZ, 0x3c, !PT ;  /* 0x00000040e7e67812 */ /* 0x000fca00078e3cff */
[----:B------:R-:W-:-:S06]  /*1408b0*/  VIADD R3, R230, UR12 ;  /* 0x0000000ce6037c36 */ /* 0x000fcc0008000000 */
[----:B------:R4:W-:Y:S02]  /*1408c0*/  LDGSTS.E [R3+0x1000], desc[UR32][R96.64], P4 ;  /* 0x0100000060037fae */ /* 0x0009e4000a121860 */
[----:B----4-:R-:W-:Y:S02]  /*1408d0*/  IMAD.MOV.U32 R96, RZ, RZ, R55 ;  /* 0x000000ffff607224 */ /* 0x010fe400078e0037 */
[----:B---3--:R-:W-:Y:S01]  /*1408e0*/  IMAD.MOV.U32 R97, RZ, RZ, R54 ;  /* 0x000000ffff617224 */ /* 0x008fe200078e0036 */
[----:B------:R-:W3:Y:S04]  /*1408f0*/  LDL R55, [R1+0x66f4] ;  /* 0x0066f40001377983 */ /* 0x000ee80000100800 */
[----:B------:R-:W4:Y:S04]  /*140900*/  LDL R54, [R1+0x66e8] ;  /* 0x0066e80001367983 */ /* 0x000f280000100800 */
[----:B------:R1:W-:Y:S02]  /*140910*/  LDGSTS.E [R3+0x1100], desc[UR32][R96.64], P4 ;  /* 0x0110000060037fae */ /* 0x0003e4000a121860 */
[----:B-1----:R-:W-:Y:S01]  /*140920*/  MOV R96, R57 ;  /* 0x0000003900607202 */ /* 0x002fe20000000f00 */
[----:B------:R-:W-:Y:S01]  /*140930*/  IMAD.MOV.U32 R97, RZ, RZ, R56 ;  /* 0x000000ffff617224 */ /* 0x000fe200078e0038 */
[----:B------:R-:W4:Y:S04]  /*140940*/  LDL R57, [R1+0x66ec] ;  /* 0x0066ec0001397983 */ /* 0x000f280000100800 */
[----:B------:R-:W4:Y:S04]  /*140950*/  LDL R56, [R1+0x66e0] ;  /* 0x0066e00001387983 */ /* 0x000f280000100800 */
[----:B------:R1:W-:Y:S02]  /*140960*/  LDGSTS.E [R3+0x1200], desc[UR32][R96.64], P4 ;  /* 0x0120000060037fae */ /* 0x0003e4000a121860 */
[----:B-1----:R-:W-:-:S02]  /*140970*/  IMAD.MOV.U32 R96, RZ, RZ, R49 ;  /* 0x000000ffff607224 */ /* 0x002fc400078e0031 */
        /* <DEDUP_REMOVED lines=19> */
[----:B-1----:R-:W-:Y:S01]  /*140ab0*/  IMAD.MOV.U32 R96, RZ, RZ, R47 ;  /* 0x000000ffff607224 */ /* 0x002fe200078e002f */
[----:B------:R-:W-:Y:S01]  /*140ac0*/  MOV R97, R46 ;  /* 0x0000002e00617202 */ /* 0x000fe20000000f00 */
[----:B------:R-:W4:Y:S04]  /*140ad0*/  LDL R47, [R1+0x66c4] ;  /* 0x0066c400012f7983 */ /* 0x000f280000100800 */
[----:B------:R-:W4:Y:S04]  /*140ae0*/  LDL R46, [R1+0x66b8] ;  /* 0x0066b800012e7983 */ /* 0x000f280000100800 */
[----:B------:R1:W-:Y:S02]  /*140af0*/  LDGSTS.E [R3+0x1700], desc[UR32][R96.64], P4 ;  /* 0x0170000060037fae */ /* 0x0003e4000a121860 */
[----:B-1----:R-:W-:-:S02]  /*140b00*/  IMAD.MOV.U32 R97, RZ, RZ, R60 ;  /* 0x000000ffff617224 */ /* 0x002fc400078e003c */
[----:B------:R-:W4:Y:S01]  /*140b10*/  LDL R60, [R1+0x65f0] ;  /* 0x0065f000013c7983 */ /* 0x000f220000100800 */
[----:B--2---:R-:W-:-:S03]  /*140b20*/  IMAD.MOV.U32 R96, RZ, RZ, R61 ;  /* 0x000000ffff607224 */ /* 0x004fc600078e003d */
[----:B------:R-:W2:Y:S01]  /*140b30*/  LDL R61, [R1+0x65fc] ;  /* 0x0065fc00013d7983 */ /* 0x000ea20000100800 */
[----:B------:R-:W-:-:S04]  /*140b40*/  USEL UR10, URZ, 0x4, !UP1 ;  /* 0x000000043f0a7887 */ /* 0x000fc8000c800000 */
[----:B------:R-:W-:-:S06]  /*140b50*/  USEL UR10, UR10, URZ, !UP0 ;  /* 0x0000003f0a0a7287 */ /* 0x000fcc000c000000 */
[----:B------:R-:W-:-:S13]  /*140b60*/  ISETP.NE.U32.AND P0, PT, RZ, UR10, PT ;  /* 0x0000000aff007c0c */ /* 0x000fda000bf05070 */
[----:B------:R3:W-:Y:S02]  /*140b70*/  LDGSTS.E [R3+0x3000], desc[UR32][R96.64], P0 ;  /* 0x0300000060037fae */ /* 0x0007e40008121860 */
[----:B---3--:R-:W-:Y:S02]  /*140b80*/  IMAD.MOV.U32 R96, RZ, RZ, R55 ;  /* 0x000000ffff607224 */ /* 0x008fe400078e0037 */
[----:B------:R-:W3:Y:S01]  /*140b90*/  LDL R55, [R1+0x65f4] ;  /* 0x0065f40001377983 */ /* 0x000ee20000100800 */
        /* <DEDUP_REMOVED lines=18> */
[----:B-1----:R-:W-:Y:S02]  /*140cc0*/  MOV R96, R53 ;  /* 0x0000003500607202 */ /* 0x002fe40000000f00 */
        /* <DEDUP_REMOVED lines=16> */
[----:B--2---:R-:W-:-:S03]  /*140dd0*/  IMAD.MOV.U32 R96, RZ, RZ, R61 ;  /* 0x000000ffff607224 */ /* 0x004fc600078e003d */
[----:B------:R-:W2:Y:S01]  /*140de0*/  LDL R61, [R1+0x64fc] ;  /* 0x0064fc00013d7983 */ /* 0x000ea20000100800 */
[----:B------:R-:W-:-:S04]  /*140df0*/  UISETP.GT.AND UP1, UPT, UR11, 0xa, UPT ;  /* 0x0000000a0b00788c */ /* 0x000fc8000bf24270 */
[----:B------:R-:W-:-:S04]  /*140e00*/  USEL UR10, URZ, 0x4, !UP1 ;  /* 0x000000043f0a7887 */ /* 0x000fc8000c800000 */
[----:B------:R-:W-:-:S06]  /*140e10*/  USEL UR10, UR10, URZ, !UP0 ;  /* 0x0000003f0a0a7287 */ /* 0x000fcc000c000000 */
[----:B------:R-:W-:-:S13]  /*140e20*/  ISETP.NE.U32.AND P1, PT, RZ, UR10, PT ;  /* 0x0000000aff007c0c */ /* 0x000fda000bf25070 */
[----:B------:R3:W-:Y:S02]  /*140e30*/  LDGSTS.E [R3+0x5000], desc[UR32][R96.64], P1 ;  /* 0x0500000060037fae */ /* 0x0007e40008921860 */
[----:B---3--:R-:W-:Y:S02]  /*140e40*/  IMAD.MOV.U32 R96, RZ, RZ, R55 ;  /* 0x000000ffff607224 */ /* 0x008fe400078e0037 */
[----:B----4-:R-:W-:Y:S01]  /*140e50*/  IMAD.MOV.U32 R97, RZ, RZ, R54 ;  /* 0x000000ffff617224 */ /* 0x010fe200078e0036 */
[----:B------:R-:W3:Y:S04]  /*140e60*/  LDL R55, [R1+0x64f4] ;  /* 0x0064f40001377983 */ /* 0x000ee80000100800 */
        /* <DEDUP_REMOVED lines=33> */
[----:B------:R-:W4:Y:S01]  /*141080*/  LDL R60, [R1+0x63f0] ;  /* 0x0063f000013c7983 */ /* 0x000f220000100800 */
[----:B--2---:R-:W-:-:S03]  /*141090*/  MOV R96, R61 ;  /* 0x0000003d00607202 */ /* 0x004fc60000000f00 */
[----:B------:R-:W2:Y:S01]  /*1410a0*/  LDL R61, [R1+0x63fc] ;  /* 0x0063fc00013d7983 */ /* 0x000ea20000100800 */
[----:B------:R-:W-:-:S04]  /*1410b0*/  UISETP.GT.AND UP1, UPT, UR11, 0xe, UPT ;  /* 0x0000000e0b00788c */ /* 0x000fc8000bf24270 */
        /* <DEDUP_REMOVED lines=180> */
[----:B---3--:R-:W-:Y:S02]  /*141c00*/  MOV R96, R55 ;  /* 0x0000003700607202 */ /* 0x008fe40000000f00 */
        /* <DEDUP_REMOVED lines=180> */
[----:B-1----:R-:W-:Y:S02]  /*142750*/  MOV R96, R57 ;  /* 0x0000003900607202 */ /* 0x002fe40000000f00 */
[----:B------:R-:W3:Y:S01]  /*142760*/  LDL R57, [R1+0x5bf4] ;  /* 0x005bf40001397983 */ /* 0x000ee20000100800 */
        /* <DEDUP_REMOVED lines=69> */
[----:B------:R-:W-:Y:S01]  /*142bc0*/  UISETP.GT.AND UP1, UPT, UR11, 0x36, UPT ;  /* 0x000000360b00788c */ /* 0x000fe2000bf24270 */
[----:B------:R-:W4:Y:S04]  /*142bd0*/  LDL R46, [R1+0x59c8] ;  /* 0x0059c800012e7983 */ /* 0x000f280000100800 */
[----:B------:R1:W-:Y:S04]  /*142be0*/  LDGSTS.E [R3+0x19700], desc[UR32][R96.64], P1 ;  /* 0x1970000060037fae */ /* 0x0003e80008921860 */
[----:B------:R-:W4:Y:S01]  /*142bf0*/  LDL R47, [R1+0x59d4] ;  /* 0x0059d400012f7983 */ /* 0x000f220000100800 */
[----:B-1----:R-:W-:-:S03]  /*142c00*/  IMAD.MOV.U32 R97, RZ, RZ, R60 ;  /* 0x000000ffff617224 */ /* 0x002fc600078e003c */
        /* <DEDUP_REMOVED lines=34> */
[----:B-1----:R-:W-:-:S02]  /*142e30*/  IMAD.MOV.U32 R96, RZ, RZ, R59 ;  /* 0x000000ffff607224 */ /* 0x002fc400078e003b */
        /* <DEDUP_REMOVED lines=8> */
[----:B------:R-:W-:-:S03]  /*142ec0*/  USEL UR10, UR10, URZ, !UP0 ;  /* 0x0000003f0a0a7287 */ /* 0x000fc6000c000000 */
[----:B------:R3:W-:Y:S03]  /*142ed0*/  LDGSTS.E [R3+0x1b700], desc[UR32][R96.64], P0 ;  /* 0x1b70000060037fae */ /* 0x0007e60008121860 */
[----:B------:R-:W-:Y:S02]  /*142ee0*/  ISETP.NE.U32.AND P1, PT, RZ, UR10, PT ;  /* 0x0000000aff007c0c */ /* 0x000fe4000bf25070 */
[----:B---3--:R-:W-:Y:S02]  /*142ef0*/  MOV R96, R57 ;  /* 0x0000003900607202 */ /* 0x008fe40000000f00 */
[----:B------:R-:W3:Y:S01]  /*142f00*/  LDL R57, [R1+0x58f4] ;  /* 0x0058f40001397983 */ /* 0x000ee20000100800 */
[----:B----4-:R-:W-:-:S03]  /*142f10*/  IMAD.MOV.U32 R97, RZ, RZ, R56 ;  /* 0x000000ffff617224 */ /* 0x010fc600078e0038 */
[----:B------:R-:W4:Y:S05]  /*142f20*/  LDL R56, [R1+0x58e8] ;  /* 0x0058e80001387983 */ /* 0x000f2a0000100800 */
[----:B------:R1:W-:Y:S02]  /*142f30*/  LDGSTS.E [R3+0x1d000], desc[UR32][R96.64], P1 ;  /* 0x1d00000060037fae */ /* 0x0003e40008921860 */
[----:B-1----:R-:W-:Y:S02]  /*142f40*/  IMAD.MOV.U32 R96, RZ, RZ, R45 ;  /* 0x000000ffff607224 */ /* 0x002fe400078e002d */
[----:B------:R-:W-:Y:S01]  /*142f50*/  IMAD.MOV.U32 R97, RZ, RZ, R44 ;  /* 0x000000ffff617224 */ /* 0x000fe200078e002c */
[----:B------:R-:W-:Y:S01]  /*142f60*/  UISETP.GT.AND UP1, UPT, UR11, 0x3e, UPT ;  /* 0x0000003e0b00788c */ /* 0x000fe2000bf24270 */
[----:B------:R-:W4:Y:S04]  /*142f70*/  LDL R44, [R1+0x58b8] ;  /* 0x0058b800012c7983 */ /* 0x000f280000100800 */
[----:B------:R1:W-:Y:S04]  /*142f80*/  LDGSTS.E [R3+0x1d100], desc[UR32][R96.64], P1 ;  /* 0x1d10000060037fae */ /* 0x0003e80008921860 */
[----:B------:R-:W4:Y:S01]  /*142f90*/  LDL R45, [R1+0x58c4] ;  /* 0x0058c400012d7983 */ /* 0x000f220000100800 */
        /* <DEDUP_REMOVED lines=17> */
[----:B------:R-:W-:Y:S01]  /*1430b0*/  USEL UR10, URZ, 0x4, !UP1 ;  /* 0x000000043f0a7887 */ /* 0x000fe2000c800000 */
        /* <DEDUP_REMOVED lines=9> */
[----:B------:R-:W4:Y:S01]  /*143150*/  LDL R60, [R1+0x58c0] ;  /* 0x0058c000013c7983 */ /* 0x000f220000100800 */
[----:B--2---:R-:W-:-:S03]  /*143160*/  IMAD.MOV.U32 R96, RZ, RZ, R61 ;  /* 0x000000ffff607224 */ /* 0x004fc600078e003d */
[----:B------:R-:W2:Y:S01]  /*143170*/  LDL R61, [R1+0x58cc] ;  /* 0x0058cc00013d7983 */ /* 0x000ea20000100800 */
[----:B------:R-:W-:-:S03]  /*143180*/  USEL UR10, UR10, URZ, !UP0 ;  /* 0x0000003f0a0a7287 */ /* 0x000fc6000c000000 */
[----:B------:R1:W-:Y:S03]  /*143190*/  LDGSTS.E [R3+0x1d700], desc[UR32][R96.64], P1 ;  /* 0x1d70000060037fae */ /* 0x0003e60008921860 */
[----:B------:R-:W-:Y:S01]  /*1431a0*/  ISETP.NE.U32.AND P0, PT, RZ, UR10, PT ;  /* 0x0000000aff007c0c */ /* 0x000fe2000bf05070 */
[----:B-1----:R-:W-:Y:S02]  /*1431b0*/  IMAD.MOV.U32 R96, RZ, RZ, R53 ;  /* 0x000000ffff607224 */ /* 0x002fe400078e0035 */
[----:B------:R-:W-:Y:S01]  /*1431c0*/  IMAD.MOV.U32 R97, RZ, RZ, R52 ;  /* 0x000000ffff617224 */ /* 0x000fe200078e0034 */
[----:B------:R-:W2:Y:S09]  /*1431d0*/  LDL R53, [R1+0x57f4] ;  /* 0x0057f40001357983 */ /* 0x000eb20000100800 */
[----:B------:R3:W-:Y:S04]  /*1431e0*/  LDGSTS.E [R3+0x1f000], desc[UR32][R96.64], P0 ;  /* 0x1f00000060037fae */ /* 0x0007e80008121860 */
[----:B------:R-:W2:Y:S01]  /*1431f0*/  LDL R52, [R1+0x57e8] ;  /* 0x0057e80001347983 */ /* 0x000ea20000100800 */
[----:B---3--:R-:W-:-:S03]  /*143200*/  IMAD.MOV.U32 R96, RZ, RZ, R57 ;  /* 0x000000ffff607224 */ /* 0x008fc600078e0039 */
        /* <DEDUP_REMOVED lines=28> */
[----:B------:R-:W-:-:S03]  /*1433d0*/  UISETP.GT.AND UP1, UPT, UR11, 0x42, UPT ;  /* 0x000000420b00788c */ /* 0x000fc6000bf24270 */
[----:B------:R1:W-:Y:S01]  /*1433e0*/  LDGSTS.E [R3+0x1f600], desc[UR32][R96.64], P0 ;  /* 0x1f60000060037fae */ /* 0x0003e20008121860 */
[----:B------:R-:W-:-:S04]  /*1433f0*/  USEL UR10, URZ, 0x4, !UP1 ;  /* 0x000000043f0a7887 */ /* 0x000fc8000c800000 */
[----:B------:R-:W-:-:S06]  /*143400*/  USEL UR10, UR10, URZ, !UP0 ;  /* 0x0000003f0a0a7287 */ /* 0x000fcc000c000000 */
[----:B------:R-:W-:Y:S01]  /*143410*/  ISETP.NE.U32.AND P1, PT, RZ, UR10, PT ;  /* 0x0000000aff007c0c */ /* 0x000fe2000bf25070 */
[----:B-1----:R-:W-:Y:S02]  /*143420*/  IMAD.MOV.U32 R96, RZ, RZ, R45 ;  /* 0x000000ffff607224 */ /* 0x002fe400078e002d */
[----:B------:R-:W-:Y:S01]  /*143430*/  IMAD.MOV.U32 R97, RZ, RZ, R44 ;  /* 0x000000ffff617224 */ /* 0x000fe200078e002c */
[----:B------:R-:W2:Y:S04]  /*143440*/  LDL R45, [R1+0x56d4] ;  /* 0x0056d400012d7983 */ /* 0x000ea80000100800 */
[----:B------:R3:W-:Y:S04]  /*143450*/  LDGSTS.E [R3+0x1f700], desc[UR32][R96.64], P0 ;  /* 0x1f70000060037fae */ /* 0x0007e80008121860 */
[----:B------:R-:W2:Y:S01]  /*143460*/  LDL R44, [R1+0x56c8] ;  /* 0x0056c800012c7983 */ /* 0x000ea20000100800 */
[----:B---3--:R-:W-:-:S03]  /*143470*/  IMAD.MOV.U32 R96, RZ, RZ, R57 ;  /* 0x000000ffff607224 */ /* 0x008fc600078e0039 */
[----:B------:R-:W3:Y:S01]  /*143480*/  LDL R57, [R1+0x577c] ;  /* 0x00577c0001397983 */ /* 0x000ee20000100800 */
[----:B----4-:R-:W-:-:S03]  /*143490*/  MOV R97, R56 ;  /* 0x0000003800617202 */ /* 0x010fc60000000f00 */
[----:B------:R-:W4:Y:S04]  /*1434a0*/  LDL R56, [R1+0x56f0] ;  /* 0x0056f00001387983 */ /* 0x000f280000100800 */
[----:B------:R1:W-:Y:S02]  /*1434b0*/  LDGSTS.E [R3+0x21000], desc[UR32][R96.64], P1 ;  /* 0x2100000060037fae */ /* 0x0003e40008921860 */
[----:B-1----:R-:W-:Y:S02]  /*1434c0*/  IMAD.MOV.U32 R96, RZ, RZ, R53 ;  /* 0x000000ffff607224 */ /* 0x002fe400078e0035 */
[----:B------:R-:W-:Y:S01]  /*1434d0*/  IMAD.MOV.U32 R97, RZ, RZ, R52 ;  /* 0x000000ffff617224 */ /* 0x000fe200078e0034 */
[----:B------:R-:W4:Y:S04]  /*1434e0*/  LDL R53, [R1+0x56ec] ;  /* 0x0056ec0001357983 */ /* 0x000f280000100800 */
[----:B------:R1:W-:Y:S04]  /*1434f0*/  LDGSTS.E [R3+0x21100], desc[UR32][R96.64], P1 ;  /* 0x2110000060037fae */ /* 0x0003e80008921860 */
[----:B------:R-:W4:Y:S01]  /*143500*/  LDL R52, [R1+0x56e0] ;  /* 0x0056e00001347983 */ /* 0x000f220000100800 */
[----:B-1----:R-:W-:-:S03]  /*143510*/  IMAD.MOV.U32 R96, RZ, RZ, R55 ;  /* 0x000000ffff607224 */ /* 0x002fc600078e0037 */
[----:B------:R-:W4:Y:S01]  /*143520*/  LDL R55, [R1+0x56f4] ;  /* 0x0056f40001377983 */ /* 0x000f220000100800 */
[----:B------:R-:W-:-:S03]  /*143530*/  IMAD.MOV.U32 R97, RZ, RZ, R54 ;  /* 0x000000ffff617224 */ /* 0x000fc600078e0036 */
        /* <DEDUP_REMOVED lines=18> */
[----:B-1----:R-:W-:Y:S01]  /*143660*/  MOV R96, R49 ;  /* 0x0000003100607202 */ /* 0x002fe20000000f00 */
[----:B------:R-:W-:Y:S01]  /*143670*/  IMAD.MOV.U32 R97, RZ, RZ, R48 ;  /* 0x000000ffff617224 */ /* 0x000fe200078e0030 */
[----:B------:R-:W-:Y:S01]  /*143680*/  USEL UR10, URZ, 0x4, !UP1 ;  /* 0x000000043f0a7887 */ /* 0x000fe2000c800000 */
[----:B------:R-:W4:Y:S04]  /*143690*/  LDL R48, [R1+0x55d0] ;  /* 0x0055d00001307983 */ /* 0x000f280000100800 */
[----:B------:R1:W-:Y:S04]  /*1436a0*/  LDGSTS.E [R3+0x21600], desc[UR32][R96.64], P1 ;  /* 0x2160000060037fae */ /* 0x0003e80008921860 */
[----:B------:R-:W4:Y:S01]  /*1436b0*/  LDL R49, [R1+0x55dc] ;  /* 0x0055dc0001317983 */ /* 0x000f220000100800 */
[----:B-1----:R-:W-:-:S03]  /*1436c0*/  IMAD.MOV.U32 R97, RZ, RZ, R60 ;  /* 0x000000ffff617224 */ /* 0x002fc600078e003c */
[----:B------:R-:W4:Y:S01]  /*1436d0*/  LDL R60, [R1+0x56c0] ;  /* 0x0056c000013c7983 */ /* 0x000f220000100800 */
[----:B--2---:R-:W-:-:S03]  /*1436e0*/  IMAD.MOV.U32 R96, RZ, RZ, R61 ;  /* 0x000000ffff607224 */ /* 0x004fc600078e003d */
[----:B------:R-:W2:Y:S01]  /*1436f0*/  LDL R61, [R1+0x56cc] ;  /* 0x0056cc00013d7983 */ /* 0x000ea20000100800 */
[----:B------:R-:W-:-:S03]  /*143700*/  USEL UR10, UR10, URZ, !UP0 ;  /* 0x0000003f0a0a7287 */ /* 0x000fc6000c000000 */
[----:B------:R3:W-:Y:S03]  /*143710*/  LDGSTS.E [R3+0x21700], desc[UR32][R96.64], P1 ;  /* 0x2170000060037fae */ /* 0x0007e60008921860 */
[----:B------:R-:W-:Y:S01]  /*143720*/  ISETP.NE.U32.AND P0, PT, RZ, UR10, PT ;  /* 0x0000000aff007c0c */ /* 0x000fe2000bf05070 */
[----:B---3--:R-:W-:Y:S02]  /*143730*/  IMAD.MOV.U32 R96, RZ, RZ, R57 ;  /* 0x000000ffff607224 */ /* 0x008fe400078e0039 */
[----:B------:R-:W3:Y:S01]  /*143740*/  LDL R57, [R1+0x567c] ;  /* 0x00567c0001397983 */ /* 0x000ee20000100800 */
[----:B----4-:R-:W-:-:S03]  /*143750*/  IMAD.MOV.U32 R97, RZ, RZ, R56 ;  /* 0x000000ffff617224 */ /* 0x010fc600078e0038 */
[----:B------:R-:W4:Y:S06]  /*143760*/  LDL R56, [R1+0x55f0] ;  /* 0x0055f00001387983 */ /* 0x000f2c0000100800 */
[----:B------:R1:W-:Y:S02]  /*143770*/  LDGSTS.E [R3+0x23000], desc[UR32][R96.64], P0 ;  /* 0x2300000060037fae */ /* 0x0003e40008121860 */
[----:B-1----:R-:W-:Y:S02]  /*143780*/  IMAD.MOV.U32 R96, RZ, RZ, R55 ;  /* 0x000000ffff607224 */ /* 0x002fe400078e0037 */
[----:B------:R-:W4:Y:S01]  /*143790*/  LDL R55, [R1+0x55f4] ;  /* 0x0055f40001377983 */ /* 0x000f220000100800 */
[----:B------:R-:W-:-:S03]  /*1437a0*/  IMAD.MOV.U32 R97, RZ, RZ, R54 ;  /* 0x000000ffff617224 */ /* 0x000fc600078e0036 */
        /* <DEDUP_REMOVED lines=27> */
[----:B------:R-:W-:-:S03]  /*143960*/  USEL UR10, URZ, 0x4, !UP1 ;  /* 0x000000043f0a7887 */ /* 0x000fc6000c800000 */
[----:B------:R1:W-:Y:S01]  /*143970*/  LDGSTS.E [R3+0x23600], desc[UR32][R96.64], P0 ;  /* 0x2360000060037fae */ /* 0x0003e20008121860 */
        /* <DEDUP_REMOVED lines=9> */
[----:B----4-:R-:W-:-:S03]  /*143a10*/  IMAD.MOV.U32 R97, RZ, RZ, R56 ;  /* 0x000000ffff617224 */ /* 0x010fc600078e0038 */
        /* <DEDUP_REMOVED lines=32> */
[----:B------:R-:W-:-:S03]  /*143c20*/  USEL UR10, URZ, 0x4, !UP1 ;  /* 0x000000043f0a7887 */ /* 0x000fc6000c800000 */
[----:B------:R3:W-:Y:S01]  /*143c30*/  LDGSTS.E [R3+0x25600], desc[UR32][R96.64], P1 ;  /* 0x2560000060037fae */ /* 0x0007e20008921860 */
[----:B------:R-:W-:-:S06]  /*143c40*/  USEL UR10, UR10, URZ, !UP0 ;  /* 0x0000003f0a0a7287 */ /* 0x000fcc000c000000 */
[----:B------:R-:W-:Y:S01]  /*143c50*/  ISETP.NE.U32.AND P0, PT, RZ, UR10, PT ;  /* 0x0000000aff007c0c */ /* 0x000fe2000bf05070 */
        /* <DEDUP_REMOVED lines=26> */
[----:B-1----:R-:W-:-:S03]  /*143e00*/  MOV R96, R59 ;  /* 0x0000003b00607202 */ /* 0x002fc60000000f00 */
[----:B------:R-:W4:Y:S01]  /*143e10*/  LDL R59, [R1+0x5460] ;  /* 0x00546000013b7983 */ /* 0x000f220000100800 */
[----:B------:R-:W-:-:S03]  /*143e20*/  IMAD.MOV.U32 R97, RZ, RZ, R58 ;  /* 0x000000ffff617224 */ /* 0x000fc600078e003a */
[----:B------:R-:W4:Y:S04]  /*143e30*/  LDL R58, [R1+0x545c] ;  /* 0x00545c00013a7983 */ /* 0x000f280000100800 */
[----:B------:R1:W-:Y:S02]  /*143e40*/  LDGSTS.E [R3+0x27400], desc[UR32][R96.64], P0 ;  /* 0x2740000060037fae */ /* 0x0003e40008121860 */
[----:B-1----:R-:W-:Y:S02]  /*143e50*/  IMAD.MOV.U32 R96, RZ, RZ, R47 ;  /* 0x000000ffff607224 */ /* 0x002fe400078e002f */
        /* <DEDUP_REMOVED lines=20> */
[----:B------:R1:W-:Y:S01]  /*143fa0*/  LDGSTS.E [R3+0x29000], desc[UR32][R96.64], P1 ;  /* 0x2900000060037fae */ /* 0x0003e20008921860 */
[----:B------:R-:W-:-:S03]  /*143fb0*/  UISETP.GT.AND UP1, UPT, UR11, 0x56, UPT ;  /* 0x000000560b00788c */ /* 0x000fc6000bf24270 */
[----:B------:R-:W4:Y:S01]  /*143fc0*/  LDL R48, [R1+0x536c] ;  /* 0x00536c0001307983 */ /* 0x000f220000100800 */
[----:B-1----:R-:W-:-:S03]  /*143fd0*/  IMAD.MOV.U32 R96, RZ, RZ, R55 ;  /* 0x000000ffff607224 */ /* 0x002fc600078e0037 */
        /* <DEDUP_REMOVED lines=10> */
[----:B------:R-:W-:Y:S01]  /*144080*/  USEL UR10, URZ, 0x4, !UP1 ;  /* 0x000000043f0a7887 */ /* 0x000fe2000c800000 */
[----:B------:R-:W4:Y:S01]  /*144090*/  LDL R51, [R1+0x5240] ;  /* 0x0052400001337983 */ /* 0x000f220000100800 */
[----:B------:R-:W-:Y:S02]  /*1440a0*/  IMAD.MOV.U32 R97, RZ, RZ, R50 ;  /* 0x000000ffff617224 */ /* 0x000fe400078e0032 */
[----:B------:R-:W-:Y:S01]  /*1440b0*/  USEL UR10, UR10, URZ, !UP0 ;  /* 0x0000003f0a0a7287 */ /* 0x000fe2000c000000 */
        /* <DEDUP_REMOVED lines=10> */
[----:B------:R-:W2:Y:S04]  /*144160*/  LDL R61, [R1+0x5368] ;  /* 0x00536800013d7983 */ /* 0x000ea80000100800 */
[----:B------:R3:W-:Y:S01]  /*144170*/  LDGSTS.E [R3+0x29500], desc[UR32][R96.64], P1 ;  /* 0x2950000060037fae */ /* 0x0007e20008921860 */
[----:B------:R-:W-:Y:S01]  /*144180*/  ISETP.NE.U32.AND P0, PT, RZ, UR10, PT ;  /* 0x0000000aff007c0c */ /* 0x000fe2000bf05070 */
[----:B---3--:R-:W-:Y:S02]  /*144190*/  IMAD.MOV.U32 R96, RZ, RZ, R57 ;  /* 0x000000ffff607224 */ /* 0x008fe400078e0039 */
        /* <DEDUP_REMOVED lines=22> */
[----:B------:R-:W-:Y:S01]  /*144300*/  USEL UR10, URZ, 0x4, !UP1 ;  /* 0x000000043f0a7887 */ /* 0x000fe2000c800000 */
[----:B------:R-:W4:Y:S04]  /*144310*/  LDL R44, [R1+0x4cb8] ;  /* 0x004cb800012c7983 */ /* 0x000f280000100800 */
[----:B------:R1:W-:Y:S04]  /*144320*/  LDGSTS.E [R3+0x2b200], desc[UR32][R96.64], P0 ;  /* 0x2b20000060037fae */ /* 0x0003e80008121860 */
[----:B------:R-:W4:Y:S01]  /*144330*/  LDL R45, [R1+0x4cbc] ;  /* 0x004cbc00012d7983 */ /* 0x000f220000100800 */
[----:B-1----:R-:W-:-:S02]  /*144340*/  IMAD.MOV.U32 R96, RZ, RZ, R47 ;  /* 0x000000ffff607224 */ /* 0x002fc400078e002f */
[----:B------:R-:W-:Y:S01]  /*144350*/  IMAD.MOV.U32 R97, RZ, RZ, R46 ;  /* 0x000000ffff617224 */ /* 0x000fe200078e002e */
[----:B------:R-:W-:Y:S01]  /*144360*/  USEL UR10, UR10, URZ, !UP0 ;  /* 0x0000003f0a0a7287 */ /* 0x000fe2000c000000 */
[----:B------:R-:W4:Y:S04]  /*144370*/  LDL R46, [R1+0x4cc0] ;  /* 0x004cc000012e7983 */ /* 0x000f280000100800 */
[----:B------:R1:W-:Y:S04]  /*144380*/  LDGSTS.E [R3+0x2b300], desc[UR32][R96.64], P0 ;  /* 0x2b30000060037fae */ /* 0x0003e80008121860 */
[----:B------:R-:W4:Y:S01]  /*144390*/  LDL R47, [R1+0x4cc4] ;  /* 0x004cc400012f7983 */ /* 0x000f220000100800 */
[----:B-1----:R-:W-:Y:S01]  /*1443a0*/  IMAD.MOV.U32 R96, RZ, RZ, R59 ;  /* 0x000000ffff607224 */ /* 0x002fe200078e003b */
[----:B------:R-:W-:-:S02]  /*1443b0*/  MOV R97, R58 ;  /* 0x0000003a00617202 */ /* 0x000fc40000000f00 */
[----:B------:R-:W4:Y:S04]  /*1443c0*/  LDL R59, [R1+0x5258] ;  /* 0x00525800013b7983 */ /* 0x000f280000100800 */
[----:B------:R-:W4:Y:S04]  /*1443d0*/  LDL R58, [R1+0x5254] ;  /* 0x00525400013a7983 */ /* 0x000f280000100800 */
[----:B------:R1:W-:Y:S02]  /*1443e0*/  LDGSTS.E [R3+0x2b400], desc[UR32][R96.64], P0 ;  /* 0x2b40000060037fae */ /* 0x0003e40008121860 */
[----:B-1----:R-:W-:-:S02]  /*1443f0*/  IMAD.MOV.U32 R97, RZ, RZ, R60 ;  /* 0x000000ffff617224 */ /* 0x002fc400078e003c */
[----:B------:R-:W4:Y:S01]  /*144400*/  LDL R60, [R1+0x525c] ;  /* 0x00525c00013c7983 */ /* 0x000f220000100800 */
[----:B--2---:R-:W-:-:S03]  /*144410*/  IMAD.MOV.U32 R96, RZ, RZ, R61 ;  /* 0x000000ffff607224 */ /* 0x004fc600078e003d */
[----:B------:R-:W2:Y:S04]  /*144420*/  LDL R61, [R1+0x5260] ;  /* 0x00526000013d7983 */ /* 0x000ea80000100800 */
[----:B------:R1:W-:Y:S01]  /*144430*/  LDGSTS.E [R3+0x2b500], desc[UR32][R96.64], P0 ;  /* 0x2b50000060037fae */ /* 0x0003e20008121860 */
        /* <DEDUP_REMOVED lines=19> */
[----:B------:R-:W-:-:S03]  /*144570*/  IMAD.MOV.U32 R97, RZ, RZ, R54 ;  /* 0x000000ffff617224 */ /* 0x000fc600078e0036 */
[----:B------:R-:W4:Y:S04]  /*144580*/  LDL R54, [R1+0x526c] ;  /* 0x00526c0001367983 */ /* 0x000f280000100800 */
[----:B------:R1:W-:Y:S02]  /*144590*/  LDGSTS.E [R3+0x2d100], desc[UR32][R96.64], P1 ;  /* 0x2d10000060037fae */ /* 0x0003e40008921860 */
[----:B-1----:R-:W-:Y:S01]  /*1445a0*/  MOV R96, R53 ;  /* 0x0000003500607202 */ /* 0x002fe20000000f00 */
        /* <DEDUP_REMOVED lines=28> */
[----:B------:R-:W-:Y:S01]  /*144770*/  MOV R97, R40 ;  /* 0x0000002800617202 */ /* 0x000fe20000000f00 */
[----:B------:R-:W4:Y:S04]  /*144780*/  LDL R41, [R1+0x4d9c] ;  /* 0x004d9c0001297983 */ /* 0x000f280000100800 */
[----:B------:R1:W-:Y:S01]  /*144790*/  LDGSTS.E [R3+0x2d700], desc[UR32][R96.64], P1 ;  /* 0x2d70000060037fae */ /* 0x0003e20008921860 */
[----:B------:R-:W-:-:S03]  /*1447a0*/  UISETP.GT.AND UP1, UPT, UR11, 0x62, UPT ;  /* 0x000000620b00788c */ /* 0x000fc6000bf24270 */
[----:B------:R-:W4:Y:S01]  /*1447b0*/  LDL R40, [R1+0x4d98] ;  /* 0x004d980001287983 */ /* 0x000f220000100800 */
[----:B-1----:R-:W-:Y:S02]  /*1447c0*/  IMAD.MOV.U32 R96, RZ, RZ, R43 ;  /* 0x000000ffff607224 */ /* 0x002fe400078e002b */
        /* <DEDUP_REMOVED lines=11> */
[----:B-1----:R-:W-:-:S02]  /*144880*/  IMAD.MOV.U32 R96, RZ, RZ, R47 ;  /* 0x000000ffff607224 */ /* 0x002fc400078e002f */
[----:B------:R-:W-:Y:S01]  /*144890*/  IMAD.MOV.U32 R97, RZ, RZ, R46 ;  /* 0x000000ffff617224 */ /* 0x000fe200078e002e */
[----:B------:R-:W-:Y:S01]  /*1448a0*/  ISETP.NE.U32.AND P1, PT, RZ, UR10, PT ;  /* 0x0000000aff007c0c */ /* 0x000fe2000bf25070 */
        /* <DEDUP_REMOVED lines=15> */
[----:B--2---:R-:W-:-:S03]  /*1449a0*/  MOV R96, R61 ;  /* 0x0000003d00607202 */ /* 0x004fc60000000f00 */
[----:B------:R-:W2:Y:S04]  /*1449b0*/  LDL R61, [R1+0x4d8c] ;  /* 0x004d8c00013d7983 */ /* 0x000ea80000100800 */
[----:B------:R1:W-:Y:S02]  /*1449c0*/  LDGSTS.E [R3+0x2f500], desc[UR32][R96.64], P0 ;  /* 0x2f50000060037fae */ /* 0x0003e40008121860 */
        /* <DEDUP_REMOVED lines=16> */
[----:B-1----:R-:W-:Y:S01]  /*144ad0*/  IMAD.MOV.U32 R96, RZ, RZ, R55 ;  /* 0x000000ffff607224 */ /* 0x002fe200078e0037 */
[----:B------:R-:W-:-:S02]  /*144ae0*/  USEL UR10, URZ, 0x4, !UP1 ;  /* 0x000000043f0a7887 */ /* 0x000fc4000c800000 */
[----:B------:R-:W4:Y:S01]  /*144af0*/  LDL R55, [R1+0x4e7c] ;  /* 0x004e7c0001377983 */ /* 0x000f220000100800 */
[----:B------:R-:W-:Y:S01]  /*144b00*/  IMAD.MOV.U32 R97, RZ, RZ, R54 ;  /* 0x000000ffff617224 */ /* 0x000fe200078e0036 */
[----:B------:R-:W-:Y:S02]  /*144b10*/  USEL UR10, UR10, URZ, !UP0 ;  /* 0x0000003f0a0a7287 */ /* 0x000fe4000c000000 */
        /* <DEDUP_REMOVED lines=33> */
[----:B-1----:R-:W-:Y:S01]  /*144d30*/  MOV R96, R47 ;  /* 0x0000002f00607202 */ /* 0x002fe20000000f00 */
[----:B------:R-:W-:-:S02]  /*144d40*/  IMAD.MOV.U32 R97, RZ, RZ, R46 ;  /* 0x000000ffff617224 */ /* 0x000fc400078e002e */
[----:B------:R-:W4:Y:S04]  /*144d50*/  LDL R47, [R1+0x4f7c] ;  /* 0x004f7c00012f7983 */ /* 0x000f280000100800 */
[----:B------:R1:W-:Y:S04]  /*144d60*/  LDGSTS.E [R3+0x33000], desc[UR32][R96.64], P0 ;  /* 0x3300000060037fae */ /* 0x0003e80008121860 */
[----:B------:R-:W4:Y:S01]  /*144d70*/  LDL R46, [R1+0x4f78] ;  /* 0x004f7800012e7983 */ /* 0x000f220000100800 */
        /* <DEDUP_REMOVED lines=20> */
[----:B------:R-:W-:-:S03]  /*144ec0*/  USEL UR10, URZ, 0x4, !UP1 ;  /* 0x000000043f0a7887 */ /* 0x000fc6000c800000 */
[----:B------:R1:W-:Y:S01]  /*144ed0*/  LDGSTS.E [R3+0x33400], desc[UR32][R96.64], P0 ;  /* 0x3340000060037fae */ /* 0x0003e20008121860 */
[----:B------:R-:W-:Y:S01]  /*144ee0*/  USEL UR10, UR10, URZ, !UP0 ;  /* 0x0000003f0a0a7287 */ /* 0x000fe2000c000000 */
[----:B-1----:R-:W-:Y:S01]  /*144ef0*/  IMAD.MOV.U32 R96, RZ, RZ, R53 ;  /* 0x000000ffff607224 */ /* 0x002fe200078e0035 */
[----:B------:R-:W-:Y:S01]  /*144f00*/  MOV R97, R52 ;  /* 0x0000003400617202 */ /* 0x000fe20000000f00 */
[----:B------:R-:W2:Y:S04]  /*144f10*/  LDL R53, [R1+0x4fd4] ;  /* 0x004fd40001357983 */ /* 0x000ea80000100800 */
[----:B------:R-:W2:Y:S04]  /*144f20*/  LDL R52, [R1+0x4fd0] ;  /* 0x004fd00001347983 */ /* 0x000ea80000100800 */
[----:B------:R1:W-:Y:S01]  /*144f30*/  LDGSTS.E [R3+0x33500], desc[UR32][R96.64], P0 ;  /* 0x3350000060037fae */ /* 0x0003e20008121860 */
[----:B------:R-:W-:Y:S01]  /*144f40*/  ISETP.NE.U32.AND P1, PT, RZ, UR10, PT ;  /* 0x0000000aff007c0c */ /* 0x000fe2000bf25070 */
[----:B-1----:R-:W-:-:S02]  /*144f50*/  IMAD.MOV.U32 R96, RZ, RZ, R55 ;  /* 0x000000ffff607224 */ /* 0x002fc400078e0037 */
[----:B------:R-:W-:Y:S01]  /*144f60*/  IMAD.MOV.U32 R97, RZ, RZ, R54 ;  /* 0x000000ffff617224 */ /* 0x000fe200078e0036 */
[----:B------:R-:W2:Y:S04]  /*144f70*/  LDL R55, [R1+0x4fdc] ;  /* 0x004fdc0001377983 */ /* 0x000ea80000100800 */
[----:B------:R-:W2:Y:S04]  /*144f80*/  LDL R54, [R1+0x4fd8] ;  /* 0x004fd80001367983 */ /* 0x000ea80000100800 */
[----:B------:R3:W-:Y:S02]  /*144f90*/  LDGSTS.E [R3+0x33600], desc[UR32][R96.64], P0 ;  /* 0x3360000060037fae */ /* 0x0007e40008121860 */
[----:B---3--:R-:W-:-:S02]  /*144fa0*/  IMAD.MOV.U32 R96, RZ, RZ, R57 ;  /* 0x000000ffff607224 */ /* 0x008fc400078e0039 */
        /* <DEDUP_REMOVED lines=14> */
[----:B------:R-:W-:-:S03]  /*145090*/  UISETP.GT.AND UP1, UPT, UR11, 0x6e, UPT ;  /* 0x0000006e0b00788c */ /* 0x000fc6000bf24270 */
[----:B------:R-:W2:Y:S01]  /*1450a0*/  LDL.LU.64 R10, [R1+0x4c60] ;  /* 0x004c6000010a7983 */ /* 0x000ea20000300a00 */
[----:B-1----:R-:W-:Y:S02]  /*1450b0*/  IMAD.MOV.U32 R96, RZ, RZ, R39 ;  /* 0x000000ffff607224 */ /* 0x002fe400078e0027 */
[----:B------:R-:W-:Y:S01]  /*1450c0*/  IMAD.MOV.U32 R97, RZ, RZ, R38 ;  /* 0x000000ffff617224 */ /* 0x000fe200078e0026 */
[----:B------:R-:W-:Y:S01]  /*1450d0*/  USEL UR10, URZ, 0x4, !UP1 ;  /* 0x000000043f0a7887 */ /* 0x000fe2000c800000 */
[----:B------:R-:W2:Y:S04]  /*1450e0*/  LDL.LU.64 R8, [R1+0x4c58] ;  /* 0x004c580001087983 */ /* 0x000ea80000300a00 */
[----:B------:R1:W-:Y:S01]  /*1450f0*/  LDGSTS.E [R3+0x35200], desc[UR32][R96.64], P1 ;  /* 0x3520000060037fae */ /* 0x0003e20008921860 */
[----:B------:R-:W-:-:S03]  /*145100*/  USEL UR10, UR10, URZ, !UP0 ;  /* 0x0000003f0a0a7287 */ /* 0x000fc6000c000000 */
[----:B------:R-:W2:Y:S01]  /*145110*/  LDL.LU.64 R6, [R1+0x4c50] ;  /* 0x004c500001067983 */ /* 0x000ea20000300a00 */
[----:B-1----:R-:W-:Y:S01]  /*145120*/  MOV R96, R41 ;  /* 0x0000002900607202 */ /* 0x002fe20000000f00 */
[----:B------:R-:W-:Y:S01]  /*145130*/  IMAD.MOV.U32 R97, RZ, RZ, R40 ;  /* 0x000000ffff617224 */ /* 0x000fe200078e0028 */
[----:B------:R-:W-:Y:S01]  /*145140*/  ISETP.NE.U32.AND P0, PT, RZ, UR10, PT ;  /* 0x0000000aff007c0c */ /* 0x000fe2000bf05070 */
[----:B------:R-:W2:Y:S04]  /*145150*/  LDL.LU.64 R4, [R1+0x4c68] ;  /* 0x004c680001047983 */ /* 0x000ea80000300a00 */
[----:B------:R1:W-:Y:S02]  /*145160*/  LDGSTS.E [R3+0x35300], desc[UR32][R96.64], P1 ;  /* 0x3530000060037fae */ /* 0x0003e40008921860 */
[----:B-1----:R-:W-:-:S02]  /*145170*/  IMAD.MOV.U32 R96, RZ, RZ, R43 ;  /* 0x000000ffff607224 */ /* 0x002fc400078e002b */
[----:B------:R-:W-:-:S05]  /*145180*/  IMAD.MOV.U32 R97, RZ, RZ, R42 ;  /* 0x000000ffff617224 */ /* 0x000fca00078e002a */
[----:B------:R1:W-:Y:S02]  /*145190*/  LDGSTS.E [R3+0x35400], desc[UR32][R96.64], P1 ;  /* 0x3540000060037fae */ /* 0x0003e40008921860 */
[----:B-1----:R-:W-:Y:S02]  /*1451a0*/  IMAD.MOV.U32 R96, RZ, RZ, R45 ;  /* 0x000000ffff607224 */ /* 0x002fe400078e002d */
[----:B------:R-:W-:-:S05]  /*1451b0*/  IMAD.MOV.U32 R97, RZ, RZ, R44 ;  /* 0x000000ffff617224 */ /* 0x000fca00078e002c */
[----:B------:R1:W-:Y:S02]  /*1451c0*/  LDGSTS.E [R3+0x35500], desc[UR32][R96.64], P1 ;  /* 0x3550000060037fae */ /* 0x0003e40008921860 */
[----:B-1----:R-:W-:Y:S02]  /*1451d0*/  IMAD.MOV.U32 R96, RZ, RZ, R47 ;  /* 0x000000ffff607224 */ /* 0x002fe400078e002f */
[----:B------:R-:W-:Y:S02]  /*1451e0*/  IMAD.MOV.U32 R97, RZ, RZ, R46 ;  /* 0x000000ffff617224 */ /* 0x000fe400078e002e */
[----:B------:R-:W2:Y:S04]  /*1451f0*/  LDL.LU R46, [R1+0x24c] ;  /* 0x00024c00012e7983 */ /* 0x000ea80000300800 */
[----:B------:R1:W-:Y:S04]  /*145200*/  LDGSTS.E [R3+0x35600], desc[UR32][R96.64], P1 ;  /* 0x3560000060037fae */ /* 0x0003e80008921860 */
[----:B------:R-:W2:Y:S04]  /*145210*/  LDL.LU R47, [R1+0x25c] ;  /* 0x00025c00012f7983 */ /* 0x000ea80000300800 */
[----:B------:R-:W2:Y:S01]  /*145220*/  LDL.LU R42, [R1+0x238] ;  /* 0x00023800012a7983 */ /* 0x000ea20000300800 */
[----:B-1----:R-:W-:-:S03]  /*145230*/  IMAD.MOV.U32 R96, RZ, RZ, R49 ;  /* 0x000000ffff607224 */ /* 0x002fc600078e0031 */
[----:B------:R-:W2:Y:S01]  /*145240*/  LDL.LU R43, [R1+0x250] ;  /* 0x00025000012b7983 */ /* 0x000ea20000300800 */
[----:B------:R-:W-:-:S03]  /*145250*/  IMAD.MOV.U32 R97, RZ, RZ, R48 ;  /* 0x000000ffff617224 */ /* 0x000fc600078e0030 */
[----:B------:R-:W2:Y:S04]  /*145260*/  LDL.LU R44, [R1+0x23c] ;  /* 0x00023c00012c7983 */ /* 0x000ea80000300800 */
[----:B------:R1:W-:Y:S04]  /*145270*/  LDGSTS.E [R3+0x35700], desc[UR32][R96.64], P1 ;  /* 0x3570000060037fae */ /* 0x0003e80008921860 */
[----:B------:R-:W2:Y:S01]  /*145280*/  LDL.LU R45, [R1+0x254] ;  /* 0x00025400012d7983 */ /* 0x000ea20000300800 */
        /* <DEDUP_REMOVED lines=9> */
[----:B---3--:R-:W-:Y:S02]  /*145320*/  IMAD.MOV.U32 R96, RZ, RZ, R57 ;  /* 0x000000ffff607224 */ /* 0x008fe400078e0039 */
[----:B----4-:R-:W-:-:S05]  /*145330*/  IMAD.MOV.U32 R97, RZ, RZ, R56 ;  /* 0x000000ffff617224 */ /* 0x010fca00078e0038 */
[----:B------:R1:W-:Y:S02]  /*145340*/  LDGSTS.E [R3+0x37300], desc[UR32][R96.64], P0 ;  /* 0x3730000060037fae */ /* 0x0003e40008121860 */
[----:B-1----:R-:W-:Y:S02]  /*145350*/  IMAD.MOV.U32 R96, RZ, RZ, R59 ;  /* 0x000000ffff607224 */ /* 0x002fe400078e003b */
[----:B------:R-:W-:-:S05]  /*145360*/  IMAD.MOV.U32 R97, RZ, RZ, R58 ;  /* 0x000000ffff617224 */ /* 0x000fca00078e003a */
[----:B------:R1:W-:Y:S02]  /*145370*/  LDGSTS.E [R3+0x37400], desc[UR32][R96.64], P0 ;  /* 0x3740000060037fae */ /* 0x0003e40008121860 */
[----:B-1----:R-:W-:Y:S02]  /*145380*/  IMAD.MOV.U32 R97, RZ, RZ, R60 ;  /* 0x000000ffff617224 */ /* 0x002fe400078e003c */
[----:B------:R-:W3:Y:S01]  /*145390*/  LDL.LU R60, [R1+0x240] ;  /* 0x00024000013c7983 */ /* 0x000ee20000300800 */
[----:B--2---:R-:W-:-:S03]  /*1453a0*/  IMAD.MOV.U32 R96, RZ, RZ, R61 ;  /* 0x000000ffff607224 */ /* 0x004fc600078e003d */
[----:B------:R-:W3:Y:S04]  /*1453b0*/  LDL.LU R61, [R1+0x258] ;  /* 0x00025800013d7983 */ /* 0x000ee80000300800 */
        /* <DEDUP_REMOVED lines=12> */
[----:B------:R1:W-:Y:S01]  /*145480*/  LDGSTS.E [R3+0x37500], desc[UR32][R96.64], P0 ;  /* 0x3750000060037fae */ /* 0x0003e20008121860 */
[----:B------:R-:W-:-:S03]  /*145490*/  IMAD.MOV.U32 R113, RZ, RZ, R46 ;  /* 0x000000ffff717224 */ /* 0x000fc600078e002e */
[----:B------:R-:W4:Y:S01]  /*1454a0*/  LDL.LU R46, [R1+0x20c] ;  /* 0x00020c00012e7983 */ /* 0x000f220000300800 */
[----:B------:R-:W-:-:S03]  /*1454b0*/  IMAD.MOV.U32 R112, RZ, RZ, R47 ;  /* 0x000000ffff707224 */ /* 0x000fc600078e002f */
[----:B------:R-:W4:Y:S01]  /*1454c0*/  LDL.LU R47, [R1+0x210] ;  /* 0x00021000012f7983 */ /* 0x000f220000300800 */
[----:B------:R-:W-:Y:S01]  /*1454d0*/  MOV R111, R42 ;  /* 0x0000002a006f7202 */ /* 0x000fe20000000f00 */
[----:B------:R-:W-:Y:S02]  /*1454e0*/  IMAD.MOV.U32 R110, RZ, RZ, R43 ;  /* 0x000000ffff6e7224 */ /* 0x000fe400078e002b */
[----:B------:R-:W-:Y:S02]  /*1454f0*/  IMAD.MOV.U32 R109, RZ, RZ, R44 ;  /* 0x000000ffff6d7224 */ /* 0x000fe400078e002c */
[----:B------:R-:W4:Y:S01]  /*145500*/  LDL.LU R44, [R1+0x1f0] ;  /* 0x0001f000012c7983 */ /* 0x000f220000300800 */
[----:B------:R-:W-:-:S03]  /*145510*/  IMAD.MOV.U32 R108, RZ, RZ, R45 ;  /* 0x000000ffff6c7224 */ /* 0x000fc600078e002d */
[----:B------:R-:W4:Y:S04]  /*145520*/  LDL.LU R45, [R1+0x214] ;  /* 0x00021400012d7983 */ /* 0x000f280000300800 */
[----:B------:R-:W-:Y:S04]  /*145530*/  STL.64 [R1+0x3978], R112 ;  /* 0x0039787001007387 */ /* 0x000fe80000100a00 */
[----:B------:R-:W-:Y:S04]  /*145540*/  STL.64 [R1+0x3970], R110 ;  /* 0x0039706e01007387 */ /* 0x000fe80000100a00 */
[----:B------:R-:W4:Y:S04]  /*145550*/  LDL.LU R42, [R1+0x1f4] ;  /* 0x0001f400012a7983 */ /* 0x000f280000300800 */
[----:B------:R-:W4:Y:S04]  /*145560*/  LDL.LU R43, [R1+0x1f8] ;  /* 0x0001f800012b7983 */ /* 0x000f280000300800 */
[----:B------:R-:W-:Y:S01]  /*145570*/  STL.64 [R1+0x3968], R108 ;  /* 0x0039686c01007387 */ /* 0x000fe20000100a00 */
[----:B---3--:R-:W-:-:S04]  /*145580*/  LOP3.LUT R61, R61, R60, RZ, 0x3c, !PT ;  /* 0x0000003c3d3d7212 */ /* 0x008fc800078e3cff */
[----:B------:R-:W-:Y:S02]  /*145590*/  LOP3.LUT R60, R61, R60, RZ, 0x3c, !PT ;  /* 0x0000003c3d3c7212 */ /* 0x000fe400078e3cff */
[----:B--2---:R-:W-:Y:S02]  /*1455a0*/  LOP3.LUT R59, R59, R58, RZ, 0x3c, !PT ;  /* 0x0000003a3b3b7212 */ /* 0x004fe400078e3cff */
[----:B------:R-:W-:Y:S02]  /*1455b0*/  LOP3.LUT R61, R61, R60, RZ, 0x3c, !PT ;  /* 0x0000003c3d3d7212 */ /* 0x000fe400078e3cff */
[----:B------:R-:W-:Y:S02]  /*1455c0*/  LOP3.LUT R58, R59, R58, RZ, 0x3c, !PT ;  /* 0x0000003a3b3a7212 */ /* 0x000fe400078e3cff */
[----:B----4-:R-:W-:Y:S01]  /*1455d0*/  LOP3.LUT R57, R57, R56, RZ, 0x3c, !PT ;  /* 0x0000003839397212 */ /* 0x010fe200078e3cff */
[----:B------:R-:W-:Y:S01]  /*1455e0*/  STL.64 [R1+0x3960], R60 ;  /* 0x0039603c01007387 */ /* 0x000fe20000100a00 */
[----:B------:R-:W-:-:S02]  /*1455f0*/  LOP3.LUT R59, R59, R58, RZ, 0x3c, !PT ;  /* 0x0000003a3b3b7212 */ /* 0x000fc400078e3cff */
[----:B------:R-:W-:Y:S01]  /*145600*/  LOP3.LUT R56, R57, R56, RZ, 0x3c, !PT ;  /* 0x0000003839387212 */ /* 0x000fe200078e3cff */
[----:B------:R-:W2:Y:S01]  /*145610*/  LDL.LU R40, [R1+0x1e4] ;  /* 0x0001e40001287983 */ /* 0x000ea20000300800 */
[----:B------:R-:W-:-:S03]  /*145620*/  LOP3.LUT R55, R55, R54, RZ, 0x3c, !PT ;  /* 0x0000003637377212 */ /* 0x000fc600078e3cff */
[----:B------:R-:W2:Y:S01]  /*145630*/  LDL.LU R41, [R1+0x1fc] ;  /* 0x0001fc0001297983 */ /* 0x000ea20000300800 */
[----:B------:R-:W-:Y:S02]  /*145640*/  LOP3.LUT R57, R57, R56, RZ, 0x3c, !PT ;  /* 0x0000003839397212 */ /* 0x000fe400078e3cff */
[----:B------:R-:W-:Y:S01]  /*145650*/  LOP3.LUT R54, R55, R54, RZ, 0x3c, !PT ;  /* 0x0000003637367212 */ /* 0x000fe200078e3cff */
[----:B------:R-:W3:Y:S01]  /*145660*/  LDL.LU R38, [R1+0x1e8] ;  /* 0x0001e80001267983 */ /* 0x000ee20000300800 */
[----:B------:R-:W-:-:S03]  /*145670*/  LOP3.LUT R53, R53, R52, RZ, 0x3c, !PT ;  /* 0x0000003435357212 */ /* 0x000fc600078e3cff */
[----:B------:R-:W3:Y:S01]  /*145680*/  LDL.LU R39, [R1+0x200] ;  /* 0x0002000001277983 */ /* 0x000ee20000300800 */
[----:B------:R-:W-:-:S03]  /*145690*/  LOP3.LUT R55, R55, R54, RZ, 0x3c, !PT ;  /* 0x0000003637377212 */ /* 0x000fc600078e3cff */
[----:B------:R-:W4:Y:S01]  /*1456a0*/  LDL.LU R36, [R1+0x1e0] ;  /* 0x0001e00001247983 */ /* 0x000f220000300800 */
[----:B------:R-:W-:-:S03]  /*1456b0*/  LOP3.LUT R52, R53, R52, RZ, 0x3c, !PT ;  /* 0x0000003435347212 */ /* 0x000fc600078e3cff */
[----:B------:R-:W4:Y:S01]  /*1456c0*/  LDL.LU R37, [R1+0x1ec] ;  /* 0x0001ec0001257983 */ /* 0x000f220000300800 */
[----:B------:R-:W-:-:S03]  /*1456d0*/  LOP3.LUT R51, R51, R50, RZ, 0x3c, !PT ;  /* 0x0000003233337212 */ /* 0x000fc600078e3cff */
[----:B------:R-:W-:Y:S04]  /*1456e0*/  STL.64 [R1+0x3958], R58 ;  /* 0x0039583a01007387 */ /* 0x000fe80000100a00 */
[----:B------:R-:W4:Y:S04]  /*1456f0*/  LDL.LU R34, [R1+0x1d0] ;  /* 0x0001d00001227983 */ /* 0x000f280000300800 */
[----:B------:R-:W4:Y:S01]  /*145700*/  LDL.LU R35, [R1+0x1d4] ;  /* 0x0001d40001237983 */ /* 0x000f220000300800 */
[----:B------:R-:W-:-:S03]  /*145710*/  LOP3.LUT R53, R53, R52, RZ, 0x3c, !PT ;  /* 0x0000003435357212 */ /* 0x000fc600078e3cff */
[----:B------:R-:W-:Y:S01]  /*145720*/  STL.64 [R1+0x3950], R56 ;  /* 0x0039503801007387 */ /* 0x000fe20000100a00 */
[----:B------:R-:W-:-:S03]  /*145730*/  LOP3.LUT R50, R51, R50, RZ, 0x3c, !PT ;  /* 0x0000003233327212 */ /* 0x000fc600078e3cff */
[----:B------:R-:W4:Y:S04]  /*145740*/  LDL.LU R32, [R1+0x1bc] ;  /* 0x0001bc0001207983 */ /* 0x000f280000300800 */
[----:B------:R-:W4:Y:S04]  /*145750*/  LDL.LU R33, [R1+0x1d8] ;  /* 0x0001d80001217983 */ /* 0x000f280000300800 */
[----:B------:R-:W-:Y:S04]  /*145760*/  STL.64 [R1+0x3948], R54 ;  /* 0x0039483601007387 */ /* 0x000fe80000100a00 */
[----:B------:R-:W4:Y:S01]  /*145770*/  LDL.LU R30, [R1+0x1c0] ;  /* 0x0001c000011e7983 */ /* 0x000f220000300800 */
[----:B------:R-:W-:-:S03]  /*145780*/  LOP3.LUT R51, R51, R50, RZ, 0x3c, !PT ;  /* 0x0000003233337212 */ /* 0x000fc600078e3cff */
[----:B------:R-:W4:Y:S04]  /*145790*/  LDL.LU R31, [R1+0x1dc] ;  /* 0x0001dc00011f7983 */ /* 0x000f280000300800 */
[----:B------:R-:W4:Y:S04]  /*1457a0*/  LDL.LU R28, [R1+0x1a8] ;  /* 0x0001a800011c7983 */ /* 0x000f280000300800 */
[----:B------:R-:W4:Y:S04]  /*1457b0*/  LDL.LU R29, [R1+0x1c4] ;  /* 0x0001c400011d7983 */ /* 0x000f280000300800 */
[----:B------:R4:W-:Y:S04]  /*1457c0*/  STL.64 [R1+0x3940], R52 ;  /* 0x0039403401007387 */ /* 0x0009e80000100a00 */
[----:B------:R-:W4:Y:S04]  /*1457d0*/  LDL.LU R26, [R1+0x1ac] ;  /* 0x0001ac00011a7983 */ /* 0x000f280000300800 */
[----:B------:R-:W4:Y:S04]  /*1457e0*/  LDL.LU R27, [R1+0x1c8] ;  /* 0x0001c800011b7983 */ /* 0x000f280000300800 */
[----:B------:R-:W4:Y:S04]  /*1457f0*/  LDL.LU R24, [R1+0x1b0] ;  /* 0x0001b00001187983 */ /* 0x000f280000300800 */
[----:B------:R-:W4:Y:S04]  /*145800*/  LDL.LU R25, [R1+0x1cc] ;  /* 0x0001cc0001197983 */ /* 0x000f280000300800 */
[----:B------:R-:W-:Y:S04]  /*145810*/  STL.64 [R1+0x39b8], R50 ;  /* 0x0039b83201007387 */ /* 0x000fe80000100a00 */
[----:B------:R-:W4:Y:S04]  /*145820*/  LDL.LU R22, [R1+0x1a0] ;  /* 0x0001a00001167983 */ /* 0x000f280000300800 */
[----:B------:R-:W4:Y:S04]  /*145830*/  LDL.LU R23, [R1+0x1b4] ;  /* 0x0001b40001177983 */ /* 0x000f280000300800 */
[----:B------:R-:W4:Y:S04]  /*145840*/  LDL.LU R20, [R1+0x1a4] ;  /* 0x0001a40001147983 */ /* 0x000f280000300800 */
[----:B------:R-:W4:Y:S01]  /*145850*/  LDL.LU R21, [R1+0x1b8] ;  /* 0x0001b80001157983 */ /* 0x000f220000300800 */
[----:B-1----:R-:W-:Y:S01]  /*145860*/  MOV R96, R102 ;  /* 0x0000006600607202 */ /* 0x002fe20000000f00 */
[----:B------:R-:W-:-:S05]  /*145870*/  IMAD.MOV.U32 R97, RZ, RZ, R103 ;  /* 0x000000ffff617224 */ /* 0x000fca00078e0067 */
[----:B------:R1:W-:Y:S02]  /*145880*/  LDGSTS.E [R3+0x37600], desc[UR32][R96.64], P0 ;  /* 0x3760000060037fae */ /* 0x0003e40008121860 */
[----:B-1----:R-:W-:Y:S02]  /*145890*/  IMAD.MOV.U32 R96, RZ, RZ, R100 ;  /* 0x000000ffff607224 */ /* 0x002fe400078e0064 */
[----:B------:R-:W-:-:S05]  /*1458a0*/  IMAD.MOV.U32 R97, RZ, RZ, R101 ;  /* 0x000000ffff617224 */ /* 0x000fca00078e0065 */
[----:B------:R1:W-:Y:S01]  /*1458b0*/  LDGSTS.E [R3+0x37700], desc[UR32][R96.64], P0 ;  /* 0x3770000060037fae */ /* 0x0003e20008121860 */
[----:B------:R-:W-:Y:S01]  /*1458c0*/  LOP3.LUT R49, R49, R48, RZ, 0x3c, !PT ;  /* 0x0000003031317212 */ /* 0x000fe200078e3cff */
[----:B------:R-:W-:Y:S01]  /*1458d0*/  UISETP.GT.AND UP1, UPT, UR11, 0x72, UPT ;  /* 0x000000720b00788c */ /* 0x000fe2000bf24270 */
[----:B-1----:R-:W-:-:S05]  /*1458e0*/  IADD3 R97, P0, R10, R252, RZ ;  /* 0x000000fc0a617210 */ /* 0x002fca0007f1e0ff */
[--C-:B------:R-:W-:Y:S01]  /*1458f0*/  IMAD.X R96, R11, 0x1, R0.reuse, P0 ;  /* 0x000000010b607824 */ /* 0x100fe200000e0600 */
[----:B------:R-:W-:Y:S02]  /*145900*/  IADD3 R99, P0, R8, R252, RZ ;  /* 0x000000fc08637210 */ /* 0x000fe40007f1e0ff */
[----:B------:R-:W-:Y:S02]  /*145910*/  LOP3.LUT R47, R47, R46, RZ, 0x3c, !PT ;  /* 0x0000002e2f2f7212 */ /* 0x000fe400078e3cff */
[----:B------:R-:W-:Y:S01]  /*145920*/  LOP3.LUT R45, R45, R44, RZ, 0x3c, !PT ;  /* 0x0000002c2d2d7212 */ /* 0x000fe200078e3cff */
[----:B------:R-:W-:Y:S01]  /*145930*/  IMAD.X R98, R9, 0x1, R0, P0 ;  /* 0x0000000109627824 */ /* 0x000fe200000e0600 */
[----:B------:R-:W-:Y:S02]  /*145940*/  IADD3 R101, P0, R6, R252, RZ ;  /* 0x000000fc06657210 */ /* 0x000fe40007f1e0ff */
[----:B------:R-:W-:Y:S01]  /*145950*/  LOP3.LUT R43, R43, R42, RZ, 0x3c, !PT ;  /* 0x0000002a2b2b7212 */ /* 0x000fe200078e3cff */
[----:B------:R-:W-:Y:S01]  /*145960*/  USEL UR10, URZ, 0x4, !UP1 ;  /* 0x000000043f0a7887 */ /* 0x000fe2000c800000 */
[----:B------:R-:W-:-:S02]  /*145970*/  LOP3.LUT R48, R49, R48, RZ, 0x3c, !PT ;  /* 0x0000003031307212 */ /* 0x000fc400078e3cff */
[----:B------:R-:W-:Y:S02]  /*145980*/  LOP3.LUT R46, R47, R46, RZ, 0x3c, !PT ;  /* 0x0000002e2f2e7212 */ /* 0x000fe400078e3cff */
[----:B------:R-:W-:Y:S01]  /*145990*/  LOP3.LUT R44, R45, R44, RZ, 0x3c, !PT ;  /* 0x0000002c2d2c7212 */ /* 0x000fe200078e3cff */
[----:B------:R-:W-:Y:S01]  /*1459a0*/  IMAD.X R100, R7, 0x1, R0, P0 ;  /* 0x0000000107647824 */ /* 0x000fe200000e0600 */
[----:B------:R-:W-:Y:S01]  /*1459b0*/  LOP3.LUT R42, R43, R42, RZ, 0x3c, !PT ;  /* 0x0000002a2b2a7212 */ /* 0x000fe200078e3cff */
[----:B------:R-:W-:Y:S01]  /*1459c0*/  USEL UR10, UR10, URZ, !UP0 ;  /* 0x0000003f0a0a7287 */ /* 0x000fe2000c000000 */
[----:B------:R-:W-:Y:S02]  /*1459d0*/  LOP3.LUT R49, R49, R48, RZ, 0x3c, !PT ;  /* 0x0000003031317212 */ /* 0x000fe400078e3cff */
[----:B------:R-:W-:Y:S02]  /*1459e0*/  IADD3 R103, P0, R4, R252, RZ ;  /* 0x000000fc04677210 */ /* 0x000fe40007f1e0ff */
[----:B------:R-:W-:-:S02]  /*1459f0*/  LOP3.LUT R47, R47, R46, RZ, 0x3c, !PT ;  /* 0x0000002e2f2f7212 */ /* 0x000fc400078e3cff */
[----:B------:R-:W-:Y:S02]  /*145a00*/  LOP3.LUT R45, R45, R44, RZ, 0x3c, !PT ;  /* 0x0000002c2d2d7212 */ /* 0x000fe400078e3cff */
[----:B------:R-:W-:Y:S01]  /*145a10*/  LOP3.LUT R43, R43, R42, RZ, 0x3c, !PT ;  /* 0x0000002a2b2b7212 */ /* 0x000fe200078e3cff */
[----:B------:R-:W-:Y:S01]  /*145a20*/  STL.64 [R1+0x39b0], R48 ;  /* 0x0039b03001007387 */ /* 0x000fe20000100a00 */
[----:B------:R-:W-:Y:S01]  /*145a30*/  IMAD.X R102, R5, 0x1, R0, P0 ;  /* 0x0000000105667824 */ /* 0x000fe200000e0600 */
[----:B------:R-:W-:Y:S02]  /*145a40*/  ISETP.NE.U32.AND P0, PT, RZ, UR10, PT ;  /* 0x0000000aff007c0c */ /* 0x000fe4000bf05070 */
[----:B------:R1:W-:Y:S01]  /*145a50*/  STL.64 [R1+0x39a8], R46 ;  /* 0x0039a82e01007387 */ /* 0x0003e20000100a00 */
[----:B------:R-:W-:-:S03]  /*145a60*/  UISETP.GT.AND UP2, UPT, UR11, 0x76, UPT ;  /* 0x000000760b00788c */ /* 0x000fc6000bf44270 */
[----:B------:R1:W-:Y:S04]  /*145a70*/  STL.64 [R1+0x39a0], R44 ;  /* 0x0039a02c01007387 */ /* 0x0003e80000100a00 */
[----:B------:R1:W-:Y:S01]  /*145a80*/  STL.64 [R1+0x3998], R42 ;  /* 0x0039982a01007387 */ /* 0x0003e20000100a00 */
[----:B------:R-:W-:Y:S01]  /*145a90*/  USEL UR13, URZ, 0x4, !UP2 ;  /* 0x000000043f0d7887 */ /* 0x000fe2000d000000 */
[----:B------:R-:W-:Y:S02]  /*145aa0*/  IMAD.MOV.U32 R18, RZ, RZ, R247 ;  /* 0x000000ffff127224 */ /* 0x000fe400078e00f7 */
[----:B------:R-:W-:Y:S02]  /*145ab0*/  IMAD.MOV.U32 R19, RZ, RZ, R246 ;  /* 0x000000ffff137224 */ /* 0x000fe400078e00f6 */
[----:B------:R-:W-:-:S02]  /*145ac0*/  IMAD.MOV.U32 R16, RZ, RZ, R235 ;  /* 0x000000ffff107224 */ /* 0x000fc400078e00eb */
[----:B------:R-:W-:Y:S01]  /*145ad0*/  IMAD.MOV.U32 R17, RZ, RZ, R234 ;  /* 0x000000ffff117224 */ /* 0x000fe200078e00ea */
[----:B------:R-:W-:Y:S01]  /*145ae0*/  USEL UR13, UR13, URZ, !UP0 ;  /* 0x0000003f0d0d7287 */ /* 0x000fe2000c000000 */
[----:B------:R-:W-:Y:S02]  /*145af0*/  IMAD.MOV.U32 R14, RZ, RZ, R245 ;  /* 0x000000ffff0e7224 */ /* 0x000fe400078e00f5 */
[----:B------:R-:W-:Y:S01]  /*145b00*/  IMAD.MOV.U32 R15, RZ, RZ, R244 ;  /* 0x000000ffff0f7224 */ /* 0x000fe200078e00f4 */
[----:B------:R-:W-:Y:S01]  /*145b10*/  MOV R10, R97 ;  /* 0x00000061000a7202 */ /* 0x000fe20000000f00 */
[----:B------:R-:W-:Y:S01]  /*145b20*/  IMAD.MOV.U32 R12, RZ, RZ, R233 ;  /* 0x000000ffff0c7224 */ /* 0x000fe200078e00e9 */
[----:B------:R-:W-:Y:S01]  /*145b30*/  LDGSTS.E [R3+0x39000], desc[UR32][R112.64], P0 ;  /* 0x3900000070037fae */ /* 0x000fe20008121860 */
[----:B------:R-:W-:Y:S02]  /*145b40*/  IMAD.MOV.U32 R13, RZ, RZ, R232 ;  /* 0x000000ffff0d7224 */ /* 0x000fe400078e00e8 */
[----:B------:R-:W-:Y:S01]  /*145b50*/  IMAD.MOV.U32 R11, RZ, RZ, R96 ;  /* 0x000000ffff0b7224 */ /* 0x000fe200078e0060 */
[----:B------:R-:W-:Y:S01]  /*145b60*/  LDGSTS.E [R3+0x39100], desc[UR32][R110.64], P0 ;  /* 0x391000006e037fae */ /* 0x000fe20008121860 */
[----:B------:R-:W-:-:S02]  /*145b70*/  IMAD.MOV.U32 R8, RZ, RZ, R99 ;  /* 0x000000ffff087224 */ /* 0x000fc400078e0063 */
[----:B------:R-:W-:Y:S01]  /*145b80*/  IMAD.MOV.U32 R9, RZ, RZ, R98 ;  /* 0x000000ffff097224 */ /* 0x000fe200078e0062 */
[----:B------:R-:W-:Y:S01]  /*145b90*/  LDGSTS.E [R3+0x39200], desc[UR32][R108.64], P0 ;  /* 0x392000006c037fae */ /* 0x000fe20008121860 */
[----:B------:R-:W-:Y:S02]  /*145ba0*/  IMAD.MOV.U32 R6, RZ, RZ, R101 ;  /* 0x000000ffff067224 */ /* 0x000fe400078e0065 */
[----:B------:R-:W-:Y:S01]  /*145bb0*/  IMAD.MOV.U32 R7, RZ, RZ, R100 ;  /* 0x000000ffff077224 */ /* 0x000fe200078e0064 */
[----:B------:R-:W-:Y:S01]  /*145bc0*/  LDGSTS.E [R3+0x39300], desc[UR32][R60.64], P0 ;  /* 0x393000003c037fae */ /* 0x000fe20008121860 */
[----:B------:R-:W-:Y:S02]  /*145bd0*/  IMAD.MOV.U32 R4, RZ, RZ, R103 ;  /* 0x000000ffff047224 */ /* 0x000fe400078e0067 */
[----:B------:R-:W-:Y:S01]  /*145be0*/  IMAD.MOV.U32 R5, RZ, RZ, R102 ;  /* 0x000000ffff057224 */ /* 0x000fe200078e0066 */
[----:B------:R-:W-:Y:S01]  /*145bf0*/  ISETP.NE.U32.AND P1, PT, RZ, UR13, PT ;  /* 0x0000000dff007c0c */ /* 0x000fe2000bf25070 */
[----:B------:R-:W-:Y:S04]  /*145c00*/  LDGSTS.E [R3+0x39400], desc[UR32][R58.64], P0 ;  /* 0x394000003a037fae */ /* 0x000fe80008121860 */
[----:B------:R-:W-:Y:S04]  /*145c10*/  LDGSTS.E [R3+0x39500], desc[UR32][R56.64], P0 ;  /* 0x3950000038037fae */ /* 0x000fe80008121860 */
[----:B------:R-:W-:Y:S04]  /*145c20*/  LDGSTS.E [R3+0x39600], desc[UR32][R54.64], P0 ;  /* 0x3960000036037fae */ /* 0x000fe80008121860 */
[----:B------:R-:W-:Y:S04]  /*145c30*/  LDGSTS.E [R3+0x39700], desc[UR32][R52.64], P0 ;  /* 0x3970000034037fae */ /* 0x000fe80008121860 */
[----:B------:R-:W-:Y:S04]  /*145c40*/  LDGSTS.E [R3+0x3b000], desc[UR32][R50.64], P1 ;  /* 0x3b00000032037fae */ /* 0x000fe80008921860 */
[----:B------:R-:W-:Y:S04]  /*145c50*/  LDGSTS.E [R3+0x3b100], desc[UR32][R48.64], P1 ;  /* 0x3b10000030037fae */ /* 0x000fe80008921860 */
[----:B------:R-:W-:Y:S01]  /*145c60*/  LDGSTS.E [R3+0x3b200], desc[UR32][R46.64], P1 ;  /* 0x3b2000002e037fae */ /* 0x000fe20008921860 */
[----:B------:R-:W-:-:S02]  /*145c70*/  UISETP.GT.AND UP3, UPT, UR11, 0x7a, UPT ;  /* 0x0000007a0b00788c */ /* 0x000fc4000bf64270 */
[----:B------:R-:W-:Y:S01]  /*145c80*/  UISETP.GT.AND UP4, UPT, UR11, 0x7e, UPT ;  /* 0x0000007e0b00788c */ /* 0x000fe2000bf84270 */
[----:B------:R-:W-:Y:S01]  /*145c90*/  LDGSTS.E [R3+0x3b300], desc[UR32][R44.64], P1 ;  /* 0x3b3000002c037fae */ /* 0x000fe20008921860 */
[----:B--2---:R-:W-:Y:S02]  /*145ca0*/  LOP3.LUT R41, R41, R40, RZ, 0x3c, !PT ;  /* 0x0000002829297212 */ /* 0x004fe400078e3cff */
[----:B---3--:R-:W-:Y:S02]  /*145cb0*/  LOP3.LUT R39, R39, R38, RZ, 0x3c, !PT ;  /* 0x0000002627277212 */ /* 0x008fe400078e3cff */
[----:B----4-:R-:W-:Y:S02]  /*145cc0*/  LOP3.LUT R37, R37, R36, RZ, 0x3c, !PT ;  /* 0x0000002425257212 */ /* 0x010fe400078e3cff */
        /* <DEDUP_REMOVED lines=8> */
[----:B------:R-:W-:Y:S01]  /*145d50*/  USEL UR14, URZ, 0x4, !UP3 ;  /* 0x000000043f0e7887 */ /* 0x000fe2000d800000 */
[----:B------:R-:W-:Y:S01]  /*145d60*/  LOP3.LUT R40, R41, R40, RZ, 0x3c, !PT ;  /* 0x0000002829287212 */ /* 0x000fe200078e3cff */
[----:B------:R-:W-:Y:S01]  /*145d70*/  USEL UR15, URZ, 0x4, !UP4 ;  /* 0x000000043f0f7887 */ /* 0x000fe2000e000000 */
[----:B------:R-:W-:Y:S01]  /*145d80*/  LOP3.LUT R38, R39, R38, RZ, 0x3c, !PT ;  /* 0x0000002627267212 */ /* 0x000fe200078e3cff */
[----:B------:R-:W-:Y:S01]  /*145d90*/  UISETP.GT.AND UP5, UPT, UR11, 0x3, UPT ;  /* 0x000000030b00788c */ /* 0x000fe2000bfa4270 */
[----:B------:R-:W-:Y:S01]  /*145da0*/  LOP3.LUT R36, R37, R36, RZ, 0x3c, !PT ;  /* 0x0000002425247212 */ /* 0x000fe200078e3cff */
[----:B------:R-:W-:Y:S01]  /*145db0*/  LDGSTS.E [R3+0x3b400], desc[UR32][R42.64], P1 ;  /* 0x3b4000002a037fae */ /* 0x000fe20008921860 */
        /* <DEDUP_REMOVED lines=9> */
[----:B------:R-:W-:Y:S01]  /*145e50*/  STL.64 [R1+0x3990], R40 ;  /* 0x0039902801007387 */ /* 0x000fe20000100a00 */
[----:B------:R-:W-:Y:S02]  /*145e60*/  LOP3.LUT R33, R33, R32, RZ, 0x3c, !PT ;  /* 0x0000002021217212 */ /* 0x000fe400078e3cff */
[----:B------:R-:W-:Y:S01]  /*145e70*/  LOP3.LUT R24, R25, R24, RZ, 0x3c, !PT ;  /* 0x0000001819187212 */ /* 0x000fe200078e3cff */
[----:B------:R2:W-:Y:S01]  /*145e80*/  STL.64 [R1+0x3988], R38 ;  /* 0x0039882601007387 */ /* 0x0005e20000100a00 */
[----:B------:R-:W-:Y:S02]  /*145e90*/  LOP3.LUT R31, R31, R30, RZ, 0x3c, !PT ;  /* 0x0000001e1f1f7212 */ /* 0x000fe400078e3cff */
[----:B------:R-:W-:Y:S01]  /*145ea0*/  LOP3.LUT R22, R23, R22, RZ, 0x3c, !PT ;  /* 0x0000001617167212 */ /* 0x000fe200078e3cff */
[----:B------:R3:W-:Y:S01]  /*145eb0*/  STL.64 [R1+0x3980], R36 ;  /* 0x0039802401007387 */ /* 0x0007e20000100a00 */
[----:B------:R-:W-:-:S02]  /*145ec0*/  LOP3.LUT R29, R29, R28, RZ, 0x3c, !PT ;  /* 0x0000001c1d1d7212 */ /* 0x000fc400078e3cff */
[----:B------:R-:W-:Y:S01]  /*145ed0*/  LOP3.LUT R20, R21, R20, RZ, 0x3c, !PT ;  /* 0x0000001415147212 */ /* 0x000fe200078e3cff */
[----:B------:R-:W-:Y:S01]  /*145ee0*/  STL.64 [R1+0x39f8], R34 ;  /* 0x0039f82201007387 */ /* 0x000fe20000100a00 */
[----:B------:R-:W-:Y:S02]  /*145ef0*/  LOP3.LUT R27, R27, R26, RZ, 0x3c, !PT ;  /* 0x0000001a1b1b7212 */ /* 0x000fe400078e3cff */
[----:B------:R-:W-:Y:S01]  /*145f00*/  LOP3.LUT R25, R25, R24, RZ, 0x3c, !PT ;  /* 0x0000001819197212 */ /* 0x000fe200078e3cff */
[----:B------:R-:W-:Y:S01]  /*145f10*/  STL.64 [R1+0x39f0], R32 ;  /* 0x0039f02001007387 */ /* 0x000fe20000100a00 */
[----:B------:R-:W-:Y:S02]  /*145f20*/  LOP3.LUT R23, R23, R22, RZ, 0x3c, !PT ;  /* 0x0000001617177212 */ /* 0x000fe400078e3cff */
[----:B------:R-:W-:Y:S01]  /*145f30*/  LOP3.LUT R21, R21, R20, RZ, 0x3c, !PT ;  /* 0x0000001415157212 */ /* 0x000fe200078e3cff */
        /* <DEDUP_REMOVED lines=14> */
[----:B------:R-:W2:Y:S04]  /*146020*/  LDL R52, [R1+0x67b0] ;  /* 0x0067b00001347983 */ /* 0x000ea80000100800 */
[----:B------:R-:W3:Y:S04]  /*146030*/  LDL R53, [R1+0x67bc] ;  /* 0x0067bc0001357983 */ /* 0x000ee80000100800 */
[----:B-1----:R-:W4:Y:S04]  /*146040*/  LDL R46, [R1+0x67a8] ;  /* 0x0067a800012e7983 */ /* 0x002f280000100800 */
        /* <DEDUP_REMOVED lines=11> */
[----:B------:R-:W-:-:S02]  /*146100*/  USEL UR14, UR14, URZ, !UP0 ;  /* 0x0000003f0e0e7287 */ /* 0x000fc4000c000000 */
[----:B------:R-:W-:Y:S01]  /*146110*/  USEL UR15, UR15, URZ, !UP0 ;  /* 0x0000003f0f0f7287 */ /* 0x000fe2000c000000 */
[----:B------:R-:W-:Y:S03]  /*146120*/  LDGSTS.E [R3+0x3b500], desc[UR32][R40.64], P1 ;  /* 0x3b50000028037fae */ /* 0x000fe60008921860 */
[----:B------:R-:W-:Y:S01]  /*146130*/  ISETP.NE.U32.AND P2, PT, RZ, UR14, PT ;  /* 0x0000000eff007c0c */ /* 0x000fe2000bf45070 */
[----:B------:R-:W-:Y:S01]  /*146140*/  USEL UR16, URZ, 0x4, !UP5 ;  /* 0x000000043f107887 */ /* 0x000fe2000e800000 */
[----:B------:R-:W-:Y:S01]  /*146150*/  ISETP.NE.U32.AND P3, PT, RZ, UR15, PT ;  /* 0x0000000fff007c0c */ /* 0x000fe2000bf65070 */
[----:B------:R-:W-:Y:S02]  /*146160*/  LDGSTS.E [R3+0x3b600], desc[UR32][R38.64], P1 ;  /* 0x3b60000026037fae */ /* 0x000fe40008921860 */
[----:B------:R-:W-:Y:S02]  /*146170*/  USEL UR16, UR16, URZ, !UP0 ;  /* 0x0000003f10107287 */ /* 0x000fe4000c000000 */
[----:B------:R-:W-:Y:S01]  /*146180*/  LDGSTS.E [R3+0x3b700], desc[UR32][R36.64], P1 ;  /* 0x3b70000024037fae */ /* 0x000fe20008921860 */
[----:B------:R-:W-:-:S03]  /*146190*/  IMAD.SHL.U32 R226, R107, 0x4, RZ ;  /* 0x000000046be27824 */ /* 0x000fc600078e00ff */
[----:B------:R-:W4:Y:S01]  /*1461a0*/  LDL R48, [R1+0x6778] ;  /* 0x0067780001307983 */ /* 0x000f220000100800 */
[----:B------:R-:W-:-:S03]  /*1461b0*/  ISETP.NE.U32.AND P4, PT, RZ, UR16, PT ;  /* 0x00000010ff007c0c */ /* 0x000fc6000bf85070 */
[----:B------:R-:W-:Y:S04]  /*1461c0*/  LDGSTS.E [R3+0x3d000], desc[UR32][R34.64], P2 ;  /* 0x3d00000022037fae */ /* 0x000fe80009121860 */
[----:B------:R-:W4:Y:S04]  /*1461d0*/  LDL R49, [R1+0x6784] ;  /* 0x0067840001317983 */ /* 0x000f280000100800 */
[----:B------:R-:W-:Y:S04]  /*1461e0*/  LDGSTS.E [R3+0x3d100], desc[UR32][R32.64], P2 ;  /* 0x3d10000020037fae */ /* 0x000fe80009121860 */
[----:B------:R-:W-:Y:S01]  /*1461f0*/  LDGSTS.E [R3+0x3d200], desc[UR32][R30.64], P2 ;  /* 0x3d2000001e037fae */ /* 0x000fe20009121860 */
[----:B------:R-:W-:-:S03]  /*146200*/  LOP3.LUT R225, R226, 0x60, RZ, 0x3c, !PT ;  /* 0x00000060e2e17812 */ /* 0x000fc600078e3cff */
[----:B------:R-:W-:Y:S04]  /*146210*/  LDGSTS.E [R3+0x3d300], desc[UR32][R28.64], P2 ;  /* 0x3d3000001c037fae */ /* 0x000fe80009121860 */
[----:B------:R-:W-:Y:S04]  /*146220*/  LDGSTS.E [R3+0x3d400], desc[UR32][R26.64], P2 ;  /* 0x3d4000001a037fae */ /* 0x000fe80009121860 */
[----:B------:R-:W-:Y:S04]  /*146230*/  LDGSTS.E [R3+0x3d500], desc[UR32][R24.64], P2 ;  /* 0x3d50000018037fae */ /* 0x000fe80009121860 */
[----:B------:R-:W-:Y:S04]  /*146240*/  LDGSTS.E [R3+0x3d600], desc[UR32][R22.64], P2 ;  /* 0x3d60000016037fae */ /* 0x000fe80009121860 */
[----:B------:R-:W-:Y:S01]  /*146250*/  LDGSTS.E [R3+0x3d700], desc[UR32][R20.64], P2 ;  /* 0x3d70000014037fae */ /* 0x000fe20009121860 */
[----:B------:R-:W-:-:S03]  /*146260*/  VIADD R96, R225, UR12 ;  /* 0x0000000ce1607c36 */ /* 0x000fc60008000000 */
[----:B------:R-:W-:Y:S04]  /*146270*/  LDGSTS.E [R3+0x3f000], desc[UR32][R18.64], P3 ;  /* 0x3f00000012037fae */ /* 0x000fe80009921860 */
[----:B------:R-:W-:Y:S04]  /*146280*/  LDGSTS.E [R3+0x3f100], desc[UR32][R16.64], P3 ;  /* 0x3f10000010037fae */ /* 0x000fe80009921860 */
[----:B------:R-:W-:Y:S04]  /*146290*/  LDGSTS.E [R3+0x3f200], desc[UR32][R14.64], P3 ;  /* 0x3f2000000e037fae */ /* 0x000fe80009921860 */
[----:B------:R-:W-:Y:S04]  /*1462a0*/  LDGSTS.E [R3+0x3f300], desc[UR32][R12.64], P3 ;  /* 0x3f3000000c037fae */ /* 0x000fe80009921860 */
[----:B------:R-:W-:Y:S04]  /*1462b0*/  LDGSTS.E [R3+0x3f400], desc[UR32][R10.64], P3 ;  /* 0x3f4000000a037fae */ /* 0x000fe80009921860 */
[----:B------:R-:W-:Y:S04]  /*1462c0*/  LDGSTS.E [R3+0x3f500], desc[UR32][R8.64], P3 ;  /* 0x3f50000008037fae */ /* 0x000fe80009921860 */
[----:B------:R-:W-:Y:S04]  /*1462d0*/  LDGSTS.E [R3+0x3f600], desc[UR32][R6.64], P3 ;  /* 0x3f60000006037fae */ /* 0x000fe80009921860 */
[----:B------:R-:W-:Y:S01]  /*1462e0*/  LDGSTS.E [R3+0x3f700], desc[UR32][R4.64], P3 ;  /* 0x3f70000004037fae */ /* 0x000fe20009921860 */
[----:B------:R-:W-:-:S03]  /*1462f0*/  UISETP.GT.AND UP1, UPT, UR11, 0x7, UPT ;  /* 0x000000070b00788c */ /* 0x000fc6000bf24270 */
[----:B------:R-:W4:Y:S04]  /*146300*/  LDL R44, [R1+0x5da8] ;  /* 0x005da800012c7983 */ /* 0x000f280000100800 */
[----:B------:R-:W4:Y:S04]  /*146310*/  LDL R45, [R1+0x5db4] ;  /* 0x005db400012d7983 */ /* 0x000f280000100800 */
[----:B------:R-:W4:Y:S04]  /*146320*/  LDL R42, [R1+0x56a8] ;  /* 0x0056a800012a7983 */ /* 0x000f280000100800 */
[----:B------:R-:W4:Y:S01]  /*146330*/  LDL R43, [R1+0x56b4] ;  /* 0x0056b400012b7983 */ /* 0x000f220000100800 */
[----:B--2---:R-:W-:-:S03]  /*146340*/  MOV R99, R52 ;  /* 0x0000003400637202 */ /* 0x004fc60000000f00 */
[----:B------:R-:W2:Y:S01]  /*146350*/  LDL R38, [R1+0x54f8] ;  /* 0x0054f80001267983 */ /* 0x000ea20000100800 */
[----:B---3--:R-:W-:-:S03]  /*146360*/  IMAD.MOV.U32 R98, RZ, RZ, R53 ;  /* 0x000000ffff627224 */ /* 0x008fc600078e0035 */
[----:B------:R-:W3:Y:S04]  /*146370*/  LDL R52, [R1+0x66b0] ;  /* 0x0066b00001347983 */ /* 0x000ee80000100800 */
[----:B------:R-:W2:Y:S04]  /*146380*/  LDL R53, [R1+0x66bc] ;  /* 0x0066bc0001357983 */ /* 0x000ea80000100800 */
[----:B------:R4:W-:Y:S04]  /*146390*/  LDGSTS.E [R96+0x1800], desc[UR32][R98.64], P4 ;  /* 0x0180000062607fae */ /* 0x0009e8000a121860 */
[----:B------:R-:W2:Y:S04]  /*1463a0*/  LDL R39, [R1+0x5584] ;  /* 0x0055840001277983 */ /* 0x000ea80000100800 */
[----:B------:R-:W2:Y:S01]  /*1463b0*/  LDL R40, [R1+0x54b0] ;  /* 0x0054b00001287983 */ /* 0x000ea20000100800 */
[----:B----4-:R-:W-:-:S03]  /*1463c0*/  IMAD.MOV.U32 R98, RZ, RZ, R47 ;  /* 0x000000ffff627224 */ /* 0x010fc600078e002f */
[----:B------:R-:W4:Y:S01]  /*1463d0*/  LDL R41, [R1+0x54bc] ;  /* 0x0054bc0001297983 */ /* 0x000f220000100800 */
[----:B------:R-:W-:-:S03]  /*1463e0*/  IMAD.MOV.U32 R99, RZ, RZ, R46 ;  /* 0x000000ffff637224 */ /* 0x000fc600078e002e */
[----:B------:R-:W4:Y:S04]  /*1463f0*/  LDL R46, [R1+0x66a8] ;  /* 0x0066a800012e7983 */ /* 0x000f280000100800 */
[----:B------:R-:W4:Y:S04]  /*146400*/  LDL R47, [R1+0x66b4] ;  /* 0x0066b400012f7983 */ /* 0x000f280000100800 */
[----:B------:R1:W-:Y:S04]  /*146410*/  LDGSTS.E [R96+0x1900], desc[UR32][R98.64], P4 ;  /* 0x0190000062607fae */ /* 0x0003e8000a121860 */
[----:B------:R-:W4:Y:S04]  /*146420*/  LDL R36, [R1+0x5380] ;  /* 0x0053800001247983 */ /* 0x000f280000100800 */
        /* <DEDUP_REMOVED lines=24> */
[----:B------:R-:W4:Y:S01]  /*1465b0*/  LDL R59, [R1+0x6680] ;  /* 0x00668000013b7983 */ /* 0x000f220000100800 */
[----:B------:R-:W-:-:S03]  /*1465c0*/  USEL UR10, URZ, 0x4, !UP1 ;  /* 0x000000043f0a7887 */ /* 0x000fc6000c800000 */
[----:B------:R1:W-:Y:S01]  /*1465d0*/  LDGSTS.E [R96+0x1e00], desc[UR32][R98.64], P4 ;  /* 0x01e0000062607fae */ /* 0x0003e2000a121860 */
[----:B------:R-:W-:-:S06]  /*1465e0*/  USEL UR10, UR10, URZ, !UP0 ;  /* 0x0000003f0a0a7287 */ /* 0x000fcc000c000000 */
[----:B------:R-:W-:Y:S01]  /*1465f0*/  ISETP.NE.U32.AND P0, PT, RZ, UR10, PT ;  /* 0x0000000aff007c0c */ /* 0x000fe2000bf05070 */
[----:B-1----:R-:W-:Y:S02]  /*146600*/  IMAD.MOV.U32 R98, RZ, RZ, R49 ;  /* 0x000000ffff627224 */ /* 0x002fe400078e0031 */
[----:B------:R-:W-:Y:S01]  /*146610*/  IMAD.MOV.U32 R99, RZ, RZ, R48 ;  /* 0x000000ffff637224 */ /* 0x000fe200078e0030 */
[----:B------:R-:W4:Y:S04]  /*146620*/  LDL R49, [R1+0x6684] ;  /* 0x0066840001317983 */ /* 0x000f280000100800 */
[----:B------:R-:W4:Y:S04]  /*146630*/  LDL R48, [R1+0x6678] ;  /* 0x0066780001307983 */ /* 0x000f280000100800 */
[----:B------:R3:W-:Y:S02]  /*146640*/  LDGSTS.E [R96+0x1f00], desc[UR32][R98.64], P4 ;  /* 0x01f0000062607fae */ /* 0x0007e4000a121860 */
[----:B---3--:R-:W-:-:S02]  /*146650*/  IMAD.MOV.U32 R99, RZ, RZ, R52 ;  /* 0x000000ffff637224 */ /* 0x008fc400078e0034 */
[----:B------:R-:W3:Y:S01]  /*146660*/  LDL R52, [R1+0x65b0] ;  /* 0x0065b00001347983 */ /* 0x000ee20000100800 */
[----:B--2---:R-:W-:-:S03]  /*146670*/  IMAD.MOV.U32 R98, RZ, RZ, R53 ;  /* 0x000000ffff627224 */ /* 0x004fc600078e0035 */
[----:B------:R-:W2:Y:S04]  /*146680*/  LDL R53, [R1+0x65bc] ;  /* 0x0065bc0001357983 */ /* 0x000ea80000100800 */
[----:B------:R4:W-:Y:S02]  /*146690*/  LDGSTS.E [R96+0x3800], desc[UR32][R98.64], P0 ;  /* 0x0380000062607fae */ /* 0x0009e40008121860 */
[----:B----4-:R-:W-:Y:S02]  /*1466a0*/  IMAD.MOV.U32 R99, RZ, RZ, R46 ;  /* 0x000000ffff637224 */ /* 0x010fe400078e002e */
        /* <DEDUP_REMOVED lines=27> */
[----:B------:R-:W4:Y:S01]  /*146860*/  LDL R59, [R1+0x6580] ;  /* 0x00658000013b7983 */ /* 0x000f220000100800 */
[----:B------:R-:W-:-:S03]  /*146870*/  UISETP.GT.AND UP1, UPT, UR11, 0xb, UPT ;  /* 0x0000000b0b00788c */ /* 0x000fc6000bf24270 */
[----:B------:R1:W-:Y:S01]  /*146880*/  LDGSTS.E [R96+0x3e00], desc[UR32][R98.64], P0 ;  /* 0x03e0000062607fae */ /* 0x0003e20008121860 */
[----:B------:R-:W-:-:S04]  /*146890*/  USEL UR10, URZ, 0x4, !UP1 ;  /* 0x000000043f0a7887 */ /* 0x000fc8000c800000 */
[----:B------:R-:W-:Y:S01]  /*1468a0*/  USEL UR10, UR10, URZ, !UP0 ;  /* 0x0000003f0a0a7287 */ /* 0x000fe2000c000000 */
[----:B-1----:R-:W-:Y:S02]  /*1468b0*/  IMAD.MOV.U32 R98, RZ, RZ, R49 ;  /* 0x000000ffff627224 */ /* 0x002fe400078e0031 */
[----:B------:R-:W4:Y:S01]  /*1468c0*/  LDL R49, [R1+0x6584] ;  /* 0x0065840001317983 */ /* 0x000f220000100800 */
[----:B------:R-:W-:-:S03]  /*1468d0*/  IMAD.MOV.U32 R99, RZ, RZ, R48 ;  /* 0x000000ffff637224 */ /* 0x000fc600078e0030 */
[----:B------:R-:W4:Y:S01]  /*1468e0*/  LDL R48, [R1+0x6578] ;  /* 0x0065780001307983 */ /* 0x000f220000100800 */
[----:B------:R-:W-:-:S03]  /*1468f0*/  ISETP.NE.U32.AND P1, PT, RZ, UR10, PT ;  /* 0x0000000aff007c0c */ /* 0x000fc6000bf25070 */
[----:B------:R3:W-:Y:S02]  /*146900*/  LDGSTS.E [R96+0x3f00], desc[UR32][R98.64], P0 ;  /* 0x03f0000062607fae */ /* 0x0007e40008121860 */
[----:B---3--:R-:W-:Y:S02]  /*146910*/  IMAD.MOV.U32 R99, RZ, RZ, R52 ;  /* 0x000000ffff637224 */ /* 0x008fe400078e0034 */
[----:B------:R-:W3:Y:S01]  /*146920*/  LDL R52, [R1+0x64b0] ;  /* 0x0064b00001347983 */ /* 0x000ee20000100800 */
[----:B--2---:R-:W-:-:S03]  /*146930*/  IMAD.MOV.U32 R98, RZ, RZ, R53 ;  /* 0x000000ffff627224 */ /* 0x004fc600078e0035 */
[----:B------:R-:W2:Y:S04]  /*146940*/  LDL R53, [R1+0x64bc] ;  /* 0x0064bc0001357983 */ /* 0x000ea80000100800 */
[----:B------:R4:W-:Y:S02]  /*146950*/  LDGSTS.E [R96+0x5800], desc[UR32][R98.64], P1 ;  /* 0x0580000062607fae */ /* 0x0009e40008921860 */
[----:B----4-:R-:W-:Y:S02]  /*146960*/  IMAD.MOV.U32 R99, RZ, RZ, R46 ;  /* 0x000000ffff637224 */ /* 0x010fe400078e002e */
        /* <DEDUP_REMOVED lines=87> */
[----:B----4-:R-:W-:Y:S02]  /*146ee0*/  MOV R99, R46 ;  /* 0x0000002e00637202 */ /* 0x010fe40000000f00 */
        /* <DEDUP_REMOVED lines=32> */
[----:B-1----:R-:W-:Y:S02]  /*1470f0*/  MOV R98, R49 ;  /* 0x0000003100627202 */ /* 0x002fe40000000f00 */
        /* <DEDUP_REMOVED lines=89> */
[----:B------:R-:W-:-:S03]  /*147690*/  MOV R99, R48 ;  /* 0x0000003000637202 */ /* 0x000fc60000000f00 */
        /* <DEDUP_REMOVED lines=93> */
[----:B--2---:R-:W-:-:S03]  /*147c70*/  MOV R98, R53 ;  /* 0x0000003500627202 */ /* 0x004fc60000000f00 */
[----:B------:R-:W2:Y:S04]  /*147c80*/  LDL R53, [R1+0x5dbc] ;  /* 0x005dbc0001357983 */ /* 0x000ea80000100800 */
[----:B------:R4:W-:Y:S02]  /*147c90*/  LDGSTS.E [R96+0x13800], desc[UR32][R98.64], P0 ;  /* 0x1380000062607fae */ /* 0x0009e40008121860 */
[----:B----4-:R-:W-:Y:S01]  /*147ca0*/  IMAD.MOV.U32 R99, RZ, RZ, R46 ;  /* 0x000000ffff637224 */ /* 0x010fe200078e002e */
        /* <DEDUP_REMOVED lines=29> */
[----:B------:R-:W4:Y:S01]  /*147e80*/  LDL R59, [R1+0x5d80] ;  /* 0x005d8000013b7983 */ /* 0x000f220000100800 */
[----:B------:R-:W-:-:S03]  /*147e90*/  USEL UR10, UR10, URZ, !UP0 ;  /* 0x0000003f0a0a7287 */ /* 0x000fc6000c000000 */
[----:B------:R1:W-:Y:S03]  /*147ea0*/  LDGSTS.E [R96+0x13e00], desc[UR32][R98.64], P0 ;  /* 0x13e0000062607fae */ /* 0x0003e60008121860 */
[----:B------:R-:W-:Y:S01]  /*147eb0*/  ISETP.NE.U32.AND P1, PT, RZ, UR10, PT ;  /* 0x0000000aff007c0c */ /* 0x000fe2000bf25070 */
[----:B-1----:R-:W-:Y:S02]  /*147ec0*/  IMAD.MOV.U32 R98, RZ, RZ, R49 ;  /* 0x000000ffff627224 */ /* 0x002fe400078e0031 */
[----:B------:R-:W4:Y:S01]  /*147ed0*/  LDL R49, [R1+0x5cbc] ;  /* 0x005cbc0001317983 */ /* 0x000f220000100800 */
[----:B------:R-:W-:-:S03]  /*147ee0*/  IMAD.MOV.U32 R99, RZ, RZ, R48 ;  /* 0x000000ffff637224 */ /* 0x000fc600078e0030 */
[----:B------:R-:W4:Y:S04]  /*147ef0*/  LDL R48, [R1+0x5cb0] ;  /* 0x005cb00001307983 */ /* 0x000f280000100800 */
[----:B------:R3:W-:Y:S02]  /*147f00*/  LDGSTS.E [R96+0x13f00], desc[UR32][R98.64], P0 ;  /* 0x13f0000062607fae */ /* 0x0007e40008121860 */
[----:B---3--:R-:W-:Y:S02]  /*147f10*/  IMAD.MOV.U32 R99, RZ, RZ, R52 ;  /* 0x000000ffff637224 */ /* 0x008fe400078e0034 */
[----:B------:R-:W3:Y:S01]  /*147f20*/  LDL R52, [R1+0x5ca8] ;  /* 0x005ca80001347983 */ /* 0x000ee20000100800 */
[----:B--2---:R-:W-:-:S03]  /*147f30*/  IMAD.MOV.U32 R98, RZ, RZ, R53 ;  /* 0x000000ffff627224 */ /* 0x004fc600078e0035 */
[----:B------:R-:W2:Y:S04]  /*147f40*/  LDL R53, [R1+0x5cb4] ;  /* 0x005cb40001357983 */ /* 0x000ea80000100800 */
[----:B------:R1:W-:Y:S02]  /*147f50*/  LDGSTS.E [R96+0x15800], desc[UR32][R98.64], P1 ;  /* 0x1580000062607fae */ /* 0x0003e40008921860 */
[----:B-1----:R-:W-:Y:S02]  /*147f60*/  IMAD.MOV.U32 R98, RZ, RZ, R45 ;  /* 0x000000ffff627224 */ /* 0x002fe400078e002d */
[----:B------:R-:W-:Y:S01]  /*147f70*/  IMAD.MOV.U32 R99, RZ, RZ, R44 ;  /* 0x000000ffff637224 */ /* 0x000fe200078e002c */
[----:B------:R-:W-:Y:S01]  /*147f80*/  UISETP.GT.AND UP1, UPT, UR11, 0x2f, UPT ;  /* 0x0000002f0b00788c */ /* 0x000fe2000bf24270 */
[----:B------:R-:W2:Y:S04]  /*147f90*/  LDL R44, [R1+0x5ba8] ;  /* 0x005ba800012c7983 */ /* 0x000ea80000100800 */
[----:B------:R4:W-:Y:S04]  /*147fa0*/  LDGSTS.E [R96+0x15900], desc[UR32][R98.64], P1 ;  /* 0x1590000062607fae */ /* 0x0009e80008921860 */
[----:B------:R-:W2:Y:S01]  /*147fb0*/  LDL R45, [R1+0x5bb4] ;  /* 0x005bb400012d7983 */ /* 0x000ea20000100800 */
[----:B----4-:R-:W-:-:S03]  /*147fc0*/  IMAD.MOV.U32 R98, RZ, RZ, R57 ;  /* 0x000000ffff627224 */ /* 0x010fc600078e0039 */
        /* <DEDUP_REMOVED lines=65> */
[----:B------:R-:W4:Y:S01]  /*1483e0*/  LDL R59, [R1+0x5b38] ;  /* 0x005b3800013b7983 */ /* 0x000f220000100800 */
[----:B------:R-:W-:-:S03]  /*1483f0*/  UISETP.GT.AND UP1, UPT, UR11, 0x33, UPT ;  /* 0x000000330b00788c */ /* 0x000fc6000bf24270 */
[----:B------:R1:W-:Y:S01]  /*148400*/  LDGSTS.E [R96+0x17e00], desc[UR32][R98.64], P0 ;  /* 0x17e0000062607fae */ /* 0x0003e20008121860 */
[----:B------:R-:W-:-:S04]  /*148410*/  USEL UR10, URZ, 0x4, !UP1 ;  /* 0x000000043f0a7887 */ /* 0x000fc8000c800000 */
[----:B------:R-:W-:-:S06]  /*148420*/  USEL UR10, UR10, URZ, !UP0 ;  /* 0x0000003f0a0a7287 */ /* 0x000fcc000c000000 */
        /* <DEDUP_REMOVED lines=46> */
[----:B------:R-:W4:Y:S01]  /*148710*/  LDL R59, [R1+0x5a80] ;  /* 0x005a8000013b7983 */ /* 0x000f220000100800 */
[----:B------:R-:W-:-:S03]  /*148720*/  USEL UR10, UR10, URZ, !UP0 ;  /* 0x0000003f0a0a7287 */ /* 0x000fc6000c000000 */
[----:B------:R1:W-:Y:S03]  /*148730*/  LDGSTS.E [R96+0x19f00], desc[UR32][R98.64], P1 ;  /* 0x19f0000062607fae */ /* 0x0003e60008921860 */
[----:B------:R-:W-:Y:S01]  /*148740*/  ISETP.NE.U32.AND P0, PT, RZ, UR10, PT ;  /* 0x0000000aff007c0c */ /* 0x000fe2000bf05070 */
[----:B-1----:R-:W-:Y:S02]  /*148750*/  IMAD.MOV.U32 R98, RZ, RZ, R49 ;  /* 0x000000ffff627224 */ /* 0x002fe400078e0031 */
[----:B------:R-:W-:Y:S01]  /*148760*/  IMAD.MOV.U32 R99, RZ, RZ, R48 ;  /* 0x000000ffff637224 */ /* 0x000fe200078e0030 */
[----:B------:R-:W4:Y:S04]  /*148770*/  LDL R49, [R1+0x5a84] ;  /* 0x005a840001317983 */ /* 0x000f280000100800 */
[----:B------:R-:W4:Y:S05]  /*148780*/  LDL R48, [R1+0x5a38] ;  /* 0x005a380001307983 */ /* 0x000f2a0000100800 */
[----:B------:R3:W-:Y:S02]  /*148790*/  LDGSTS.E [R96+0x1b800], desc[UR32][R98.64], P0 ;  /* 0x1b80000062607fae */ /* 0x0007e40008121860 */
[----:B---3--:R-:W-:-:S02]  /*1487a0*/  IMAD.MOV.U32 R99, RZ, RZ, R52 ;  /* 0x000000ffff637224 */ /* 0x008fc400078e0034 */
[----:B------:R-:W3:Y:S01]  /*1487b0*/  LDL R52, [R1+0x59b0] ;  /* 0x0059b00001347983 */ /* 0x000ee20000100800 */
[----:B--2---:R-:W-:-:S03]  /*1487c0*/  MOV R98, R53 ;  /* 0x0000003500627202 */ /* 0x004fc60000000f00 */
        /* <DEDUP_REMOVED lines=16> */
[----:B------:R1:W-:Y:S01]  /*1488d0*/  LDGSTS.E [R96+0x1bc00], desc[UR32][R98.64], P0 ;  /* 0x1bc0000062607fae */ /* 0x0003e20008121860 */
[----:B------:R-:W-:Y:S01]  /*1488e0*/  UISETP.GT.AND UP1, UPT, UR11, 0x3b, UPT ;  /* 0x0000003b0b00788c */ /* 0x000fe2000bf24270 */
        /* <DEDUP_REMOVED lines=9> */
[----:B------:R-:W-:-:S03]  /*148980*/  USEL UR10, URZ, 0x4, !UP1 ;  /* 0x000000043f0a7887 */ /* 0x000fc6000c800000 */
[----:B------:R1:W-:Y:S01]  /*148990*/  LDGSTS.E [R96+0x1be00], desc[UR32][R98.64], P0 ;  /* 0x1be0000062607fae */ /* 0x0003e20008121860 */
        /* <DEDUP_REMOVED lines=29> */
[----:B-1----:R-:W-:Y:S01]  /*148b70*/  MOV R98, R55 ;  /* 0x0000003700627202 */ /* 0x002fe20000000f00 */
[----:B------:R-:W-:-:S02]  /*148b80*/  IMAD.MOV.U32 R99, RZ, RZ, R54 ;  /* 0x000000ffff637224 */ /* 0x000fc400078e0036 */
        /* <DEDUP_REMOVED lines=23> */
[----:B------:R-:W4:Y:S06]  /*148d00*/  LDL R48, [R1+0x57a0] ;  /* 0x0057a00001307983 */ /* 0x000f2c0000100800 */
[----:B------:R3:W-:Y:S02]  /*148d10*/  LDGSTS.E [R96+0x1f800], desc[UR32][R98.64], P0 ;  /* 0x1f80000062607fae */ /* 0x0007e40008121860 */
[----:B---3--:R-:W-:Y:S02]  /*148d20*/  MOV R99, R52 ;  /* 0x0000003400637202 */ /* 0x008fe40000000f00 */
        /* <DEDUP_REMOVED lines=33> */
[----:B-1----:R-:W-:Y:S01]  /*148f40*/  IMAD.MOV.U32 R99, RZ, RZ, R44 ;  /* 0x000000ffff637224 */ /* 0x002fe200078e002c */
[----:B------:R-:W-:Y:S01]  /*148f50*/  MOV R98, R45 ;  /* 0x0000002d00627202 */ /* 0x000fe20000000f00 */
[----:B------:R-:W4:Y:S04]  /*148f60*/  LDL R44, [R1+0x5688] ;  /* 0x00568800012c7983 */ /* 0x000f280000100800 */
[----:B------:R3:W-:Y:S04]  /*148f70*/  LDGSTS.E [R96+0x1ff00], desc[UR32][R98.64], P0 ;  /* 0x1ff0000062607fae */ /* 0x0007e80008121860 */
[----:B------:R-:W4:Y:S01]  /*148f80*/  LDL R45, [R1+0x5694] ;  /* 0x00569400012d7983 */ /* 0x000f220000100800 */
[----:B---3--:R-:W-:-:S03]  /*148f90*/  IMAD.MOV.U32 R99, RZ, RZ, R52 ;  /* 0x000000ffff637224 */ /* 0x008fc600078e0034 */
        /* <DEDUP_REMOVED lines=10> */
[----:B-1----:R-:W-:-:S02]  /*149040*/  IMAD.MOV.U32 R98, RZ, RZ, R49 ;  /* 0x000000ffff627224 */ /* 0x002fc400078e0031 */
[----:B------:R-:W-:Y:S01]  /*149050*/  IMAD.MOV.U32 R99, RZ, RZ, R48 ;  /* 0x000000ffff637224 */ /* 0x000fe200078e0030 */
[----:B------:R-:W-:Y:S01]  /*149060*/  USEL UR10, URZ, 0x4, !UP1 ;  /* 0x000000043f0a7887 */ /* 0x000fe2000c800000 */
[----:B------:R-:W2:Y:S04]  /*149070*/  LDL R48, [R1+0x55b0] ;  /* 0x0055b00001307983 */ /* 0x000ea80000100800 */
[----:B------:R4:W-:Y:S04]  /*149080*/  LDGSTS.E [R96+0x21a00], desc[UR32][R98.64], P1 ;  /* 0x21a0000062607fae */ /* 0x0009e80008921860 */
[----:B------:R-:W2:Y:S01]  /*149090*/  LDL R49, [R1+0x55bc] ;  /* 0x0055bc0001317983 */ /* 0x000ea20000100800 */
[----:B----4-:R-:W-:-:S02]  /*1490a0*/  IMAD.MOV.U32 R98, RZ, RZ, R57 ;  /* 0x000000ffff627224 */ /* 0x010fc400078e0039 */
        /* <DEDUP_REMOVED lines=15> */
[----:B------:R-:W-:Y:S01]  /*1491a0*/  USEL UR10, UR10, URZ, !UP0 ;  /* 0x0000003f0a0a7287 */ /* 0x000fe2000c000000 */
        /* <DEDUP_REMOVED lines=21> */
[----:B----4-:R-:W-:-:S03]  /*149300*/  MOV R98, R57 ;  /* 0x0000003900627202 */ /* 0x010fc60000000f00 */
        /* <DEDUP_REMOVED lines=22> */
[----:B------:R-:W-:-:S03]  /*149470*/  IMAD.MOV.U32 R99, RZ, RZ, R59 ;  /* 0x000000ffff637224 */ /* 0x000fc600078e003b */
[----:B------:R-:W4:Y:S01]  /*149480*/  LDL R59, [R1+0x5580] ;  /* 0x00558000013b7983 */ /* 0x000f220000100800 */
[----:B------:R-:W-:-:S03]  /*149490*/  USEL UR10, UR10, URZ, !UP0 ;  /* 0x0000003f0a0a7287 */ /* 0x000fc6000c000000 */
[----:B------:R1:W-:Y:S03]  /*1494a0*/  LDGSTS.E [R96+0x23e00], desc[UR32][R98.64], P0 ;  /* 0x23e0000062607fae */ /* 0x0003e60008121860 */
[----:B------:R-:W-:Y:S01]  /*1494b0*/  ISETP.NE.U32.AND P1, PT, RZ, UR10, PT ;  /* 0x0000000aff007c0c */ /* 0x000fe2000bf25070 */
[----:B-1----:R-:W-:Y:S01]  /*1494c0*/  IMAD.MOV.U32 R98, RZ, RZ, R47 ;  /* 0x000000ffff627224 */ /* 0x002fe200078e002f */
[----:B------:R-:W-:Y:S01]  /*1494d0*/  MOV R99, R46 ;  /* 0x0000002e00637202 */ /* 0x000fe20000000f00 */
        /* <DEDUP_REMOVED lines=18> */
[----:B----4-:R-:W-:Y:S02]  /*149600*/  IMAD.MOV.U32 R98, RZ, RZ, R57 ;  /* 0x000000ffff627224 */ /* 0x010fe400078e0039 */
[----:B------:R-:W4:Y:S01]  /*149610*/  LDL R57, [R1+0x54b4] ;  /* 0x0054b40001397983 */ /* 0x000f220000100800 */
[----:B------:R-:W-:-:S03]  /*149620*/  IMAD.MOV.U32 R99, RZ, RZ, R56 ;  /* 0x000000ffff637224 */ /* 0x000fc600078e0038 */
[----:B------:R-:W3:Y:S04]  /*149630*/  LDL R56, [R1+0x54a8] ;  /* 0x0054a80001387983 */ /* 0x000ee80000100800 */
[----:B------:R1:W-:Y:S02]  /*149640*/  LDGSTS.E [R96+0x25b00], desc[UR32][R98.64], P1 ;  /* 0x25b0000062607fae */ /* 0x0003e40008921860 */
[----:B-1----:R-:W-:Y:S02]  /*149650*/  IMAD.MOV.U32 R98, RZ, RZ, R55 ;  /* 0x000000ffff627224 */ /* 0x002fe400078e0037 */
[----:B------:R-:W2:Y:S01]  /*149660*/  LDL R55, [R1+0x53b4] ;  /* 0x0053b40001377983 */ /* 0x000ea20000100800 */
[----:B------:R-:W-:-:S03]  /*149670*/  IMAD.MOV.U32 R99, RZ, RZ, R54 ;  /* 0x000000ffff637224 */ /* 0x000fc600078e0036 */
[----:B------:R-:W2:Y:S04]  /*149680*/  LDL R54, [R1+0x53a8] ;  /* 0x0053a80001367983 */ /* 0x000ea80000100800 */
[----:B------:R1:W-:Y:S02]  /*149690*/  LDGSTS.E [R96+0x25c00], desc[UR32][R98.64], P1 ;  /* 0x25c0000062607fae */ /* 0x0003e40008921860 */
[----:B-1----:R-:W-:Y:S02]  /*1496a0*/  MOV R98, R61 ;  /* 0x0000003d00627202 */ /* 0x002fe40000000f00 */
[----:B------:R-:W2:Y:S01]  /*1496b0*/  LDL R61, [R1+0x549c] ;  /* 0x00549c00013d7983 */ /* 0x000ea20000100800 */
[----:B------:R-:W-:-:S03]  /*1496c0*/  IMAD.MOV.U32 R99, RZ, RZ, R58 ;  /* 0x000000ffff637224 */ /* 0x000fc600078e003a */
[----:B------:R-:W2:Y:S04]  /*1496d0*/  LDL R58, [R1+0x5490] ;  /* 0x00549000013a7983 */ /* 0x000ea80000100800 */
[----:B------:R1:W-:Y:S01]  /*1496e0*/  LDGSTS.E [R96+0x25d00], desc[UR32][R98.64], P1 ;  /* 0x25d0000062607fae */ /* 0x0003e20008921860 */
[----:B------:R-:W-:-:S04]  /*1496f0*/  UISETP.GT.AND UP1, UPT, UR11, 0x4f, UPT ;  /* 0x0000004f0b00788c */ /* 0x000fc8000bf24270 */
[----:B------:R-:W-:Y:S01]  /*149700*/  USEL UR10, URZ, 0x4, !UP1 ;  /* 0x000000043f0a7887 */ /* 0x000fe2000c800000 */
[----:B-1----:R-:W-:Y:S02]  /*149710*/  IMAD.MOV.U32 R98, RZ, RZ, R60 ;  /* 0x000000ffff627224 */ /* 0x002fe400078e003c */
[----:B------:R-:W2:Y:S01]  /*149720*/  LDL R60, [R1+0x53ac] ;  /* 0x0053ac00013c7983 */ /* 0x000ea20000100800 */
[----:B------:R-:W-:-:S03]  /*149730*/  IMAD.MOV.U32 R99, RZ, RZ, R59 ;  /* 0x000000ffff637224 */ /* 0x000fc600078e003b */
[----:B------:R-:W2:Y:S01]  /*149740*/  LDL R59, [R1+0x53a0] ;  /* 0x0053a000013b7983 */ /* 0x000ea20000100800 */
[----:B------:R-:W-:-:S03]  /*149750*/  USEL UR10, UR10, URZ, !UP0 ;  /* 0x0000003f0a0a7287 */ /* 0x000fc6000c000000 */
[----:B------:R1:W-:Y:S03]  /*149760*/  LDGSTS.E [R96+0x25e00], desc[UR32][R98.64], P1 ;  /* 0x25e0000062607fae */ /* 0x0003e60008921860 */
[----:B------:R-:W-:Y:S01]  /*149770*/  ISETP.NE.U32.AND P0, PT, RZ, UR10, PT ;  /* 0x0000000aff007c0c */ /* 0x000fe2000bf05070 */
        /* <DEDUP_REMOVED lines=12> */
[----:B----4-:R-:W-:-:S03]  /*149840*/  IMAD.MOV.U32 R98, RZ, RZ, R57 ;  /* 0x000000ffff627224 */ /* 0x010fc600078e0039 */
[----:B------:R-:W4:Y:S01]  /*149850*/  LDL R57, [R1+0x53a4] ;  /* 0x0053a40001397983 */ /* 0x000f220000100800 */
[----:B---3--:R-:W-:-:S03]  /*149860*/  IMAD.MOV.U32 R99, RZ, RZ, R56 ;  /* 0x000000ffff637224 */ /* 0x008fc600078e0038 */
[----:B------:R-:W3:Y:S04]  /*149870*/  LDL R56, [R1+0x5398] ;  /* 0x0053980001387983 */ /* 0x000ee80000100800 */
[----:B------:R1:W-:Y:S02]  /*149880*/  LDGSTS.E [R96+0x27900], desc[UR32][R98.64], P0 ;  /* 0x2790000062607fae */ /* 0x0003e40008121860 */
[----:B-1----:R-:W-:Y:S01]  /*149890*/  IMAD.MOV.U32 R98, RZ, RZ, R43 ;  /* 0x000000ffff627224 */ /* 0x002fe200078e002b */
[----:B------:R-:W-:Y:S01]  /*1498a0*/  MOV R99, R42 ;  /* 0x0000002a00637202 */ /* 0x000fe20000000f00 */
[----:B------:R-:W-:Y:S01]  /*1498b0*/  USEL UR10, UR10, URZ, !UP0 ;  /* 0x0000003f0a0a7287 */ /* 0x000fe2000c000000 */
[----:B------:R-:W3:Y:S04]  /*1498c0*/  LDL R42, [R1+0x52a8] ;  /* 0x0052a800012a7983 */ /* 0x000ee80000100800 */
[----:B------:R1:W-:Y:S04]  /*1498d0*/  LDGSTS.E [R96+0x27a00], desc[UR32][R98.64], P0 ;  /* 0x27a0000062607fae */ /* 0x0003e80008121860 */
[----:B------:R-:W3:Y:S01]  /*1498e0*/  LDL R43, [R1+0x52b4] ;  /* 0x0052b400012b7983 */ /* 0x000ee20000100800 */
[----:B-1----:R-:W-:-:S02]  /*1498f0*/  IMAD.MOV.U32 R98, RZ, RZ, R45 ;  /* 0x000000ffff627224 */ /* 0x002fc400078e002d */
[----:B------:R-:W-:Y:S01]  /*149900*/  IMAD.MOV.U32 R99, RZ, RZ, R44 ;  /* 0x000000ffff637224 */ /* 0x000fe200078e002c */
[----:B------:R-:W-:Y:S01]  /*149910*/  ISETP.NE.U32.AND P1, PT, RZ, UR10, PT ;  /* 0x0000000aff007c0c */ /* 0x000fe2000bf25070 */
[----:B------:R-:W3:Y:S04]  /*149920*/  LDL R44, [R1+0x52a0] ;  /* 0x0052a000012c7983 */ /* 0x000ee80000100800 */
[----:B------:R2:W-:Y:S04]  /*149930*/  LDGSTS.E [R96+0x27b00], desc[UR32][R98.64], P0 ;  /* 0x27b0000062607fae */ /* 0x0005e80008121860 */
[----:B------:R-:W3:Y:S01]  /*149940*/  LDL R45, [R1+0x52ac] ;  /* 0x0052ac00012d7983 */ /* 0x000ee20000100800 */
[----:B--2---:R-:W-:-:S03]  /*149950*/  IMAD.MOV.U32 R98, RZ, RZ, R61 ;  /* 0x000000ffff627224 */ /* 0x004fc600078e003d */
[----:B------:R-:W2:Y:S01]  /*149960*/  LDL R61, [R1+0x539c] ;  /* 0x00539c00013d7983 */ /* 0x000ea20000100800 */
[----:B------:R-:W-:-:S03]  /*149970*/  IMAD.MOV.U32 R99, RZ, RZ, R58 ;  /* 0x000000ffff637224 */ /* 0x000fc600078e003a */
[----:B------:R-:W2:Y:S04]  /*149980*/  LDL R58, [R1+0x5390] ;  /* 0x00539000013a7983 */ /* 0x000ea80000100800 */
[----:B------:R1:W-:Y:S02]  /*149990*/  LDGSTS.E [R96+0x27c00], desc[UR32][R98.64], P0 ;  /* 0x27c0000062607fae */ /* 0x0003e40008121860 */
[----:B-1----:R-:W-:Y:S02]  /*1499a0*/  IMAD.MOV.U32 R98, RZ, RZ, R47 ;  /* 0x000000ffff627224 */ /* 0x002fe400078e002f */
[----:B------:R-:W-:Y:S01]  /*1499b0*/  IMAD.MOV.U32 R99, RZ, RZ, R46 ;  /* 0x000000ffff637224 */ /* 0x000fe200078e002e */
[----:B------:R-:W2:Y:S04]  /*1499c0*/  LDL R47, [R1+0x52a4] ;  /* 0x0052a400012f7983 */ /* 0x000ea80000100800 */
[----:B------:R1:W-:Y:S04]  /*1499d0*/  LDGSTS.E [R96+0x27d00], desc[UR32][R98.64], P0 ;  /* 0x27d0000062607fae */ /* 0x0003e80008121860 */
[----:B------:R-:W2:Y:S01]  /*1499e0*/  LDL R46, [R1+0x5298] ;  /* 0x00529800012e7983 */ /* 0x000ea20000100800 */
[----:B-1----:R-:W-:-:S02]  /*1499f0*/  IMAD.MOV.U32 R98, RZ, RZ, R49 ;  /* 0x000000ffff627224 */ /* 0x002fc400078e0031 */
        /* <DEDUP_REMOVED lines=9> */
[----:B-1----:R-:W-:Y:S01]  /*149a90*/  MOV R98, R53 ;  /* 0x0000003500627202 */ /* 0x002fe20000000f00 */
[----:B------:R-:W-:-:S02]  /*149aa0*/  IMAD.MOV.U32 R99, RZ, RZ, R52 ;  /* 0x000000ffff637224 */ /* 0x000fc400078e0034 */
[----:B------:R-:W2:Y:S04]  /*149ab0*/  LDL R53, [R1+0x528c] ;  /* 0x00528c0001357983 */ /* 0x000ea80000100800 */
[----:B------:R1:W-:Y:S04]  /*149ac0*/  LDGSTS.E [R96+0x29800], desc[UR32][R98.64], P1 ;  /* 0x2980000062607fae */ /* 0x0003e80008921860 */
[----:B------:R-:W2:Y:S01]  /*149ad0*/  LDL R52, [R1+0x5280] ;  /* 0x0052800001347983 */ /* 0x000ea20000100800 */
        /* <DEDUP_REMOVED lines=8> */
[----:B------:R-:W2:Y:S04]  /*149b60*/  LDL R59, [R1+0x5388] ;  /* 0x00538800013b7983 */ /* 0x000ea80000100800 */
[----:B------:R4:W-:Y:S02]  /*149b70*/  LDGSTS.E [R96+0x29a00], desc[UR32][R98.64], P1 ;  /* 0x29a0000062607fae */ /* 0x0009e40008921860 */
[----:B----4-:R-:W-:-:S02]  /*149b80*/  IMAD.MOV.U32 R98, RZ, RZ, R57 ;  /* 0x000000ffff627224 */ /* 0x010fc400078e0039 */
[----:B------:R-:W4:Y:S01]  /*149b90*/  LDL R57, [R1+0x527c] ;  /* 0x00527c0001397983 */ /* 0x000f220000100800 */
[----:B---3--:R-:W-:-:S03]  /*149ba0*/  IMAD.MOV.U32 R99, RZ, RZ, R56 ;  /* 0x000000ffff637224 */ /* 0x008fc600078e0038 */
[----:B------:R-:W3:Y:S04]  /*149bb0*/  LDL R56, [R1+0x5078] ;  /* 0x0050780001387983 */ /* 0x000ee80000100800 */
[----:B------:R2:W-:Y:S02]  /*149bc0*/  LDGSTS.E [R96+0x29b00], desc[UR32][R98.64], P1 ;  /* 0x29b0000062607fae */ /* 0x0005e40008921860 */
[----:B--2---:R-:W-:Y:S02]  /*149bd0*/  IMAD.MOV.U32 R98, RZ, RZ, R61 ;  /* 0x000000ffff627224 */ /* 0x004fe400078e003d */
[----:B------:R-:W2:Y:S01]  /*149be0*/  LDL R61, [R1+0x507c] ;  /* 0x00507c00013d7983 */ /* 0x000ea20000100800 */
[----:B------:R-:W-:Y:S01]  /*149bf0*/  IMAD.MOV.U32 R99, RZ, RZ, R58 ;  /* 0x000000ffff637224 */ /* 0x000fe200078e003a */
[----:B------:R-:W-:-:S02]  /*149c00*/  UISETP.GT.AND UP1, UPT, UR11, 0x57, UPT ;  /* 0x000000570b00788c */ /* 0x000fc4000bf24270 */
[----:B------:R-:W2:Y:S02]  /*149c10*/  LDL R58, [R1+0x5070] ;  /* 0x00507000013a7983 */ /* 0x000ea40000100800 */
[----:B------:R-:W-:Y:S02]  /*149c20*/  USEL UR10, URZ, 0x4, !UP1 ;  /* 0x000000043f0a7887 */ /* 0x000fe4000c800000 */
[----:B------:R1:W-:Y:S02]  /*149c30*/  LDGSTS.E [R96+0x29c00], desc[UR32][R98.64], P1 ;  /* 0x29c0000062607fae */ /* 0x0003e40008921860 */
[----:B------:R-:W-:-:S06]  /*149c40*/  USEL UR10, UR10, URZ, !UP0 ;  /* 0x0000003f0a0a7287 */ /* 0x000fcc000c000000 */
[----:B------:R-:W-:Y:S01]  /*149c50*/  ISETP.NE.U32.AND P0, PT, RZ, UR10, PT ;  /* 0x0000000aff007c0c */ /* 0x000fe2000bf05070 */
[----:B------:R-:W-:-:S04]  /*149c60*/  UISETP.GT.AND UP1, UPT, UR11, 0x5b, UPT ;  /* 0x0000005b0b00788c */ /* 0x000fc8000bf24270 */
[----:B------:R-:W-:-:S04]  /*149c70*/  USEL UR10, URZ, 0x4, !UP1 ;  /* 0x000000043f0a7887 */ /* 0x000fc8000c800000 */
[----:B------:R-:W-:Y:S01]  /*149c80*/  USEL UR10, UR10, URZ, !UP0 ;  /* 0x0000003f0a0a7287 */ /* 0x000fe2000c000000 */
[----:B-1----:R-:W-:Y:S02]  /*149c90*/  IMAD.MOV.U32 R98, RZ, RZ, R60 ;  /* 0x000000ffff627224 */ /* 0x002fe400078e003c */
[----:B------:R-:W2:Y:S01]  /*149ca0*/  LDL R60, [R1+0x5074] ;  /* 0x00507400013c7983 */ /* 0x000ea20000100800 */
[----:B------:R-:W-:-:S03]  /*149cb0*/  MOV R99, R59 ;  /* 0x0000003b00637202 */ /* 0x000fc60000000f00 */
        /* <DEDUP_REMOVED lines=14> */
[----:B------:R-:W-:Y:S01]  /*149da0*/  ISETP.NE.U32.AND P1, PT, RZ, UR10, PT ;  /* 0x0000000aff007c0c */ /* 0x000fe2000bf25070 */
        /* <DEDUP_REMOVED lines=38> */
[----:B----4-:R-:W-:Y:S01]  /*14a010*/  IMAD.MOV.U32 R98, RZ, RZ, R57 ;  /* 0x000000ffff627224 */ /* 0x010fe200078e0039 */
[----:B---3--:R-:W-:-:S02]  /*14a020*/  MOV R99, R56 ;  /* 0x0000003800637202 */ /* 0x008fc40000000f00 */
[----:B------:R-:W3:Y:S04]  /*14a030*/  LDL R57, [R1+0x4d20] ;  /* 0x004d200001397983 */ /* 0x000ee80000100800 */
[----:B------:R2:W-:Y:S04]  /*14a040*/  LDGSTS.E [R96+0x2d800], desc[UR32][R98.64], P1 ;  /* 0x2d80000062607fae */ /* 0x0005e80008921860 */
[----:B------:R-:W4:Y:S01]  /*14a050*/  LDL R56, [R1+0x4d1c] ;  /* 0x004d1c0001387983 */ /* 0x000f220000100800 */
[----:B--2---:R-:W-:-:S03]  /*14a060*/  IMAD.MOV.U32 R98, RZ, RZ, R61 ;  /* 0x000000ffff627224 */ /* 0x004fc600078e003d */
[----:B------:R-:W2:Y:S01]  /*14a070*/  LDL R61, [R1+0x506c] ;  /* 0x00506c00013d7983 */ /* 0x000ea20000100800 */
        /* <DEDUP_REMOVED lines=9> */
[----:B------:R-:W2:Y:S04]  /*14a110*/  LDL R61, [R1+0x4db0] ;  /* 0x004db000013d7983 */ /* 0x000ea80000100800 */
[----:B------:R-:W2:Y:S01]  /*14a120*/  LDL.LU.64 R4, [R1+0x4c48] ;  /* 0x004c480001047983 */ /* 0x000ea20000300a00 */
[----:B------:R-:W-:Y:S01]  /*14a130*/  IMAD.MOV.U32 R99, RZ, RZ, R36 ;  /* 0x000000ffff637224 */ /* 0x000fe200078e0024 */
[----:B------:R-:W-:Y:S01]  /*14a140*/  UISETP.GT.AND UP1, UPT, UR11, 0x5f, UPT ;  /* 0x0000005f0b00788c */ /* 0x000fe2000bf24270 */
[----:B------:R-:W-:Y:S01]  /*14a150*/  LOP3.LUT R3, R107, 0x40, RZ, 0xfc, !PT ;  /* 0x000000406b037812 */ /* 0x000fe200078efcff */
[----:B------:R-:W2:Y:S04]  /*14a160*/  LDL.LU.64 R16, [R1+0x4c40] ;  /* 0x004c400001107983 */ /* 0x000ea80000300a00 */
[----:B------:R1:W-:Y:S01]  /*14a170*/  LDGSTS.E [R96+0x2db00], desc[UR32][R98.64], P1 ;  /* 0x2db0000062607fae */ /* 0x0003e20008921860 */
[----:B------:R-:W-:Y:S01]  /*14a180*/  USEL UR10, URZ, 0x4, !UP1 ;  /* 0x000000043f0a7887 */ /* 0x000fe2000c800000 */
[----:B------:R-:W-:-:S02]  /*14a190*/  ISETP.GE.AND P2, PT, R3, UR11, PT ;  /* 0x0000000b03007c0c */ /* 0x000fc4000bf46270 */
[----:B------:R-:W2:Y:S01]  /*14a1a0*/  LDL.LU.64 R14, [R1+0x4c38] ;  /* 0x004c3800010e7983 */ /* 0x000ea20000300a00 */
[----:B-1----:R-:W-:Y:S02]  /*14a1b0*/  IMAD.MOV.U32 R98, RZ, RZ, R38 ;  /* 0x000000ffff627224 */ /* 0x002fe400078e0026 */
[----:B------:R-:W-:Y:S01]  /*14a1c0*/  IMAD.MOV.U32 R99, RZ, RZ, R37 ;  /* 0x000000ffff637224 */ /* 0x000fe200078e0025 */
[----:B------:R-:W-:Y:S02]  /*14a1d0*/  USEL UR10, UR10, URZ, !UP0 ;  /* 0x0000003f0a0a7287 */ /* 0x000fe4000c000000 */
[----:B------:R-:W-:Y:S01]  /*14a1e0*/  UISETP.GT.AND UP1, UPT, UR11, 0x63, UPT ;  /* 0x000000630b00788c */ /* 0x000fe2000bf24270 */
[----:B------:R-:W-:Y:S01]  /*14a1f0*/  SEL R3, RZ, 0x4, P2 ;  /* 0x00000004ff037807 */ /* 0x000fe20001000000 */
[----:B------:R1:W-:Y:S02]  /*14a200*/  LDGSTS.E [R96+0x2dc00], desc[UR32][R98.64], P1 ;  /* 0x2dc0000062607fae */ /* 0x0003e40008921860 */
[----:B------:R-:W-:-:S02]  /*14a210*/  ISETP.NE.U32.AND P0, PT, RZ, UR10, PT ;  /* 0x0000000aff007c0c */ /* 0x000fc4000bf05070 */
[----:B------:R-:W2:Y:S01]  /*14a220*/  LDL.LU.64 R12, [R1+0x4c30] ;  /* 0x004c3000010c7983 */ /* 0x000ea20000300a00 */
[----:B-1----:R-:W-:Y:S02]  /*14a230*/  IMAD.MOV.U32 R98, RZ, RZ, R40 ;  /* 0x000000ffff627224 */ /* 0x002fe400078e0028 */
[----:B------:R-:W-:Y:S01]  /*14a240*/  IMAD.MOV.U32 R99, RZ, RZ, R39 ;  /* 0x000000ffff637224 */ /* 0x000fe200078e0027 */
[----:B------:R-:W-:Y:S01]  /*14a250*/  USEL UR10, URZ, 0x4, !UP1 ;  /* 0x000000043f0a7887 */ /* 0x000fe2000c800000 */
[----:B------:R-:W2:Y:S04]  /*14a260*/  LDL.LU.64 R10, [R1+0x4c28] ;  /* 0x004c2800010a7983 */ /* 0x000ea80000300a00 */
[----:B------:R1:W-:Y:S01]  /*14a270*/  LDGSTS.E [R96+0x2dd00], desc[UR32][R98.64], P1 ;  /* 0x2dd0000062607fae */ /* 0x0003e20008921860 */
[----:B------:R-:W-:-:S02]  /*14a280*/  USEL UR10, UR10, URZ, !UP0 ;  /* 0x0000003f0a0a7287 */ /* 0x000fc4000c000000 */
[----:B------:R-:W-:Y:S01]  /*14a290*/  UISETP.GT.AND UP1, UPT, UR11, 0x67, UPT ;  /* 0x000000670b00788c */ /* 0x000fe2000bf24270 */
[----:B------:R-:W2:Y:S04]  /*14a2a0*/  LDL.LU.64 R8, [R1+0x4c20] ;  /* 0x004c200001087983 */ /* 0x000ea80000300a00 */
[----:B------:R-:W2:Y:S01]  /*14a2b0*/  LDL.LU.64 R6, [R1+0x4c18] ;  /* 0x004c180001067983 */ /* 0x000ea20000300a00 */
[----:B-1----:R-:W-:Y:S01]  /*14a2c0*/  MOV R98, R42 ;  /* 0x0000002a00627202 */ /* 0x002fe20000000f00 */
        /* <DEDUP_REMOVED lines=15> */
[----:B------:R-:W-:-:S05]  /*14a3c0*/  MOV R99, R51 ;  /* 0x0000003300637202 */ /* 0x000fca0000000f00 */
[----:B------:R1:W-:Y:S02]  /*14a3d0*/  LDGSTS.E [R96+0x2fb00], desc[UR32][R98.64], P0 ;  /* 0x2fb0000062607fae */ /* 0x0003e40008121860 */
[----:B-1----:R-:W-:Y:S02]  /*14a3e0*/  IMAD.MOV.U32 R98, RZ, RZ, R54 ;  /* 0x000000ffff627224 */ /* 0x002fe400078e0036 */
[----:B------:R-:W-:-:S05]  /*14a3f0*/  IMAD.MOV.U32 R99, RZ, RZ, R53 ;  /* 0x000000ffff637224 */ /* 0x000fca00078e0035 */
[----:B------:R4:W-:Y:S01]  /*14a400*/  LDGSTS.E [R96+0x2fc00], desc[UR32][R98.64], P0 ;  /* 0x2fc0000062607fae */ /* 0x0009e20008121860 */
[----:B------:R-:W-:Y:S01]  /*14a410*/  ISETP.NE.U32.AND P1, PT, RZ, UR10, PT ;  /* 0x0000000aff007c0c */ /* 0x000fe2000bf25070 */
[----:B----4-:R-:W-:Y:S02]  /*14a420*/  IMAD.MOV.U32 R98, RZ, RZ, R56 ;  /* 0x000000ffff627224 */ /* 0x010fe400078e0038 */
[----:B------:R-:W-:-:S05]  /*14a430*/  IMAD.MOV.U32 R99, RZ, RZ, R55 ;  /* 0x000000ffff637224 */ /* 0x000fca00078e0037 */
[----:B------:R3:W-:Y:S02]  /*14a440*/  LDGSTS.E [R96+0x2fd00], desc[UR32][R98.64], P0 ;  /* 0x2fd0000062607fae */ /* 0x0007e40008121860 */
[----:B---3--:R-:W-:Y:S02]  /*14a450*/  IMAD.MOV.U32 R98, RZ, RZ, R58 ;  /* 0x000000ffff627224 */ /* 0x008fe400078e003a */
[----:B------:R-:W-:-:S05]  /*14a460*/  IMAD.MOV.U32 R99, RZ, RZ, R57 ;  /* 0x000000ffff637224 */ /* 0x000fca00078e0039 */
[----:B------:R1:W-:Y:S02]  /*14a470*/  LDGSTS.E [R96+0x2fe00], desc[UR32][R98.64], P0 ;  /* 0x2fe0000062607fae */ /* 0x0003e40008121860 */
[----:B-1----:R-:W-:Y:S02]  /*14a480*/  IMAD.MOV.U32 R98, RZ, RZ, R60 ;  /* 0x000000ffff627224 */ /* 0x002fe400078e003c */
[----:B------:R-:W-:-:S05]  /*14a490*/  IMAD.MOV.U32 R99, RZ, RZ, R59 ;  /* 0x000000ffff637224 */ /* 0x000fca00078e003b */
[----:B------:R1:W-:Y:S02]  /*14a4a0*/  LDGSTS.E [R96+0x2ff00], desc[UR32][R98.64], P0 ;  /* 0x2ff0000062607fae */ /* 0x0003e40008121860 */
[----:B-1----:R-:W-:Y:S01]  /*14a4b0*/  IMAD.MOV.U32 R98, RZ, RZ, R203 ;  /* 0x000000ffff627224 */ /* 0x002fe200078e00cb */
[----:B------:R-:W-:-:S04]  /*14a4c0*/  USEL UR10, URZ, 0x4, !UP1 ;  /* 0x000000043f0a7887 */ /* 0x000fc8000c800000 */
[----:B------:R-:W-:Y:S01]  /*14a4d0*/  USEL UR10, UR10, URZ, !UP0 ;  /* 0x0000003f0a0a7287 */ /* 0x000fe2000c000000 */
[----:B--2---:R-:W-:-:S05]  /*14a4e0*/  IMAD.MOV.U32 R99, RZ, RZ, R61 ;  /* 0x000000ffff637224 */ /* 0x004fca00078e003d */
[----:B------:R1:W-:Y:S02]  /*14a4f0*/  LDGSTS.E [R96+0x31800], desc[UR32][R98.64], P1 ;  /* 0x3180000062607fae */ /* 0x0003e40008921860 */
        /* <DEDUP_REMOVED lines=11> */
[----:B------:R1:W-:Y:S01]  /*14a5b0*/  LDGSTS.E [R96+0x31c00], desc[UR32][R98.64], P1 ;  /* 0x31c0000062607fae */ /* 0x0003e20008921860 */
[----:B------:R-:W-:Y:S01]  /*14a5c0*/  ISETP.NE.U32.AND P0, PT, RZ, UR10, PT ;  /* 0x0000000aff007c0c */ /* 0x000fe2000bf05070 */
        /* <DEDUP_REMOVED lines=23> */
[----:B-1----:R-:W-:Y:S01]  /*14a740*/  MOV R98, R179 ;  /* 0x000000b300627202 */ /* 0x002fe20000000f00 */
[----:B------:R-:W-:-:S05]  /*14a750*/  IMAD.MOV.U32 R99, RZ, RZ, R180 ;  /* 0x000000ffff637224 */ /* 0x000fca00078e00b4 */
[----:B------:R1:W-:Y:S01]  /*14a760*/  LDGSTS.E [R96+0x33c00], desc[UR32][R98.64], P0 ;  /* 0x33c0000062607fae */ /* 0x0003e20008121860 */
[----:B------:R-:W-:Y:S01]  /*14a770*/  USEL UR10, UR10, URZ, !UP0 ;  /* 0x0000003f0a0a7287 */ /* 0x000fe2000c000000 */
[----:B-1----:R-:W-:Y:S02]  /*14a780*/  IMAD.MOV.U32 R98, RZ, RZ, R177 ;  /* 0x000000ffff627224 */ /* 0x002fe400078e00b1 */
[----:B------:R-:W-:-:S05]  /*14a790*/  IMAD.MOV.U32 R99, RZ, RZ, R178 ;  /* 0x000000ffff637224 */ /* 0x000fca00078e00b2 */
[----:B------:R1:W-:Y:S01]  /*14a7a0*/  LDGSTS.E [R96+0x33d00], desc[UR32][R98.64], P0 ;  /* 0x33d0000062607fae */ /* 0x0003e20008121860 */
[----:B------:R-:W-:Y:S01]  /*14a7b0*/  ISETP.NE.U32.AND P1, PT, RZ, UR10, PT ;  /* 0x0000000aff007c0c */ /* 0x000fe2000bf25070 */
        /* <DEDUP_REMOVED lines=52> */
[----:B------:R-:W-:Y:S01]  /*14ab00*/  ISETP.GE.AND P1, PT, R107, UR11, PT ;  /* 0x0000000b6b007c0c */ /* 0x000fe2000bf26270 */
[----:B-1----:R-:W-:Y:S02]  /*14ab10*/  IMAD.MOV.U32 R98, RZ, RZ, R106 ;  /* 0x000000ffff627224 */ /* 0x002fe400078e006a */
[----:B------:R-:W-:-:S05]  /*14ab20*/  IMAD.MOV.U32 R99, RZ, RZ, R144 ;  /* 0x000000ffff637224 */ /* 0x000fca00078e0090 */
[----:B------:R1:W-:Y:S01]  /*14ab30*/  LDGSTS.E [R96+0x37e00], desc[UR32][R98.64], P0 ;  /* 0x37e0000062607fae */ /* 0x0003e20008121860 */
[----:B------:R-:W-:Y:S01]  /*14ab40*/  SEL R97, RZ, 0x4, P1 ;  /* 0x00000004ff617807 */ /* 0x000fe20000800000 */
[----:B-1----:R-:W-:Y:S02]  /*14ab50*/  IMAD.MOV.U32 R98, RZ, RZ, R104 ;  /* 0x000000ffff627224 */ /* 0x002fe400078e0068 */
[----:B------:R-:W-:-:S05]  /*14ab60*/  IMAD.MOV.U32 R99, RZ, RZ, R105 ;  /* 0x000000ffff637224 */ /* 0x000fca00078e0069 */
[----:B------:R1:W-:Y:S01]  /*14ab70*/  LDGSTS.E [R96+0x37f00], desc[UR32][R98.64], P0 ;  /* 0x37f0000062607fae */ /* 0x0003e20008121860 */
[----:B------:R-:W-:-:S04]  /*14ab80*/  PLOP3.LUT P0, PT, PT, PT, UP0, 0x80, 0x0 ;  /* 0x000000000000781c */ /* 0x000fc80003f0f008 */
[----:B------:R-:W-:Y:S02]  /*14ab90*/  SEL R97, R97, RZ, !P0 ;  /* 0x000000ff61617207 */ /* 0x000fe40004000000 */
[----:B------:R-:W-:Y:S02]  /*14aba0*/  SEL R3, R3, RZ, !P0 ;  /* 0x000000ff03037207 */ /* 0x000fe40004000000 */
[----:B------:R-:W-:Y:S02]  /*14abb0*/  ISETP.NE.U32.AND P1, PT, R97, RZ, PT ;  /* 0x000000ff6100720c */ /* 0x000fe40003f25070 */
[----:B------:R-:W-:Y:S02]  /*14abc0*/  IADD3 R97, P2, R4, R252, RZ ;  /* 0x000000fc04617210 */ /* 0x000fe40007f5e0ff */
[----:B------:R-:W-:-:S03]  /*14abd0*/  ISETP.NE.U32.AND P0, PT, R3, RZ, PT ;  /* 0x000000ff0300720c */ /* 0x000fc60003f05070 */
[----:B------:R-:W-:Y:S02]  /*14abe0*/  IMAD.X R3, R5, 0x1, R0, P2 ;  /* 0x0000000105037824 */ /* 0x000fe400010e0600 */
[----:B------:R-:W2:Y:S04]  /*14abf0*/  LDL.LU.64 R4, [R1+0x4c10] ;  /* 0x004c100001047983 */ /* 0x000ea80000300a00 */
[----:B------:R-:W3:Y:S04]  /*14ac00*/  LDL.LU R203, [R1+0x390] ;  /* 0x0003900001cb7983 */ /* 0x000ee80000300800 */
        /* <DEDUP_REMOVED lines=21> */
[----:B----4-:R-:W-:-:S03]  /*14ad60*/  IMAD.MOV.U32 R116, RZ, RZ, R202 ;  /* 0x000000ffff747224 */ /* 0x010fc600078e00ca */
[----:B------:R-:W4:Y:S01]  /*14ad70*/  LDL.LU R202, [R1+0x2d0] ;  /* 0x0002d00001ca7983 */ /* 0x000f220000300800 */
[----:B--2---:R-:W-:Y:S02]  /*14ad80*/  IMAD.MOV.U32 R115, RZ, RZ, R187 ;  /* 0x000000ffff737224 */ /* 0x004fe400078e00bb */
[----:B------:R-:W-:Y:S01]  /*14ad90*/  IMAD.MOV.U32 R114, RZ, RZ, R186 ;  /* 0x000000ffff727224 */ /* 0x000fe200078e00ba */
[----:B------:R-:W-:Y:S02]  /*14ada0*/  MOV R61, R201 ;  /* 0x000000c9003d7202 */ /* 0x000fe40000000f00 */
[----:B------:R-:W2:Y:S01]  /*14adb0*/  LDL.LU R201, [R1+0x2b8] ;  /* 0x0002b80001c97983 */ /* 0x000ea20000300800 */
[----:B------:R-:W-:-:S03]  /*14adc0*/  IMAD.MOV.U32 R60, RZ, RZ, R200 ;  /* 0x000000ffff3c7224 */ /* 0x000fc600078e00c8 */
[----:B------:R-:W2:Y:S04]  /*14add0*/  LDL.LU R200, [R1+0x2d4] ;  /* 0x0002d40001c87983 */ /* 0x000ea80000300800 */
[----:B------:R-:W-:Y:S04]  /*14ade0*/  STL.64 [R1+0x38a8], R116 ;  /* 0x0038a87401007387 */ /* 0x000fe80000100a00 */
[----:B------:R-:W-:Y:S01]  /*14adf0*/  STL.64 [R1+0x38a0], R114 ;  /* 0x0038a07201007387 */ /* 0x000fe20000100a00 */
[----:B------:R-:W-:-:S03]  /*14ae00*/  IMAD.MOV.U32 R57, RZ, RZ, R199 ;  /* 0x000000ffff397224 */ /* 0x000fc600078e00c7 */
[----:B------:R-:W2:Y:S01]  /*14ae10*/  LDL.LU R199, [R1+0x2bc] ;  /* 0x0002bc0001c77983 */ /* 0x000ea20000300800 */
[----:B------:R-:W-:-:S03]  /*14ae20*/  IMAD.MOV.U32 R56, RZ, RZ, R198 ;  /* 0x000000ffff387224 */ /* 0x000fc600078e00c6 */
[----:B------:R-:W2:Y:S01]  /*14ae30*/  LDL.LU R198, [R1+0x2c0] ;  /* 0x0002c00001c67983 */ /* 0x000ea20000300800 */
[----:B------:R-:W-:Y:S02]  /*14ae40*/  IMAD.MOV.U32 R112, RZ, RZ, R184 ;  /* 0x000000ffff707224 */ /* 0x000fe400078e00b8 */
[----:B------:R-:W-:Y:S02]  /*14ae50*/  IMAD.MOV.U32 R113, RZ, RZ, R185 ;  /* 0x000000ffff717224 */ /* 0x000fe400078e00b9 */
[----:B------:R-:W-:-:S03]  /*14ae60*/  IMAD.MOV.U32 R58, RZ, RZ, R182 ;  /* 0x000000ffff3a7224 */ /* 0x000fc600078e00b6 */
[----:B------:R-:W-:Y:S01]  /*14ae70*/  STL.64 [R1+0x3898], R112 ;  /* 0x0038987001007387 */ /* 0x000fe20000100a00 */
[----:B------:R-:W-:-:S03]  /*14ae80*/  IMAD.MOV.U32 R59, RZ, RZ, R183 ;  /* 0x000000ffff3b7224 */ /* 0x000fc600078e00b7 */
[----:B------:R-:W-:Y:S04]  /*14ae90*/  STL.64 [R1+0x3890], R60 ;  /* 0x0038903c01007387 */ /* 0x000fe80000100a00 */
        /* <DEDUP_REMOVED lines=8> */
[----:B------:R-:W-:Y:S04]  /*14af20*/  STL.64 [R1+0x3888], R58 ;  /* 0x0038883a01007387 */ /* 0x000fe80000100a00 */
[----:B------:R-:W2:Y:S04]  /*14af30*/  LDL.LU R183, [R1+0x294] ;  /* 0x0002940001b77983 */ /* 0x000ea80000300800 */
[----:B------:R-:W2:Y:S01]  /*14af40*/  LDL.LU R182, [R1+0x298] ;  /* 0x0002980001b67983 */ /* 0x000ea20000300800 */
[----:B------:R-:W-:-:S03]  /*14af50*/  IMAD.MOV.U32 R52, RZ, RZ, R194 ;  /* 0x000000ffff347224 */ /* 0x000fc600078e00c2 */
[----:B------:R-:W-:Y:S01]  /*14af60*/  STL.64 [R1+0x3880], R56 ;  /* 0x0038803801007387 */ /* 0x000fe20000100a00 */
[----:B------:R-:W-:-:S03]  /*14af70*/  IMAD.MOV.U32 R53, RZ, RZ, R195 ;  /* 0x000000ffff357224 */ /* 0x000fc600078e00c3 */
[----:B------:R-:W2:Y:S01]  /*14af80*/  LDL.LU R197, [R1+0x280] ;  /* 0x0002800001c57983 */ /* 0x000ea20000300800 */
[----:B------:R-:W-:-:S03]  /*14af90*/  IMAD.MOV.U32 R51, RZ, RZ, R193 ;  /* 0x000000ffff337224 */ /* 0x000fc600078e00c1 */
[----:B------:R-:W2:Y:S01]  /*14afa0*/  LDL.LU R196, [R1+0x29c] ;  /* 0x00029c0001c47983 */ /* 0x000ea20000300800 */
[----:B------:R-:W-:-:S03]  /*14afb0*/  IMAD.MOV.U32 R50, RZ, RZ, R192 ;  /* 0x000000ffff327224 */ /* 0x000fc600078e00c0 */
[----:B------:R-:W-:Y:S04]  /*14afc0*/  STL.64 [R1+0x38b8], R54 ;  /* 0x0038b83601007387 */ /* 0x000fe80000100a00 */
[----:B------:R-:W2:Y:S01]  /*14afd0*/  LDL.LU R195, [R1+0x284] ;  /* 0x0002840001c37983 */ /* 0x000ea20000300800 */
[----:B------:R-:W-:-:S03]  /*14afe0*/  IMAD.MOV.U32 R49, RZ, RZ, R191 ;  /* 0x000000ffff317224 */ /* 0x000fc600078e00bf */
[----:B------:R-:W2:Y:S01]  /*14aff0*/  LDL.LU R194, [R1+0x288] ;  /* 0x0002880001c27983 */ /* 0x000ea20000300800 */
[----:B------:R-:W-:-:S03]  /*14b000*/  MOV R48, R190 ;  /* 0x000000be00307202 */ /* 0x000fc60000000f00 */
[----:B------:R-:W2:Y:S04]  /*14b010*/  LDL.LU R193, [R1+0x26c] ;  /* 0x00026c0001c17983 */ /* 0x000ea80000300800 */
[----:B------:R-:W2:Y:S04]  /*14b020*/  LDL.LU R192, [R1+0x28c] ;  /* 0x00028c0001c07983 */ /* 0x000ea80000300800 */
[----:B------:R-:W-:Y:S04]  /*14b030*/  STL.64 [R1+0x38b0], R52 ;  /* 0x0038b03401007387 */ /* 0x000fe80000100a00 */
[----:B------:R-:W2:Y:S04]  /*14b040*/  LDL.LU R191, [R1+0x270] ;  /* 0x0002700001bf7983 */ /* 0x000ea80000300800 */
[----:B------:R-:W2:Y:S01]  /*14b050*/  LDL.LU R190, [R1+0x290] ;  /* 0x0002900001be7983 */ /* 0x000ea20000300800 */
[----:B---3--:R-:W-:-:S03]  /*14b060*/  IMAD.MOV.U32 R47, RZ, RZ, R203 ;  /* 0x000000ffff2f7224 */ /* 0x008fc600078e00cb */
[----:B------:R-:W3:Y:S01]  /*14b070*/  LDL.LU R203, [R1+0x260] ;  /* 0x0002600001cb7983 */ /* 0x000ee20000300800 */
[----:B----4-:R-:W-:-:S03]  /*14b080*/  IMAD.MOV.U32 R46, RZ, RZ, R202 ;  /* 0x000000ffff2e7224 */ /* 0x010fc600078e00ca */
[----:B------:R-:W4:Y:S04]  /*14b090*/  LDL.LU R202, [R1+0x274] ;  /* 0x0002740001ca7983 */ /* 0x000f280000300800 */
[----:B------:R-:W-:Y:S01]  /*14b0a0*/  STL.64 [R1+0x38e8], R50 ;  /* 0x0038e83201007387 */ /* 0x000fe20000100a00 */
[----:B--2---:R-:W-:-:S03]  /*14b0b0*/  IMAD.MOV.U32 R45, RZ, RZ, R201 ;  /* 0x000000ffff2d7224 */ /* 0x004fc600078e00c9 */
[----:B------:R-:W2:Y:S01]  /*14b0c0*/  LDL.LU R201, [R1+0x264] ;  /* 0x0002640001c97983 */ /* 0x000ea20000300800 */
[----:B------:R-:W-:-:S03]  /*14b0d0*/  IMAD.MOV.U32 R44, RZ, RZ, R200 ;  /* 0x000000ffff2c7224 */ /* 0x000fc600078e00c8 */
[----:B------:R-:W2:Y:S01]  /*14b0e0*/  LDL.LU R200, [R1+0x278] ;  /* 0x0002780001c87983 */ /* 0x000ea20000300800 */
[----:B------:R-:W-:-:S03]  /*14b0f0*/  IMAD.MOV.U32 R43, RZ, RZ, R199 ;  /* 0x000000ffff2b7224 */ /* 0x000fc600078e00c7 */
[----:B------:R-:W2:Y:S01]  /*14b100*/  LDL.LU R199, [R1+0x268] ;  /* 0x0002680001c77983 */ /* 0x000ea20000300800 */
[----:B------:R-:W-:-:S03]  /*14b110*/  IMAD.MOV.U32 R42, RZ, RZ, R198 ;  /* 0x000000ffff2a7224 */ /* 0x000fc600078e00c6 */
[----:B------:R-:W2:Y:S01]  /*14b120*/  LDL.LU R198, [R1+0x27c] ;  /* 0x00027c0001c67983 */ /* 0x000ea20000300800 */
[----:B-1----:R-:W-:-:S05]  /*14b130*/  IADD3 R99, P2, R16, R252, RZ ;  /* 0x000000fc10637210 */ /* 0x002fca0007f5e0ff */
[----:B------:R-:W-:Y:S01]  /*14b140*/  IMAD.X R98, R17, 0x1, R0, P2 ;  /* 0x0000000111627824 */ /* 0x000fe200010e0600 */
[----:B------:R-:W-:-:S05]  /*14b150*/  IADD3 R101, P2, R14, R252, RZ ;  /* 0x000000fc0e657210 */ /* 0x000fca0007f5e0ff */
[----:B------:R-:W-:Y:S01]  /*14b160*/  IMAD.X R100, R15, 0x1, R0, P2 ;  /* 0x000000010f647824 */ /* 0x000fe200010e0600 */
[----:B------:R-:W-:-:S05]  /*14b170*/  IADD3 R103, P2, R12, R252, RZ ;  /* 0x000000fc0c677210 */ /* 0x000fca0007f5e0ff */
[----:B------:R-:W-:Y:S01]  /*14b180*/  IMAD.X R102, R13, 0x1, R0, P2 ;  /* 0x000000010d667824 */ /* 0x000fe200010e0600 */
[----:B------:R-:W-:-:S04]  /*14b190*/  IADD3 R105, P2, R10, R252, RZ ;  /* 0x000000fc0a697210 */ /* 0x000fc80007f5e0ff */
[----:B------:R-:W-:Y:S02]  /*14b1a0*/  IADD3.X R104, R11, R0, RZ, P2, !PT ;  /* 0x000000000b687210 */ /* 0x000fe400017fe4ff */
[----:B------:R-:W-:Y:S01]  /*14b1b0*/  IADD3 R107, P2, R8, R252, RZ ;  /* 0x000000fc086b7210 */ /* 0x000fe20007f5e0ff */
[----:B------:R-:W-:-:S04]  /*14b1c0*/  UISETP.GT.AND UP1, UPT, UR11, 0x73, UPT ;  /* 0x000000730b00788c */ /* 0x000fc8000bf24270 */
[--C-:B------:R-:W-:Y:S01]  /*14b1d0*/  IMAD.X R106, R9, 0x1, R0.reuse, P2 ;  /* 0x00000001096a7824 */ /* 0x100fe200010e0600 */
[-C--:B------:R-:W-:Y:S01]  /*14b1e0*/  IADD3 R109, P2, R6, R252.reuse, RZ ;  /* 0x000000fc066d7210 */ /* 0x080fe20007f5e0ff */
[----:B------:R-:W-:Y:S02]  /*14b1f0*/  USEL UR10, URZ, 0x4, !UP1 ;  /* 0x000000043f0a7887 */ /* 0x000fe4000c800000 */
[----:B------:R-:W-:Y:S02]  /*14b200*/  UISETP.GT.AND UP2, UPT, UR11, 0x77, UPT ;  /* 0x000000770b00788c */ /* 0x000fe4000bf44270 */
[----:B------:R-:W-:Y:S01]  /*14b210*/  IMAD.X R108, R7, 0x1, R0, P2 ;  /* 0x00000001076c7824 */ /* 0x000fe200010e0600 */
[----:B------:R-:W-:Y:S01]  /*14b220*/  IADD3 R111, P2, R4, R252, RZ ;  /* 0x000000fc046f7210 */ /* 0x000fe20007f5e0ff */
[----:B------:R-:W-:Y:S02]  /*14b230*/  USEL UR10, UR10, URZ, !UP0 ;  /* 0x0000003f0a0a7287 */ /* 0x000fe4000c000000 */
[----:B------:R-:W-:-:S02]  /*14b240*/  UISETP.GT.AND UP3, UPT, UR11, 0x7b, UPT ;  /* 0x0000007b0b00788c */ /* 0x000fc4000bf64270 */
[----:B------:R-:W-:Y:S01]  /*14b250*/  UISETP.GT.AND UP4, UPT, UR11, 0x7f, UPT ;  /* 0x0000007f0b00788c */ /* 0x000fe2000bf84270 */
[----:B------:R-:W-:Y:S01]  /*14b260*/  IMAD.X R110, R5, 0x1, R0, P2 ;  /* 0x00000001056e7824 */ /* 0x000fe200010e0600 */
[----:B------:R-:W-:Y:S01]  /*14b270*/  USEL UR11, URZ, 0x4, !UP2 ;  /* 0x000000043f0b7887 */ /* 0x000fe2000d000000 */
[----:B------:R-:W-:-:S03]  /*14b280*/  ISETP.NE.U32.AND P2, PT, RZ, UR10, PT ;  /* 0x0000000aff007c0c */ /* 0x000fc6000bf45070 */
[----:B------:R-:W-:Y:S01]  /*14b290*/  USEL UR11, UR11, URZ, !UP0 ;  /* 0x0000003f0b0b7287 */ /* 0x000fe2000c000000 */
[----:B------:R-:W-:Y:S01]  /*14b2a0*/  IMAD.MOV.U32 R40, RZ, RZ, R188 ;  /* 0x000000ffff287224 */ /* 0x000fe200078e00bc */
[----:B------:R-:W-:Y:S01]  /*14b2b0*/  STL.64 [R1+0x38e0], R48 ;  /* 0x0038e03001007387 */ /* 0x000fe20000100a00 */
[----:B------:R-:W-:Y:S01]  /*14b2c0*/  IMAD.MOV.U32 R41, RZ, RZ, R189 ;  /* 0x000000ffff297224 */ /* 0x000fe200078e00bd */
[----:B------:R-:W-:Y:S01]  /*14b2d0*/  MOV R39, R187 ;  /* 0x000000bb00277202 */ /* 0x000fe20000000f00 */
[----:B------:R-:W-:Y:S01]  /*14b2e0*/  IMAD.MOV.U32 R38, RZ, RZ, R186 ;  /* 0x000000ffff267224 */ /* 0x000fe200078e00ba */
[----:B------:R-:W-:Y:S01]  /*14b2f0*/  STL.64 [R1+0x38d8], R46 ;  /* 0x0038d82e01007387 */ /* 0x000fe20000100a00 */
[----:B------:R-:W-:Y:S01]  /*14b300*/  IMAD.MOV.U32 R22, RZ, RZ, R184 ;  /* 0x000000ffff167224 */ /* 0x000fe200078e00b8 */
[----:B------:R-:W-:Y:S01]  /*14b310*/  ISETP.NE.U32.AND P3, PT, RZ, UR11, PT ;  /* 0x0000000bff007c0c */ /* 0x000fe2000bf65070 */
[----:B------:R-:W-:Y:S01]  /*14b320*/  IMAD.MOV.U32 R23, RZ, RZ, R185 ;  /* 0x000000ffff177224 */ /* 0x000fe200078e00b9 */
[----:B------:R-:W-:Y:S01]  /*14b330*/  STL.64 [R1+0x38d0], R44 ;  /* 0x0038d02c01007387 */ /* 0x000fe20000100a00 */
[----:B------:R-:W-:-:S02]  /*14b340*/  IMAD.MOV.U32 R36, RZ, RZ, R182 ;  /* 0x000000ffff247224 */ /* 0x000fc400078e00b6 */
[----:B------:R-:W-:Y:S01]  /*14b350*/  IMAD.MOV.U32 R37, RZ, RZ, R183 ;  /* 0x000000ffff257224 */ /* 0x000fe200078e00b7 */
[----:B------:R-:W-:Y:S01]  /*14b360*/  STL.64 [R1+0x38c8], R42 ;  /* 0x0038c82a01007387 */ /* 0x000fe20000100a00 */
[----:B------:R-:W-:Y:S01]  /*14b370*/  IMAD.MOV.U32 R10, RZ, RZ, R196 ;  /* 0x000000ffff0a7224 */ /* 0x000fe200078e00c4 */
[----:B------:R-:W-:Y:S01]  /*14b380*/  USEL UR12, URZ, 0x4, !UP3 ;  /* 0x000000043f0c7887 */ /* 0x000fe2000d800000 */
[----:B------:R-:W-:Y:S01]  /*14b390*/  IMAD.MOV.U32 R11, RZ, RZ, R197 ;  /* 0x000000ffff0b7224 */ /* 0x000fe200078e00c5 */
[----:B------:R-:W-:Y:S01]  /*14b3a0*/  STL.64 [R1+0x38c0], R40 ;  /* 0x0038c02801007387 */ /* 0x000fe20000100a00 */
[----:B------:R-:W-:Y:S02]  /*14b3b0*/  IMAD.MOV.U32 R35, RZ, RZ, R195 ;  /* 0x000000ffff237224 */ /* 0x000fe400078e00c3 */
[----:B------:R-:W-:Y:S01]  /*14b3c0*/  IMAD.MOV.U32 R34, RZ, RZ, R194 ;  /* 0x000000ffff227224 */ /* 0x000fe200078e00c2 */
[----:B------:R-:W-:Y:S01]  /*14b3d0*/  STL.64 [R1+0x38f8], R38 ;  /* 0x0038f82601007387 */ /* 0x000fe20000100a00 */
[----:B------:R-:W-:-:S03]  /*14b3e0*/  IMAD.MOV.U32 R9, RZ, RZ, R193 ;  /* 0x000000ffff097224 */ /* 0x000fc600078e00c1 */
[----:B------:R1:W-:Y:S01]  /*14b3f0*/  STL.64 [R1+0x38f0], R22 ;  /* 0x0038f01601007387 */ /* 0x0003e20000100a00 */
[----:B------:R-:W-:-:S03]  /*14b400*/  IMAD.MOV.U32 R8, RZ, RZ, R192 ;  /* 0x000000ffff087224 */ /* 0x000fc600078e00c0 */
[----:B------:R-:W-:Y:S01]  /*14b410*/  STL.64 [R1+0x3938], R36 ;  /* 0x0039382401007387 */ /* 0x000fe20000100a00 */
[----:B------:R-:W-:-:S03]  /*14b420*/  USEL UR12, UR12, URZ, !UP0 ;  /* 0x0000003f0c0c7287 */ /* 0x000fc6000c000000 */
[----:B------:R-:W-:Y:S01]  /*14b430*/  LDGSTS.E [R96+0x39800], desc[UR32][R116.64], P2 ;  /* 0x3980000074607fae */ /* 0x000fe20009121860 */
[----:B------:R-:W-:-:S03]  /*14b440*/  IMAD.MOV.U32 R33, RZ, RZ, R191 ;  /* 0x000000ffff217224 */ /* 0x000fc600078e00bf */
[----:B------:R1:W-:Y:S01]  /*14b450*/  STL.64 [R1+0x3930], R10 ;  /* 0x0039300a01007387 */ /* 0x0003e20000100a00 */
[----:B------:R-:W-:-:S03]  /*14b460*/  MOV R32, R190 ;  /* 0x000000be00207202 */ /* 0x000fc60000000f00 */
[----:B------:R-:W-:Y:S01]  /*14b470*/  LDGSTS.E [R96+0x39900], desc[UR32][R114.64], P2 ;  /* 0x3990000072607fae */ /* 0x000fe20009121860 */
[----:B------:R-:W-:Y:S01]  /*14b480*/  IMAD.MOV.U32 R28, RZ, RZ, R97 ;  /* 0x000000ffff1c7224 */ /* 0x000fe200078e0061 */
[----:B------:R-:W-:Y:S01]  /*14b490*/  MOV R5, R98 ;  /* 0x0000006200057202 */ /* 0x000fe20000000f00 */
[----:B------:R-:W-:Y:S01]  /*14b4a0*/  IMAD.MOV.U32 R29, RZ, RZ, R3 ;  /* 0x000000ffff1d7224 */ /* 0x000fe200078e0003 */
[----:B------:R-:W-:Y:S01]  /*14b4b0*/  STL.64 [R1+0x3928], R34 ;  /* 0x0039282201007387 */ /* 0x000fe20000100a00 */
[----:B------:R-:W-:-:S03]  /*14b4c0*/  IMAD.MOV.U32 R4, RZ, RZ, R99 ;  /* 0x000000ffff047224 */ /* 0x000fc600078e0063 */
[----:B------:R-:W-:Y:S01]  /*14b4d0*/  LDGSTS.E [R96+0x39a00], desc[UR32][R112.64], P2 ;  /* 0x39a0000070607fae */ /* 0x000fe20009121860 */
[----:B------:R-:W-:-:S03]  /*14b4e0*/  IMAD.MOV.U32 R20, RZ, RZ, R101 ;  /* 0x000000ffff147224 */ /* 0x000fc600078e0065 */
[----:B------:R1:W-:Y:S01]  /*14b4f0*/  STL.64 [R1+0x3920], R8 ;  /* 0x0039200801007387 */ /* 0x0003e20000100a00 */
[----:B------:R-:W-:-:S03]  /*14b500*/  IMAD.MOV.U32 R21, RZ, RZ, R100 ;  /* 0x000000ffff157224 */ /* 0x000fc600078e0064 */
[----:B------:R-:W-:Y:S01]  /*14b510*/  LDGSTS.E [R96+0x39b00], desc[UR32][R60.64], P2 ;  /* 0x39b000003c607fae */ /* 0x000fe20009121860 */
[----:B------:R-:W-:-:S03]  /*14b520*/  IMAD.MOV.U32 R18, RZ, RZ, R103 ;  /* 0x000000ffff127224 */ /* 0x000fc600078e0067 */
[----:B------:R-:W-:Y:S01]  /*14b530*/  STL.64 [R1+0x3918], R32 ;  /* 0x0039182001007387 */ /* 0x000fe20000100a00 */
[----:B------:R-:W-:-:S03]  /*14b540*/  IMAD.MOV.U32 R19, RZ, RZ, R102 ;  /* 0x000000ffff137224 */ /* 0x000fc600078e0066 */
[----:B------:R-:W-:Y:S01]  /*14b550*/  LDGSTS.E [R96+0x39c00], desc[UR32][R58.64], P2 ;  /* 0x39c000003a607fae */ /* 0x000fe20009121860 */
[----:B------:R-:W-:Y:S01]  /*14b560*/  IMAD.MOV.U32 R16, RZ, RZ, R105 ;  /* 0x000000ffff107224 */ /* 0x000fe200078e0069 */
[----:B------:R-:W-:Y:S02]  /*14b570*/  ISETP.NE.U32.AND P4, PT, RZ, UR12, PT ;  /* 0x0000000cff007c0c */ /* 0x000fe4000bf85070 */
[----:B------:R-:W-:Y:S01]  /*14b580*/  LDGSTS.E [R96+0x39d00], desc[UR32][R56.64], P2 ;  /* 0x39d0000038607fae */ /* 0x000fe20009121860 */
[----:B------:R-:W-:-:S03]  /*14b590*/  IMAD.MOV.U32 R17, RZ, RZ, R104 ;  /* 0x000000ffff117224 */ /* 0x000fc600078e0068 */
[----:B------:R-:W-:Y:S01]  /*14b5a0*/  LDGSTS.E [R96+0x39e00], desc[UR32][R54.64], P2 ;  /* 0x39e0000036607fae */ /* 0x000fe20009121860 */
[----:B------:R-:W-:Y:S02]  /*14b5b0*/  IMAD.MOV.U32 R26, RZ, RZ, R107 ;  /* 0x000000ffff1a7224 */ /* 0x000fe400078e006b */
[----:B------:R-:W-:Y:S01]  /*14b5c0*/  IMAD.MOV.U32 R27, RZ, RZ, R106 ;  /* 0x000000ffff1b7224 */ /* 0x000fe200078e006a */
[----:B------:R-:W-:Y:S01]  /*14b5d0*/  LDGSTS.E [R96+0x39f00], desc[UR32][R52.64], P2 ;  /* 0x39f0000034607fae */ /* 0x000fe20009121860 */
[----:B------:R-:W-:Y:S01]  /*14b5e0*/  IMAD.MOV.U32 R14, RZ, RZ, R109 ;  /* 0x000000ffff0e7224 */ /* 0x000fe200078e006d */
[----:B------:R-:W-:Y:S01]  /*14b5f0*/  MOV R12, R111 ;  /* 0x0000006f000c7202 */ /* 0x000fe20000000f00 */
[----:B------:R-:W-:Y:S01]  /*14b600*/  IMAD.MOV.U32 R15, RZ, RZ, R108 ;  /* 0x000000ffff0f7224 */ /* 0x000fe200078e006c */
[----:B------:R-:W-:Y:S01]  /*14b610*/  LDGSTS.E [R96+0x3b800], desc[UR32][R50.64], P3 ;  /* 0x3b80000032607fae */ /* 0x000fe20009921860 */
[----:B------:R-:W-:-:S03]  /*14b620*/  IMAD.MOV.U32 R13, RZ, RZ, R110 ;  /* 0x000000ffff0d7224 */ /* 0x000fc600078e006e */
[----:B------:R-:W-:Y:S04]  /*14b630*/  LDGSTS.E [R96+0x3b900], desc[UR32][R48.64], P3 ;  /* 0x3b90000030607fae */ /* 0x000fe80009921860 */
[----:B------:R-:W-:Y:S04]  /*14b640*/  LDGSTS.E [R96+0x3ba00], desc[UR32][R46.64], P3 ;  /* 0x3ba000002e607fae */ /* 0x000fe80009921860 */
[----:B------:R-:W-:Y:S04]  /*14b650*/  LDGSTS.E [R96+0x3bb00], desc[UR32][R44.64], P3 ;  /* 0x3bb000002c607fae */ /* 0x000fe80009921860 */
[----:B------:R-:W-:Y:S04]  /*14b660*/  LDGSTS.E [R96+0x3bc00], desc[UR32][R42.64], P3 ;  /* 0x3bc000002a607fae */ /* 0x000fe80009921860 */
[----:B------:R-:W-:Y:S04]  /*14b670*/  LDGSTS.E [R96+0x3bd00], desc[UR32][R40.64], P3 ;  /* 0x3bd0000028607fae */ /* 0x000fe80009921860 */
[----:B------:R-:W-:Y:S04]  /*14b680*/  LDGSTS.E [R96+0x3be00], desc[UR32][R38.64], P3 ;  /* 0x3be0000026607fae */ /* 0x000fe80009921860 */
[----:B------:R-:W-:Y:S01]  /*14b690*/  LDGSTS.E [R96+0x3bf00], desc[UR32][R22.64], P3 ;  /* 0x3bf0000016607fae */ /* 0x000fe20009921860 */
[----:B------:R-:W-:-:S03]  /*14b6a0*/  USEL UR13, URZ, 0x4, !UP4 ;  /* 0x000000043f0d7887 */ /* 0x000fc6000e000000 */
[----:B------:R-:W-:Y:S04]  /*14b6b0*/  LDGSTS.E [R96+0x3d800], desc[UR32][R36.64], P4 ;  /* 0x3d80000024607fae */ /* 0x000fe8000a121860 */
[----:B------:R-:W-:Y:S01]  /*14b6c0*/  LDGSTS.E [R96+0x3d900], desc[UR32][R10.64], P4 ;  /* 0x3d9000000a607fae */ /* 0x000fe2000a121860 */
[----:B------:R-:W-:-:S03]  /*14b6d0*/  USEL UR13, UR13, URZ, !UP0 ;  /* 0x0000003f0d0d7287 */ /* 0x000fc6000c000000 */
[----:B------:R-:W-:Y:S04]  /*14b6e0*/  LDGSTS.E [R96+0x3da00], desc[UR32][R34.64], P4 ;  /* 0x3da0000022607fae */ /* 0x000fe8000a121860 */
[----:B------:R-:W-:Y:S01]  /*14b6f0*/  LDGSTS.E [R96+0x3db00], desc[UR32][R8.64], P4 ;  /* 0x3db0000008607fae */ /* 0x000fe2000a121860 */
[----:B------:R-:W-:-:S03]  /*14b700*/  ISETP.NE.U32.AND P5, PT, RZ, UR13, PT ;  /* 0x0000000dff007c0c */ /* 0x000fc6000bfa5070 */
[----:B------:R-:W-:Y:S01]  /*14b710*/  LDGSTS.E [R96+0x3dc00], desc[UR32][R32.64], P4 ;  /* 0x3dc0000020607fae */ /* 0x000fe2000a121860 */
[----:B---3--:R-:W-:Y:S02]  /*14b720*/  IMAD.MOV.U32 R7, RZ, RZ, R203 ;  /* 0x000000ffff077224 */ /* 0x008fe400078e00cb */
[----:B----4-:R-:W-:-:S05]  /*14b730*/  IMAD.MOV.U32 R6, RZ, RZ, R202 ;  /* 0x000000ffff067224 */ /* 0x010fca00078e00ca */
[----:B------:R3:W-:Y:S04]  /*14b740*/  STL.64 [R1+0x3910], R6 ;  /* 0x0039100601007387 */ /* 0x0007e80000100a00 */
[----:B------:R-:W-:Y:S01]  /*14b750*/  LDGSTS.E [R96+0x3dd00], desc[UR32][R6.64], P4 ;  /* 0x3dd0000006607fae */ /* 0x000fe2000a121860 */
[----:B--2---:R-:W-:Y:S02]  /*14b760*/  IMAD.MOV.U32 R31, RZ, RZ, R201 ;  /* 0x000000ffff1f7224 */ /* 0x004fe400078e00c9 */
[----:B------:R-:W-:-:S05]  /*14b770*/  IMAD.MOV.U32 R30, RZ, RZ, R200 ;  /* 0x000000ffff1e7224 */ /* 0x000fca00078e00c8 */
[----:B------:R-:W-:Y:S04]  /*14b780*/  STL.64 [R1+0x3908], R30 ;  /* 0x0039081e01007387 */ /* 0x000fe80000100a00 */
[----:B------:R-:W-:Y:S01]  /*14b790*/  LDGSTS.E [R96+0x3de00], desc[UR32][R30.64], P4 ;  /* 0x3de000001e607fae */ /* 0x000fe2000a121860 */
[----:B------:R-:W-:Y:S02]  /*14b7a0*/  IMAD.MOV.U32 R25, RZ, RZ, R199 ;  /* 0x000000ffff197224 */ /* 0x000fe400078e00c7 */
[----:B------:R-:W-:-:S05]  /*14b7b0*/  IMAD.MOV.U32 R24, RZ, RZ, R198 ;  /* 0x000000ffff187224 */ /* 0x000fca00078e00c6 */
[----:B------:R2:W-:Y:S04]  /*14b7c0*/  STL.64 [R1+0x3900], R24 ;  /* 0x0039001801007387 */ /* 0x0005e80000100a00 */
[----:B------:R-:W-:Y:S04]  /*14b7d0*/  STL.64 [R1+0x4c48], R28 ;  /* 0x004c481c01007387 */ /* 0x000fe80000100a00 */
[----:B------:R4:W-:Y:S04]  /*14b7e0*/  STL.64 [R1+0x4c40], R4 ;  /* 0x004c400401007387 */ /* 0x0009e80000100a00 */
[----:B------:R4:W-:Y:S04]  /*14b7f0*/  STL.64 [R1+0x4c38], R20 ;  /* 0x004c381401007387 */ /* 0x0009e80000100a00 */
[----:B------:R4:W-:Y:S04]  /*14b800*/  STL.64 [R1+0x4c30], R18 ;  /* 0x004c301201007387 */ /* 0x0009e80000100a00 */
[----:B------:R4:W-:Y:S04]  /*14b810*/  STL.64 [R1+0x4c28], R16 ;  /* 0x004c281001007387 */ /* 0x0009e80000100a00 */
[----:B------:R-:W-:Y:S04]  /*14b820*/  STL.64 [R1+0x4c20], R26 ;  /* 0x004c201a01007387 */ /* 0x000fe80000100a00 */
[----:B------:R4:W-:Y:S04]  /*14b830*/  STL.64 [R1+0x4c18], R14 ;  /* 0x004c180e01007387 */ /* 0x0009e80000100a00 */
[----:B------:R4:W-:Y:S04]  /*14b840*/  STL.64 [R1+0x4c10], R12 ;  /* 0x004c100c01007387 */ /* 0x0009e80000100a00 */
[----:B-1----:R-:W4:Y:S04]  /*14b850*/  LDL.LU.64 R22, [R1+0x4c08] ;  /* 0x004c080001167983 */ /* 0x002f280000300a00 */
[----:B------:R-:W4:Y:S04]  /*14b860*/  LDL.LU.64 R10, [R1+0x4c00] ;  /* 0x004c0000010a7983 */ /* 0x000f280000300a00 */
[----:B------:R-:W4:Y:S04]  /*14b870*/  LDL.LU.64 R8, [R1+0x4bf8] ;  /* 0x004bf80001087983 */ /* 0x000f280000300a00 */
[----:B---3--:R-:W3:Y:S04]  /*14b880*/  LDL.LU.64 R6, [R1+0x4bf0] ;  /* 0x004bf00001067983 */ /* 0x008ee80000300a00 */
[----:B------:R-:W-:Y:S04]  /*14b890*/  LDGSTS.E [R96+0x3df00], desc[UR32][R24.64], P4 ;  /* 0x3df0000018607fae */ /* 0x000fe8000a121860 */
[----:B------:R-:W-:Y:S04]  /*14b8a0*/  LDGSTS.E [R96+0x3f800], desc[UR32][R28.64], P5 ;  /* 0x3f8000001c607fae */ /* 0x000fe8000a921860 */
[----:B------:R-:W-:Y:S04]  /*14b8b0*/  LDGSTS.E [R96+0x3f900], desc[UR32][R4.64], P5 ;  /* 0x3f90000004607fae */ /* 0x000fe8000a921860 */
[----:B--2---:R-:W2:Y:S04]  /*14b8c0*/  LDL.LU.64 R24, [R1+0x4be8] ;  /* 0x004be80001187983 */ /* 0x004ea80000300a00 */
[----:B------:R-:W-:Y:S04]  /*14b8d0*/  LDGSTS.E [R96+0x3fa00], desc[UR32][R20.64], P5 ;  /* 0x3fa0000014607fae */ /* 0x000fe8000a921860 */
[----:B----4-:R-:W4:Y:S04]  /*14b8e0*/  LDL.LU.64 R4, [R1+0x4be0] ;  /* 0x004be00001047983 */ /* 0x010f280000300a00 */
[----:B------:R-:W-:Y:S04]  /*14b8f0*/  LDGSTS.E [R96+0x3fb00], desc[UR32][R18.64], P5 ;  /* 0x3fb0000012607fae */ /* 0x000fe8000a921860 */
[----:B------:R-:W4:Y:S04]  /*14b900*/  LDL.LU.64 R20, [R1+0x4bd8] ;  /* 0x004bd80001147983 */ /* 0x000f280000300a00 */
[----:B------:R-:W-:Y:S04]  /*14b910*/  LDGSTS.E [R96+0x3fc00], desc[UR32][R16.64], P5 ;  /* 0x3fc0000010607fae */ /* 0x000fe8000a921860 */
[----:B------:R-:W4:Y:S01]  /*14b920*/  LDL.LU.64 R18, [R1+0x4bd0] ;  /* 0x004bd00001127983 */ /* 0x000f220000300a00 */
[----:B------:R-:W-:-:S03]  /*14b930*/  IMAD.SHL.U32 R227, R227, 0x80, RZ ;  /* 0x00000080e3e37824 */ /* 0x000fc600078e00ff */
[----:B------:R-:W-:Y:S04]  /*14b940*/  LDGSTS.E [R96+0x3fd00], desc[UR32][R26.64], P5 ;  /* 0x3fd000001a607fae */ /* 0x000fe8000a921860 */
[----:B------:R-:W4:Y:S01]  /*14b950*/  LDL.LU.64 R16, [R1+0x4bc8] ;  /* 0x004bc80001107983 */ /* 0x000f220000300a00 */
[----:B------:R-:W-:-:S03]  /*14b960*/  IMAD.SHL.U32 R227, R227, 0x4, RZ ;  /* 0x00000004e3e37824 */ /* 0x000fc600078e00ff */
[----:B------:R-:W-:Y:S04]  /*14b970*/  LDGSTS.E [R96+0x3fe00], desc[UR32][R14.64], P5 ;  /* 0x3fe000000e607fae */ /* 0x000fe8000a921860 */
[----:B------:R1:W-:Y:S01]  /*14b980*/  LDGSTS.E [R96+0x3ff00], desc[UR32][R12.64], P5 ;  /* 0x3ff000000c607fae */ /* 0x0003e2000a921860 */
[----:B------:R-:W-:-:S03]  /*14b990*/  ULEA UR10, UR9, UR4, 0x11 ;  /* 0x00000004090a7291 */ /* 0x000fc6000f8e883f */
[----:B------:R-:W0:Y:S04]  /*14b9a0*/  LDGDEPBAR ;  /* 0x00000000000079af */ /* 0x000e280000000000 */
[----:B------:R-:W4:Y:S04]  /*14b9b0*/  LDL.LU.64 R14, [R1+0x4bc0] ;  /* 0x004bc000010e7983 */ /* 0x000f280000300a00 */
[----:B------:R-:W4:Y:S01]  /*14b9c0*/  LDL.LU.64 R12, [R1+0x4bb8] ;  /* 0x004bb800010c7983 */ /* 0x000f220000300a00 */
[----:B------:R-:W-:-:S05]  /*14b9d0*/  IADD3 R98, P2, R22, R227, RZ ;  /* 0x000000e316627210 */ /* 0x000fca0007f5e0ff */
[--C-:B------:R-:W-:Y:S01]  /*14b9e0*/  IMAD.X R3, R23, 0x1, R2.reuse, P2 ;  /* 0x0000000117037824 */ /* 0x100fe200010e0602 */
[-C--:B------:R-:W-:Y:S01]  /*14b9f0*/  IADD3 R97, P2, R10, R227.reuse, RZ ;  /* 0x000000e30a617210 */ /* 0x080fe20007f5e0ff */
[----:B------:R-:W4:Y:S04]  /*14ba00*/  LDL.LU.64 R22, [R1+0x4bb0] ;  /* 0x004bb00001167983 */ /* 0x000f280000300a00 */
[--C-:B-1----:R-:W-:Y:S01]  /*14ba10*/  IMAD.X R96, R11, 0x1, R2.reuse, P2 ;  /* 0x000000010b607824 */ /* 0x102fe200010e0602 */
[-C--:B------:R-:W-:Y:S01]  /*14ba20*/  IADD3 R100, P2, R8, R227.reuse, RZ ;  /* 0x000000e308647210 */ /* 0x080fe20007f5e0ff */
[----:B------:R-:W4:Y:S04]  /*14ba30*/  LDL.LU.64 R10, [R1+0x4ba8] ;  /* 0x004ba800010a7983 */ /* 0x000f280000300a00 */
[--C-:B------:R-:W-:Y:S01]  /*14ba40*/  IMAD.X R99, R9, 0x1, R2.reuse, P2 ;  /* 0x0000000109637824 */ /* 0x100fe200010e0602 */
[----:B---3--:R-:W-:Y:S01]  /*14ba50*/  IADD3 R102, P2, R6, R227, RZ ;  /* 0x000000e306667210 */ /* 0x008fe20007f5e0ff */
[----:B------:R-:W3:Y:S04]  /*14ba60*/  LDL.LU.64 R8, [R1+0x4ba0] ;  /* 0x004ba00001087983 */ /* 0x000ee80000300a00 */
[----:B------:R-:W-:-:S02]  /*14ba70*/  IMAD.X R101, R7, 0x1, R2, P2 ;  /* 0x0000000107657824 */ /* 0x000fc400010e0602 */
[----:B------:R-:W3:Y:S01]  /*14ba80*/  LDL.LU.64 R6, [R1+0x4b98] ;  /* 0x004b980001067983 */ /* 0x000ee20000300a00 */
[----:B--2---:R-:W-:-:S05]  /*14ba90*/  IADD3 R104, P2, R24, R227, RZ ;  /* 0x000000e318687210 */ /* 0x004fca0007f5e0ff */
[----:B------:R-:W-:Y:S02]  /*14baa0*/  IMAD.X R103, R25, 0x1, R2, P2 ;  /* 0x0000000119677824 */ /* 0x000fe400010e0602 */
[----:B------:R-:W2:Y:S01]  /*14bab0*/  LDL.LU.64 R24, [R1+0x4b90] ;  /* 0x004b900001187983 */ /* 0x000ea20000300a00 */
[----:B----4-:R-:W-:-:S05]  /*14bac0*/  IADD3 R106, P2, R4, R227, RZ ;  /* 0x000000e3046a7210 */ /* 0x010fca0007f5e0ff */
[----:B------:R-:W-:Y:S02]  /*14bad0*/  IMAD.X R105, R5, 0x1, R2, P2 ;  /* 0x0000000105697824 */ /* 0x000fe400010e0602 */
[----:B------:R-:W4:Y:S01]  /*14bae0*/  LDL.LU.64 R4, [R1+0x4b88] ;  /* 0x004b880001047983 */ /* 0x000f220000300a00 */
[----:B------:R-:W-:-:S05]  /*14baf0*/  IADD3 R108, P2, R20, R227, RZ ;  /* 0x000000e3146c7210 */ /* 0x000fca0007f5e0ff */
[----:B------:R-:W-:Y:S02]  /*14bb00*/  IMAD.X R107, R21, 0x1, R2, P2 ;  /* 0x00000001156b7824 */ /* 0x000fe400010e0602 */
[----:B------:R-:W4:Y:S01]  /*14bb10*/  LDL.LU.64 R20, [R1+0x4b80] ;  /* 0x004b800001147983 */ /* 0x000f220000300a00 */
[----:B------:R-:W-:-:S04]  /*14bb20*/  IADD3 R110, P2, R18, R227, RZ ;  /* 0x000000e3126e7210 */ /* 0x000fc80007f5e0ff */
[----:B------:R-:W-:Y:S02]  /*14bb30*/  IADD3.X R109, R19, R2, RZ, P2, !PT ;  /* 0x00000002136d7210 */ /* 0x000fe400017fe4ff */
[----:B------:R-:W4:Y:S01]  /*14bb40*/  LDL.LU.64 R18, [R1+0x4b78] ;  /* 0x004b780001127983 */ /* 0x000f220000300a00 */
[----:B------:R-:W-:-:S05]  /*14bb50*/  IADD3 R112, P2, R16, R227, RZ ;  /* 0x000000e310707210 */ /* 0x000fca0007f5e0ff */
[----:B------:R-:W-:Y:S02]  /*14bb60*/  IMAD.X R111, R17, 0x1, R2, P2 ;  /* 0x00000001116f7824 */ /* 0x000fe400010e0602 */
[----:B------:R-:W4:Y:S01]  /*14bb70*/  LDL.LU.64 R16, [R1+0x4b70] ;  /* 0x004b700001107983 */ /* 0x000f220000300a00 */
[----:B------:R-:W-:-:S05]  /*14bb80*/  IADD3 R114, P2, R14, R227, RZ ;  /* 0x000000e30e727210 */ /* 0x000fca0007f5e0ff */
[--C-:B------:R-:W-:Y:S01]  /*14bb90*/  IMAD.X R113, R15, 0x1, R2.reuse, P2 ;  /* 0x000000010f717824 */ /* 0x100fe200010e0602 */
[-C--:B------:R-:W-:Y:S01]  /*14bba0*/  IADD3 R116, P2, R12, R227.reuse, RZ ;  /* 0x000000e30c747210 */ /* 0x080fe20007f5e0ff */
[----:B------:R-:W4:Y:S04]  /*14bbb0*/  LDL.LU.64 R14, [R1+0x4b68] ;  /* 0x004b6800010e7983 */ /* 0x000f280000300a00 */
[----:B------:R-:W-:Y:S02]  /*14bbc0*/  IMAD.X R115, R13, 0x1, R2, P2 ;  /* 0x000000010d737824 */ /* 0x000fe400010e0602 */
[----:B------:R-:W4:Y:S01]  /*14bbd0*/  LDL.LU.64 R12, [R1+0x4b60] ;  /* 0x004b6000010c7983 */ /* 0x000f220000300a00 */
[----:B------:R-:W-:-:S05]  /*14bbe0*/  IADD3 R118, P2, R22, R227, RZ ;  /* 0x000000e316767210 */ /* 0x000fca0007f5e0ff */
[--C-:B------:R-:W-:Y:S01]  /*14bbf0*/  IMAD.X R117, R23, 0x1, R2.reuse, P2 ;  /* 0x0000000117757824 */ /* 0x100fe200010e0602 */
[-C--:B------:R-:W-:Y:S01]  /*14bc00*/  IADD3 R120, P2, R10, R227.reuse, RZ ;  /* 0x000000e30a787210 */ /* 0x080fe20007f5e0ff */
[----:B------:R-:W4:Y:S04]  /*14bc10*/  LDL.LU.64 R22, [R1+0x4b58] ;  /* 0x004b580001167983 */ /* 0x000f280000300a00 */
[--C-:B------:R-:W-:Y:S01]  /*14bc20*/  IMAD.X R119, R11, 0x1, R2.reuse, P2 ;  /* 0x000000010b777824 */ /* 0x100fe200010e0602 */
[-C--:B---3--:R-:W-:Y:S01]  /*14bc30*/  IADD3 R122, P2, R8, R227.reuse, RZ ;  /* 0x000000e3087a7210 */ /* 0x088fe20007f5e0ff */
[----:B------:R-:W3:Y:S04]  /*14bc40*/  LDL.LU.64 R10, [R1+0x4b50] ;  /* 0x004b5000010a7983 */ /* 0x000ee80000300a00 */
[--C-:B------:R-:W-:Y:S01]  /*14bc50*/  IMAD.X R121, R9, 0x1, R2.reuse, P2 ;  /* 0x0000000109797824 */ /* 0x100fe200010e0602 */
[----:B------:R-:W-:Y:S01]  /*14bc60*/  IADD3 R124, P2, R6, R227, RZ ;  /* 0x000000e3067c7210 */ /* 0x000fe20007f5e0ff */
[----:B------:R-:W3:Y:S04]  /*14bc70*/  LDL.LU.64 R8, [R1+0x4b48] ;  /* 0x004b480001087983 */ /* 0x000ee80000300a00 */
[----:B------:R-:W-:-:S02]  /*14bc80*/  IMAD.X R123, R7, 0x1, R2, P2 ;  /* 0x00000001077b7824 */ /* 0x000fc400010e0602 */
[----:B------:R-:W3:Y:S01]  /*14bc90*/  LDL.LU.64 R6, [R1+0x4b40] ;  /* 0x004b400001067983 */ /* 0x000ee20000300a00 */
[----:B--2---:R-:W-:-:S05]  /*14bca0*/  IADD3 R126, P2, R24, R227, RZ ;  /* 0x000000e3187e7210 */ /* 0x004fca0007f5e0ff */
[----:B------:R-:W-:Y:S01]  /*14bcb0*/  IMAD.X R125, R25, 0x1, R2, P2 ;  /* 0x00000001197d7824 */ /* 0x000fe200010e0602 */
[----:B----4-:R-:W-:-:S05]  /*14bcc0*/  IADD3 R128, P2, R4, R227, RZ ;  /* 0x000000e304807210 */ /* 0x010fca0007f5e0ff */
[----:B------:R-:W-:Y:S02]  /*14bcd0*/  IMAD.X R127, R5, 0x1, R2, P2 ;  /* 0x00000001057f7824 */ /* 0x000fe400010e0602 */
[----:B------:R-:W2:Y:S01]  /*14bce0*/  LDL.LU.64 R4, [R1+0x4b38] ;  /* 0x004b380001047983 */ /* 0x000ea20000300a00 */
        /* <DEDUP_REMOVED lines=8> */
[----:B------:R-:W4:Y:S04]  /*14bd70*/  LDL.LU.64 R16, [R1+0x4b20] ;  /* 0x004b200001107983 */ /* 0x000f280000300a00 */
[----:B------:R-:W4:Y:S01]  /*14bd80*/  LDL.LU.64 R26, [R1+0x4b18] ;  /* 0x004b1800011a7983 */ /* 0x000f220000300a00 */
[----:B------:R-:W-:-:S05]  /*14bd90*/  IADD3 R136, P2, R14, R227, RZ ;  /* 0x000000e30e887210 */ /* 0x000fca0007f5e0ff */
[--C-:B------:R-:W-:Y:S01]  /*14bda0*/  IMAD.X R135, R15, 0x1, R2.reuse, P2 ;  /* 0x000000010f877824 */ /* 0x100fe200010e0602 */
[-C--:B------:R-:W-:Y:S01]  /*14bdb0*/  IADD3 R138, P2, R12, R227.reuse, RZ ;  /* 0x000000e30c8a7210 */ /* 0x080fe20007f5e0ff */
[----:B------:R-:W4:Y:S04]  /*14bdc0*/  LDL.LU.64 R14, [R1+0x4b10] ;  /* 0x004b1000010e7983 */ /* 0x000f280000300a00 */
[----:B------:R-:W-:Y:S02]  /*14bdd0*/  IMAD.X R137, R13, 0x1, R2, P2 ;  /* 0x000000010d897824 */ /* 0x000fe400010e0602 */
[----:B------:R-:W4:Y:S04]  /*14bde0*/  LDL.LU.64 R12, [R1+0x4b08] ;  /* 0x004b0800010c7983 */ /* 0x000f280000300a00 */
[----:B------:R-:W4:Y:S01]  /*14bdf0*/  LDL.LU.64 R24, [R1+0x4b00] ;  /* 0x004b000001187983 */ /* 0x000f220000300a00 */
[----:B------:R-:W-:-:S05]  /*14be00*/  IADD3 R140, P2, R22, R227, RZ ;  /* 0x000000e3168c7210 */ /* 0x000fca0007f5e0ff */
[----:B------:R-:W-:Y:S01]  /*14be10*/  IMAD.X R139, R23, 0x1, R2, P2 ;  /* 0x00000001178b7824 */ /* 0x000fe200010e0602 */
[----:B---3--:R-:W-:-:S05]  /*14be20*/  IADD3 R142, P2, R10, R227, RZ ;  /* 0x000000e30a8e7210 */ /* 0x008fca0007f5e0ff */
[--C-:B------:R-:W-:Y:S01]  /*14be30*/  IMAD.X R141, R11, 0x1, R2.reuse, P2 ;  /* 0x000000010b8d7824 */ /* 0x100fe200010e0602 */
[-C--:B------:R-:W-:Y:S01]  /*14be40*/  IADD3 R144, P2, R8, R227.reuse, RZ ;  /* 0x000000e308907210 */ /* 0x080fe20007f5e0ff */
[----:B------:R-:W3:Y:S04]  /*14be50*/  LDL.LU.64 R10, [R1+0x4af8] ;  /* 0x004af800010a7983 */ /* 0x000ee80000300a00 */
[----:B------:R-:W-:Y:S02]  /*14be60*/  IMAD.X R143, R9, 0x1, R2, P2 ;  /* 0x00000001098f7824 */ /* 0x000fe400010e0602 */
[----:B------:R-:W3:Y:S01]  /*14be70*/  LDL.LU.64 R8, [R1+0x4af0] ;  /* 0x004af00001087983 */ /* 0x000ee20000300a00 */
[----:B------:R-:W-:-:S03]  /*14be80*/  IADD3 R146, P2, R6, R227, RZ ;  /* 0x000000e306927210 */ /* 0x000fc60007f5e0ff */
[----:B------:R-:W3:Y:S02]  /*14be90*/  LDL.LU.64 R22, [R1+0x4ae8] ;  /* 0x004ae80001167983 */ /* 0x000ee40000300a00 */
[----:B------:R-:W-:Y:S02]  /*14bea0*/  IMAD.X R145, R7, 0x1, R2, P2 ;  /* 0x0000000107917824 */ /* 0x000fe400010e0602 */
[----:B------:R-:W3:Y:S01]  /*14beb0*/  LDL.LU.64 R6, [R1+0x4ae0] ;  /* 0x004ae00001067983 */ /* 0x000ee20000300a00 */
[----:B--2---:R-:W-:-:S05]  /*14bec0*/  IADD3 R148, P2, R4, R227, RZ ;  /* 0x000000e304947210 */ /* 0x004fca0007f5e0ff */
[----:B------:R-:W-:Y:S02]  /*14bed0*/  IMAD.X R147, R5, 0x1, R2, P2 ;  /* 0x0000000105937824 */ /* 0x000fe400010e0602 */
[----:B------:R-:W2:Y:S01]  /*14bee0*/  LDL.LU.64 R4, [R1+0x4ad8] ;  /* 0x004ad80001047983 */ /* 0x000ea20000300a00 */
[----:B----4-:R-:W-:-:S05]  /*14bef0*/  IADD3 R150, P2, R20, R227, RZ ;  /* 0x000000e314967210 */ /* 0x010fca0007f5e0ff */
[--C-:B------:R-:W-:Y:S01]  /*14bf00*/  IMAD.X R149, R21, 0x1, R2.reuse, P2 ;  /* 0x0000000115957824 */ /* 0x100fe200010e0602 */
[-C--:B------:R-:W-:Y:S01]  /*14bf10*/  IADD3 R152, P2, R18, R227.reuse, RZ ;  /* 0x000000e312987210 */ /* 0x080fe20007f5e0ff */
[----:B------:R-:W4:Y:S04]  /*14bf20*/  LDL.LU.64 R20, [R1+0x4ad0] ;  /* 0x004ad00001147983 */ /* 0x000f280000300a00 */
[----:B------:R-:W-:Y:S02]  /*14bf30*/  IMAD.X R151, R19, 0x1, R2, P2 ;  /* 0x0000000113977824 */ /* 0x000fe400010e0602 */
[----:B------:R-:W4:Y:S01]  /*14bf40*/  LDL.LU.64 R18, [R1+0x4ac8] ;  /* 0x004ac80001127983 */ /* 0x000f220000300a00 */
[----:B------:R-:W-:-:S04]  /*14bf50*/  IADD3 R154, P2, R16, R227, RZ ;  /* 0x000000e3109a7210 */ /* 0x000fc80007f5e0ff */
[----:B------:R-:W-:Y:S02]  /*14bf60*/  IADD3.X R153, R17, R2, RZ, P2, !PT ;  /* 0x0000000211997210 */ /* 0x000fe400017fe4ff */
[-C--:B------:R-:W-:Y:S01]  /*14bf70*/  IADD3 R156, P2, R26, R227.reuse, RZ ;  /* 0x000000e31a9c7210 */ /* 0x080fe20007f5e0ff */
[----:B------:R-:W4:Y:S04]  /*14bf80*/  LDL.LU.64 R16, [R1+0x4ac0] ;  /* 0x004ac00001107983 */ /* 0x000f280000300a00 */
[----:B------:R-:W-:Y:S01]  /*14bf90*/  IMAD.X R155, R27, 0x1, R2, P2 ;  /* 0x000000011b9b7824 */ /* 0x000fe200010e0602 */
[----:B------:R-:W-:-:S05]  /*14bfa0*/  IADD3 R158, P2, R14, R227, RZ ;  /* 0x000000e30e9e7210 */ /* 0x000fca0007f5e0ff */
[--C-:B------:R-:W-:Y:S01]  /*14bfb0*/  IMAD.X R157, R15, 0x1, R2.reuse, P2 ;  /* 0x000000010f9d7824 */ /* 0x100fe200010e0602 */
[-C--:B------:R-:W-:Y:S01]  /*14bfc0*/  IADD3 R160, P2, R12, R227.reuse, RZ ;  /* 0x000000e30ca07210 */ /* 0x080fe20007f5e0ff */
[----:B------:R-:W4:Y:S04]  /*14bfd0*/  LDL.LU.64 R14, [R1+0x4ab8] ;  /* 0x004ab800010e7983 */ /* 0x000f280000300a00 */
[--C-:B------:R-:W-:Y:S01]  /*14bfe0*/  IMAD.X R159, R13, 0x1, R2.reuse, P2 ;  /* 0x000000010d9f7824 */ /* 0x100fe200010e0602 */
[-C--:B------:R-:W-:Y:S01]  /*14bff0*/  IADD3 R162, P2, R24, R227.reuse, RZ ;  /* 0x000000e318a27210 */ /* 0x080fe20007f5e0ff */
[----:B------:R-:W4:Y:S04]  /*14c000*/  LDL.LU.64 R12, [R1+0x4ab0] ;  /* 0x004ab000010c7983 */ /* 0x000f280000300a00 */
[----:B------:R-:W-:Y:S01]  /*14c010*/  IMAD.X R161, R25, 0x1, R2, P2 ;  /* 0x0000000119a17824 */ /* 0x000fe200010e0602 */
[----:B---3--:R-:W-:-:S05]  /*14c020*/  IADD3 R164, P2, R10, R227, RZ ;  /* 0x000000e30aa47210 */ /* 0x008fca0007f5e0ff */
[--C-:B------:R-:W-:Y:S01]  /*14c030*/  IMAD.X R163, R11, 0x1, R2.reuse, P2 ;  /* 0x000000010ba37824 */ /* 0x100fe200010e0602 */
[-C--:B------:R-:W-:Y:S01]  /*14c040*/  IADD3 R166, P2, R8, R227.reuse, RZ ;  /* 0x000000e308a67210 */ /* 0x080fe20007f5e0ff */
[----:B------:R-:W3:Y:S04]  /*14c050*/  LDL.LU.64 R10, [R1+0x4aa8] ;  /* 0x004aa800010a7983 */ /* 0x000ee80000300a00 */
[--C-:B------:R-:W-:Y:S01]  /*14c060*/  IMAD.X R165, R9, 0x1, R2.reuse, P2 ;  /* 0x0000000109a57824 */ /* 0x100fe200010e0602 */
[-C--:B------:R-:W-:Y:S01]  /*14c070*/  IADD3 R168, P2, R22, R227.reuse, RZ ;  /* 0x000000e316a87210 */ /* 0x080fe20007f5e0ff */
[----:B------:R-:W3:Y:S04]  /*14c080*/  LDL.LU.64 R8, [R1+0x4aa0] ;  /* 0x004aa00001087983 */ /* 0x000ee80000300a00 */
[----:B------:R-:W-:Y:S01]  /*14c090*/  IMAD.X R167, R23, 0x1, R2, P2 ;  /* 0x0000000117a77824 */ /* 0x000fe200010e0602 */
[----:B------:R-:W-:-:S05]  /*14c0a0*/  IADD3 R170, P2, R6, R227, RZ ;  /* 0x000000e306aa7210 */ /* 0x000fca0007f5e0ff */
[----:B------:R-:W-:Y:S02]  /*14c0b0*/  IMAD.X R169, R7, 0x1, R2, P2 ;  /* 0x0000000107a97824 */ /* 0x000fe400010e0602 */
[----:B------:R-:W3:Y:S01]  /*14c0c0*/  LDL.LU.64 R6, [R1+0x4a98] ;  /* 0x004a980001067983 */ /* 0x000ee20000300a00 */
[----:B--2---:R-:W-:-:S05]  /*14c0d0*/  IADD3 R172, P2, R4, R227, RZ ;  /* 0x000000e304ac7210 */ /* 0x004fca0007f5e0ff */
[----:B------:R-:W-:Y:S02]  /*14c0e0*/  IMAD.X R171, R5, 0x1, R2, P2 ;  /* 0x0000000105ab7824 */ /* 0x000fe400010e0602 */
[----:B------:R-:W2:Y:S04]  /*14c0f0*/  LDL.LU.64 R4, [R1+0x4a90] ;  /* 0x004a900001047983 */ /* 0x000ea80000300a00 */
[----:B------:R-:W2:Y:S04]  /*14c100*/  LDL.LU.64 R34, [R1+0x4a88] ;  /* 0x004a880001227983 */ /* 0x000ea80000300a00 */
[----:B------:R-:W2:Y:S04]  /*14c110*/  LDL.LU.64 R32, [R1+0x4a80] ;  /* 0x004a800001207983 */ /* 0x000ea80000300a00 */
[----:B------:R-:W2:Y:S04]  /*14c120*/  LDL.LU.64 R30, [R1+0x4a78] ;  /* 0x004a7800011e7983 */ /* 0x000ea80000300a00 */
[----:B------:R-:W2:Y:S04]  /*14c130*/  LDL.LU.64 R28, [R1+0x4a70] ;  /* 0x004a7000011c7983 */ /* 0x000ea80000300a00 */
[----:B------:R-:W2:Y:S04]  /*14c140*/  LDL.LU.64 R26, [R1+0x4a68] ;  /* 0x004a6800011a7983 */ /* 0x000ea80000300a00 */
[----:B------:R-:W2:Y:S01]  /*14c150*/  LDL.LU.64 R24, [R1+0x4a60] ;  /* 0x004a600001187983 */ /* 0x000ea20000300a00 */
[----:B----4-:R-:W-:-:S03]  /*14c160*/  IADD3 R174, P2, R20, R227, RZ ;  /* 0x000000e314ae7210 */ /* 0x010fc60007f5e0ff */
[----:B------:R-:W4:Y:S02]  /*14c170*/  LDL.LU.64 R22, [R1+0x4a58] ;  /* 0x004a580001167983 */ /* 0x000f240000300a00 */
[--C-:B------:R-:W-:Y:S01]  /*14c180*/  IMAD.X R173, R21, 0x1, R2.reuse, P2 ;  /* 0x0000000115ad7824 */ /* 0x100fe200010e0602 */
[-C--:B------:R-:W-:Y:S01]  /*14c190*/  IADD3 R176, P2, R18, R227.reuse, RZ ;  /* 0x000000e312b07210 */ /* 0x080fe20007f5e0ff */
[----:B------:R-:W4:Y:S03]  /*14c1a0*/  LDL.LU.64 R20, [R1+0x4a50] ;  /* 0x004a500001147983 */ /* 0x000f260000300a00 */
[----:B------:R-:W-:Y:S02]  /*14c1b0*/  IADD3.X R175, R19, R2, RZ, P2, !PT ;  /* 0x0000000213af7210 */ /* 0x000fe400017fe4ff */
[-C--:B------:R-:W-:Y:S01]  /*14c1c0*/  IADD3 R178, P2, R16, R227.reuse, RZ ;  /* 0x000000e310b27210 */ /* 0x080fe20007f5e0ff */
[----:B------:R-:W4:Y:S04]  /*14c1d0*/  LDL.LU.64 R18, [R1+0x4a48] ;  /* 0x004a480001127983 */ /* 0x000f280000300a00 */
[--C-:B------:R-:W-:Y:S01]  /*14c1e0*/  IMAD.X R177, R17, 0x1, R2.reuse, P2 ;  /* 0x0000000111b17824 */ /* 0x100fe200010e0602 */
[-C--:B------:R-:W-:Y:S01]  /*14c1f0*/  IADD3 R180, P2, R14, R227.reuse, RZ ;  /* 0x000000e30eb47210 */ /* 0x080fe20007f5e0ff */
[----:B------:R-:W4:Y:S04]  /*14c200*/  LDL.LU.64 R16, [R1+0x4a40] ;  /* 0x004a400001107983 */ /* 0x000f280000300a00 */
[--C-:B------:R-:W-:Y:S01]  /*14c210*/  IMAD.X R179, R15, 0x1, R2.reuse, P2 ;  /* 0x000000010fb37824 */ /* 0x100fe200010e0602 */
[----:B------:R-:W-:Y:S01]  /*14c220*/  IADD3 R182, P2, R12, R227, RZ ;  /* 0x000000e30cb67210 */ /* 0x000fe20007f5e0ff */
[----:B------:R-:W4:Y:S04]  /*14c230*/  LDL.LU.64 R14, [R1+0x4a38] ;  /* 0x004a3800010e7983 */ /* 0x000f280000300a00 */
[----:B------:R-:W-:-:S02]  /*14c240*/  IMAD.X R181, R13, 0x1, R2, P2 ;  /* 0x000000010db57824 */ /* 0x000fc400010e0602 */
[----:B------:R-:W4:Y:S01]  /*14c250*/  LDL.LU.64 R12, [R1+0x4a30] ;  /* 0x004a3000010c7983 */ /* 0x000f220000300a00 */
[----:B---3--:R-:W-:-:S05]  /*14c260*/  IADD3 R184, P2, R10, R227, RZ ;  /* 0x000000e30ab87210 */ /* 0x008fca0007f5e0ff */
[--C-:B------:R-:W-:Y:S01]  /*14c270*/  IMAD.X R183, R11, 0x1, R2.reuse, P2 ;  /* 0x000000010bb77824 */ /* 0x100fe200010e0602 */
[-C--:B------:R-:W-:Y:S01]  /*14c280*/  IADD3 R186, P2, R8, R227.reuse, RZ ;  /* 0x000000e308ba7210 */ /* 0x080fe20007f5e0ff */
[----:B------:R-:W3:Y:S04]  /*14c290*/  LDL.LU.64 R10, [R1+0x4a28] ;  /* 0x004a2800010a7983 */ /* 0x000ee80000300a00 */
[----:B------:R-:W-:Y:S02]  /*14c2a0*/  IMAD.X R185, R9, 0x1, R2, P2 ;  /* 0x0000000109b97824 */ /* 0x000fe400010e0602 */
[----:B------:R-:W3:Y:S01]  /*14c2b0*/  LDL.LU.64 R8, [R1+0x47d0] ;  /* 0x0047d00001087983 */ /* 0x000ee20000300a00 */
[----:B------:R-:W-:-:S05]  /*14c2c0*/  IADD3 R188, P2, R6, R227, RZ ;  /* 0x000000e306bc7210 */ /* 0x000fca0007f5e0ff */
[----:B------:R-:W-:Y:S02]  /*14c2d0*/  IMAD.X R187, R7, 0x1, R2, P2 ;  /* 0x0000000107bb7824 */ /* 0x000fe400010e0602 */
[----:B------:R-:W3:Y:S01]  /*14c2e0*/  LDL.LU.64 R6, [R1+0x47c8] ;  /* 0x0047c80001067983 */ /* 0x000ee20000300a00 */
[----:B--2---:R-:W-:-:S05]  /*14c2f0*/  IADD3 R190, P2, R4, R227, RZ ;  /* 0x000000e304be7210 */ /* 0x004fca0007f5e0ff */
[----:B------:R-:W-:Y:S02]  /*14c300*/  IMAD.X R189, R5, 0x1, R2, P2 ;  /* 0x0000000105bd7824 */ /* 0x000fe400010e0602 */
[----:B------:R-:W2:Y:S01]  /*14c310*/  LDL.LU.64 R4, [R1+0x47c0] ;  /* 0x0047c00001047983 */ /* 0x000ea20000300a00 */
[----:B------:R-:W-:-:S05]  /*14c320*/  IADD3 R192, P2, R34, R227, RZ ;  /* 0x000000e322c07210 */ /* 0x000fca0007f5e0ff */
[----:B------:R-:W-:Y:S01]  /*14c330*/  IMAD.X R191, R35, 0x1, R2, P2 ;  /* 0x0000000123bf7824 */ /* 0x000fe200010e0602 */
[----:B------:R-:W-:-:S05]  /*14c340*/  IADD3 R194, P2, R32, R227, RZ ;  /* 0x000000e320c27210 */ /* 0x000fca0007f5e0ff */
[----:B------:R-:W-:Y:S01]  /*14c350*/  IMAD.X R193, R33, 0x1, R2, P2 ;  /* 0x0000000121c17824 */ /* 0x000fe200010e0602 */
[----:B------:R-:W-:-:S04]  /*14c360*/  IADD3 R196, P2, R30, R227, RZ ;  /* 0x000000e31ec47210 */ /* 0x000fc80007f5e0ff */
[----:B------:R-:W-:Y:S02]  /*14c370*/  IADD3.X R195, R31, R2, RZ, P2, !PT ;  /* 0x000000021fc37210 */ /* 0x000fe400017fe4ff */
[----:B------:R-:W-:-:S05]  /*14c380*/  IADD3 R198, P2, R28, R227, RZ ;  /* 0x000000e31cc67210 */ /* 0x000fca0007f5e0ff */
[----:B------:R-:W-:Y:S01]  /*14c390*/  IMAD.X R197, R29, 0x1, R2, P2 ;  /* 0x000000011dc57824 */ /* 0x000fe200010e0602 */
[----:B------:R-:W-:-:S05]  /*14c3a0*/  IADD3 R200, P2, R26, R227, RZ ;  /* 0x000000e31ac87210 */ /* 0x000fca0007f5e0ff */
[----:B------:R-:W-:Y:S01]  /*14c3b0*/  IMAD.X R199, R27, 0x1, R2, P2 ;  /* 0x000000011bc77824 */ /* 0x000fe200010e0602 */
[----:B------:R-:W-:-:S05]  /*14c3c0*/  IADD3 R202, P2, R24, R227, RZ ;  /* 0x000000e318ca7210 */ /* 0x000fca0007f5e0ff */
[----:B------:R-:W-:Y:S01]  /*14c3d0*/  IMAD.X R201, R25, 0x1, R2, P2 ;  /* 0x0000000119c97824 */ /* 0x000fe200010e0602 */
[----:B----4-:R-:W-:-:S05]  /*14c3e0*/  IADD3 R204, P2, R22, R227, RZ ;  /* 0x000000e316cc7210 */ /* 0x010fca0007f5e0ff */
[----:B------:R-:W-:Y:S01]  /*14c3f0*/  IMAD.X R203, R23, 0x1, R2, P2 ;  /* 0x0000000117cb7824 */ /* 0x000fe200010e0602 */
[----:B------:R-:W-:-:S05]  /*14c400*/  IADD3 R206, P2, R20, R227, RZ ;  /* 0x000000e314ce7210 */ /* 0x000fca0007f5e0ff */
[----:B------:R-:W-:Y:S01]  /*14c410*/  IMAD.X R205, R21, 0x1, R2, P2 ;  /* 0x0000000115cd7824 */ /* 0x000fe200010e0602 */
[----:B------:R-:W-:-:S05]  /*14c420*/  IADD3 R208, P2, R18, R227, RZ ;  /* 0x000000e312d07210 */ /* 0x000fca0007f5e0ff */
[----:B------:R-:W-:Y:S01]  /*14c430*/  IMAD.X R207, R19, 0x1, R2, P2 ;  /* 0x0000000113cf7824 */ /* 0x000fe200010e0602 */
[----:B------:R-:W-:-:S05]  /*14c440*/  IADD3 R210, P2, R16, R227, RZ ;  /* 0x000000e310d27210 */ /* 0x000fca0007f5e0ff */
[----:B------:R-:W-:Y:S01]  /*14c450*/  IMAD.X R209, R17, 0x1, R2, P2 ;  /* 0x0000000111d17824 */ /* 0x000fe200010e0602 */
[-C--:B------:R-:W-:Y:S01]  /*14c460*/  IADD3 R212, P2, R14, R227.reuse, RZ ;  /* 0x000000e30ed47210 */ /* 0x080fe20007f5e0ff */
[----:B------:R-:W-:Y:S02]  /*14c470*/  IMAD.MOV.U32 R60, RZ, RZ, R98 ;  /* 0x000000ffff3c7224 */ /* 0x000fe400078e0062 */
[----:B------:R-:W-:Y:S02]  /*14c480*/  IMAD.MOV.U32 R61, RZ, RZ, R3 ;  /* 0x000000ffff3d7224 */ /* 0x000fe400078e0003 */
[----:B------:R-:W-:Y:S01]  /*14c490*/  IMAD.X R211, R15, 0x1, R2, P2 ;  /* 0x000000010fd37824 */ /* 0x000fe200010e0602 */
[----:B------:R-:W-:Y:S01]  /*14c4a0*/  IADD3 R214, P2, R12, R227, RZ ;  /* 0x000000e30cd67210 */ /* 0x000fe20007f5e0ff */
[----:B------:R-:W-:Y:S02]  /*14c4b0*/  IMAD.MOV.U32 R58, RZ, RZ, R97 ;  /* 0x000000ffff3a7224 */ /* 0x000fe400078e0061 */
[----:B------:R-:W-:Y:S01]  /*14c4c0*/  IMAD.MOV.U32 R59, RZ, RZ, R96 ;  /* 0x000000ffff3b7224 */ /* 0x000fe200078e0060 */
[----:B------:R-:W-:Y:S01]  /*14c4d0*/  MOV R54, R102 ;  /* 0x0000006600367202 */ /* 0x000fe20000000f00 */
[----:B------:R-:W-:-:S02]  /*14c4e0*/  IMAD.MOV.U32 R56, RZ, RZ, R100 ;  /* 0x000000ffff387224 */ /* 0x000fc400078e0064 */
[----:B------:R-:W-:Y:S02]  /*14c4f0*/  IMAD.MOV.U32 R57, RZ, RZ, R99 ;  /* 0x000000ffff397224 */ /* 0x000fe400078e0063 */
[----:B------:R-:W-:Y:S01]  /*14c500*/  IMAD.MOV.U32 R55, RZ, RZ, R101 ;  /* 0x000000ffff377224 */ /* 0x000fe200078e0065 */
[----:B------:R1:W-:Y:S01]  /*14c510*/  STL.64 [R1+0x4c08], R60 ;  /* 0x004c083c01007387 */ /* 0x0003e20000100a00 */
[----:B------:R-:W-:Y:S02]  /*14c520*/  IMAD.X R213, R13, 0x1, R2, P2 ;  /* 0x000000010dd57824 */ /* 0x000fe400010e0602 */
[----:B------:R-:W-:Y:S02]  /*14c530*/  IMAD.MOV.U32 R52, RZ, RZ, R104 ;  /* 0x000000ffff347224 */ /* 0x000fe400078e0068 */
[----:B------:R-:W-:Y:S01]  /*14c540*/  IMAD.MOV.U32 R53, RZ, RZ, R103 ;  /* 0x000000ffff357224 */ /* 0x000fe200078e0067 */
[----:B------:R4:W-:Y:S01]  /*14c550*/  STL.64 [R1+0x4c00], R58 ;  /* 0x004c003a01007387 */ /* 0x0009e20000100a00 */
[----:B------:R-:W-:-:S02]  /*14c560*/  IMAD.MOV.U32 R50, RZ, RZ, R106 ;  /* 0x000000ffff327224 */ /* 0x000fc400078e006a */
        /* <DEDUP_REMOVED lines=31> */
[----:B------:R-:W-:-:S02]  /*14c760*/  IMAD.MOV.U32 R28, RZ, RZ, R128 ;  /* 0x000000ffff1c7224 */ /* 0x000fc400078e0080 */
[----:B------:R-:W-:Y:S01]  /*14c770*/  IMAD.MOV.U32 R29, RZ, RZ, R127 ;  /* 0x000000ffff1d7224 */ /* 0x000fe200078e007f */
[----:B------:R4:W-:Y:S01]  /*14c780*/  STL.64 [R1+0x4ba8], R36 ;  /* 0x004ba82401007387 */ /* 0x0009e20000100a00 */
[----:B------:R-:W-:Y:S01]  /*14c790*/  IMAD.MOV.U32 R26, RZ, RZ, R130 ;  /* 0x000000ffff1a7224 */ /* 0x000fe200078e0082 */
[----:B------:R-:W-:Y:S01]  /*14c7a0*/  MOV R24, R132 ;  /* 0x0000008400187202 */ /* 0x000fe20000000f00 */
        /* <DEDUP_REMOVED lines=20> */
[----:B------:R4:W-:Y:S04]  /*14c8f0*/  STL.64 [R1+0x4b70], R22 ;  /* 0x004b701601007387 */ /* 0x0009e80000100a00 */
[----:B------:R4:W-:Y:S04]  /*14c900*/  STL.64 [R1+0x4b68], R20 ;  /* 0x004b681401007387 */ /* 0x0009e80000100a00 */
[----:B------:R4:W-:Y:S04]  /*14c910*/  STL.64 [R1+0x4b60], R18 ;  /* 0x004b601201007387 */ /* 0x0009e80000100a00 */
[----:B------:R4:W-:Y:S04]  /*14c920*/  STL.64 [R1+0x4b58], R16 ;  /* 0x004b581001007387 */ /* 0x0009e80000100a00 */
[----:B------:R4:W-:Y:S04]  /*14c930*/  STL.64 [R1+0x4b50], R14 ;  /* 0x004b500e01007387 */ /* 0x0009e80000100a00 */
[----:B------:R4:W-:Y:S01]  /*14c940*/  STL.64 [R1+0x4b48], R12 ;  /* 0x004b480c01007387 */ /* 0x0009e20000100a00 */
        /* <DEDUP_REMOVED lines=17> */
[----:B------:R-:W-:Y:S01]  /*14ca60*/  MOV R125, R181 ;  /* 0x000000b5007d7202 */ /* 0x000fe20000000f00 */
[----:B------:R-:W-:Y:S02]  /*14ca70*/  IMAD.MOV.U32 R126, RZ, RZ, R180 ;  /* 0x000000ffff7e7224 */ /* 0x000fe400078e00b4 */
[----:B------:R-:W-:Y:S02]  /*14ca80*/  IMAD.MOV.U32 R127, RZ, RZ, R179 ;  /* 0x000000ffff7f7224 */ /* 0x000fe400078e00b3 */
[----:B------:R-:W-:Y:S02]  /*14ca90*/  IMAD.MOV.U32 R124, RZ, RZ, R182 ;  /* 0x000000ffff7c7224 */ /* 0x000fe400078e00b6 */
[----:B------:R-:W-:-:S02]  /*14caa0*/  IMAD.U32 R3, RZ, RZ, UR10 ;  /* 0x0000000aff037e24 */ /* 0x000fc4000f8e00ff */
        /* <DEDUP_REMOVED lines=8> */
[----:B---3--:R-:W-:-:S04]  /*14cb30*/  IADD3 R216, P2, R10, R227, RZ ;  /* 0x000000e30ad87210 */ /* 0x008fc80007f5e0ff */
[----:B------:R-:W-:Y:S02]  /*14cb40*/  IADD3.X R215, R11, R2, RZ, P2, !PT ;  /* 0x000000020bd77210 */ /* 0x000fe400017fe4ff */
[----:B------:R-:W-:-:S05]  /*14cb50*/  IADD3 R218, P2, R8, R227, RZ ;  /* 0x000000e308da7210 */ /* 0x000fca0007f5e0ff */
[----:B------:R-:W-:Y:S01]  /*14cb60*/  IMAD.X R217, R9, 0x1, R2, P2 ;  /* 0x0000000109d97824 */ /* 0x000fe200010e0602 */
[----:B------:R-:W-:Y:S01]  /*14cb70*/  IADD3 R220, P2, R6, R227, RZ ;  /* 0x000000e306dc7210 */ /* 0x000fe20007f5e0ff */
[----:B------:R-:W-:-:S04]  /*14cb80*/  IMAD.MOV.U32 R10, RZ, RZ, R146 ;  /* 0x000000ffff0a7224 */ /* 0x000fc800078e0092 */
[----:B------:R-:W-:Y:S02]  /*14cb90*/  IMAD.X R219, R7, 0x1, R2, P2 ;  /* 0x0000000107db7824 */ /* 0x000fe400010e0602 */
[----:B------:R-:W-:Y:S01]  /*14cba0*/  IMAD.MOV.U32 R11, RZ, RZ, R145 ;  /* 0x000000ffff0b7224 */ /* 0x000fe200078e0091 */
[----:B--2---:R-:W-:Y:S01]  /*14cbb0*/  IADD3 R222, P2, R4, R227, RZ ;  /* 0x000000e304de7210 */ /* 0x004fe20007f5e0ff */
[----:B------:R-:W-:Y:S02]  /*14cbc0*/  IMAD.MOV.U32 R8, RZ, RZ, R148 ;  /* 0x000000ffff087224 */ /* 0x000fe400078e0094 */
[----:B------:R-:W-:Y:S01]  /*14cbd0*/  IMAD.MOV.U32 R9, RZ, RZ, R147 ;  /* 0x000000ffff097224 */ /* 0x000fe200078e0093 */
[----:B------:R-:W-:Y:S01]  /*14cbe0*/  MOV R4, R152 ;  /* 0x0000009800047202 */ /* 0x000fe20000000f00 */
[----:B------:R-:W-:Y:S02]  /*14cbf0*/  IMAD.X R221, R5, 0x1, R2, P2 ;  /* 0x0000000105dd7824 */ /* 0x000fe400010e0602 */
[----:B------:R-:W-:-:S02]  /*14cc00*/  IMAD.MOV.U32 R6, RZ, RZ, R150 ;  /* 0x000000ffff067224 */ /* 0x000fc400078e0096 */
[----:B------:R-:W-:Y:S02]  /*14cc10*/  IMAD.MOV.U32 R7, RZ, RZ, R149 ;  /* 0x000000ffff077224 */ /* 0x000fe400078e0095 */
        /* <DEDUP_REMOVED lines=27> */
[----:B------:R-:W-:-:S03]  /*14cdd0*/  IADD3 R3, R226, 0x100000, R3 ;  /* 0x00100000e2037810 */ /* 0x000fc60007ffe003 */
[----:B------:R-:W-:Y:S01]  /*14cde0*/  STL.64 [R1+0x4ac0], R128 ;  /* 0x004ac08001007387 */ /* 0x000fe20000100a00 */
[----:B------:R-:W-:-:S03]  /*14cdf0*/  IMAD.MOV.U32 R118, RZ, RZ, R194 ;  /* 0x000000ffff767224 */ /* 0x000fc600078e00c2 */
[----:B------:R-:W-:Y:S01]  /*14ce00*/  STL.64 [R1+0x4ab8], R126 ;  /* 0x004ab87e01007387 */ /* 0x000fe20000100a00 */
[----:B------:R-:W-:-:S03]  /*14ce10*/  IMAD.MOV.U32 R119, RZ, RZ, R193 ;  /* 0x000000ffff777224 */ /* 0x000fc600078e00c1 */
[----:B------:R-:W-:Y:S01]  /*14ce20*/  STL.64 [R1+0x4ab0], R124 ;  /* 0x004ab07c01007387 */ /* 0x000fe20000100a00 */
[----:B------:R-:W-:Y:S02]  /*14ce30*/  IMAD.MOV.U32 R104, RZ, RZ, R196 ;  /* 0x000000ffff687224 */ /* 0x000fe400078e00c4 */
[----:B------:R-:W-:Y:S01]  /*14ce40*/  IMAD.MOV.U32 R105, RZ, RZ, R195 ;  /* 0x000000ffff697224 */ /* 0x000fe200078e00c3 */
[----:B------:R3:W-:Y:S01]  /*14ce50*/  STL.64 [R1+0x4aa8], R98 ;  /* 0x004aa86201007387 */ /* 0x0007e20000100a00 */
[----:B------:R-:W-:Y:S02]  /*14ce60*/  IMAD.MOV.U32 R116, RZ, RZ, R198 ;  /* 0x000000ffff747224 */ /* 0x000fe400078e00c6 */
[----:B------:R-:W-:Y:S01]  /*14ce70*/  IMAD.MOV.U32 R117, RZ, RZ, R197 ;  /* 0x000000ffff757224 */ /* 0x000fe200078e00c5 */
[----:B------:R-:W-:Y:S01]  /*14ce80*/  STL.64 [R1+0x4aa0], R122 ;  /* 0x004aa07a01007387 */ /* 0x000fe20000100a00 */
[----:B------:R-:W-:Y:S01]  /*14ce90*/  IMAD.MOV.U32 R106, RZ, RZ, R200 ;  /* 0x000000ffff6a7224 */ /* 0x000fe200078e00c8 */
[----:B------:R-:W-:Y:S01]  /*14cea0*/  MOV R115, R201 ;  /* 0x000000c900737202 */ /* 0x000fe20000000f00 */
[----:B------:R-:W-:Y:S01]  /*14ceb0*/  IMAD.MOV.U32 R107, RZ, RZ, R199 ;  /* 0x000000ffff6b7224 */ /* 0x000fe200078e00c7 */
[----:B------:R3:W-:Y:S01]  /*14cec0*/  STL.64 [R1+0x4a98], R100 ;  /* 0x004a986401007387 */ /* 0x0007e20000100a00 */
[----:B------:R-:W-:-:S03]  /*14ced0*/  IMAD.MOV.U32 R114, RZ, RZ, R202 ;  /* 0x000000ffff727224 */ /* 0x000fc600078e00ca */
[----:B------:R-:W-:Y:S01]  /*14cee0*/  STL.64 [R1+0x4a90], R120 ;  /* 0x004a907801007387 */ /* 0x000fe20000100a00 */
[----:B------:R-:W-:Y:S02]  /*14cef0*/  IMAD.MOV.U32 R108, RZ, RZ, R204 ;  /* 0x000000ffff6c7224 */ /* 0x000fe400078e00cc */
[----:B------:R-:W-:Y:S01]  /*14cf00*/  IMAD.MOV.U32 R109, RZ, RZ, R203 ;  /* 0x000000ffff6d7224 */ /* 0x000fe200078e00cb */
[----:B------:R3:W-:Y:S01]  /*14cf10*/  STL.64 [R1+0x4a88], R102 ;  /* 0x004a886601007387 */ /* 0x0007e20000100a00 */
[----:B------:R-:W-:-:S03]  /*14cf20*/  IMAD.MOV.U32 R112, RZ, RZ, R206 ;  /* 0x000000ffff707224 */ /* 0x000fc600078e00ce */
[----:B------:R-:W-:Y:S01]  /*14cf30*/  LDGSTS.E [R3+-0x80000], desc[UR32][R60.64], P1 ;  /* 0x800000003c037fae */ /* 0x000fe20008921860 */
[----:B------:R-:W-:-:S03]  /*14cf40*/  IMAD.MOV.U32 R113, RZ, RZ, R205 ;  /* 0x000000ffff717224 */ /* 0x000fc600078e00cd */
[----:B------:R-:W-:Y:S01]  /*14cf50*/  STL.64 [R1+0x4a80], R118 ;  /* 0x004a807601007387 */ /* 0x000fe20000100a00 */
[----:B------:R-:W-:-:S03]  /*14cf60*/  IMAD.MOV.U32 R110, RZ, RZ, R208 ;  /* 0x000000ffff6e7224 */ /* 0x000fc600078e00d0 */
[----:B------:R-:W-:Y:S01]  /*14cf70*/  LDGSTS.E [R3+-0x7ff00], desc[UR32][R58.64], P0 ;  /* 0x801000003a037fae */ /* 0x000fe20008121860 */
[----:B------:R-:W-:-:S03]  /*14cf80*/  IMAD.MOV.U32 R111, RZ, RZ, R207 ;  /* 0x000000ffff6f7224 */ /* 0x000fc600078e00cf */
[----:B------:R3:W-:Y:S01]  /*14cf90*/  STL.64 [R1+0x4a78], R104 ;  /* 0x004a786801007387 */ /* 0x0007e20000100a00 */
[----:B------:R-:W-:-:S03]  /*14cfa0*/  IMAD.MOV.U32 R96, RZ, RZ, R210 ;  /* 0x000000ffff607224 */ /* 0x000fc600078e00d2 */
[----:B------:R-:W-:Y:S01]  /*14cfb0*/  LDGSTS.E [R3+-0x7f000], desc[UR32][R56.64], P1 ;  /* 0x8100000038037fae */ /* 0x000fe20008921860 */
[----:B------:R-:W-:Y:S01]  /*14cfc0*/  IMAD.MOV.U32 R97, RZ, RZ, R209 ;  /* 0x000000ffff617224 */ /* 0x000fe200078e00d1 */
[----:B------:R-:W-:Y:S02]  /*14cfd0*/  MOV R247, R211 ;  /* 0x000000d300f77202 */ /* 0x000fe40000000f00 */
[----:B------:R-:W-:Y:S01]  /*14cfe0*/  STL.64 [R1+0x4a70], R116 ;  /* 0x004a707401007387 */ /* 0x000fe20000100a00 */
[----:B------:R-:W-:-:S03]  /*14cff0*/  IMAD.MOV.U32 R246, RZ, RZ, R212 ;  /* 0x000000fffff67224 */ /* 0x000fc600078e00d4 */
[----:B------:R-:W-:Y:S01]  /*14d000*/  LDGSTS.E [R3+-0x7ef00], desc[UR32][R54.64], P0 ;  /* 0x8110000036037fae */ /* 0x000fe20008121860 */
[----:B------:R-:W-:-:S03]  /*14d010*/  IMAD.MOV.U32 R244, RZ, RZ, R214 ;  /* 0x000000fffff47224 */ /* 0x000fc600078e00d6 */
        /* <DEDUP_REMOVED lines=14> */
[----:B------:R-:W-:Y:S04]  /*14d100*/  LDGSTS.E [R3+-0x7cf00], desc[UR32][R46.64], P0 ;  /* 0x831000002e037fae */ /* 0x000fe80008121860 */
[----:B------:R3:W-:Y:S04]  /*14d110*/  STL.64 [R1+0x4a48], R110 ;  /* 0x004a486e01007387 */ /* 0x0007e80000100a00 */
[----:B------:R-:W-:Y:S01]  /*14d120*/  LDGSTS.E [R3+-0x7c000], desc[UR32][R44.64], P1 ;  /* 0x840000002c037fae */ /* 0x000fe20008921860 */
[----:B------:R-:W-:-:S03]  /*14d130*/  MOV R223, R221 ;  /* 0x000000dd00df7202 */ /* 0x000fc60000000f00 */
[----:B------:R3:W-:Y:S04]  /*14d140*/  STL.64 [R1+0x4a40], R96 ;  /* 0x004a406001007387 */ /* 0x0007e80000100a00 */
[----:B------:R-:W-:Y:S04]  /*14d150*/  LDGSTS.E [R3+-0x7bf00], desc[UR32][R42.64], P0 ;  /* 0x841000002a037fae */ /* 0x000fe80008121860 */
[----:B------:R-:W-:Y:S04]  /*14d160*/  STL.64 [R1+0x4a38], R246 ;  /* 0x004a38f601007387 */ /* 0x000fe80000100a00 */
[----:B------:R-:W-:Y:S04]  /*14d170*/  LDGSTS.E [R3+-0x7b000], desc[UR32][R40.64], P1 ;  /* 0x8500000028037fae */ /* 0x000fe80008921860 */
[----:B------:R-:W-:Y:S04]  /*14d180*/  STL.64 [R1+0x4a30], R244 ;  /* 0x004a30f401007387 */ /* 0x000fe80000100a00 */
[----:B------:R-:W-:Y:S04]  /*14d190*/  LDGSTS.E [R3+-0x7af00], desc[UR32][R38.64], P0 ;  /* 0x8510000026037fae */ /* 0x000fe80008121860 */
[----:B------:R-:W-:Y:S04]  /*14d1a0*/  STL.64 [R1+0x4a28], R234 ;  /* 0x004a28ea01007387 */ /* 0x000fe80000100a00 */
[----:B------:R-:W-:Y:S04]  /*14d1b0*/  LDGSTS.E [R3+-0x7a000], desc[UR32][R36.64], P1 ;  /* 0x8600000024037fae */ /* 0x000fe80008921860 */
[----:B------:R-:W-:Y:S04]  /*14d1c0*/  STL.64 [R1+0x47d0], R232 ;  /* 0x0047d0e801007387 */ /* 0x000fe80000100a00 */
[----:B------:R-:W-:Y:S04]  /*14d1d0*/  LDGSTS.E [R3+-0x79f00], desc[UR32][R34.64], P0 ;  /* 0x8610000022037fae */ /* 0x000fe80008121860 */
[----:B-1----:R-:W5:Y:S04]  /*14d1e0*/  LDL.LU.64 R60, [R1+0x7028] ;  /* 0x00702800013c7983 */ /* 0x002f680000300a00 */
[----:B------:R-:W-:Y:S04]  /*14d1f0*/  LDGSTS.E [R3+-0x79000], desc[UR32][R32.64], P1 ;  /* 0x8700000020037fae */ /* 0x000fe80008921860 */
[----:B------:R-:W-:Y:S04]  /*14d200*/  STL.64 [R1+0x47c8], R228 ;  /* 0x0047c8e401007387 */ /* 0x000fe80000100a00 */
[----:B------:R-:W-:Y:S04]  /*14d210*/  LDGSTS.E [R3+-0x78f00], desc[UR32][R30.64], P0 ;  /* 0x871000001e037fae */ /* 0x000fe80008121860 */
[----:B----4-:R-:W5:Y:S04]  /*14d220*/  LDL.LU.64 R58, [R1+0x7020] ;  /* 0x00702000013a7983 */ /* 0x010f680000300a00 */
[----:B------:R-:W-:Y:S04]  /*14d230*/  LDGSTS.E [R3+-0x78000], desc[UR32][R28.64], P1 ;  /* 0x880000001c037fae */ /* 0x000fe80008921860 */
[----:B------:R1:W-:Y:S04]  /*14d240*/  STL.64 [R1+0x47c0], R222 ;  /* 0x0047c0de01007387 */ /* 0x0003e80000100a00 */
[----:B------:R-:W-:Y:S04]  /*14d250*/  LDGSTS.E [R3+-0x77f00], desc[UR32][R26.64], P0 ;  /* 0x881000001a037fae */ /* 0x000fe80008121860 */
[----:B------:R-:W5:Y:S04]  /*14d260*/  LDL.LU.64 R56, [R1+0x7018] ;  /* 0x0070180001387983 */ /* 0x000f680000300a00 */
        /* <DEDUP_REMOVED lines=45> */
[----:B--2---:R-:W5:Y:S04]  /*14d540*/  LDL.LU.64 R10, [R1+0x6f60] ;  /* 0x006f6000010a7983 */ /* 0x004f680000300a00 */
[----:B------:R-:W-:Y:S04]  /*14d550*/  LDGSTS.E [R3+-0x6bf00], desc[UR32][R128.64], P0 ;  /* 0x9410000080037fae */ /* 0x000fe80008121860 */
[----:B---3--:R-:W5:Y:S04]  /*14d560*/  LDL.LU.64 R8, [R1+0x6f58] ;  /* 0x006f580001087983 */ /* 0x008f680000300a00 */
[----:B------:R-:W-:Y:S04]  /*14d570*/  LDGSTS.E [R3+-0x6b000], desc[UR32][R126.64], P1 ;  /* 0x950000007e037fae */ /* 0x000fe80008921860 */
[----:B------:R-:W5:Y:S04]  /*14d580*/  LDL.LU.64 R6, [R1+0x6f50] ;  /* 0x006f500001067983 */ /* 0x000f680000300a00 */
[----:B------:R-:W-:Y:S04]  /*14d590*/  LDGSTS.E [R3+-0x6af00], desc[UR32][R124.64], P0 ;  /* 0x951000007c037fae */ /* 0x000fe80008121860 */
[----:B------:R-:W5:Y:S04]  /*14d5a0*/  LDL.LU.64 R4, [R1+0x6f48] ;  /* 0x006f480001047983 */ /* 0x000f680000300a00 */
[----:B------:R-:W-:Y:S04]  /*14d5b0*/  LDGSTS.E [R3+-0x6a000], desc[UR32][R98.64], P1 ;  /* 0x9600000062037fae */ /* 0x000fe80008921860 */
[----:B------:R-:W-:Y:S04]  /*14d5c0*/  LDGSTS.E [R3+-0x69f00], desc[UR32][R122.64], P0 ;  /* 0x961000007a037fae */ /* 0x000fe80008121860 */
[----:B------:R-:W-:Y:S04]  /*14d5d0*/  LDGSTS.E [R3+-0x69000], desc[UR32][R100.64], P1 ;  /* 0x9700000064037fae */ /* 0x000fe80008921860 */
[----:B------:R-:W2:Y:S04]  /*14d5e0*/  LDL.LU.64 R98, [R1+0x4408] ;  /* 0x0044080001627983 */ /* 0x000ea80000300a00 */
[----:B------:R-:W-:Y:S04]  /*14d5f0*/  LDGSTS.E [R3+-0x68f00], desc[UR32][R120.64], P0 ;  /* 0x9710000078037fae */ /* 0x000fe80008121860 */
[----:B------:R-:W3:Y:S04]  /*14d600*/  LDL.LU.64 R100, [R1+0x4400] ;  /* 0x0044000001647983 */ /* 0x000ee80000300a00 */
[----:B------:R-:W-:Y:S04]  /*14d610*/  LDGSTS.E [R3+-0x68000], desc[UR32][R102.64], P1 ;  /* 0x9800000066037fae */ /* 0x000fe80008921860 */
[----:B------:R-:W-:Y:S04]  /*14d620*/  LDGSTS.E [R3+-0x67f00], desc[UR32][R118.64], P0 ;  /* 0x9810000076037fae */ /* 0x000fe80008121860 */
[----:B------:R-:W-:Y:S04]  /*14d630*/  LDGSTS.E [R3+-0x67000], desc[UR32][R104.64], P1 ;  /* 0x9900000068037fae */ /* 0x000fe80008921860 */
[----:B------:R-:W4:Y:S04]  /*14d640*/  LDL.LU.64 R102, [R1+0x43c8] ;  /* 0x0043c80001667983 */ /* 0x000f280000300a00 */
[----:B------:R-:W-:Y:S04]  /*14d650*/  LDGSTS.E [R3+-0x66f00], desc[UR32][R116.64], P0 ;  /* 0x9910000074037fae */ /* 0x000fe80008121860 */
[----:B------:R-:W4:Y:S04]  /*14d660*/  LDL.LU.64 R104, [R1+0x43c0] ;  /* 0x0043c00001687983 */ /* 0x000f280000300a00 */
[----:B------:R-:W-:Y:S04]  /*14d670*/  LDGSTS.E [R3+-0x66000], desc[UR32][R106.64], P1 ;  /* 0x9a0000006a037fae */ /* 0x000fe80008921860 */
[----:B------:R-:W-:Y:S04]  /*14d680*/  LDGSTS.E [R3+-0x65f00], desc[UR32][R114.64], P0 ;  /* 0x9a10000072037fae */ /* 0x000fe80008121860 */
[----:B------:R-:W-:Y:S04]  /*14d690*/  LDGSTS.E [R3+-0x65000], desc[UR32][R108.64], P1 ;  /* 0x9b0000006c037fae */ /* 0x000fe80008921860 */
[----:B------:R-:W4:Y:S04]  /*14d6a0*/  LDL.LU.64 R106, [R1+0x4388] ;  /* 0x00438800016a7983 */ /* 0x000f280000300a00 */
[----:B------:R-:W-:Y:S04]  /*14d6b0*/  LDGSTS.E [R3+-0x64f00], desc[UR32][R112.64], P0 ;  /* 0x9b10000070037fae */ /* 0x000fe80008121860 */
[----:B------:R-:W4:Y:S04]  /*14d6c0*/  LDL.LU.64 R108, [R1+0x4380] ;  /* 0x00438000016c7983 */ /* 0x000f280000300a00 */
[----:B------:R-:W-:Y:S04]  /*14d6d0*/  LDGSTS.E [R3+-0x64000], desc[UR32][R110.64], P1 ;  /* 0x9c0000006e037fae */ /* 0x000fe80008921860 */
[----:B------:R2:W-:Y:S04]  /*14d6e0*/  LDGSTS.E [R3+-0x63f00], desc[UR32][R96.64], P0 ;  /* 0x9c10000060037fae */ /* 0x0005e80008121860 */
[----:B------:R-:W-:Y:S04]  /*14d6f0*/  LDGSTS.E [R3+-0x63000], desc[UR32][R246.64], P1 ;  /* 0x9d000000f6037fae */ /* 0x000fe80008921860 */
        /* <DEDUP_REMOVED lines=56> */
[----:B------:R-:W-:Y:S01]  /*14da80*/  LDGSTS.E [R3+-0x62f00], desc[UR32][R244.64], P0 ;  /* 0x9d100000f4037fae */ /* 0x000fe20008121860 */
[----:B--2---:R-:W-:-:S03]  /*14da90*/  IADD3 R97, P2, R98, R227, RZ ;  /* 0x000000e362617210 */ /* 0x004fc60007f5e0ff */
[----:B------:R-:W-:Y:S02]  /*14daa0*/  LDGSTS.E [R3+-0x62000], desc[UR32][R234.64], P1 ;  /* 0x9e000000ea037fae */ /* 0x000fe40008921860 */
[----:B------:R-:W-:Y:S02]  /*14dab0*/  IMAD.X R96, R99, 0x1, R2, P2 ;  /* 0x0000000163607824 */ /* 0x000fe400010e0602 */
[----:B------:R-:W-:Y:S01]  /*14dac0*/  LDGSTS.E [R3+-0x61f00], desc[UR32][R232.64], P0 ;  /* 0x9e100000e8037fae */ /* 0x000fe20008121860 */
[----:B---3--:R-:W-:-:S03]  /*14dad0*/  IADD3 R99, P2, R100, R227, RZ ;  /* 0x000000e364637210 */ /* 0x008fc60007f5e0ff */
[----:B------:R-:W-:Y:S02]  /*14dae0*/  LDGSTS.E [R3+-0x61000], desc[UR32][R228.64], P1 ;  /* 0x9f000000e4037fae */ /* 0x000fe40008921860 */
[----:B------:R-:W-:Y:S02]  /*14daf0*/  IMAD.X R98, R101, 0x1, R2, P2 ;  /* 0x0000000165627824 */ /* 0x000fe400010e0602 */
[----:B------:R2:W-:Y:S01]  /*14db00*/  LDGSTS.E [R3+-0x60f00], desc[UR32][R222.64], P0 ;  /* 0x9f100000de037fae */ /* 0x0005e20008121860 */
[----:B----4-:R-:W-:-:S03]  /*14db10*/  IADD3 R101, P2, R102, R227, RZ ;  /* 0x000000e366657210 */ /* 0x010fc60007f5e0ff */
[----:B-1----:R-:W3:Y:S02]  /*14db20*/  LDL.LU.64 R222, [R1+0x3f80] ;  /* 0x003f800001de7983 */ /* 0x002ee40000300a00 */
[----:B------:R-:W-:Y:S02]  /*14db30*/  IMAD.X R100, R103, 0x1, R2, P2 ;  /* 0x0000000167647824 */ /* 0x000fe400010e0602 */
[----:B------:R-:W2:Y:S01]  /*14db40*/  LDL.LU.64 R228, [R1+0x3f78] ;  /* 0x003f780001e47983 */ /* 0x000ea20000300a00 */
[----:B------:R-:W-:-:S05]  /*14db50*/  IADD3 R103, P2, R104, R227, RZ ;  /* 0x000000e368677210 */ /* 0x000fca0007f5e0ff */
[----:B------:R-:W-:Y:S01]  /*14db60*/  IMAD.X R102, R105, 0x1, R2, P2 ;  /* 0x0000000169667824 */ /* 0x000fe200010e0602 */
        /* <DEDUP_REMOVED lines=102> */
[----:B------:R-:W-:Y:S02]  /*14e1d0*/  IADD3 R207, P2, R208, R227, RZ ;  /* 0x000000e3d0cf7210 */ /* 0x000fe40007f5e0ff */
[----:B------:R-:W-:-:S03]  /*14e1e0*/  LOP3.LUT R97, R97, R96, RZ, 0x3c, !PT ;  /* 0x0000006061617212 */ /* 0x000fc600078e3cff */
[--C-:B------:R-:W-:Y:S01]  /*14e1f0*/  IMAD.X R206, R209, 0x1, R2.reuse, P2 ;  /* 0x00000001d1ce7824 */ /* 0x100fe200010e0602 */
[----:B------:R-:W-:Y:S02]  /*14e200*/  IADD3 R209, P2, R210, R227, RZ ;  /* 0x000000e3d2d17210 */ /* 0x000fe40007f5e0ff */
[----:B------:R-:W-:Y:S02]  /*14e210*/  LOP3.LUT R99, R99, R98, RZ, 0x3c, !PT ;  /* 0x0000006263637212 */ /* 0x000fe400078e3cff */
[----:B------:R-:W-:Y:S01]  /*14e220*/  LOP3.LUT R101, R101, R100, RZ, 0x3c, !PT ;  /* 0x0000006465657212 */ /* 0x000fe200078e3cff */
[----:B------:R-:W-:Y:S01]  /*14e230*/  IMAD.X R208, R211, 0x1, R2, P2 ;  /* 0x00000001d3d07824 */ /* 0x000fe200010e0602 */
[----:B------:R-:W-:Y:S02]  /*14e240*/  LOP3.LUT R103, R103, R102, RZ, 0x3c, !PT ;  /* 0x0000006667677212 */ /* 0x000fe400078e3cff */
[----:B------:R-:W-:Y:S02]  /*14e250*/  LOP3.LUT R96, R97, R96, RZ, 0x3c, !PT ;  /* 0x0000006061607212 */ /* 0x000fe400078e3cff */
[----:B------:R-:W-:-:S02]  /*14e260*/  LOP3.LUT R105, R105, R104, RZ, 0x3c, !PT ;  /* 0x0000006869697212 */ /* 0x000fc400078e3cff */
[----:B------:R-:W-:Y:S02]  /*14e270*/  IADD3 R211, P2, R212, R227, RZ ;  /* 0x000000e3d4d37210 */ /* 0x000fe40007f5e0ff */
        /* <DEDUP_REMOVED lines=8> */
[----:B------:R-:W-:Y:S01]  /*14e300*/  LOP3.LUT R113, R113, R112, RZ, 0x3c, !PT ;  /* 0x0000007071717212 */ /* 0x000fe200078e3cff */
[----:B------:R-:W-:Y:S01]  /*14e310*/  IMAD.X R210, R213, 0x1, R2, P2 ;  /* 0x00000001d5d27824 */ /* 0x000fe200010e0602 */
[----:B------:R-:W-:Y:S02]  /*14e320*/  LOP3.LUT R99, R99, R98, RZ, 0x3c, !PT ;  /* 0x0000006263637212 */ /* 0x000fe400078e3cff */
[----:B------:R-:W-:-:S02]  /*14e330*/  LOP3.LUT R106, R107, R106, RZ, 0x3c, !PT ;  /* 0x0000006a6b6a7212 */ /* 0x000fc400078e3cff */
[----:B------:R-:W-:Y:S02]  /*14e340*/  LOP3.LUT R115, R115, R114, RZ, 0x3c, !PT ;  /* 0x0000007273737212 */ /* 0x000fe400078e3cff */
[----:B------:R-:W-:Y:S02]  /*14e350*/  LOP3.LUT R101, R101, R100, RZ, 0x3c, !PT ;  /* 0x0000006465657212 */ /* 0x000fe400078e3cff */
[----:B------:R-:W-:Y:S02]  /*14e360*/  LOP3.LUT R108, R109, R108, RZ, 0x3c, !PT ;  /* 0x0000006c6d6c7212 */ /* 0x000fe400078e3cff */
[----:B------:R-:W-:Y:S02]  /*14e370*/  LOP3.LUT R117, R117, R116, RZ, 0x3c, !PT ;  /* 0x0000007475757212 */ /* 0x000fe400078e3cff */
[----:B------:R-:W-:Y:S02]  /*14e380*/  IADD3 R213, P2, R214, R227, RZ ;  /* 0x000000e3d6d57210 */ /* 0x000fe40007f5e0ff */
[----:B------:R-:W-:-:S02]  /*14e390*/  LOP3.LUT R103, R103, R102, RZ, 0x3c, !PT ;  /* 0x0000006667677212 */ /* 0x000fc400078e3cff */
[----:B------:R-:W-:Y:S02]  /*14e3a0*/  LOP3.LUT R110, R111, R110, RZ, 0x3c, !PT ;  /* 0x0000006e6f6e7212 */ /* 0x000fe400078e3cff */
[----:B------:R-:W-:Y:S01]  /*14e3b0*/  LOP3.LUT R119, R119, R118, RZ, 0x3c, !PT ;  /* 0x0000007677777212 */ /* 0x000fe200078e3cff */
[----:B------:R-:W-:Y:S01]  /*14e3c0*/  STL.64 [R1+0x4408], R96 ;  /* 0x0044086001007387 */ /* 0x000fe20000100a00 */
[----:B------:R-:W-:Y:S02]  /*14e3d0*/  LOP3.LUT R105, R105, R104, RZ, 0x3c, !PT ;  /* 0x0000006869697212 */ /* 0x000fe400078e3cff */
[----:B------:R-:W-:Y:S02]  /*14e3e0*/  LOP3.LUT R112, R113, R112, RZ, 0x3c, !PT ;  /* 0x0000007071707212 */ /* 0x000fe400078e3cff */
[----:B------:R-:W-:Y:S01]  /*14e3f0*/  LOP3.LUT R121, R121, R120, RZ, 0x3c, !PT ;  /* 0x0000007879797212 */ /* 0x000fe200078e3cff */
[----:B------:R1:W-:Y:S01]  /*14e400*/  STL.64 [R1+0x4400], R98 ;  /* 0x0044006201007387 */ /* 0x0003e20000100a00 */
[----:B------:R-:W-:-:S02]  /*14e410*/  LOP3.LUT R107, R107, R106, RZ, 0x3c, !PT ;  /* 0x0000006a6b6b7212 */ /* 0x000fc400078e3cff */
[----:B------:R-:W-:Y:S02]  /*14e420*/  LOP3.LUT R114, R115, R114, RZ, 0x3c, !PT ;  /* 0x0000007273727212 */ /* 0x000fe400078e3cff */
[----:B------:R-:W-:Y:S01]  /*14e430*/  LOP3.LUT R123, R123, R122, RZ, 0x3c, !PT ;  /* 0x0000007a7b7b7212 */ /* 0x000fe200078e3cff */
[----:B------:R4:W-:Y:S01]  /*14e440*/  STL.64 [R1+0x43c8], R100 ;  /* 0x0043c86401007387 */ /* 0x0009e20000100a00 */
[----:B------:R-:W-:Y:S02]  /*14e450*/  LOP3.LUT R109, R109, R108, RZ, 0x3c, !PT ;  /* 0x0000006c6d6d7212 */ /* 0x000fe400078e3cff */
[----:B------:R-:W-:Y:S02]  /*14e460*/  LOP3.LUT R116, R117, R116, RZ, 0x3c, !PT ;  /* 0x0000007475747212 */ /* 0x000fe400078e3cff */
[----:B------:R-:W-:Y:S01]  /*14e470*/  LOP3.LUT R125, R125, R124, RZ, 0x3c, !PT ;  /* 0x0000007c7d7d7212 */ /* 0x000fe200078e3cff */
[----:B------:R-:W-:Y:S01]  /*14e480*/  IMAD.X R212, R215, 0x1, R2, P2 ;  /* 0x00000001d7d47824 */ /* 0x000fe200010e0602 */
[----:B------:R-:W-:Y:S01]  /*14e490*/  LOP3.LUT R111, R111, R110, RZ, 0x3c, !PT ;  /* 0x0000006e6f6f7212 */ /* 0x000fe200078e3cff */
[----:B------:R4:W-:Y:S01]  /*14e4a0*/  STL.64 [R1+0x43c0], R102 ;  /* 0x0043c06601007387 */ /* 0x0009e20000100a00 */
[----:B------:R-:W-:-:S02]  /*14e4b0*/  LOP3.LUT R118, R119, R118, RZ, 0x3c, !PT ;  /* 0x0000007677767212 */ /* 0x000fc400078e3cff */
[----:B------:R-:W-:Y:S01]  /*14e4c0*/  LOP3.LUT R127, R127, R126, RZ, 0x3c, !PT ;  /* 0x0000007e7f7f7212 */ /* 0x000fe200078e3cff */
[----:B------:R4:W-:Y:S01]  /*14e4d0*/  STL.64 [R1+0x4388], R104 ;  /* 0x0043886801007387 */ /* 0x0009e20000100a00 */
[----:B------:R-:W-:Y:S02]  /*14e4e0*/  LOP3.LUT R113, R113, R112, RZ, 0x3c, !PT ;  /* 0x0000007071717212 */ /* 0x000fe400078e3cff */
[----:B------:R-:W-:Y:S02]  /*14e4f0*/  LOP3.LUT R120, R121, R120, RZ, 0x3c, !PT ;  /* 0x0000007879787212 */ /* 0x000fe400078e3cff */
[----:B------:R-:W-:Y:S01]  /*14e500*/  LOP3.LUT R129, R129, R128, RZ, 0x3c, !PT ;  /* 0x0000008081817212 */ /* 0x000fe200078e3cff */
[----:B------:R4:W-:Y:S01]  /*14e510*/  STL.64 [R1+0x4380], R106 ;  /* 0x0043806a01007387 */ /* 0x0009e20000100a00 */
[----:B------:R-:W-:Y:S02]  /*14e520*/  IADD3 R215, P2, R216, R227, RZ ;  /* 0x000000e3d8d77210 */ /* 0x000fe40007f5e0ff */
[----:B------:R-:W-:-:S02]  /*14e530*/  LOP3.LUT R115, R115, R114, RZ, 0x3c, !PT ;  /* 0x0000007273737212 */ /* 0x000fc400078e3cff */
[----:B------:R-:W-:Y:S02]  /*14e540*/  LOP3.LUT R122, R123, R122, RZ, 0x3c, !PT ;  /* 0x0000007a7b7a7212 */ /* 0x000fe400078e3cff */
[----:B------:R-:W-:Y:S01]  /*14e550*/  LOP3.LUT R131, R131, R130, RZ, 0x3c, !PT ;  /* 0x0000008283837212 */ /* 0x000fe200078e3cff */
[----:B------:R4:W-:Y:S01]  /*14e560*/  STL.64 [R1+0x4348], R108 ;  /* 0x0043486c01007387 */ /* 0x0009e20000100a00 */
        /* <DEDUP_REMOVED lines=12> */
[----:B------:R-:W-:-:S02]  /*14e630*/  IADD3.X R214, R217, R2, RZ, P2, !PT ;  /* 0x00000002d9d67210 */ /* 0x000fc400017fe4ff */
[----:B------:R-:W-:Y:S02]  /*14e640*/  LOP3.LUT R123, R123, R122, RZ, 0x3c, !PT ;  /* 0x0000007a7b7b7212 */ /* 0x000fe400078e3cff */
[----:B------:R-:W-:Y:S02]  /*14e650*/  LOP3.LUT R130, R131, R130, RZ, 0x3c, !PT ;  /* 0x0000008283827212 */ /* 0x000fe400078e3cff */
[----:B------:R-:W-:Y:S01]  /*14e660*/  LOP3.LUT R139, R139, R138, RZ, 0x3c, !PT ;  /* 0x0000008a8b8b7212 */ /* 0x000fe200078e3cff */
[----:B------:R4:W-:Y:S01]  /*14e670*/  STL.64 [R1+0x42c8], R116 ;  /* 0x0042c87401007387 */ /* 0x0009e20000100a00 */
[----:B------:R-:W-:Y:S02]  /*14e680*/  IADD3 R217, P2, R218, R227, RZ ;  /* 0x000000e3dad97210 */ /* 0x000fe40007f5e0ff */
[----:B------:R-:W-:Y:S02]  /*14e690*/  LOP3.LUT R125, R125, R124, RZ, 0x3c, !PT ;  /* 0x0000007c7d7d7212 */ /* 0x000fe400078e3cff */
[----:B------:R-:W-:-:S02]  /*14e6a0*/  LOP3.LUT R132, R133, R132, RZ, 0x3c, !PT ;  /* 0x0000008485847212 */ /* 0x000fc400078e3cff */
[----:B------:R-:W-:Y:S01]  /*14e6b0*/  LOP3.LUT R141, R141, R140, RZ, 0x3c, !PT ;  /* 0x0000008c8d8d7212 */ /* 0x000fe200078e3cff */
[----:B------:R4:W-:Y:S01]  /*14e6c0*/  STL.64 [R1+0x42c0], R118 ;  /* 0x0042c07601007387 */ /* 0x0009e20000100a00 */
[----:B------:R-:W-:Y:S02]  /*14e6d0*/  LOP3.LUT R127, R127, R126, RZ, 0x3c, !PT ;  /* 0x0000007e7f7f7212 */ /* 0x000fe400078e3cff */
[----:B------:R-:W-:Y:S02]  /*14e6e0*/  LOP3.LUT R134, R135, R134, RZ, 0x3c, !PT ;  /* 0x0000008687867212 */ /* 0x000fe400078e3cff */
[----:B------:R-:W-:Y:S01]  /*14e6f0*/  LOP3.LUT R143, R143, R142, RZ, 0x3c, !PT ;  /* 0x0000008e8f8f7212 */ /* 0x000fe200078e3cff */
[----:B------:R4:W-:Y:S01]  /*14e700*/  STL.64 [R1+0x4288], R120 ;  /* 0x0042887801007387 */ /* 0x0009e20000100a00 */
[----:B------:R-:W-:Y:S02]  /*14e710*/  LOP3.LUT R129, R129, R128, RZ, 0x3c, !PT ;  /* 0x0000008081817212 */ /* 0x000fe400078e3cff */
[----:B------:R-:W-:-:S02]  /*14e720*/  LOP3.LUT R136, R137, R136, RZ, 0x3c, !PT ;  /* 0x0000008889887212 */ /* 0x000fc400078e3cff */
        /* <DEDUP_REMOVED lines=41> */
[----:B---3--:R-:W-:Y:S02]  /*14e9c0*/  IADD3 R221, P2, R222, R227, RZ ;  /* 0x000000e3dedd7210 */ /* 0x008fe40007f5e0ff */
        /* <DEDUP_REMOVED lines=22> */
[----:B------:R-:W-:Y:S01]  /*14eb30*/  LOP3.LUT R175, R175, R174, RZ, 0x3c, !PT ;  /* 0x000000aeafaf7212 */ /* 0x000fe200078e3cff */
[----:B------:R3:W-:Y:S01]  /*14eb40*/  STL.64 [R1+0x4088], R152 ;  /* 0x0040889801007387 */ /* 0x0007e20000100a00 */
[----:B--2---:R-:W-:Y:S02]  /*14eb50*/  IADD3 R223, P2, R228, R227, RZ ;  /* 0x000000e3e4df7210 */ /* 0x004fe40007f5e0ff */
        /* <DEDUP_REMOVED lines=9> */
[----:B------:R-:W-:Y:S01]  /*14ebf0*/  LOP3.LUT R181, R181, R180, RZ, 0x3c, !PT ;  /* 0x000000b4b5b57212 */ /* 0x000fe200078e3cff */
[----:B------:R2:W-:Y:S01]  /*14ec00*/  STL.64 [R1+0x4070], R158 ;  /* 0x0040709e01007387 */ /* 0x0005e20000100a00 */
[----:B------:R-:W-:-:S02]  /*14ec10*/  LOP3.LUT R167, R167, R166, RZ, 0x3c, !PT ;  /* 0x000000a6a7a77212 */ /* 0x000fc400078e3cff */
[----:B------:R-:W-:Y:S02]  /*14ec20*/  LOP3.LUT R174, R175, R174, RZ, 0x3c, !PT ;  /* 0x000000aeafae7212 */ /* 0x000fe400078e3cff */
[----:B------:R-:W-:Y:S01]  /*14ec30*/  LOP3.LUT R183, R183, R182, RZ, 0x3c, !PT ;  /* 0x000000b6b7b77212 */ /* 0x000fe200078e3cff */
[----:B------:R-:W-:Y:S01]  /*14ec40*/  IMAD.X R222, R229, 0x1, R2, P2 ;  /* 0x00000001e5de7824 */ /* 0x000fe200010e0602 */
[----:B------:R-:W-:Y:S01]  /*14ec50*/  LOP3.LUT R169, R169, R168, RZ, 0x3c, !PT ;  /* 0x000000a8a9a97212 */ /* 0x000fe200078e3cff */
[----:B------:R2:W-:Y:S01]  /*14ec60*/  STL.64 [R1+0x4068], R160 ;  /* 0x004068a001007387 */ /* 0x0005e20000100a00 */
[----:B------:R-:W-:Y:S02]  /*14ec70*/  LOP3.LUT R176, R177, R176, RZ, 0x3c, !PT ;  /* 0x000000b0b1b07212 */ /* 0x000fe400078e3cff */
[----:B------:R-:W-:Y:S01]  /*14ec80*/  LOP3.LUT R185, R185, R184, RZ, 0x3c, !PT ;  /* 0x000000b8b9b97212 */ /* 0x000fe200078e3cff */
[----:B------:R2:W-:Y:S01]  /*14ec90*/  STL.64 [R1+0x4060], R162 ;  /* 0x004060a201007387 */ /* 0x0005e20000100a00 */
[----:B------:R-:W-:Y:S01]  /*14eca0*/  LOP3.LUT R171, R171, R170, RZ, 0x3c, !PT ;  /* 0x000000aaabab7212 */ /* 0x000fe200078e3cff */
[----:B------:R-:W-:Y:S01]  /*14ecb0*/  IMAD.MOV.U32 R228, RZ, RZ, R173 ;  /* 0x000000ffffe47224 */ /* 0x000fe200078e00ad */
[----:B------:R-:W-:Y:S01]  /*14ecc0*/  LOP3.LUT R178, R179, R178, RZ, 0x3c, !PT ;  /* 0x000000b2b3b27212 */ /* 0x000fe200078e3cff */
[----:B------:R-:W-:Y:S01]  /*14ecd0*/  IMAD.MOV.U32 R229, RZ, RZ, R172 ;  /* 0x000000ffffe57224 */ /* 0x000fe200078e00ac */
        /* <DEDUP_REMOVED lines=16> */
[----:B------:R-:W-:Y:S01]  /*14ede0*/  STL.64 [R1+0x3f70], R228 ;  /* 0x003f70e401007387 */ /* 0x000fe20000100a00 */
        /* <DEDUP_REMOVED lines=53> */
[----:B------:R-:W-:Y:S01]  /*14f140*/  LOP3.LUT R214, R215, R214, RZ, 0x3c, !PT ;  /* 0x000000d6d7d67212 */ /* 0x000fe200078e3cff */
[----:B------:R-:W-:Y:S01]  /*14f150*/  IMAD.U32 R3, RZ, RZ, UR10 ;  /* 0x0000000aff037e24 */ /* 0x000fe2000f8e00ff */
[----:B------:R-:W-:Y:S01]  /*14f160*/  LOP3.LUT R209, R209, R208, RZ, 0x3c, !PT ;  /* 0x000000d0d1d17212 */ /* 0x000fe200078e3cff */
[----:B------:R2:W-:Y:S01]  /*14f170*/  STL.64 [R1+0x3fd0], R200 ;  /* 0x003fd0c801007387 */ /* 0x0005e20000100a00 */
[----:B------:R-:W-:Y:S02]  /*14f180*/  LOP3.LUT R216, R217, R216, RZ, 0x3c, !PT ;  /* 0x000000d8d9d87212 */ /* 0x000fe400078e3cff */
[----:B------:R-:W-:Y:S01]  /*14f190*/  LOP3.LUT R211, R211, R210, RZ, 0x3c, !PT ;  /* 0x000000d2d3d37212 */ /* 0x000fe200078e3cff */
[----:B------:R2:W-:Y:S01]  /*14f1a0*/  STL.64 [R1+0x3fc8], R202 ;  /* 0x003fc8ca01007387 */ /* 0x0005e20000100a00 */
[----:B------:R-:W-:-:S02]  /*14f1b0*/  LOP3.LUT R218, R219, R218, RZ, 0x3c, !PT ;  /* 0x000000dadbda7212 */ /* 0x000fc400078e3cff */
[----:B------:R-:W-:Y:S01]  /*14f1c0*/  LOP3.LUT R224, R226, 0x10, RZ, 0x3c, !PT ;  /* 0x00000010e2e07812 */ /* 0x000fe200078e3cff */
[----:B------:R2:W-:Y:S01]  /*14f1d0*/  STL.64 [R1+0x3fc0], R204 ;  /* 0x003fc0cc01007387 */ /* 0x0005e20000100a00 */
[----:B------:R-:W-:Y:S02]  /*14f1e0*/  LOP3.LUT R213, R213, R212, RZ, 0x3c, !PT ;  /* 0x000000d4d5d57212 */ /* 0x000fe400078e3cff */
[----:B------:R-:W-:Y:S01]  /*14f1f0*/  LOP3.LUT R220, R221, R220, RZ, 0x3c, !PT ;  /* 0x000000dcdddc7212 */ /* 0x000fe200078e3cff */
[----:B------:R2:W-:Y:S01]  /*14f200*/  STL.64 [R1+0x3fb8], R206 ;  /* 0x003fb8ce01007387 */ /* 0x0005e20000100a00 */
[----:B------:R-:W-:Y:S02]  /*14f210*/  LOP3.LUT R215, R215, R214, RZ, 0x3c, !PT ;  /* 0x000000d6d7d77212 */ /* 0x000fe400078e3cff */
[----:B------:R-:W-:Y:S01]  /*14f220*/  LOP3.LUT R217, R217, R216, RZ, 0x3c, !PT ;  /* 0x000000d8d9d97212 */ /* 0x000fe200078e3cff */
[----:B------:R2:W-:Y:S01]  /*14f230*/  STL.64 [R1+0x3fb0], R208 ;  /* 0x003fb0d001007387 */ /* 0x0005e20000100a00 */
[----:B------:R-:W-:Y:S01]  /*14f240*/  LOP3.LUT R219, R219, R218, RZ, 0x3c, !PT ;  /* 0x000000dadbdb7212 */ /* 0x000fe200078e3cff */
[----:B------:R-:W-:Y:S01]  /*14f250*/  IMAD.MOV.U32 R232, RZ, RZ, R223 ;  /* 0x000000ffffe87224 */ /* 0x000fe200078e00df */
[----:B------:R-:W-:Y:S01]  /*14f260*/  IADD3 R3, R224, 0x100000, R3 ;  /* 0x00100000e0037810 */ /* 0x000fe20007ffe003 */
[----:B------:R2:W-:Y:S01]  /*14f270*/  STL.64 [R1+0x3fa8], R210 ;  /* 0x003fa8d201007387 */ /* 0x0005e20000100a00 */
[----:B------:R-:W-:Y:S01]  /*14f280*/  LOP3.LUT R221, R221, R220, RZ, 0x3c, !PT ;  /* 0x000000dcdddd7212 */ /* 0x000fe200078e3cff */
[----:B------:R-:W-:-:S02]  /*14f290*/  IMAD.MOV.U32 R233, RZ, RZ, R222 ;  /* 0x000000ffffe97224 */ /* 0x000fc400078e00de */
[----:B------:R2:W-:Y:S04]  /*14f2a0*/  STL.64 [R1+0x3fa0], R212 ;  /* 0x003fa0d401007387 */ /* 0x0005e80000100a00 */
[----:B------:R2:W-:Y:S04]  /*14f2b0*/  STL.64 [R1+0x3f98], R214 ;  /* 0x003f98d601007387 */ /* 0x0005e80000100a00 */
[----:B------:R2:W-:Y:S04]  /*14f2c0*/  STL.64 [R1+0x3f90], R216 ;  /* 0x003f90d801007387 */ /* 0x0005e80000100a00 */
[----:B------:R2:W-:Y:S04]  /*14f2d0*/  STL.64 [R1+0x3f88], R218 ;  /* 0x003f88da01007387 */ /* 0x0005e80000100a00 */
[----:B------:R2:W-:Y:S04]  /*14f2e0*/  LDGSTS.E [R3+-0x7fe00], desc[UR32][R96.64], P1 ;  /* 0x8020000060037fae */ /* 0x0005e80008921860 */
[----:B------:R2:W-:Y:S04]  /*14f2f0*/  STL.64 [R1+0x3f80], R220 ;  /* 0x003f80dc01007387 */ /* 0x0005e80000100a00 */
[----:B------:R2:W-:Y:S04]  /*14f300*/  LDGSTS.E [R3+-0x7fd00], desc[UR32][R98.64], P0 ;  /* 0x8030000062037fae */ /* 0x0005e80008121860 */
[----:B------:R-:W-:Y:S04]  /*14f310*/  STL.64 [R1+0x3f78], R232 ;  /* 0x003f78e801007387 */ /* 0x000fe80000100a00 */
[----:B------:R2:W-:Y:S04]  /*14f320*/  LDGSTS.E [R3+-0x7ee00], desc[UR32][R100.64], P1 ;  /* 0x8120000064037fae */ /* 0x0005e80008921860 */
[----:B-1----:R-:W2:Y:S04]  /*14f330*/  LDL.LU.64 R98, [R1+0x4a20] ;  /* 0x004a200001627983 */ /* 0x002ea80000300a00 */
[----:B------:R1:W-:Y:S04]  /*14f340*/  LDGSTS.E [R3+-0x7ed00], desc[UR32][R102.64], P0 ;  /* 0x8130000066037fae */ /* 0x0003e80008121860 */
[----:B----4-:R-:W4:Y:S04]  /*14f350*/  LDL.LU.64 R100, [R1+0x4a18] ;  /* 0x004a180001647983 */ /* 0x010f280000300a00 */
[----:B------:R1:W-:Y:S04]  /*14f360*/  LDGSTS.E [R3+-0x7de00], desc[UR32][R104.64], P1 ;  /* 0x8220000068037fae */ /* 0x0003e80008921860 */
[----:B------:R-:W4:Y:S04]  /*14f370*/  LDL.LU.64 R102, [R1+0x49f0] ;  /* 0x0049f00001667983 */ /* 0x000f280000300a00 */
[----:B------:R1:W-:Y:S04]  /*14f380*/  LDGSTS.E [R3+-0x7dd00], desc[UR32][R106.64], P0 ;  /* 0x823000006a037fae */ /* 0x0003e80008121860 */
[----:B------:R-:W1:Y:S04]  /*14f390*/  LDL.LU.64 R104, [R1+0x49e8] ;  /* 0x0049e80001687983 */ /* 0x000e680000300a00 */
[----:B------:R1:W-:Y:S04]  /*14f3a0*/  LDGSTS.E [R3+-0x7ce00], desc[UR32][R108.64], P1 ;  /* 0x832000006c037fae */ /* 0x0003e80008921860 */
[----:B------:R-:W4:Y:S04]  /*14f3b0*/  LDL.LU.64 R106, [R1+0x49c0] ;  /* 0x0049c000016a7983 */ /* 0x000f280000300a00 */
        /* <DEDUP_REMOVED lines=35> */
[----:B---3--:R-:W3:Y:S04]  /*14f5f0*/  LDL.LU.64 R142, [R1+0x4810] ;  /* 0x00481000018e7983 */ /* 0x008ee80000300a00 */
[----:B------:R3:W-:Y:S04]  /*14f600*/  LDGSTS.E [R3+-0x73d00], desc[UR32][R146.64], P0 ;  /* 0x8c30000092037fae */ /* 0x0007e80008121860 */
[----:B------:R-:W3:Y:S04]  /*14f610*/  LDL.LU.64 R144, [R1+0x4808] ;  /* 0x0048080001907983 */ /* 0x000ee80000300a00 */
        /* <DEDUP_REMOVED lines=9> */
[----:B--2---:R-:W2:Y:S04]  /*14f6b0*/  LDL.LU.64 R154, [R1+0x4768] ;  /* 0x00476800019a7983 */ /* 0x004ea80000300a00 */
[----:B------:R2:W-:Y:S04]  /*14f6c0*/  LDGSTS.E [R3+-0x70d00], desc[UR32][R158.64], P0 ;  /* 0x8f3000009e037fae */ /* 0x0005e80008121860 */
[----:B------:R-:W2:Y:S04]  /*14f6d0*/  LDL.LU.64 R156, [R1+0x4760] ;  /* 0x00476000019c7983 */ /* 0x000ea80000300a00 */
        /* <DEDUP_REMOVED lines=14> */
[----:B------:R-:W2:Y:S04]  /*14f7c0*/  LDL.LU.64 R172, [R1+0x46e0] ;  /* 0x0046e00001ac7983 */ /* 0x000ea80000300a00 */
[----:B------:R-:W2:Y:S04]  /*14f7d0*/  LDL.LU.64 R174, [R1+0x46d8] ;  /* 0x0046d80001ae7983 */ /* 0x000ea80000300a00 */
[----:B------:R2:W-:Y:S04]  /*14f7e0*/  LDGSTS.E [R3+-0x6cd00], desc[UR32][R176.64], P0 ;  /* 0x93300000b0037fae */ /* 0x0005e80008121860 */
[----:B------:R2:W-:Y:S04]  /*14f7f0*/  LDGSTS.E [R3+-0x6be00], desc[UR32][R178.64], P1 ;  /* 0x94200000b2037fae */ /* 0x0005e80008921860 */
        /* <DEDUP_REMOVED lines=21> */
[----:B------:R-:W2:Y:S01]  /*14f950*/  LDL.LU.64 R198, [R1+0x4678] ;  /* 0x0046780001c67983 */ /* 0x000ea20000300a00 */
[----:B------:R-:W-:-:S03]  /*14f960*/  IADD3 R97, P2, R98, R227, RZ ;  /* 0x000000e362617210 */ /* 0x000fc60007f5e0ff */
[----:B------:R2:W-:Y:S01]  /*14f970*/  LDGSTS.E [R3+-0x66d00], desc[UR32][R200.64], P0 ;  /* 0x99300000c8037fae */ /* 0x0005e20008121860 */
[----:B------:R-:W-:Y:S02]  /*14f980*/  IADD3.X R96, R99, R2, RZ, P2, !PT ;  /* 0x0000000263607210 */ /* 0x000fe400017fe4ff */
[-C--:B----4-:R-:W-:Y:S01]  /*14f990*/  IADD3 R99, P2, R100, R227.reuse, RZ ;  /* 0x000000e364637210 */ /* 0x090fe20007f5e0ff */
[----:B------:R4:W-:Y:S04]  /*14f9a0*/  LDGSTS.E [R3+-0x65e00], desc[UR32][R202.64], P1 ;  /* 0x9a200000ca037fae */ /* 0x0009e80008921860 */
[----:B------:R-:W4:Y:S04]  /*14f9b0*/  LDL.LU.64 R200, [R1+0x4670] ;  /* 0x0046700001c87983 */ /* 0x000f280000300a00 */
[----:B------:R-:W4:Y:S01]  /*14f9c0*/  LDL.LU.64 R202, [R1+0x4668] ;  /* 0x0046680001ca7983 */ /* 0x000f220000300a00 */
[----:B------:R-:W-:Y:S01]  /*14f9d0*/  IMAD.X R98, R101, 0x1, R2, P2 ;  /* 0x0000000165627824 */ /* 0x000fe200010e0602 */
[----:B------:R-:W-:-:S02]  /*14f9e0*/  IADD3 R101, P2, R102, R227, RZ ;  /* 0x000000e366657210 */ /* 0x000fc40007f5e0ff */
[----:B------:R4:W-:Y:S03]  /*14f9f0*/  LDGSTS.E [R3+-0x65d00], desc[UR32][R204.64], P0 ;  /* 0x9a300000cc037fae */ /* 0x0009e60008121860 */
[----:B------:R-:W-:Y:S01]  /*14fa00*/  IMAD.X R100, R103, 0x1, R2, P2 ;  /* 0x0000000167647824 */ /* 0x000fe200010e0602 */
[----:B------:R4:W-:Y:S01]  /*14fa10*/  LDGSTS.E [R3+-0x64e00], desc[UR32][R206.64], P1 ;  /* 0x9b200000ce037fae */ /* 0x0009e20008921860 */
[----:B-1----:R-:W-:-:S03]  /*14fa20*/  IADD3 R103, P2, R104, R227, RZ ;  /* 0x000000e368677210 */ /* 0x002fc60007f5e0ff */
[----:B------:R1:W-:Y:S04]  /*14fa30*/  LDGSTS.E [R3+-0x64d00], desc[UR32][R208.64], P0 ;  /* 0x9b300000d0037fae */ /* 0x0003e80008121860 */
[----:B------:R-:W4:Y:S04]  /*14fa40*/  LDL.LU.64 R204, [R1+0x4660] ;  /* 0x0046600001cc7983 */ /* 0x000f280000300a00 */
[----:B------:R-:W4:Y:S01]  /*14fa50*/  LDL.LU.64 R206, [R1+0x4658] ;  /* 0x0046580001ce7983 */ /* 0x000f220000300a00 */
[----:B------:R-:W-:Y:S01]  /*14fa60*/  IMAD.X R102, R105, 0x1, R2, P2 ;  /* 0x0000000169667824 */ /* 0x000fe200010e0602 */
[----:B------:R-:W-:-:S02]  /*14fa70*/  IADD3 R105, P2, R106, R227, RZ ;  /* 0x000000e36a697210 */ /* 0x000fc40007f5e0ff */
[----:B------:R-:W4:Y:S03]  /*14fa80*/  LDL.LU.64 R208, [R1+0x4650] ;  /* 0x0046500001d07983 */ /* 0x000f260000300a00 */
[----:B------:R-:W-:Y:S01]  /*14fa90*/  IMAD.X R104, R107, 0x1, R2, P2 ;  /* 0x000000016b687824 */ /* 0x000fe200010e0602 */
[----:B------:R1:W-:Y:S01]  /*14faa0*/  LDGSTS.E [R3+-0x63e00], desc[UR32][R210.64], P1 ;  /* 0x9c200000d2037fae */ /* 0x0003e20008921860 */
[----:B------:R-:W-:-:S03]  /*14fab0*/  IADD3 R107, P2, R108, R227, RZ ;  /* 0x000000e36c6b7210 */ /* 0x000fc60007f5e0ff */
[----:B------:R1:W-:Y:S02]  /*14fac0*/  LDGSTS.E [R3+-0x63d00], desc[UR32][R212.64], P0 ;  /* 0x9c300000d4037fae */ /* 0x0003e40008121860 */
[--C-:B------:R-:W-:Y:S01]  /*14fad0*/  IMAD.X R106, R109, 0x1, R2.reuse, P2 ;  /* 0x000000016d6a7824 */ /* 0x100fe200010e0602 */
[-C--:B------:R-:W-:Y:S01]  /*14fae0*/  IADD3 R109, P2, R110, R227.reuse, RZ ;  /* 0x000000e36e6d7210 */ /* 0x080fe20007f5e0ff */
[----:B------:R1:W-:Y:S04]  /*14faf0*/  LDGSTS.E [R3+-0x62e00], desc[UR32][R214.64], P1 ;  /* 0x9d200000d6037fae */ /* 0x0003e80008921860 */
[----:B------:R-:W1:Y:S04]  /*14fb00*/  LDL.LU.64 R210, [R1+0x4648] ;  /* 0x0046480001d27983 */ /* 0x000e680000300a00 */
        /* <DEDUP_REMOVED lines=11> */
[----:B------:R-:W4:Y:S04]  /*14fbc0*/  LDL.LU.64 R216, [R1+0x4630] ;  /* 0x0046300001d87983 */ /* 0x000f280000300a00 */
[----:B------:R-:W4:Y:S01]  /*14fbd0*/  LDL.LU.64 R218, [R1+0x4628] ;  /* 0x0046280001da7983 */ /* 0x000f220000300a00 */
[----:B------:R-:W-:Y:S01]  /*14fbe0*/  IMAD.X R114, R117, 0x1, R2, P2 ;  /* 0x0000000175727824 */ /* 0x000fe200010e0602 */
[----:B------:R-:W-:-:S02]  /*14fbf0*/  IADD3 R117, P2, R118, R227, RZ ;  /* 0x000000e376757210 */ /* 0x000fc40007f5e0ff */
[----:B------:R-:W4:Y:S02]  /*14fc00*/  LDL.LU.64 R220, [R1+0x4620] ;  /* 0x0046200001dc7983 */ /* 0x000f240000300a00 */
[----:B------:R-:W-:Y:S02]  /*14fc10*/  IADD3.X R116, R119, R2, RZ, P2, !PT ;  /* 0x0000000277747210 */ /* 0x000fe400017fe4ff */
[-C--:B------:R-:W-:Y:S01]  /*14fc20*/  IADD3 R119, P2, R120, R227.reuse, RZ ;  /* 0x000000e378777210 */ /* 0x080fe20007f5e0ff */
[----:B------:R-:W4:Y:S04]  /*14fc30*/  LDL.LU.64 R222, [R1+0x4618] ;  /* 0x0046180001de7983 */ /* 0x000f280000300a00 */
[----:B------:R-:W-:Y:S01]  /*14fc40*/  LDGSTS.E [R3+-0x60e00], desc[UR32][R232.64], P1 ;  /* 0x9f200000e8037fae */ /* 0x000fe20008921860 */
[----:B------:R-:W-:Y:S01]  /*14fc50*/  IMAD.X R118, R121, 0x1, R2, P2 ;  /* 0x0000000179767824 */ /* 0x000fe200010e0602 */
[----:B------:R-:W-:-:S02]  /*14fc60*/  IADD3 R121, P2, R122, R227, RZ ;  /* 0x000000e37a797210 */ /* 0x000fc40007f5e0ff */
[----:B------:R1:W-:Y:S03]  /*14fc70*/  LDGSTS.E [R3+-0x60d00], desc[UR32][R228.64], P0 ;  /* 0x9f300000e4037fae */ /* 0x0003e60008121860 */
[--C-:B------:R-:W-:Y:S01]  /*14fc80*/  IMAD.X R120, R123, 0x1, R2.reuse, P2 ;  /* 0x000000017b787824 */ /* 0x100fe200010e0602 */
[-C--:B------:R-:W-:Y:S01]  /*14fc90*/  IADD3 R123, P2, R124, R227.reuse, RZ ;  /* 0x000000e37c7b7210 */ /* 0x080fe20007f5e0ff */
[----:B------:R-:W4:Y:S04]  /*14fca0*/  LDL.LU.64 R228, [R1+0x4610] ;  /* 0x0046100001e47983 */ /* 0x000f280000300a00 */
        /* <DEDUP_REMOVED lines=17> */
[----:B---3--:R-:W-:-:S05]  /*14fdc0*/  IADD3 R141, P2, R142, R227, RZ ;  /* 0x000000e38e8d7210 */ /* 0x008fca0007f5e0ff */
        /* <DEDUP_REMOVED lines=11> */
[----:B--2---:R-:W-:-:S05]  /*14fe80*/  IADD3 R153, P2, R154, R227, RZ ;  /* 0x000000e39a997210 */ /* 0x004fca0007f5e0ff */
        /* <DEDUP_REMOVED lines=45> */
[----:B----4-:R-:W-:-:S05]  /*150160*/  IADD3 R199, P2, R200, R227, RZ ;  /* 0x000000e3c8c77210 */ /* 0x010fca0007f5e0ff */
        /* <DEDUP_REMOVED lines=15> */
[----:B------:R-:W-:Y:S02]  /*150260*/  IADD3 R207, P2, R208, R227, RZ ;  /* 0x000000e3d0cf7210 */ /* 0x000fe40007f5e0ff */
        /* <DEDUP_REMOVED lines=9> */
[----:B------:R-:W-:Y:S01]  /*150300*/  LOP3.LUT R115, R115, R114, RZ, 0x3c, !PT ;  /* 0x0000007273737212 */ /* 0x000fe200078e3cff */
[----:B------:R-:W-:Y:S01]  /*150310*/  IMAD.X R206, R209, 0x1, R2, P2 ;  /* 0x00000001d1ce7824 */ /* 0x000fe200010e0602 */
[----:B------:R-:W-:Y:S02]  /*150320*/  LOP3.LUT R101, R101, R100, RZ, 0x3c, !PT ;  /* 0x0000006465657212 */ /* 0x000fe400078e3cff */
[----:B------:R-:W-:Y:S02]  /*150330*/  LOP3.LUT R108, R109, R108, RZ, 0x3c, !PT ;  /* 0x0000006c6d6c7212 */ /* 0x000fe400078e3cff */
[----:B------:R-:W-:Y:S02]  /*150340*/  LOP3.LUT R117, R117, R116, RZ, 0x3c, !PT ;  /* 0x0000007475757212 */ /* 0x000fe400078e3cff */
[----:B------:R-:W-:Y:S02]  /*150350*/  LOP3.LUT R103, R103, R102, RZ, 0x3c, !PT ;  /* 0x0000006667677212 */ /* 0x000fe400078e3cff */
[----:B------:R-:W-:-:S02]  /*150360*/  LOP3.LUT R110, R111, R110, RZ, 0x3c, !PT ;  /* 0x0000006e6f6e7212 */ /* 0x000fc400078e3cff */
[----:B------:R-:W-:Y:S01]  /*150370*/  LOP3.LUT R119, R119, R118, RZ, 0x3c, !PT ;  /* 0x0000007677777212 */ /* 0x000fe200078e3cff */
[----:B------:R-:W-:Y:S01]  /*150380*/  STL.64 [R1+0x4a20], R96 ;  /* 0x004a206001007387 */ /* 0x000fe20000100a00 */
[----:B-1----:R-:W-:Y:S02]  /*150390*/  IADD3 R209, P2, R210, R227, RZ ;  /* 0x000000e3d2d17210 */ /* 0x002fe40007f5e0ff */
        /* <DEDUP_REMOVED lines=24> */
[----:B------:R4:W-:Y:S01]  /*150520*/  STL.64 [R1+0x4990], R108 ;  /* 0x0049906c01007387 */ /* 0x0009e20000100a00 */
[----:B------:R-:W-:Y:S02]  /*150530*/  IADD3 R211, P2, R212, R227, RZ ;  /* 0x000000e3d4d37210 */ /* 0x000fe40007f5e0ff */
        /* <DEDUP_REMOVED lines=94> */
[----:B------:R-:W-:Y:S02]  /*150b20*/  IADD3.X R216, R219, R2, RZ, P2, !PT ;  /* 0x00000002dbd87210 */ /* 0x000fe400017fe4ff */
[----:B------:R-:W-:Y:S02]  /*150b30*/  LOP3.LUT R161, R161, R160, RZ, 0x3c, !PT ;  /* 0x000000a0a1a17212 */ /* 0x000fe400078e3cff */
[----:B------:R-:W-:Y:S02]  /*150b40*/  LOP3.LUT R168, R169, R168, RZ, 0x3c, !PT ;  /* 0x000000a8a9a87212 */ /* 0x000fe400078e3cff */
[----:B------:R-:W-:Y:S01]  /*150b50*/  LOP3.LUT R177, R177, R176, RZ, 0x3c, !PT ;  /* 0x000000b0b1b17212 */ /* 0x000fe200078e3cff */
[----:B------:R4:W-:Y:S01]  /*150b60*/  STL.64 [R1+0x4760], R154 ;  /* 0x0047609a01007387 */ /* 0x0009e20000100a00 */
[----:B------:R-:W-:-:S02]  /*150b70*/  IADD3 R219, P2, R220, R227, RZ ;  /* 0x000000e3dcdb7210 */ /* 0x000fc40007f5e0ff */
[----:B------:R-:W-:Y:S02]  /*150b80*/  LOP3.LUT R163, R163, R162, RZ, 0x3c, !PT ;  /* 0x000000a2a3a37212 */ /* 0x000fe400078e3cff */
        /* <DEDUP_REMOVED lines=95> */
[----:B------:R-:W-:Y:S01]  /*151180*/  IMAD.U32 R3, RZ, RZ, UR10 ;  /* 0x0000000aff037e24 */ /* 0x000fe2000f8e00ff */
[----:B------:R-:W-:Y:S01]  /*151190*/  LOP3.LUT R209, R209, R208, RZ, 0x3c, !PT ;  /* 0x000000d0d1d17212 */ /* 0x000fe200078e3cff */
[----:B------:R4:W-:Y:S01]  /*1511a0*/  STL.64 [R1+0x4668], R200 ;  /* 0x004668c801007387 */ /* 0x0009e20000100a00 */
[----:B------:R-:W-:Y:S02]  /*1511b0*/  LOP3.LUT R216, R217, R216, RZ, 0x3c, !PT ;  /* 0x000000d8d9d87212 */ /* 0x000fe400078e3cff */
[----:B------:R-:W-:Y:S01]  /*1511c0*/  LOP3.LUT R211, R211, R210, RZ, 0x3c, !PT ;  /* 0x000000d2d3d37212 */ /* 0x000fe200078e3cff */
[----:B------:R4:W-:Y:S01]  /*1511d0*/  STL.64 [R1+0x4660], R202 ;  /* 0x004660ca01007387 */ /* 0x0009e20000100a00 */
[----:B------:R-:W-:Y:S02]  /*1511e0*/  LOP3.LUT R218, R219, R218, RZ, 0x3c, !PT ;  /* 0x000000dadbda7212 */ /* 0x000fe400078e3cff */
[----:B------:R-:W-:Y:S01]  /*1511f0*/  LOP3.LUT R231, R231, 0x20, RZ, 0x3c, !PT ;  /* 0x00000020e7e77812 */ /* 0x000fe200078e3cff */
[----:B------:R4:W-:Y:S01]  /*151200*/  STL.64 [R1+0x4658], R204 ;  /* 0x004658cc01007387 */ /* 0x0009e20000100a00 */
[----:B------:R-:W-:-:S02]  /*151210*/  LOP3.LUT R213, R213, R212, RZ, 0x3c, !PT ;  /* 0x000000d4d5d57212 */ /* 0x000fc400078e3cff */
[----:B------:R-:W-:Y:S01]  /*151220*/  LOP3.LUT R220, R221, R220, RZ, 0x3c, !PT ;  /* 0x000000dcdddc7212 */ /* 0x000fe200078e3cff */
[----:B------:R4:W-:Y:S01]  /*151230*/  STL.64 [R1+0x4650], R206 ;  /* 0x004650ce01007387 */ /* 0x0009e20000100a00 */
[----:B------:R-:W-:Y:S02]  /*151240*/  LOP3.LUT R215, R215, R214, RZ, 0x3c, !PT ;  /* 0x000000d6d7d77212 */ /* 0x000fe400078e3cff */
[----:B------:R-:W-:Y:S01]  /*151250*/  LOP3.LUT R222, R223, R222, RZ, 0x3c, !PT ;  /* 0x000000dedfde7212 */ /* 0x000fe200078e3cff */
[----:B------:R4:W-:Y:S01]  /*151260*/  STL.64 [R1+0x4648], R208 ;  /* 0x004648d001007387 */ /* 0x0009e20000100a00 */
[----:B------:R-:W-:Y:S02]  /*151270*/  LOP3.LUT R217, R217, R216, RZ, 0x3c, !PT ;  /* 0x000000d8d9d97212 */ /* 0x000fe400078e3cff */
[----:B------:R-:W-:Y:S01]  /*151280*/  LOP3.LUT R219, R219, R218, RZ, 0x3c, !PT ;  /* 0x000000dadbdb7212 */ /* 0x000fe200078e3cff */
[----:B------:R4:W-:Y:S01]  /*151290*/  STL.64 [R1+0x4640], R210 ;  /* 0x004640d201007387 */ /* 0x0009e20000100a00 */
[----:B------:R-:W-:-:S02]  /*1512a0*/  IADD3 R3, R231, 0x100000, R3 ;  /* 0x00100000e7037810 */ /* 0x000fc40007ffe003 */
[----:B------:R-:W-:Y:S01]  /*1512b0*/  LOP3.LUT R221, R221, R220, RZ, 0x3c, !PT ;  /* 0x000000dcdddd7212 */ /* 0x000fe200078e3cff */
[----:B------:R4:W-:Y:S01]  /*1512c0*/  STL.64 [R1+0x4638], R212 ;  /* 0x004638d401007387 */ /* 0x0009e20000100a00 */
[----:B------:R-:W-:-:S03]  /*1512d0*/  LOP3.LUT R223, R223, R222, RZ, 0x3c, !PT ;  /* 0x000000dedfdf7212 */ /* 0x000fc600078e3cff */
[----:B------:R4:W-:Y:S04]  /*1512e0*/  STL.64 [R1+0x4630], R214 ;  /* 0x004630d601007387 */ /* 0x0009e80000100a00 */
[----:B------:R4:W-:Y:S04]  /*1512f0*/  STL.64 [R1+0x4628], R216 ;  /* 0x004628d801007387 */ /* 0x0009e80000100a00 */
[----:B------:R4:W-:Y:S04]  /*151300*/  STL.64 [R1+0x4620], R218 ;  /* 0x004620da01007387 */ /* 0x0009e80000100a00 */
[----:B------:R4:W-:Y:S04]  /*151310*/  LDGSTS.E [R3+-0x7fc00], desc[UR32][R96.64], P1 ;  /* 0x8040000060037fae */ /* 0x0009e80008921860 */
[----:B------:R4:W-:Y:S04]  /*151320*/  STL.64 [R1+0x4618], R220 ;  /* 0x004618dc01007387 */ /* 0x0009e80000100a00 */
[----:B------:R4:W-:Y:S04]  /*151330*/  LDGSTS.E [R3+-0x7fb00], desc[UR32][R98.64], P0 ;  /* 0x8050000062037fae */ /* 0x0009e80008121860 */
[----:B------:R4:W-:Y:S04]  /*151340*/  STL.64 [R1+0x4610], R222 ;  /* 0x004610de01007387 */ /* 0x0009e80000100a00 */
[----:B------:R4:W-:Y:S04]  /*151350*/  LDGSTS.E [R3+-0x7ec00], desc[UR32][R100.64], P1 ;  /* 0x8140000064037fae */ /* 0x0009e80008921860 */
[----:B-1----:R-:W4:Y:S04]  /*151360*/  LDL.LU.64 R98, [R1+0x43f8] ;  /* 0x0043f80001627983 */ /* 0x002f280000300a00 */
[----:B------:R1:W-:Y:S04]  /*151370*/  LDGSTS.E [R3+-0x7eb00], desc[UR32][R102.64], P0 ;  /* 0x8150000066037fae */ /* 0x0003e80008121860 */
[----:B--2---:R-:W2:Y:S04]  /*151380*/  LDL.LU.64 R100, [R1+0x43f0] ;  /* 0x0043f00001647983 */ /* 0x004ea80000300a00 */
[----:B------:R1:W-:Y:S04]  /*151390*/  LDGSTS.E [R3+-0x7dc00], desc[UR32][R104.64], P1 ;  /* 0x8240000068037fae */ /* 0x0003e80008921860 */
[----:B---3--:R-:W3:Y:S04]  /*1513a0*/  LDL.LU.64 R102, [R1+0x43b8] ;  /* 0x0043b80001667983 */ /* 0x008ee80000300a00 */
[----:B------:R1:W-:Y:S04]  /*1513b0*/  LDGSTS.E [R3+-0x7db00], desc[UR32][R106.64], P0 ;  /* 0x825000006a037fae */ /* 0x0003e80008121860 */
[----:B----4-:R-:W1:Y:S04]  /*1513c0*/  LDL.LU.64 R104, [R1+0x43b0] ;  /* 0x0043b00001687983 */ /* 0x010e680000300a00 */
        /* <DEDUP_REMOVED lines=91> */
[----:B------:R-:W4:Y:S01]  /*151980*/  LDL.LU.64 R196, [R1+0x3e38] ;  /* 0x003e380001c47983 */ /* 0x000f220000300a00 */
[----:B------:R-:W-:-:S03]  /*151990*/  IADD3 R97, P2, R98, R227, RZ ;  /* 0x000000e362617210 */ /* 0x000fc60007f5e0ff */
[----:B------:R4:W-:Y:S04]  /*1519a0*/  LDGSTS.E [R3+-0x65c00], desc[UR32][R200.64], P1 ;  /* 0x9a400000c8037fae */ /* 0x0009e80008921860 */
[----:B------:R-:W4:Y:S01]  /*1519b0*/  LDL.LU.64 R198, [R1+0x3e30] ;  /* 0x003e300001c67983 */ /* 0x000f220000300a00 */
[--C-:B------:R-:W-:Y:S01]  /*1519c0*/  IMAD.X R96, R99, 0x1, R2.reuse, P2 ;  /* 0x0000000163607824 */ /* 0x100fe200010e0602 */
[-C--:B--2---:R-:W-:Y:S02]  /*1519d0*/  IADD3 R99, P2, R100, R227.reuse, RZ ;  /* 0x000000e364637210 */ /* 0x084fe40007f5e0ff */
[----:B------:R2:W-:Y:S04]  /*1519e0*/  LDGSTS.E [R3+-0x65b00], desc[UR32][R202.64], P0 ;  /* 0x9a500000ca037fae */ /* 0x0005e80008121860 */
[----:B------:R-:W2:Y:S01]  /*1519f0*/  LDL.LU.64 R200, [R1+0x3e28] ;  /* 0x003e280001c87983 */ /* 0x000ea20000300a00 */
[----:B------:R-:W-:Y:S01]  /*151a00*/  IMAD.X R98, R101, 0x1, R2, P2 ;  /* 0x0000000165627824 */ /* 0x000fe200010e0602 */
[----:B---3--:R-:W-:-:S02]  /*151a10*/  IADD3 R101, P2, R102, R227, RZ ;  /* 0x000000e366657210 */ /* 0x008fc40007f5e0ff */
[----:B------:R3:W-:Y:S04]  /*151a20*/  LDGSTS.E [R3+-0x64c00], desc[UR32][R204.64], P1 ;  /* 0x9b400000cc037fae */ /* 0x0007e80008921860 */
[----:B------:R-:W3:Y:S01]  /*151a30*/  LDL.LU.64 R202, [R1+0x3e20] ;  /* 0x003e200001ca7983 */ /* 0x000ee20000300a00 */
[--C-:B------:R-:W-:Y:S01]  /*151a40*/  IMAD.X R100, R103, 0x1, R2.reuse, P2 ;  /* 0x0000000167647824 */ /* 0x100fe200010e0602 */
[-C--:B-1----:R-:W-:Y:S02]  /*151a50*/  IADD3 R103, P2, R104, R227.reuse, RZ ;  /* 0x000000e368677210 */ /* 0x082fe40007f5e0ff */
[----:B------:R1:W-:Y:S04]  /*151a60*/  LDGSTS.E [R3+-0x64b00], desc[UR32][R206.64], P0 ;  /* 0x9b500000ce037fae */ /* 0x0003e80008121860 */
[----:B------:R-:W3:Y:S01]  /*151a70*/  LDL.LU.64 R204, [R1+0x3e18] ;  /* 0x003e180001cc7983 */ /* 0x000ee20000300a00 */
[----:B------:R-:W-:Y:S01]  /*151a80*/  IMAD.X R102, R105, 0x1, R2, P2 ;  /* 0x0000000169667824 */ /* 0x000fe200010e0602 */
[----:B----4-:R-:W-:-:S02]  /*151a90*/  IADD3 R105, P2, R106, R227, RZ ;  /* 0x000000e36a697210 */ /* 0x010fc40007f5e0ff */
[----:B------:R4:W-:Y:S04]  /*151aa0*/  LDGSTS.E [R3+-0x63c00], desc[UR32][R208.64], P1 ;  /* 0x9c400000d0037fae */ /* 0x0009e80008921860 */
[----:B------:R-:W4:Y:S01]  /*151ab0*/  LDL.LU.64 R206, [R1+0x3e10] ;  /* 0x003e100001ce7983 */ /* 0x000f220000300a00 */
[----:B------:R-:W-:Y:S01]  /*151ac0*/  IMAD.X R104, R107, 0x1, R2, P2 ;  /* 0x000000016b687824 */ /* 0x000fe200010e0602 */
[----:B------:R-:W-:Y:S02]  /*151ad0*/  IADD3 R107, P2, R108, R227, RZ ;  /* 0x000000e36c6b7210 */ /* 0x000fe40007f5e0ff */
[----:B------:R1:W-:Y:S04]  /*151ae0*/  LDGSTS.E [R3+-0x63b00], desc[UR32][R210.64], P0 ;  /* 0x9c500000d2037fae */ /* 0x0003e80008121860 */
[----:B------:R-:W1:Y:S01]  /*151af0*/  LDL.LU.64 R208, [R1+0x3e08] ;  /* 0x003e080001d07983 */ /* 0x000e620000300a00 */
[----:B------:R-:W-:-:S02]  /*151b00*/  IADD3.X R106, R109, R2, RZ, P2, !PT ;  /* 0x000000026d6a7210 */ /* 0x000fc400017fe4ff */
[-C--:B------:R-:W-:Y:S01]  /*151b10*/  IADD3 R109, P2, R110, R227.reuse, RZ ;  /* 0x000000e36e6d7210 */ /* 0x080fe20007f5e0ff */
[----:B------:R1:W-:Y:S04]  /*151b20*/  LDGSTS.E [R3+-0x62c00], desc[UR32][R212.64], P1 ;  /* 0x9d400000d4037fae */ /* 0x0003e80008921860 */
[----:B------:R-:W4:Y:S01]  /*151b30*/  LDL.LU.64 R210, [R1+0x3e00] ;  /* 0x003e000001d27983 */ /* 0x000f220000300a00 */
[--C-:B------:R-:W-:Y:S01]  /*151b40*/  IMAD.X R108, R111, 0x1, R2.reuse, P2 ;  /* 0x000000016f6c7824 */ /* 0x100fe200010e0602 */
[-C--:B------:R-:W-:Y:S02]  /*151b50*/  IADD3 R111, P2, R112, R227.reuse, RZ ;  /* 0x000000e3706f7210 */ /* 0x080fe40007f5e0ff */
[----:B------:R1:W-:Y:S04]  /*151b60*/  LDGSTS.E [R3+-0x62b00], desc[UR32][R214.64], P0 ;  /* 0x9d500000d6037fae */ /* 0x0003e80008121860 */
[----:B------:R-:W4:Y:S01]  /*151b70*/  LDL.LU.64 R212, [R1+0x3df8] ;  /* 0x003df80001d47983 */ /* 0x000f220000300a00 */
[----:B------:R-:W-:Y:S01]  /*151b80*/  IMAD.X R110, R113, 0x1, R2, P2 ;  /* 0x00000001716e7824 */ /* 0x000fe200010e0602 */
[----:B------:R-:W-:-:S02]  /*151b90*/  IADD3 R113, P2, R114, R227, RZ ;  /* 0x000000e372717210 */ /* 0x000fc40007f5e0ff */
        /* <DEDUP_REMOVED lines=16> */
[----:B------:R-:W4:Y:S04]  /*151ca0*/  LDL.LU.64 R222, [R1+0x3dd0] ;  /* 0x003dd00001de7983 */ /* 0x000f280000300a00 */
[----:B------:R-:W4:Y:S01]  /*151cb0*/  LDL.LU.64 R228, [R1+0x3dc8] ;  /* 0x003dc80001e47983 */ /* 0x000f220000300a00 */
        /* <DEDUP_REMOVED lines=79> */
[----:B---3--:R-:W-:-:S05]  /*1521b0*/  IADD3 R201, P2, R202, R227, RZ ;  /* 0x000000e3cac97210 */ /* 0x008fca0007f5e0ff */
[----:B------:R-:W-:Y:S01]  /*1521c0*/  IMAD.X R200, R203, 0x1, R2, P2 ;  /* 0x00000001cbc87824 */ /* 0x000fe200010e0602 */
[----:B------:R-:W-:-:S05]  /*1521d0*/  IADD3 R203, P2, R204, R227, RZ ;  /* 0x000000e3cccb7210 */ /* 0x000fca0007f5e0ff */
[----:B------:R-:W-:Y:S01]  /*1521e0*/  IMAD.X R202, R205, 0x1, R2, P2 ;  /* 0x00000001cdca7824 */ /* 0x000fe200010e0602 */
[----:B----4-:R-:W-:Y:S02]  /*1521f0*/  IADD3 R205, P2, R206, R227, RZ ;  /* 0x000000e3cecd7210 */ /* 0x010fe40007f5e0ff */
[----:B------:R-:W-:-:S03]  /*152200*/  LOP3.LUT R97, R97, R96, RZ, 0x3c, !PT ;  /* 0x0000006061617212 */ /* 0x000fc600078e3cff */
[----:B------:R-:W-:Y:S01]  /*152210*/  IMAD.X R204, R207, 0x1, R2, P2 ;  /* 0x00000001cfcc7824 */ /* 0x000fe200010e0602 */
[-C--:B-1----:R-:W-:Y:S02]  /*152220*/  IADD3 R207, P2, R208, R227.reuse, RZ ;  /* 0x000000e3d0cf7210 */ /* 0x082fe40007f5e0ff */
[----:B------:R-:W-:Y:S02]  /*152230*/  LOP3.LUT R99, R99, R98, RZ, 0x3c, !PT ;  /* 0x0000006263637212 */ /* 0x000fe400078e3cff */
[----:B------:R-:W-:Y:S02]  /*152240*/  LOP3.LUT R101, R101, R100, RZ, 0x3c, !PT ;  /* 0x0000006465657212 */ /* 0x000fe400078e3cff */
[----:B------:R-:W-:Y:S02]  /*152250*/  IADD3.X R206, R209, R2, RZ, P2, !PT ;  /* 0x00000002d1ce7210 */ /* 0x000fe400017fe4ff */
[----:B------:R-:W-:Y:S02]  /*152260*/  LOP3.LUT R103, R103, R102, RZ, 0x3c, !PT ;  /* 0x0000006667677212 */ /* 0x000fe400078e3cff */
[----:B------:R-:W-:-:S02]  /*152270*/  IADD3 R209, P2, R210, R227, RZ ;  /* 0x000000e3d2d17210 */ /* 0x000fc40007f5e0ff */
        /* <DEDUP_REMOVED lines=8> */
[----:B------:R-:W-:Y:S01]  /*152300*/  IMAD.X R208, R211, 0x1, R2, P2 ;  /* 0x00000001d3d07824 */ /* 0x000fe200010e0602 */
[----:B------:R-:W-:Y:S02]  /*152310*/  LOP3.LUT R97, R97, R96, RZ, 0x3c, !PT ;  /* 0x0000006061617212 */ /* 0x000fe400078e3cff */
[----:B------:R-:W-:Y:S02]  /*152320*/  LOP3.LUT R104, R105, R104, RZ, 0x3c, !PT ;  /* 0x0000006869687212 */ /* 0x000fe400078e3cff */
        /* <DEDUP_REMOVED lines=168> */
[----:B------:R-:W-:Y:S01]  /*152db0*/  LOP3.LUT R193, R193, R192, RZ, 0x3c, !PT ;  /* 0x000000c0c1c17212 */ /* 0x000fe200078e3cff */
[----:B------:R4:W-:Y:S01]  /*152dc0*/  STL.64 [R1+0x3ea0], R170 ;  /* 0x003ea0aa01007387 */ /* 0x0009e20000100a00 */
[----:B------:R-:W-:Y:S02]  /*152dd0*/  LOP3.LUT R179, R179, R178, RZ, 0x3c, !PT ;  /* 0x000000b2b3b37212 */ /* 0x000fe400078e3cff */
[----:B------:R-:W-:-:S02]  /*152de0*/  LOP3.LUT R186, R187, R186, RZ, 0x3c, !PT ;  /* 0x000000babbba7212 */ /* 0x000fc400078e3cff */
        /* <DEDUP_REMOVED lines=9> */
[----:B------:R-:W-:-:S02]  /*152e80*/  LOP3.LUT R190, R191, R190, RZ, 0x3c, !PT ;  /* 0x000000bebfbe7212 */ /* 0x000fc400078e3cff */
[----:B------:R-:W-:Y:S01]  /*152e90*/  LOP3.LUT R199, R199, R198, RZ, 0x3c, !PT ;  /* 0x000000c6c7c77212 */ /* 0x000fe200078e3cff */
[----:B------:R4:W-:Y:S01]  /*152ea0*/  STL.64 [R1+0x3e78], R176 ;  /* 0x003e78b001007387 */ /* 0x0009e20000100a00 */
[----:B------:R-:W-:Y:S02]  /*152eb0*/  MOV R228, R185 ;  /* 0x000000b900e47202 */ /* 0x000fe40000000f00 */
        /* <DEDUP_REMOVED lines=14> */
[----:B------:R-:W-:Y:S01]  /*152fa0*/  STL.64 [R1+0x3dc0], R228 ;  /* 0x003dc0e401007387 */ /* 0x000fe20000100a00 */
        /* <DEDUP_REMOVED lines=30> */
[----:B------:R-:W-:Y:S01]  /*153190*/  IMAD.U32 R3, RZ, RZ, UR10 ;  /* 0x0000000aff037e24 */ /* 0x000fe2000f8e00ff */
[----:B------:R-:W-:Y:S01]  /*1531a0*/  LOP3.LUT R209, R209, R208, RZ, 0x3c, !PT ;  /* 0x000000d0d1d17212 */ /* 0x000fe200078e3cff */
[----:B------:R4:W-:Y:S01]  /*1531b0*/  STL.64 [R1+0x3e20], R200 ;  /* 0x003e20c801007387 */ /* 0x0009e20000100a00 */
[----:B------:R-:W-:-:S02]  /*1531c0*/  LOP3.LUT R216, R217, R216, RZ, 0x3c, !PT ;  /* 0x000000d8d9d87212 */ /* 0x000fc400078e3cff */
[----:B------:R-:W-:Y:S01]  /*1531d0*/  LOP3.LUT R211, R211, R210, RZ, 0x3c, !PT ;  /* 0x000000d2d3d37212 */ /* 0x000fe200078e3cff */
[----:B------:R4:W-:Y:S01]  /*1531e0*/  STL.64 [R1+0x3e18], R202 ;  /* 0x003e18ca01007387 */ /* 0x0009e20000100a00 */
[----:B------:R-:W-:Y:S02]  /*1531f0*/  LOP3.LUT R218, R219, R218, RZ, 0x3c, !PT ;  /* 0x000000dadbda7212 */ /* 0x000fe400078e3cff */
[----:B------:R-:W-:Y:S01]  /*153200*/  LOP3.LUT R224, R226, 0x30, RZ, 0x3c, !PT ;  /* 0x00000030e2e07812 */ /* 0x000fe200078e3cff */
[----:B------:R4:W-:Y:S01]  /*153210*/  STL.64 [R1+0x3e10], R204 ;  /* 0x003e10cc01007387 */ /* 0x0009e20000100a00 */
[----:B------:R-:W-:Y:S02]  /*153220*/  LOP3.LUT R213, R213, R212, RZ, 0x3c, !PT ;  /* 0x000000d4d5d57212 */ /* 0x000fe400078e3cff */
[----:B------:R-:W-:Y:S01]  /*153230*/  LOP3.LUT R220, R221, R220, RZ, 0x3c, !PT ;  /* 0x000000dcdddc7212 */ /* 0x000fe200078e3cff */
[----:B------:R4:W-:Y:S01]  /*153240*/  STL.64 [R1+0x3e08], R206 ;  /* 0x003e08ce01007387 */ /* 0x0009e20000100a00 */
[----:B------:R-:W-:-:S02]  /*153250*/  LOP3.LUT R215, R215, R214, RZ, 0x3c, !PT ;  /* 0x000000d6d7d77212 */ /* 0x000fc400078e3cff */
[----:B------:R-:W-:Y:S01]  /*153260*/  LOP3.LUT R217, R217, R216, RZ, 0x3c, !PT ;  /* 0x000000d8d9d97212 */ /* 0x000fe200078e3cff */
[----:B------:R4:W-:Y:S01]  /*153270*/  STL.64 [R1+0x3e00], R208 ;  /* 0x003e00d001007387 */ /* 0x0009e20000100a00 */
[----:B------:R-:W-:Y:S01]  /*153280*/  LOP3.LUT R219, R219, R218, RZ, 0x3c, !PT ;  /* 0x000000dadbdb7212 */ /* 0x000fe200078e3cff */
[----:B------:R-:W-:Y:S01]  /*153290*/  IMAD.MOV.U32 R232, RZ, RZ, R223 ;  /* 0x000000ffffe87224 */ /* 0x000fe200078e00df */
[----:B------:R-:W-:Y:S01]  /*1532a0*/  IADD3 R3, R224, 0x100000, R3 ;  /* 0x00100000e0037810 */ /* 0x000fe20007ffe003 */
[----:B------:R4:W-:Y:S01]  /*1532b0*/  STL.64 [R1+0x3df8], R210 ;  /* 0x003df8d201007387 */ /* 0x0009e20000100a00 */
[----:B------:R-:W-:Y:S01]  /*1532c0*/  LOP3.LUT R221, R221, R220, RZ, 0x3c, !PT ;  /* 0x000000dcdddd7212 */ /* 0x000fe200078e3cff */
[----:B------:R-:W-:Y:S02]  /*1532d0*/  IMAD.MOV.U32 R233, RZ, RZ, R222 ;  /* 0x000000ffffe97224 */ /* 0x000fe400078e00de */
        /* <DEDUP_REMOVED lines=94> */
[----:B------:R-:W4:Y:S04]  /*1538c0*/  LDL.LU.64 R184, [R1+0x4560] ;  /* 0x0045600001b87983 */ /* 0x000f280000300a00 */
[----:B------:R-:W4:Y:S04]  /*1538d0*/  LDL.LU.64 R186, [R1+0x4558] ;  /* 0x0045580001ba7983 */ /* 0x000f280000300a00 */
[----:B------:R4:W-:Y:S04]  /*1538e0*/  LDGSTS.E [R3+-0x69900], desc[UR32][R188.64], P0 ;  /* 0x96700000bc037fae */ /* 0x0009e80008121860 */
[----:B------:R4:W-:Y:S04]  /*1538f0*/  LDGSTS.E [R3+-0x68a00], desc[UR32][R190.64], P1 ;  /* 0x97600000be037fae */ /* 0x0009e80008921860 */
        /* <DEDUP_REMOVED lines=9> */
[----:B------:R-:W4:Y:S01]  /*153990*/  LDL.LU.64 R198, [R1+0x4528] ;  /* 0x0045280001c67983 */ /* 0x000f220000300a00 */
[----:B------:R-:W-:-:S03]  /*1539a0*/  IADD3 R97, P2, R98, R227, RZ ;  /* 0x000000e362617210 */ /* 0x000fc60007f5e0ff */
[----:B------:R4:W-:Y:S02]  /*1539b0*/  LDGSTS.E [R3+-0x66900], desc[UR32][R200.64], P0 ;  /* 0x99700000c8037fae */ /* 0x0009e40008121860 */
[--C-:B------:R-:W-:Y:S01]  /*1539c0*/  IMAD.X R96, R99, 0x1, R2.reuse, P2 ;  /* 0x0000000163607824 */ /* 0x100fe200010e0602 */
[-C--:B--2---:R-:W-:Y:S01]  /*1539d0*/  IADD3 R99, P2, R100, R227.reuse, RZ ;  /* 0x000000e364637210 */ /* 0x084fe20007f5e0ff */
[----:B------:R2:W-:Y:S04]  /*1539e0*/  LDGSTS.E [R3+-0x65a00], desc[UR32][R202.64], P1 ;  /* 0x9a600000ca037fae */ /* 0x0005e80008921860 */
[----:B------:R-:W2:Y:S04]  /*1539f0*/  LDL.LU.64 R200, [R1+0x4520] ;  /* 0x0045200001c87983 */ /* 0x000ea80000300a00 */
[----:B------:R-:W2:Y:S01]  /*153a00*/  LDL.LU.64 R202, [R1+0x4518] ;  /* 0x0045180001ca7983 */ /* 0x000ea20000300a00 */
[----:B------:R-:W-:Y:S01]  /*153a10*/  IMAD.X R98, R101, 0x1, R2, P2 ;  /* 0x0000000165627824 */ /* 0x000fe200010e0602 */
[----:B---3--:R-:W-:-:S02]  /*153a20*/  IADD3 R101, P2, R102, R227, RZ ;  /* 0x000000e366657210 */ /* 0x008fc40007f5e0ff */
[----:B------:R3:W-:Y:S03]  /*153a30*/  LDGSTS.E [R3+-0x65900], desc[UR32][R204.64], P0 ;  /* 0x9a700000cc037fae */ /* 0x0007e60008121860 */
[----:B------:R-:W-:Y:S01]  /*153a40*/  IMAD.X R100, R103, 0x1, R2, P2 ;  /* 0x0000000167647824 */ /* 0x000fe200010e0602 */
[----:B------:R3:W-:Y:S01]  /*153a50*/  LDGSTS.E [R3+-0x64a00], desc[UR32][R206.64], P1 ;  /* 0x9b600000ce037fae */ /* 0x0007e20008921860 */
[----:B-1----:R-:W-:-:S03]  /*153a60*/  IADD3 R103, P2, R104, R227, RZ ;  /* 0x000000e368677210 */ /* 0x002fc60007f5e0ff */
[----:B------:R1:W-:Y:S04]  /*153a70*/  LDGSTS.E [R3+-0x64900], desc[UR32][R208.64], P0 ;  /* 0x9b700000d0037fae */ /* 0x0003e80008121860 */
[----:B------:R-:W3:Y:S04]  /*153a80*/  LDL.LU.64 R204, [R1+0x4510] ;  /* 0x0045100001cc7983 */ /* 0x000ee80000300a00 */
[----:B------:R-:W3:Y:S01]  /*153a90*/  LDL.LU.64 R206, [R1+0x4508] ;  /* 0x0045080001ce7983 */ /* 0x000ee20000300a00 */
[----:B------:R-:W-:Y:S01]  /*153aa0*/  IMAD.X R102, R105, 0x1, R2, P2 ;  /* 0x0000000169667824 */ /* 0x000fe200010e0602 */
[----:B----4-:R-:W-:-:S02]  /*153ab0*/  IADD3 R105, P2, R106, R227, RZ ;  /* 0x000000e36a697210 */ /* 0x010fc40007f5e0ff */
[----:B------:R-:W4:Y:S03]  /*153ac0*/  LDL.LU.64 R208, [R1+0x4500] ;  /* 0x0045000001d07983 */ /* 0x000f260000300a00 */
[----:B------:R-:W-:Y:S01]  /*153ad0*/  IMAD.X R104, R107, 0x1, R2, P2 ;  /* 0x000000016b687824 */ /* 0x000fe200010e0602 */
[----:B------:R1:W-:Y:S01]  /*153ae0*/  LDGSTS.E [R3+-0x63a00], desc[UR32][R210.64], P1 ;  /* 0x9c600000d2037fae */ /* 0x0003e20008921860 */
[----:B------:R-:W-:-:S03]  /*153af0*/  IADD3 R107, P2, R108, R227, RZ ;  /* 0x000000e36c6b7210 */ /* 0x000fc60007f5e0ff */
[----:B------:R1:W-:Y:S02]  /*153b00*/  LDGSTS.E [R3+-0x63900], desc[UR32][R212.64], P0 ;  /* 0x9c700000d4037fae */ /* 0x0003e40008121860 */
[----:B------:R-:W-:Y:S01]  /*153b10*/  IMAD.X R106, R109, 0x1, R2, P2 ;  /* 0x000000016d6a7824 */ /* 0x000fe200010e0602 */
[----:B------:R-:W-:Y:S01]  /*153b20*/  IADD3 R109, P2, R110, R227, RZ ;  /* 0x000000e36e6d7210 */ /* 0x000fe20007f5e0ff */
[----:B------:R1:W-:Y:S04]  /*153b30*/  LDGSTS.E [R3+-0x62a00], desc[UR32][R214.64], P1 ;  /* 0x9d600000d6037fae */ /* 0x0003e80008921860 */
[----:B------:R-:W1:Y:S04]  /*153b40*/  LDL.LU.64 R210, [R1+0x44f8] ;  /* 0x0044f80001d27983 */ /* 0x000e680000300a00 */
[----:B------:R-:W4:Y:S01]  /*153b50*/  LDL.LU.64 R212, [R1+0x44f0] ;  /* 0x0044f00001d47983 */ /* 0x000f220000300a00 */
[----:B------:R-:W-:-:S02]  /*153b60*/  IADD3.X R108, R111, R2, RZ, P2, !PT ;  /* 0x000000026f6c7210 */ /* 0x000fc400017fe4ff */
[-C--:B------:R-:W-:Y:S01]  /*153b70*/  IADD3 R111, P2, R112, R227.reuse, RZ ;  /* 0x000000e3706f7210 */ /* 0x080fe20007f5e0ff */
[----:B------:R-:W4:Y:S04]  /*153b80*/  LDL.LU.64 R214, [R1+0x44e8] ;  /* 0x0044e80001d67983 */ /* 0x000f280000300a00 */
        /* <DEDUP_REMOVED lines=11> */
[----:B------:R-:W4:Y:S03]  /*153c40*/  LDL.LU.64 R220, [R1+0x44d0] ;  /* 0x0044d00001dc7983 */ /* 0x000f260000300a00 */
[--C-:B------:R-:W-:Y:S01]  /*153c50*/  IMAD.X R116, R119, 0x1, R2.reuse, P2 ;  /* 0x0000000177747824 */ /* 0x100fe200010e0602 */
        /* <DEDUP_REMOVED lines=88> */
[----:B---3--:R-:W-:Y:S02]  /*1541e0*/  IADD3 R203, P2, R204, R227, RZ ;  /* 0x000000e3cccb7210 */ /* 0x008fe40007f5e0ff */
        /* <DEDUP_REMOVED lines=11> */
[----:B----4-:R-:W-:Y:S02]  /*1542a0*/  IADD3 R207, P2, R208, R227, RZ ;  /* 0x000000e3d0cf7210 */ /* 0x010fe40007f5e0ff */
        /* <DEDUP_REMOVED lines=257> */
[----:B------:R-:W-:Y:S01]  /*1552c0*/  IADD3 R3, R230, 0x100000, R3 ;  /* 0x00100000e6037810 */ /* 0x000fe20007ffe003 */
[----:B------:R4:W-:Y:S01]  /*1552d0*/  STL.64 [R1+0x44f0], R210 ;  /* 0x0044f0d201007387 */ /* 0x0009e20000100a00 */
[----:B------:R-:W-:-:S02]  /*1552e0*/  LOP3.LUT R221, R221, R220, RZ, 0x3c, !PT ;  /* 0x000000dcdddd7212 */ /* 0x000fc400078e3cff */
[----:B------:R-:W-:Y:S01]  /*1552f0*/  LOP3.LUT R223, R223, R222, RZ, 0x3c, !PT ;  /* 0x000000dedfdf7212 */ /* 0x000fe200078e3cff */
[----:B------:R4:W-:Y:S04]  /*155300*/  STL.64 [R1+0x44e8], R212 ;  /* 0x0044e8d401007387 */ /* 0x0009e80000100a00 */
        /* <DEDUP_REMOVED lines=110> */
[----:B------:R-:W-:Y:S01]  /*1559f0*/  IMAD.X R96, R99, 0x1, R2, P2 ;  /* 0x0000000163607824 */ /* 0x000fe200010e0602 */
[----:B--2---:R-:W-:Y:S02]  /*155a00*/  IADD3 R99, P2, R100, R227, RZ ;  /* 0x000000e364637210 */ /* 0x004fe40007f5e0ff */
[----:B------:R2:W-:Y:S04]  /*155a10*/  LDGSTS.E [R3+-0x65700], desc[UR32][R202.64], P0 ;  /* 0x9a900000ca037fae */ /* 0x0005e80008121860 */
[----:B------:R-:W2:Y:S01]  /*155a20*/  LDL.LU.64 R200, [R1+0x3cf0] ;  /* 0x003cf00001c87983 */ /* 0x000ea20000300a00 */
[----:B------:R-:W-:-:S02]  /*155a30*/  IADD3.X R98, R101, R2, RZ, P2, !PT ;  /* 0x0000000265627210 */ /* 0x000fc400017fe4ff */
[-C--:B---3--:R-:W-:Y:S01]  /*155a40*/  IADD3 R101, P2, R102, R227.reuse, RZ ;  /* 0x000000e366657210 */ /* 0x088fe20007f5e0ff */
        /* <DEDUP_REMOVED lines=10> */
[--C-:B------:R-:W-:Y:S01]  /*155af0*/  IMAD.X R104, R107, 0x1, R2.reuse, P2 ;  /* 0x000000016b687824 */ /* 0x100fe200010e0602 */
[-C--:B------:R-:W-:Y:S02]  /*155b00*/  IADD3 R107, P2, R108, R227.reuse, RZ ;  /* 0x000000e36c6b7210 */ /* 0x080fe40007f5e0ff */
[----:B------:R1:W-:Y:S04]  /*155b10*/  LDGSTS.E [R3+-0x63700], desc[UR32][R210.64], P0 ;  /* 0x9c900000d2037fae */ /* 0x0003e80008121860 */
[----:B------:R-:W1:Y:S01]  /*155b20*/  LDL.LU.64 R208, [R1+0x3cd8] ;  /* 0x003cd80001d07983 */ /* 0x000e620000300a00 */
        /* <DEDUP_REMOVED lines=20> */
[----:B------:R-:W-:Y:S01]  /*155c70*/  IMAD.X R116, R119, 0x1, R2, P2 ;  /* 0x0000000177747824 */ /* 0x000fe200010e0602 */
[----:B------:R-:W-:Y:S02]  /*155c80*/  IADD3 R119, P2, R120, R227, RZ ;  /* 0x000000e378777210 */ /* 0x000fe40007f5e0ff */
[----:B------:R1:W-:Y:S04]  /*155c90*/  LDGSTS.E [R3+-0x60700], desc[UR32][R222.64], P0 ;  /* 0x9f900000de037fae */ /* 0x0003e80008121860 */
[----:B------:R-:W4:Y:S01]  /*155ca0*/  LDL.LU.64 R220, [R1+0x3ca8] ;  /* 0x003ca80001dc7983 */ /* 0x000f220000300a00 */
[----:B------:R-:W-:-:S02]  /*155cb0*/  IADD3.X R118, R121, R2, RZ, P2, !PT ;  /* 0x0000000279767210 */ /* 0x000fc400017fe4ff */
[-C--:B------:R-:W-:Y:S01]  /*155cc0*/  IADD3 R121, P2, R122, R227.reuse, RZ ;  /* 0x000000e37a797210 */ /* 0x080fe20007f5e0ff */
[----:B------:R-:W4:Y:S04]  /*155cd0*/  LDL.LU.64 R222, [R1+0x3ca0] ;  /* 0x003ca00001de7983 */ /* 0x000f280000300a00 */
[----:B------:R-:W4:Y:S01]  /*155ce0*/  LDL.LU.64 R228, [R1+0x3c98] ;  /* 0x003c980001e47983 */ /* 0x000f220000300a00 */
        /* <DEDUP_REMOVED lines=77> */
[----:B--2---:R-:W-:-:S04]  /*1561c0*/  IADD3 R199, P2, R200, R227, RZ ;  /* 0x000000e3c8c77210 */ /* 0x004fc80007f5e0ff */
[----:B------:R-:W-:Y:S02]  /*1561d0*/  IADD3.X R198, R201, R2, RZ, P2, !PT ;  /* 0x00000002c9c67210 */ /* 0x000fe400017fe4ff */
[----:B---3--:R-:W-:-:S05]  /*1561e0*/  IADD3 R201, P2, R202, R227, RZ ;  /* 0x000000e3cac97210 */ /* 0x008fca0007f5e0ff */
[--C-:B------:R-:W-:Y:S01]  /*1561f0*/  IMAD.X R200, R203, 0x1, R2.reuse, P2 ;  /* 0x00000001cbc87824 */ /* 0x100fe200010e0602 */
[-C--:B------:R-:W-:Y:S02]  /*156200*/  IADD3 R203, P2, R204, R227.reuse, RZ ;  /* 0x000000e3cccb7210 */ /* 0x080fe40007f5e0ff */
[----:B------:R-:W-:Y:S02]  /*156210*/  LOP3.LUT R97, R97, R96, RZ, 0x3c, !PT ;  /* 0x0000006061617212 */ /* 0x000fe400078e3cff */
[----:B------:R-:W-:Y:S01]  /*156220*/  LOP3.LUT R99, R99, R98, RZ, 0x3c, !PT ;  /* 0x0000006263637212 */ /* 0x000fe200078e3cff */
[----:B------:R-:W-:Y:S01]  /*156230*/  IMAD.X R202, R205, 0x1, R2, P2 ;  /* 0x00000001cdca7824 */ /* 0x000fe200010e0602 */
[----:B----4-:R-:W-:Y:S02]  /*156240*/  IADD3 R205, P2, R206, R227, RZ ;  /* 0x000000e3cecd7210 */ /* 0x010fe40007f5e0ff */
        /* <DEDUP_REMOVED lines=9> */
[----:B-1----:R-:W-:Y:S02]  /*1562e0*/  IADD3 R207, P2, R208, R227, RZ ;  /* 0x000000e3d0cf7210 */ /* 0x002fe40007f5e0ff */
        /* <DEDUP_REMOVED lines=11> */
[----:B------:R-:W-:Y:S01]  /*1563a0*/  IMAD.X R206, R209, 0x1, R2, P2 ;  /* 0x00000001d1ce7824 */ /* 0x000fe200010e0602 */
        /* <DEDUP_REMOVED lines=227> */
[----:B------:R-:W-:Y:S01]  /*1571e0*/  STL.64 [R1+0x3c90], R228 ;  /* 0x003c90e401007387 */ /* 0x000fe20000100a00 */
        /* <DEDUP_REMOVED lines=128> */
[----:B------:R-:W4:Y:S04]  /*1579f0*/  LDL.LU.64 R198, [R1+0x4478] ;  /* 0x0044780001c67983 */ /* 0x000f280000300a00 */
[----:B------:R-:W4:Y:S01]  /*157a00*/  LDL.LU.64 R200, [R1+0x4470] ;  /* 0x0044700001c87983 */ /* 0x000f220000300a00 */
[----:B------:R-:W-:Y:S01]  /*157a10*/  IMAD.X R96, R99, 0x1, R2, P2 ;  /* 0x0000000163607824 */ /* 0x000fe200010e0602 */
[----:B--2---:R-:W-:-:S02]  /*157a20*/  IADD3 R99, P2, R100, R227, RZ ;  /* 0x000000e364637210 */ /* 0x004fc40007f5e0ff */
[----:B------:R-:W2:Y:S03]  /*157a30*/  LDL.LU.64 R202, [R1+0x4468] ;  /* 0x0044680001ca7983 */ /* 0x000ea60000300a00 */
[----:B------:R-:W-:Y:S01]  /*157a40*/  IMAD.X R98, R101, 0x1, R2, P2 ;  /* 0x0000000165627824 */ /* 0x000fe200010e0602 */
[----:B------:R2:W-:Y:S01]  /*157a50*/  LDGSTS.E [R3+-0x65500], desc[UR32][R204.64], P0 ;  /* 0x9ab00000cc037fae */ /* 0x0005e20008121860 */
[----:B---3--:R-:W-:-:S03]  /*157a60*/  IADD3 R101, P2, R102, R227, RZ ;  /* 0x000000e366657210 */ /* 0x008fc60007f5e0ff */
[----:B------:R3:W-:Y:S01]  /*157a70*/  LDGSTS.E [R3+-0x64600], desc[UR32][R206.64], P1 ;  /* 0x9ba00000ce037fae */ /* 0x0007e20008921860 */
[----:B------:R-:W-:Y:S02]  /*157a80*/  IADD3.X R100, R103, R2, RZ, P2, !PT ;  /* 0x0000000267647210 */ /* 0x000fe400017fe4ff */
[-C--:B-1----:R-:W-:Y:S01]  /*157a90*/  IADD3 R103, P2, R104, R227.reuse, RZ ;  /* 0x000000e368677210 */ /* 0x082fe20007f5e0ff */
        /* <DEDUP_REMOVED lines=33> */
[----:B------:R-:W-:Y:S01]  /*157cb0*/  IMAD.X R118, R121, 0x1, R2, P2 ;  /* 0x0000000179767824 */ /* 0x000fe200010e0602 */
[----:B------:R-:W-:Y:S01]  /*157cc0*/  IADD3 R121, P2, R122, R227, RZ ;  /* 0x000000e37a797210 */ /* 0x000fe20007f5e0ff */
[----:B------:R-:W-:Y:S04]  /*157cd0*/  LDGSTS.E [R3+-0x60600], desc[UR32][R230.64], P1 ;  /* 0x9fa00000e6037fae */ /* 0x000fe80008921860 */
[----:B------:R1:W-:Y:S01]  /*157ce0*/  LDGSTS.E [R3+-0x60500], desc[UR32][R228.64], P0 ;  /* 0x9fb00000e4037fae */ /* 0x0003e20008121860 */
[----:B------:R-:W-:-:S02]  /*157cf0*/  IADD3.X R120, R123, R2, RZ, P2, !PT ;  /* 0x000000027b787210 */ /* 0x000fc400017fe4ff */
        /* <DEDUP_REMOVED lines=79> */
[-C--:B--2---:R-:W-:Y:S02]  /*1581f0*/  IADD3 R201, P2, R202, R227.reuse, RZ ;  /* 0x000000e3cac97210 */ /* 0x084fe40007f5e0ff */
[----:B------:R-:W-:Y:S02]  /*158200*/  LOP3.LUT R97, R97, R96, RZ, 0x3c, !PT ;  /* 0x0000006061617212 */ /* 0x000fe400078e3cff */
[----:B------:R-:W-:Y:S02]  /*158210*/  IADD3.X R200, R203, R2, RZ, P2, !PT ;  /* 0x00000002cbc87210 */ /* 0x000fe400017fe4ff */
[----:B---3--:R-:W-:Y:S02]  /*158220*/  IADD3 R203, P2, R204, R227, RZ ;  /* 0x000000e3cccb7210 */ /* 0x008fe40007f5e0ff */
        /* <DEDUP_REMOVED lines=25> */
[----:B------:R-:W-:Y:S01]  /*1583c0*/  LOP3.LUT R119, R119, R118, RZ, 0x3c, !PT ;  /* 0x0000007677777212 */ /* 0x000fe200078e3cff */
[----:B------:R-:W-:Y:S01]  /*1583d0*/  STL.64 [R1+0x4a00], R96 ;  /* 0x004a006001007387 */ /* 0x000fe20000100a00 */
[----:B----4-:R-:W-:Y:S02]  /*1583e0*/  IADD3 R207, P2, R208, R227, RZ ;  /* 0x000000e3d0cf7210 */ /* 0x010fe40007f5e0ff */
        /* <DEDUP_REMOVED lines=25> */
[----:B-1----:R-:W-:Y:S02]  /*158580*/  IADD3 R209, P2, R210, R227, RZ ;  /* 0x000000e3d2d17210 */ /* 0x002fe40007f5e0ff */
        /* <DEDUP_REMOVED lines=212> */
[----:B------:R-:W-:Y:S01]  /*1592d0*/  IADD3 R3, R225, 0x100000, R3 ;  /* 0x00100000e1037810 */ /* 0x000fe20007ffe003 */
[----:B------:R-:W-:Y:S01]  /*1592e0*/  IMAD.MOV.U32 R228, RZ, RZ, R223 ;  /* 0x000000ffffe47224 */ /* 0x000fe200078e00df */
[----:B------:R-:W-:Y:S01]  /*1592f0*/  LOP3.LUT R221, R221, R220, RZ, 0x3c, !PT ;  /* 0x000000dcdddd7212 */ /* 0x000fe200078e3cff */
[----:B------:R1:W-:Y:S01]  /*159300*/  STL.64 [R1+0x4440], R210 ;  /* 0x004440d201007387 */ /* 0x0003e20000100a00 */
[----:B------:R-:W-:-:S03]  /*159310*/  IMAD.MOV.U32 R229, RZ, RZ, R222 ;  /* 0x000000ffffe57224 */ /* 0x000fc600078e00de */
        /* <DEDUP_REMOVED lines=9> */
[----:B--2---:R-:W2:Y:S04]  /*1593b0*/  LDL.LU.64 R98, [R1+0x43d8] ;  /* 0x0043d80001627983 */ /* 0x004ea80000300a00 */
[----:B------:R2:W-:Y:S04]  /*1593c0*/  LDGSTS.E [R3+-0x7e300], desc[UR32][R102.64], P0 ;  /* 0x81d0000066037fae */ /* 0x0005e80008121860 */
[----:B---3--:R-:W3:Y:S04]  /*1593d0*/  LDL.LU.64 R100, [R1+0x43d0] ;  /* 0x0043d00001647983 */ /* 0x008ee80000300a00 */
[----:B------:R3:W-:Y:S04]  /*1593e0*/  LDGSTS.E [R3+-0x7d400], desc[UR32][R104.64], P1 ;  /* 0x82c0000068037fae */ /* 0x0007e80008921860 */
[----:B----4-:R-:W4:Y:S04]  /*1593f0*/  LDL.LU.64 R102, [R1+0x4398] ;  /* 0x0043980001667983 */ /* 0x010f280000300a00 */
[----:B------:R4:W-:Y:S04]  /*159400*/  LDGSTS.E [R3+-0x7d300], desc[UR32][R106.64], P0 ;  /* 0x82d000006a037fae */ /* 0x0009e80008121860 */
[----:B------:R-:W4:Y:S04]  /*159410*/  LDL.LU.64 R104, [R1+0x4390] ;  /* 0x0043900001687983 */ /* 0x000f280000300a00 */
[----:B------:R4:W-:Y:S04]  /*159420*/  LDGSTS.E [R3+-0x7c400], desc[UR32][R108.64], P1 ;  /* 0x83c000006c037fae */ /* 0x0009e80008921860 */
[----:B------:R-:W4:Y:S04]  /*159430*/  LDL.LU.64 R106, [R1+0x4358] ;  /* 0x00435800016a7983 */ /* 0x000f280000300a00 */
[----:B------:R4:W-:Y:S04]  /*159440*/  LDGSTS.E [R3+-0x7c300], desc[UR32][R110.64], P0 ;  /* 0x83d000006e037fae */ /* 0x0009e80008121860 */
[----:B------:R-:W4:Y:S04]  /*159450*/  LDL.LU.64 R108, [R1+0x4350] ;  /* 0x00435000016c7983 */ /* 0x000f280000300a00 */
[----:B------:R4:W-:Y:S04]  /*159460*/  LDGSTS.E [R3+-0x7b400], desc[UR32][R112.64], P1 ;  /* 0x84c0000070037fae */ /* 0x0009e80008921860 */
[----:B-1----:R-:W4:Y:S04]  /*159470*/  LDL.LU.64 R110, [R1+0x4318] ;  /* 0x00431800016e7983 */ /* 0x002f280000300a00 */
[----:B------:R1:W-:Y:S04]  /*159480*/  LDGSTS.E [R3+-0x7b300], desc[UR32][R114.64], P0 ;  /* 0x84d0000072037fae */ /* 0x0003e80008121860 */
[----:B------:R-:W4:Y:S04]  /*159490*/  LDL.LU.64 R112, [R1+0x4310] ;  /* 0x0043100001707983 */ /* 0x000f280000300a00 */
        /* <DEDUP_REMOVED lines=84> */
[----:B--2---:R-:W-:-:S03]  /*1599e0*/  IADD3 R97, P2, R98, R227, RZ ;  /* 0x000000e362617210 */ /* 0x004fc60007f5e0ff */
[----:B------:R2:W-:Y:S04]  /*1599f0*/  LDGSTS.E [R3+-0x65400], desc[UR32][R200.64], P1 ;  /* 0x9ac00000c8037fae */ /* 0x0005e80008921860 */
[----:B------:R-:W2:Y:S01]  /*159a00*/  LDL.LU.64 R198, [R1+0x3c78] ;  /* 0x003c780001c67983 */ /* 0x000ea20000300a00 */
[--C-:B------:R-:W-:Y:S01]  /*159a10*/  IMAD.X R96, R99, 0x1, R2.reuse, P2 ;  /* 0x0000000163607824 */ /* 0x100fe200010e0602 */
[-C--:B---3--:R-:W-:Y:S02]  /*159a20*/  IADD3 R99, P2, R100, R227.reuse, RZ ;  /* 0x000000e364637210 */ /* 0x088fe40007f5e0ff */
        /* <DEDUP_REMOVED lines=31> */
[-C--:B-1----:R-:W-:Y:S02]  /*159c20*/  IADD3 R115, P2, R116, R227.reuse, RZ ;  /* 0x000000e374737210 */ /* 0x082fe40007f5e0ff */
        /* <DEDUP_REMOVED lines=8> */
[----:B------:R-:W-:Y:S01]  /*159cb0*/  LOP3.LUT R97, R97, R96, RZ, 0x3c, !PT ;  /* 0x0000006061617212 */ /* 0x000fe200078e3cff */
[----:B------:R1:W-:Y:S04]  /*159cc0*/  LDGSTS.E [R3+-0x60300], desc[UR32][R228.64], P0 ;  /* 0x9fd00000e4037fae */ /* 0x0003e80008121860 */
[----:B------:R-:W1:Y:S04]  /*159cd0*/  LDL.LU.64 R220, [R1+0x3c20] ;  /* 0x003c200001dc7983 */ /* 0x000e680000300a00 */
[----:B------:R-:W4:Y:S01]  /*159ce0*/  LDL.LU.64 R222, [R1+0x3c18] ;  /* 0x003c180001de7983 */ /* 0x000f220000300a00 */
[----:B------:R-:W-:Y:S01]  /*159cf0*/  IMAD.X R118, R121, 0x1, R2, P2 ;  /* 0x0000000179767824 */ /* 0x000fe200010e0602 */
[----:B------:R-:W-:-:S02]  /*159d00*/  IADD3 R121, P2, R122, R227, RZ ;  /* 0x000000e37a797210 */ /* 0x000fc40007f5e0ff */
[----:B------:R-:W4:Y:S03]  /*159d10*/  LDL.LU.64 R224, [R1+0x3c10] ;  /* 0x003c100001e07983 */ /* 0x000f260000300a00 */
        /* <DEDUP_REMOVED lines=79> */
[----:B----4-:R-:W-:-:S05]  /*15a210*/  IADD3 R201, P2, R202, R227, RZ ;  /* 0x000000e3cac97210 */ /* 0x010fca0007f5e0ff */
        /* <DEDUP_REMOVED lines=17> */
[----:B-1----:R-:W-:Y:S02]  /*15a330*/  IADD3 R219, P2, R220, R227, RZ ;  /* 0x000000e3dcdb7210 */ /* 0x002fe40007f5e0ff */
[----:B------:R-:W-:-:S03]  /*15a340*/  LOP3.LUT R99, R99, R98, RZ, 0x3c, !PT ;  /* 0x0000006263637212 */ /* 0x000fc600078e3cff */
[--C-:B------:R-:W-:Y:S01]  /*15a350*/  IMAD.X R218, R221, 0x1, R2.reuse, P2 ;  /* 0x00000001ddda7824 */ /* 0x100fe200010e0602 */
[----:B------:R-:W-:Y:S02]  /*15a360*/  IADD3 R221, P2, R222, R227, RZ ;  /* 0x000000e3dedd7210 */ /* 0x000fe40007f5e0ff */
[----:B------:R-:W-:Y:S02]  /*15a370*/  LOP3.LUT R101, R101, R100, RZ, 0x3c, !PT ;  /* 0x0000006465657212 */ /* 0x000fe400078e3cff */
[----:B------:R-:W-:Y:S02]  /*15a380*/  LOP3.LUT R103, R103, R102, RZ, 0x3c, !PT ;  /* 0x0000006667677212 */ /* 0x000fe400078e3cff */
[----:B------:R-:W-:Y:S02]  /*15a390*/  LOP3.LUT R96, R97, R96, RZ, 0x3c, !PT ;  /* 0x0000006061607212 */ /* 0x000fe400078e3cff */
[----:B------:R-:W-:Y:S01]  /*15a3a0*/  LOP3.LUT R105, R105, R104, RZ, 0x3c, !PT ;  /* 0x0000006869697212 */ /* 0x000fe200078e3cff */
[----:B------:R-:W-:Y:S01]  /*15a3b0*/  IMAD.X R220, R223, 0x1, R2, P2 ;  /* 0x00000001dfdc7824 */ /* 0x000fe200010e0602 */
[----:B------:R-:W-:-:S02]  /*15a3c0*/  LOP3.LUT R98, R99, R98, RZ, 0x3c, !PT ;  /* 0x0000006263627212 */ /* 0x000fc400078e3cff */
[----:B------:R-:W-:Y:S01]  /*15a3d0*/  LOP3.LUT R107, R107, R106, RZ, 0x3c, !PT ;  /* 0x0000006a6b6b7212 */ /* 0x000fe200078e3cff */
[----:B------:R-:W-:Y:S01]  /*15a3e0*/  IMAD.U32 R3, RZ, RZ, UR10 ;  /* 0x0000000aff037e24 */ /* 0x000fe2000f8e00ff */
[----:B------:R-:W-:Y:S02]  /*15a3f0*/  LOP3.LUT R100, R101, R100, RZ, 0x3c, !PT ;  /* 0x0000006465647212 */ /* 0x000fe400078e3cff */
[----:B------:R-:W-:Y:S02]  /*15a400*/  LOP3.LUT R109, R109, R108, RZ, 0x3c, !PT ;  /* 0x0000006c6d6d7212 */ /* 0x000fe400078e3cff */
[----:B------:R-:W-:Y:S02]  /*15a410*/  IADD3 R223, P2, R224, R227, RZ ;  /* 0x000000e3e0df7210 */ /* 0x000fe40007f5e0ff */
[----:B------:R-:W-:Y:S02]  /*15a420*/  LOP3.LUT R102, R103, R102, RZ, 0x3c, !PT ;  /* 0x0000006667667212 */ /* 0x000fe400078e3cff */
[----:B------:R-:W-:-:S02]  /*15a430*/  LOP3.LUT R111, R111, R110, RZ, 0x3c, !PT ;  /* 0x0000006e6f6f7212 */ /* 0x000fc400078e3cff */
[----:B------:R-:W-:Y:S02]  /*15a440*/  LOP3.LUT R224, R226, 0x70, RZ, 0x3c, !PT ;  /* 0x00000070e2e07812 */ /* 0x000fe400078e3cff */
        /* <DEDUP_REMOVED lines=12> */
[----:B------:R1:W-:Y:S01]  /*15a510*/  STL.64 [R1+0x43d8], R96 ;  /* 0x0043d86001007387 */ /* 0x0003e20000100a00 */
[----:B------:R-:W-:Y:S02]  /*15a520*/  IADD3 R3, R224, 0x100000, R3 ;  /* 0x00100000e0037810 */ /* 0x000fe40007ffe003 */
        /* <DEDUP_REMOVED lines=18> */
[----:B------:R1:W-:Y:S01]  /*15a650*/  LDGSTS.E [R3+-0x7f200], desc[UR32][R96.64], P1 ;  /* 0x80e0000060037fae */ /* 0x0003e20008921860 */
[----:B------:R-:W-:Y:S02]  /*15a660*/  LOP3.LUT R129, R129, R128, RZ, 0x3c, !PT ;  /* 0x0000008081817212 */ /* 0x000fe400078e3cff */
[----:B------:R-:W-:Y:S01]  /*15a670*/  LOP3.LUT R115, R115, R114, RZ, 0x3c, !PT ;  /* 0x0000007273737212 */ /* 0x000fe200078e3cff */
[----:B------:R1:W-:Y:S01]  /*15a680*/  STL.64 [R1+0x4350], R106 ;  /* 0x0043506a01007387 */ /* 0x0003e20000100a00 */
[----:B------:R-:W-:-:S02]  /*15a690*/  LOP3.LUT R122, R123, R122, RZ, 0x3c, !PT ;  /* 0x0000007a7b7a7212 */ /* 0x000fc400078e3cff */
[----:B------:R-:W-:Y:S01]  /*15a6a0*/  LOP3.LUT R131, R131, R130, RZ, 0x3c, !PT ;  /* 0x0000008283837212 */ /* 0x000fe200078e3cff */
[----:B------:R1:W-:Y:S01]  /*15a6b0*/  LDGSTS.E [R3+-0x7f100], desc[UR32][R98.64], P0 ;  /* 0x80f0000062037fae */ /* 0x0003e20008121860 */
[----:B------:R-:W-:Y:S02]  /*15a6c0*/  LOP3.LUT R117, R117, R116, RZ, 0x3c, !PT ;  /* 0x0000007475757212 */ /* 0x000fe400078e3cff */
[----:B------:R-:W-:Y:S01]  /*15a6d0*/  LOP3.LUT R124, R125, R124, RZ, 0x3c, !PT ;  /* 0x0000007c7d7c7212 */ /* 0x000fe200078e3cff */
[----:B------:R1:W-:Y:S01]  /*15a6e0*/  STL.64 [R1+0x4318], R108 ;  /* 0x0043186c01007387 */ /* 0x0003e20000100a00 */
[----:B------:R-:W-:Y:S02]  /*15a6f0*/  LOP3.LUT R133, R133, R132, RZ, 0x3c, !PT ;  /* 0x0000008485857212 */ /* 0x000fe400078e3cff */
[----:B------:R-:W-:Y:S01]  /*15a700*/  LOP3.LUT R119, R119, R118, RZ, 0x3c, !PT ;  /* 0x0000007677777212 */ /* 0x000fe200078e3cff */
[----:B------:R1:W-:Y:S01]  /*15a710*/  LDGSTS.E [R3+-0x7e200], desc[UR32][R100.64], P1 ;  /* 0x81e0000064037fae */ /* 0x0003e20008921860 */
[----:B------:R-:W-:-:S02]  /*15a720*/  LOP3.LUT R126, R127, R126, RZ, 0x3c, !PT ;  /* 0x0000007e7f7e7212 */ /* 0x000fc400078e3cff */
        /* <DEDUP_REMOVED lines=32> */
[----:B------:R-:W-:-:S03]  /*15a930*/  LOP3.LUT R149, R149, R148, RZ, 0x3c, !PT ;  /* 0x0000009495957212 */ /* 0x000fc600078e3cff */
        /* <DEDUP_REMOVED lines=151> */
[----:B------:R-:W-:Y:S01]  /*15b2b0*/  LOP3.LUT R195, R195, R194, RZ, 0x3c, !PT ;  /* 0x000000c2c3c37212 */ /* 0x000fe200078e3cff */
[----:B------:R-:W-:Y:S01]  /*15b2c0*/  IMAD.X R222, R225, 0x1, R2, P2 ;  /* 0x00000001e1de7824 */ /* 0x000fe200010e0602 */
        /* <DEDUP_REMOVED lines=39> */
[----:B------:R-:W-:-:S03]  /*15b540*/  LOP3.LUT R218, R219, R218, RZ, 0x3c, !PT ;  /* 0x000000dadbda7212 */ /* 0x000fc600078e3cff */
        /* <DEDUP_REMOVED lines=17> */
[----:B------:R-:W-:-:S03]  /*15b660*/  UIADD3 UR5, UR5, 0x1, URZ ;  /* 0x0000000105057890 */ /* 0x000fc6000fffe03f */
[----:B------:R1:W-:Y:S04]  /*15b670*/  LDGSTS.E [R3+-0x66100], desc[UR32][R198.64], P0 ;  /* 0x99f00000c6037fae */ /* 0x0003e80008121860 */
[----:B------:R1:W-:Y:S04]  /*15b680*/  STL.64 [R1+0x3c48], R208 ;  /* 0x003c48d001007387 */ /* 0x0003e80000100a00 */
[----:B------:R1:W-:Y:S04]  /*15b690*/  LDGSTS.E [R3+-0x65200], desc[UR32][R200.64], P1 ;  /* 0x9ae00000c8037fae */ /* 0x0003e80008921860 */
[----:B------:R1:W-:Y:S04]  /*15b6a0*/  STL.64 [R1+0x3c40], R210 ;  /* 0x003c40d201007387 */ /* 0x0003e80000100a00 */
[----:B------:R1:W-:Y:S04]  /*15b6b0*/  LDGSTS.E [R3+-0x65100], desc[UR32][R202.64], P0 ;  /* 0x9af00000ca037fae */ /* 0x0003e80008121860 */
[----:B------:R1:W-:Y:S04]  /*15b6c0*/  STL.64 [R1+0x3c38], R212 ;  /* 0x003c38d401007387 */ /* 0x0003e80000100a00 */
[----:B------:R1:W-:Y:S01]  /*15b6d0*/  LDGSTS.E [R3+-0x64200], desc[UR32][R204.64], P1 ;  /* 0x9be00000cc037fae */ /* 0x0003e20008921860 */
[----:B------:R-:W-:-:S03]  /*15b6e0*/  UISETP.NE.U32.AND UP0, UPT, UR5, UR7, UPT ;  /* 0x000000070500728c */ /* 0x000fc6000bf05070 */
[----:B------:R1:W-:Y:S04]  /*15b6f0*/  STL.64 [R1+0x3c30], R214 ;  /* 0x003c30d601007387 */ /* 0x0003e80000100a00 */
[----:B------:R1:W-:Y:S04]  /*15b700*/  LDGSTS.E [R3+-0x64100], desc[UR32][R206.64], P0 ;  /* 0x9bf00000ce037fae */ /* 0x0003e80008121860 */
        /* <DEDUP_REMOVED lines=8> */
[----:B------:R1:W-:Y:S04]  /*15b790*/  LDGSTS.E [R3+-0x61200], desc[UR32][R216.64], P1 ;  /* 0x9ee00000d8037fae */ /* 0x0003e80008921860 */
[----:B------:R1:W-:Y:S04]  /*15b7a0*/  LDGSTS.E [R3+-0x61100], desc[UR32][R218.64], P0 ;  /* 0x9ef00000da037fae */ /* 0x0003e80008121860 */
[----:B------:R1:W-:Y:S04]  /*15b7b0*/  LDGSTS.E [R3+-0x60200], desc[UR32][R220.64], P1 ;  /* 0x9fe00000dc037fae */ /* 0x0003e80008921860 */
[----:B------:R1:W-:Y:S01]  /*15b7c0*/  LDGSTS.E [R3+-0x60100], desc[UR32][R222.64], P0 ;  /* 0x9ff00000de037fae */ /* 0x0003e20008121860 */
[----:B------:R-:W-:-:S03]  /*15b7d0*/  PLOP3.LUT P0, PT, PT, PT, UP0, 0x80, 0x0 ;  /* 0x000000000000781c */ /* 0x000fc60003f0f008 */
[----:B------:R-:W0:Y:S10]  /*15b7e0*/  LDGDEPBAR ;  /* 0x00000000000079af */ /* 0x000e340000000000 */
[----:B-1----:R-:W-:Y:S05]  /*15b7f0*/  @P0 BRA `(.L_x_1) ;  /* 0xfffff06400280947 */ /* 0x002fea000383ffff */
.L_x_0:
[----:B------:R-:W2:Y:S01]  /*15b800*/  LDL R172, [R1+0x3714] ;  /* 0x0037140001ac7983 */ /* 0x000ea20000100800 */
[----:B------:R-:W-:Y:S01]  /*15b810*/  ULDC UR5, c[0x0][0x248] ;  /* 0x0000920000057ab9 */ /* 0x000fe20000000800 */
[----:B------:R-:W-:Y:S01]  /*15b820*/  ULDC UR6, c[0x0][0x248] ;  /* 0x0000920000067ab9 */ /* 0x000fe20000000800 */
[----:B------:R-:W-:Y:S01]  /*15b830*/  ULDC.64 UR36, c[0x0][0x228] ;  /* 0x00008a0000247ab9 */ /* 0x000fe20000000a00 */
[----:B------:R-:W-:Y:S01]  /*15b840*/  ULDC UR7, c[0x0][0x248] ;  /* 0x0000920000077ab9 */ /* 0x000fe20000000800 */
[----:B------:R-:W1:Y:S01]  /*15b850*/  LDC R112, c[0x0][0x244] ;  /* 0x00009100ff707b82 */ /* 0x000e620000000800 */
[----:B------:R-:W-:Y:S01]  /*15b860*/  ULDC UR8, c[0x0][0x248] ;  /* 0x0000920000087ab9 */ /* 0x000fe20000000800 */
[----:B------:R-:W-:Y:S01]  /*15b870*/  ULDC UR9, c[0x0][0x248] ;  /* 0x0000920000097ab9 */ /* 0x000fe20000000800 */
[----:B------:R-:W-:Y:S01]  /*15b880*/  ULDC UR10, c[0x0][0x248] ;  /* 0x00009200000a7ab9 */ /* 0x000fe20000000800 */
[----:B------:R-:W-:Y:S01]  /*15b890*/  ULDC UR11, c[0x0][0x248] ;  /* 0x00009200000b7ab9 */ /* 0x000fe20000000800 */
[----:B------:R-:W-:-:S03]  /*15b8a0*/  ULDC UR44, c[0x0][0x248] ;  /* 0x00009200002c7ab9 */ /* 0x000fc60000000800 */
[----:B------:R-:W4:Y:S08]  /*15b8b0*/  LDC R113, c[0x0][0x244] ;  /* 0x00009100ff717b82 */ /* 0x000f300000000800 */
[----:B------:R-:W3:Y:S01]  /*15b8c0*/  LDC R114, c[0x0][0x244] ;  /* 0x00009100ff727b82 */ /* 0x000ee20000000800 */
[----:B------:R-:W-:Y:S01]  /*15b8d0*/  LOP3.LUT R96, R96, 0xfffffffd, RZ, 0xc0, !PT ;  /* 0xfffffffd60607812 */ /* 0x000fe200078ec0ff */
        /* <DEDUP_REMOVED lines=45> */
[----:B------:R-:W-:-:S04]  /*15bbb0*/  DEPBAR.LE SB0, 0x0 ;  /* 0x000080000000791a */ /* 0x000fc80000000000 */
[----:B------:R-:W-:Y:S02]  /*15bbc0*/  LOP3.LUT R143, R143, 0x7fffffff, RZ, 0xc0, !PT ;  /* 0x7fffffff8f8f7812 */ /* 0x000fe400078ec0ff */
[----:B------:R-:W-:Y:S02]  /*15bbd0*/  LOP3.LUT R142, R142, 0x7fffffff, RZ, 0xc0, !PT ;  /* 0x7fffffff8e8e7812 */ /* 0x000fe400078ec0ff */
[----:B------:R-:W-:Y:S02]  /*15bbe0*/  LOP3.LUT R141, R141, 0x7fffffff, RZ, 0xc0, !PT ;  /* 0x7fffffff8d8d7812 */ /* 0x000fe400078ec0ff */
[----:B------:R-:W-:Y:S02]  /*15bbf0*/  LOP3.LUT R140, R140, 0x7fffffff, RZ, 0xc0, !PT ;  /* 0x7fffffff8c8c7812 */ /* 0x000fe400078ec0ff */
[----:B------:R-:W-:Y:S02]  /*15bc00*/  LOP3.LUT R139, R139, 0x7fffffff, RZ, 0xc0, !PT ;  /* 0x7fffffff8b8b7812 */ /* 0x000fe400078ec0ff */
[----:B------:R-:W-:-:S02]  /*15bc10*/  LOP3.LUT R138, R138, 0x7fffffff, RZ, 0xc0, !PT ;  /* 0x7fffffff8a8a7812 */ /* 0x000fc400078ec0ff */
        /* <DEDUP_REMOVED lines=8> */
[----:B------:R-:W-:Y:S01]  /*15bca0*/  LOP3.LUT R129, R129, 0x7fffffff, RZ, 0xc0, !PT ;  /* 0x7fffffff81817812 */ /* 0x000fe200078ec0ff */
[----:B--2---:R-:W-:Y:S01]  /*15bcb0*/  IMAD R0, R172, UR5, RZ ;  /* 0x00000005ac007c24 */ /* 0x004fe2000f8e02ff */
[----:B------:R-:W-:-:S04]  /*15bcc0*/  ULDC UR5, c[0x0][0x248] ;  /* 0x0000920000057ab9 */ /* 0x000fc80000000800 */
[----:B------:R2:W-:Y:S02]  /*15bcd0*/  STL [R1+0x2f98], R0 ;  /* 0x002f980001007387 */ /* 0x0005e40000100800 */
[----:B--2---:R-:W-:Y:S01]  /*15bce0*/  IADD3 R0, R0, UR5, RZ ;  /* 0x0000000500007c10 */ /* 0x004fe2000fffe0ff */
[----:B------:R-:W-:-:S04]  /*15bcf0*/  ULDC UR5, c[0x0][0x248] ;  /* 0x0000920000057ab9 */ /* 0x000fc80000000800 */
[----:B------:R2:W-:Y:S02]  /*15bd00*/  STL [R1+0x2f94], R0 ;  /* 0x002f940001007387 */ /* 0x0005e40000100800 */
[----:B--2---:R-:W-:Y:S01]  /*15bd10*/  VIADD R0, R0, UR5 ;  /* 0x0000000500007c36 */ /* 0x004fe20008000000 */
        /* <DEDUP_REMOVED lines=9> */
[----:B------:R-:W-:-:S03]  /*15bdb0*/  ULDC UR5, c[0x0][0x248] ;  /* 0x0000920000057ab9 */ /* 0x000fc60000000800 */
[----:B------:R-:W-:Y:S01]  /*15bdc0*/  VIADD R252, R0, UR5 ;  /* 0x0000000500fc7c36 */ /* 0x000fe20008000000 */
[----:B------:R-:W-:Y:S01]  /*15bdd0*/  ULDC UR5, c[0x0][0x248] ;  /* 0x0000920000057ab9 */ /* 0x000fe20000000800 */
        /* <DEDUP_REMOVED lines=190> */
[----:B------:R2:W-:Y:S01]  /*15c9c0*/  STL [R1+0x2c9c], R0 ;  /* 0x002c9c0001007387 */ /* 0x0005e20000100800 */
[----:B------:R-:W-:-:S03]  /*15c9d0*/  ULDC UR5, c[0x0][0x248] ;  /* 0x0000920000057ab9 */ /* 0x000fc60000000800 */
[----:B------:R1:W-:Y:S04]  /*15c9e0*/  STL [R1+0x2ca0], R110 ;  /* 0x002ca06e01007387 */ /* 0x0003e80000100800 */
[----:B------:R-:W4:Y:S01]  /*15c9f0*/  LDL R173, [R1+0x371c] ;  /* 0x00371c0001ad7983 */ /* 0x000f220000100800 */
[----:B--2---:R-:W-:-:S03]  /*15ca00*/  IADD3 R0, R172, 0xc0, RZ ;  /* 0x000000c0ac007810 */ /* 0x004fc60007ffe0ff */
[----:B------:R-:W2:Y:S01]  /*15ca10*/  LDL R174, [R1+0x3860] ;  /* 0x0038600001ae7983 */ /* 0x000ea20000100800 */
[----:B-1----:R-:W-:Y:S01]  /*15ca20*/  VIADD R110, R110, UR5 ;  /* 0x000000056e6e7c36 */ /* 0x002fe20008000000 */
[----:B------:R-:W-:Y:S01]  /*15ca30*/  ISETP.GE.AND P0, PT, R0, UR37, PT ;  /* 0x0000002500007c0c */ /* 0x000fe2000bf06270 */
[----:B------:R-:W-:Y:S01]  /*15ca40*/  ULDC UR5, c[0x0][0x244] ;  /* 0x0000910000057ab9 */ /* 0x000fe20000000800 */
[----:B------:R-:W-:Y:S02]  /*15ca50*/  ULDC UR37, c[0x0][0x228] ;  /* 0x00008a0000257ab9 */ /* 0x000fe40000000800 */
[----:B------:R1:W-:Y:S02]  /*15ca60*/  STL [R1+0x2ca4], R110 ;  /* 0x002ca46e01007387 */ /* 0x0003e40000100800 */
[----:B-1----:R-:W-:Y:S01]  /*15ca70*/  VIADD R110, R110, UR6 ;  /* 0x000000066e6e7c36 */ /* 0x002fe20008000000 */
[----:B------:R-:W-:-:S03]  /*15ca80*/  ULDC UR6, c[0x0][0x244] ;  /* 0x0000910000067ab9 */ /* 0x000fc60000000800 */
[----:B------:R-:W-:Y:S01]  /*15ca90*/  VIADD R0, R110, UR7 ;  /* 0x000000076e007c36 */ /* 0x000fe20008000000 */
[----:B------:R-:W-:Y:S01]  /*15caa0*/  STL [R1+0x2ca8], R110 ;  /* 0x002ca86e01007387 */ /* 0x000fe20000100800 */
[----:B------:R-:W-:-:S03]  /*15cab0*/  ULDC UR7, c[0x0][0x248] ;  /* 0x0000920000077ab9 */ /* 0x000fc60000000800 */
[----:B------:R1:W-:Y:S02]  /*15cac0*/  STL [R1+0x2cac], R0 ;  /* 0x002cac0001007387 */ /* 0x0003e40000100800 */
[----:B-1----:R-:W-:-:S05]  /*15cad0*/  VIADD R0, R0, UR7 ;  /* 0x0000000700007c36 */ /* 0x002fca0008000000 */
[----:B------:R1:W-:Y:S02]  /*15cae0*/  STL [R1+0x2cb0], R0 ;  /* 0x002cb00001007387 */ /* 0x0003e40000100800 */
[----:B-1----:R-:W-:-:S05]  /*15caf0*/  VIADD R0, R0, UR8 ;  /* 0x0000000800007c36 */ /* 0x002fca0008000000 */
[----:B------:R1:W-:Y:S02]  /*15cb00*/  STL [R1+0x2cb4], R0 ;  /* 0x002cb40001007387 */ /* 0x0003e40000100800 */
[----:B-1----:R-:W-:Y:S01]  /*15cb10*/  VIADD R0, R0, UR9 ;  /* 0x0000000900007c36 */ /* 0x002fe20008000000 */
[----:B------:R-:W-:-:S03]  /*15cb20*/  ULDC.64 UR8, c[0x0][0x220] ;  /* 0x0000880000087ab9 */ /* 0x000fc60000000a00 */
[----:B------:R-:W-:Y:S01]  /*15cb30*/  VIADD R115, R0, UR10 ;  /* 0x0000000a00737c36 */ /* 0x000fe20008000000 */
[----:B------:R-:W-:Y:S01]  /*15cb40*/  STL [R1+0x2cb8], R0 ;  /* 0x002cb80001007387 */ /* 0x000fe20000100800 */
[----:B------:R-:W-:-:S03]  /*15cb50*/  ULDC UR10, c[0x0][0x248] ;  /* 0x00009200000a7ab9 */ /* 0x000fc60000000800 */
[----:B------:R1:W-:Y:S02]  /*15cb60*/  STL [R1+0x2cbc], R115 ;  /* 0x002cbc7301007387 */ /* 0x0003e40000100800 */
[----:B-1----:R-:W-:Y:S01]  /*15cb70*/  VIADD R115, R115, UR11 ;  /* 0x0000000b73737c36 */ /* 0x002fe20008000000 */
[----:B------:R-:W-:-:S04]  /*15cb80*/  ULDC UR11, c[0x0][0x228] ;  /* 0x00008a00000b7ab9 */ /* 0x000fc80000000800 */
[----:B------:R-:W-:Y:S01]  /*15cb90*/  STL [R1+0x2cc0], R115 ;  /* 0x002cc07301007387 */ /* 0x000fe20000100800 */
[----:B------:R-:W-:Y:S02]  /*15cba0*/  LOP3.LUT R128, R128, 0x7fffffff, RZ, 0xc0, !PT ;  /* 0x7fffffff80807812 */ /* 0x000fe400078ec0ff */
[----:B------:R-:W-:Y:S02]  /*15cbb0*/  LOP3.LUT R127, R127, 0x7fffffff, RZ, 0xc0, !PT ;  /* 0x7fffffff7f7f7812 */ /* 0x000fe400078ec0ff */
[----:B------:R-:W-:Y:S01]  /*15cbc0*/  LOP3.LUT R126, R126, 0x7fffffff, RZ, 0xc0, !PT ;  /* 0x7fffffff7e7e7812 */ /* 0x000fe200078ec0ff */
[----:B----4-:R-:W-:Y:S01]  /*15cbd0*/  IMAD R111, R173, UR5, RZ ;  /* 0x00000005ad6f7c24 */ /* 0x010fe2000f8e02ff */
[----:B------:R-:W-:Y:S01]  /*15cbe0*/  ULDC UR5, c[0x0][0x248] ;  /* 0x0000920000057ab9 */ /* 0x000fe20000000800 */
[----:B--2---:R-:W-:Y:S01]  /*15cbf0*/  IMAD R110, R174, UR6, RZ ;  /* 0x00000006ae6e7c24 */ /* 0x004fe2000f8e02ff */
[----:B------:R-:W-:Y:S01]  /*15cc00*/  ULDC.64 UR6, c[0x0][0x220] ;  /* 0x0000880000067ab9 */ /* 0x000fe20000000a00 */
[----:B------:R-:W-:Y:S01]  /*15cc10*/  IMAD R0, R112, 0x80, R111 ;  /* 0x0000008070007824 */ /* 0x000fe200078e026f */
[----:B------:R-:W-:Y:S01]  /*15cc20*/  IADD3 R112, R115, UR5, RZ ;  /* 0x0000000573707c10 */ /* 0x000fe2000fffe0ff */
[----:B------:R-:W-:Y:S01]  /*15cc30*/  ULDC UR5, c[0x0][0x248] ;  /* 0x0000920000057ab9 */ /* 0x000fe20000000800 */
[----:B------:R-:W-:-:S02]  /*15cc40*/  LEA R124, P1, R111, UR6, 0x2 ;  /* 0x000000066f7c7c11 */ /* 0x000fc4000f8210ff */
[C---:B------:R-:W-:Y:S01]  /*15cc50*/  LEA R122, P2, R110.reuse, UR8, 0x2 ;  /* 0x000000086e7a7c11 */ /* 0x040fe2000f8410ff */
[----:B------:R-:W-:Y:S01]  /*15cc60*/  ULDC UR8, c[0x0][0x248] ;  /* 0x0000920000087ab9 */ /* 0x000fe20000000800 */
[----:B------:R1:W-:Y:S01]  /*15cc70*/  STL [R1+0x2cc4], R112 ;  /* 0x002cc47001007387 */ /* 0x0003e20000100800 */
[----:B------:R-:W-:Y:S01]  /*15cc80*/  LEA.HI.X.SX32 R125, R111, UR7, 0x2, P1 ;  /* 0x000000076f7d7c11 */ /* 0x000fe200088f16ff */
[----:B------:R-:W-:Y:S01]  /*15cc90*/  ULDC.64 UR6, c[0x0][0x220] ;  /* 0x0000880000067ab9 */ /* 0x000fe20000000a00 */
[----:B------:R-:W-:Y:S01]  /*15cca0*/  LEA.HI.X.SX32 R123, R110, UR9, 0x2, P2 ;  /* 0x000000096e7b7c11 */ /* 0x000fe200090f16ff */
[----:B------:R-:W2:Y:S01]  /*15ccb0*/  LDC R111, c[0x0][0x244] ;  /* 0x00009100ff6f7b82 */ /* 0x000ea20000000800 */
[----:B------:R-:W-:Y:S01]  /*15ccc0*/  LEA R120, P1, R0, UR6, 0x2 ;  /* 0x0000000600787c11 */ /* 0x000fe2000f8210ff */
[----:B-1----:R-:W-:-:S03]  /*15ccd0*/  VIADD R112, R112, UR8 ;  /* 0x0000000870707c36 */ /* 0x002fc60008000000 */
[----:B------:R-:W-:Y:S01]  /*15cce0*/  LEA.HI.X.SX32 R121, R0, UR7, 0x2, P1 ;  /* 0x0000000700797c11 */ /* 0x000fe200088f16ff */
[----:B------:R-:W-:Y:S01]  /*15ccf0*/  IMAD R110, R113, 0x40, R0 ;  /* 0x00000040716e7824 */ /* 0x000fe200078e0200 */
[----:B------:R-:W-:Y:S01]  /*15cd00*/  ULDC UR8, c[0x0][0x248] ;  /* 0x0000920000087ab9 */ /* 0x000fe20000000800 */
[----:B------:R-:W-:Y:S01]  /*15cd10*/  VIADD R115, R112, UR5 ;  /* 0x0000000570737c36 */ /* 0x000fe20008000000 */
[----:B------:R-:W-:Y:S01]  /*15cd20*/  ULDC UR5, c[0x0][0x248] ;  /* 0x0000920000057ab9 */ /* 0x000fe20000000800 */
[----:B------:R1:W-:Y:S01]  /*15cd30*/  STL [R1+0x2cc8], R112 ;  /* 0x002cc87001007387 */ /* 0x0003e20000100800 */
[----:B------:R-:W-:Y:S01]  /*15cd40*/  ULDC.64 UR6, c[0x0][0x220] ;  /* 0x0000880000067ab9 */ /* 0x000fe20000000a00 */
[----:B------:R-:W-:Y:S01]  /*15cd50*/  VIADD R0, R115, UR5 ;  /* 0x0000000573007c36 */ /* 0x000fe20008000000 */
[----:B------:R-:W-:Y:S01]  /*15cd60*/  ULDC UR5, c[0x0][0x248] ;  /* 0x0000920000057ab9 */ /* 0x000fe20000000800 */
[----:B------:R4:W-:Y:S01]  /*15cd70*/  STL [R1+0x2ccc], R115 ;  /* 0x002ccc7301007387 */ /* 0x0009e20000100800 */
[----:B------:R-:W2:Y:S03]  /*15cd80*/  LDC R113, c[0x0][0x244] ;  /* 0x00009100ff717b82 */ /* 0x000ea60000000800 */
[----:B------:R3:W-:Y:S05]  /*15cd90*/  STL [R1+0x2cd0], R0 ;  /* 0x002cd00001007387 */ /* 0x0007ea0000100800 */
[----:B-1----:R-:W1:Y:S01]  /*15cda0*/  LDC R112, c[0x0][0x244] ;  /* 0x00009100ff707b82 */ /* 0x002e620000000800 */
[----:B----4-:R-:W-:Y:S01]  /*15cdb0*/  VIADD R115, R0, UR8 ;  /* 0x0000000800737c36 */ /* 0x010fe20008000000 */
[----:B------:R-:W-:Y:S01]  /*15cdc0*/  LEA R118, P1, R110, UR6, 0x2 ;  /* 0x000000066e767c11 */ /* 0x000fe2000f8210ff */
[----:B------:R-:W-:-:S03]  /*15cdd0*/  ULDC.64 UR8, c[0x0][0x220] ;  /* 0x0000880000087ab9 */ /* 0x000fc60000000a00 */
[----:B------:R4:W-:Y:S01]  /*15cde0*/  STL [R1+0x2cd4], R115 ;  /* 0x002cd47301007387 */ /* 0x0009e20000100800 */
[----:B---3--:R-:W-:Y:S02]  /*15cdf0*/  IMAD R0, R114, 0x40, R110 ;  /* 0x0000004072007824 */ /* 0x008fe400078e026e */
[----:B----4-:R-:W-:Y:S01]  /*15ce00*/  VIADD R115, R115, UR5 ;  /* 0x0000000573737c36 */ /* 0x010fe20008000000 */
[----:B------:R-:W-:-:S03]  /*15ce10*/  ULDC UR5, c[0x0][0x248] ;  /* 0x0000920000057ab9 */ /* 0x000fc60000000800 */
[----:B------:R-:W-:Y:S01]  /*15ce20*/  VIADD R114, R115, UR5 ;  /* 0x0000000573727c36 */ /* 0x000fe20008000000 */
[----:B------:R-:W-:Y:S01]  /*15ce30*/  ULDC UR5, c[0x0][0x248] ;  /* 0x0000920000057ab9 */ /* 0x000fe20000000800 */
[----:B------:R-:W-:Y:S01]  /*15ce40*/  LEA.HI.X.SX32 R119, R110, UR7, 0x2, P1 ;  /* 0x000000076e777c11 */ /* 0x000fe200088f16ff */
[----:B------:R-:W-:Y:S02]  /*15ce50*/  ULDC.64 UR6, c[0x0][0x220] ;  /* 0x0000880000067ab9 */ /* 0x000fe40000000a00 */
[----:B------:R-:W-:Y:S01]  /*15ce60*/  IADD3 R144, R114, UR5, RZ ;  /* 0x0000000572907c10 */ /* 0x000fe2000fffe0ff */
[----:B------:R-:W-:Y:S01]  /*15ce70*/  ULDC UR5, c[0x0][0x248] ;  /* 0x0000920000057ab9 */ /* 0x000fe20000000800 */
[----:B------:R-:W-:Y:S01]  /*15ce80*/  LEA R116, P1, R0, UR6, 0x2 ;  /* 0x0000000600747c11 */ /* 0x000fe2000f8210ff */
[----:B--2---:R-:W-:Y:S02]  /*15ce90*/  IMAD R110, R111, 0x40, R0 ;  /* 0x000000406f6e7824 */ /* 0x004fe400078e0200 */
[----:B------:R-:W-:Y:S01]  /*15cea0*/  VIADD R111, R144, UR5 ;  /* 0x00000005906f7c36 */ /* 0x000fe20008000000 */
[----:B------:R-:W-:Y:S01]  /*15ceb0*/  STL [R1+0x2cd8], R115 ;  /* 0x002cd87301007387 */ /* 0x000fe20000100800 */
[----:B------:R-:W-:Y:S01]  /*15cec0*/  LEA.HI.X.SX32 R117, R0, UR7, 0x2, P1 ;  /* 0x0000000700757c11 */ /* 0x000fe200088f16ff */
[----:B------:R-:W-:Y:S01]  /*15ced0*/  ULDC.64 UR6, c[0x0][0x220] ;  /* 0x0000880000067ab9 */ /* 0x000fe20000000a00 */
[----:B------:R-:W-:Y:S01]  /*15cee0*/  ULDC UR5, c[0x0][0x248] ;  /* 0x0000920000057ab9 */ /* 0x000fe20000000800 */
[----:B------:R2:W-:Y:S04]  /*15cef0*/  STL [R1+0x2cdc], R114 ;  /* 0x002cdc7201007387 */ /* 0x0005e80000100800 */
[----:B------:R-:W-:Y:S04]  /*15cf00*/  STL [R1+0x2ce0], R144 ;  /* 0x002ce09001007387 */ /* 0x000fe80000100800 */
[----:B------:R3:W-:Y:S01]  /*15cf10*/  STL [R1+0x2ce4], R111 ;  /* 0x002ce46f01007387 */ /* 0x0007e20000100800 */
[----:B--2---:R-:W-:Y:S01]  /*15cf20*/  LEA R114, P1, R110, UR6, 0x2 ;  /* 0x000000066e727c11 */ /* 0x004fe2000f8210ff */
[----:B-1----:R-:W-:-:S03]  /*15cf30*/  IMAD R0, R112, 0x40, R110 ;  /* 0x0000004070007824 */ /* 0x002fc600078e026e */
[----:B------:R-:W-:Y:S01]  /*15cf40*/  LEA.HI.X.SX32 R115, R110, UR7, 0x2, P1 ;  /* 0x000000076e737c11 */ /* 0x000fe200088f16ff */
[----:B------:R-:W-:Y:S01]  /*15cf50*/  ULDC.64 UR6, c[0x0][0x220] ;  /* 0x0000880000067ab9 */ /* 0x000fe20000000a00 */
[----:B---3--:R-:W-:Y:S01]  /*15cf60*/  VIADD R111, R111, UR5 ;  /* 0x000000056f6f7c36 */ /* 0x008fe20008000000 */
[----:B------:R-:W-:-:S03]  /*15cf70*/  ULDC UR5, c[0x0][0x248] ;  /* 0x0000920000057ab9 */ /* 0x000fc60000000800 */
[----:B------:R-:W-:Y:S01]  /*15cf80*/  VIADD R110, R111, UR5 ;  /* 0x000000056f6e7c36 */ /* 0x000fe20008000000 */
[----:B------:R1:W-:Y:S01]  /*15cf90*/  STL [R1+0x2ce8], R111 ;  /* 0x002ce86f01007387 */ /* 0x0003e20000100800 */
[----:B------:R-:W-:Y:S02]  /*15cfa0*/  ULDC UR5, c[0x0][0x248] ;  /* 0x0000920000057ab9 */ /* 0x000fe40000000800 */
[----:B------:R-:W-:Y:S01]  /*15cfb0*/  VIADD R144, R110, UR10 ;  /* 0x0000000a6e907c36 */ /* 0x000fe20008000000 */
[----:B------:R-:W-:Y:S01]  /*15cfc0*/  STL [R1+0x2cec], R110 ;  /* 0x002cec6e01007387 */ /* 0x000fe20000100800 */
[C---:B------:R-:W-:Y:S01]  /*15cfd0*/  LEA R112, P1, R0.reuse, UR6, 0x2 ;  /* 0x0000000600707c11 */ /* 0x040fe2000f8210ff */
[----:B------:R-:W-:Y:S01]  /*15cfe0*/  ULDC UR6, c[0x0][0x248] ;  /* 0x0000920000067ab9 */ /* 0x000fe20000000800 */
[----:B------:R-:W-:Y:S01]  /*15cff0*/  ULDC UR10, c[0x0][0x228] ;  /* 0x00008a00000a7ab9 */ /* 0x000fe20000000800 */
[----:B------:R2:W-:Y:S01]  /*15d000*/  STL [R1+0x2cf0], R144 ;  /* 0x002cf09001007387 */ /* 0x0005e20000100800 */
[----:B-1----:R-:W-:Y:S01]  /*15d010*/  IMAD R111, R113, 0x40, R0 ;  /* 0x00000040716f7824 */ /* 0x002fe200078e0200 */
[----:B------:R-:W-:Y:S01]  /*15d020*/  LEA.HI.X.SX32 R113, R0, UR7, 0x2, P1 ;  /* 0x0000000700717c11 */ /* 0x000fe200088f16ff */
[----:B------:R-:W-:Y:S01]  /*15d030*/  ULDC UR7, c[0x0][0x228] ;  /* 0x00008a0000077ab9 */ /* 0x000fe20000000800 */
[----:B--2---:R-:W-:Y:S01]  /*15d040*/  VIADD R144, R144, UR5 ;  /* 0x0000000590907c36 */ /* 0x004fe20008000000 */
[----:B------:R-:W-:-:S03]  /*15d050*/  ULDC UR5, c[0x0][0x248] ;  /* 0x0000920000057ab9 */ /* 0x000fc60000000800 */
[----:B------:R-:W-:Y:S01]  /*15d060*/  VIADD R0, R144, UR5 ;  /* 0x0000000590007c36 */ /* 0x000fe20008000000 */
[----:B------:R-:W-:Y:S01]  /*15d070*/  STL [R1+0x2cf4], R144 ;  /* 0x002cf49001007387 */ /* 0x000fe20000100800 */
[----:B------:R-:W-:-:S03]  /*15d080*/  ULDC UR5, c[0x0][0x248] ;  /* 0x0000920000057ab9 */ /* 0x000fc60000000800 */
[----:B------:R1:W-:Y:S02]  /*15d090*/  STL [R1+0x2cf8], R0 ;  /* 0x002cf80001007387 */ /* 0x0003e40000100800 */
[----:B-1----:R-:W-:Y:S01]  /*15d0a0*/  VIADD R0, R0, UR6 ;  /* 0x0000000600007c36 */ /* 0x002fe20008000000 */
[----:B------:R-:W-:Y:S01]  /*15d0b0*/  LEA R110, P2, R111, UR8, 0x2 ;  /* 0x000000086f6e7c11 */ /* 0x000fe2000f8410ff */
[----:B------:R-:W-:Y:S01]  /*15d0c0*/  ULDC UR8, c[0x0][0x248] ;  /* 0x0000920000087ab9 */ /* 0x000fe20000000800 */
[----:B------:R-:W-:Y:S02]  /*15d0d0*/  ULDC UR6, c[0x0][0x228] ;  /* 0x00008a0000067ab9 */ /* 0x000fe40000000800 */
[----:B------:R1:W-:Y:S02]  /*15d0e0*/  STL [R1+0x2cfc], R0 ;  /* 0x002cfc0001007387 */ /* 0x0003e40000100800 */
[----:B-1----:R-:W-:Y:S01]  /*15d0f0*/  IADD3 R0, R0, UR5, RZ ;  /* 0x0000000500007c10 */ /* 0x002fe2000fffe0ff */
[----:B------:R-:W-:-:S04]  /*15d100*/  ULDC UR5, c[0x0][0x248] ;  /* 0x0000920000057ab9 */ /* 0x000fc80000000800 */
[----:B------:R1:W-:Y:S02]  /*15d110*/  STL [R1+0x2d00], R0 ;  /* 0x002d000001007387 */ /* 0x0003e40000100800 */
[----:B-1----:R-:W-:Y:S01]  /*15d120*/  VIADD R0, R0, UR5 ;  /* 0x0000000500007c36 */ /* 0x002fe20008000000 */
        /* <DEDUP_REMOVED lines=45> */
[----:B------:R-:W-:Y:S01]  /*15d400*/  LEA.HI.X.SX32 R111, R111, UR9, 0x2, P2 ;  /* 0x000000096f6f7c11 */ /* 0x000fe200090f16ff */
[----:B------:R-:W-:-:S03]  /*15d410*/  ULDC UR5, c[0x0][0x228] ;  /* 0x00008a0000057ab9 */ /* 0x000fc60000000800 */
        /* <DEDUP_REMOVED lines=12> */
[----:B------:R1:W-:Y:S04]  /*15d4e0*/  STL [R1+0x2d50], R0 ;  /* 0x002d500001007387 */ /* 0x0003e80000100800 */
[----:B------:R-:W2:Y:S01]  /*15d4f0*/  LDL R168, [R1+0x386c] ;  /* 0x00386c0001a87983 */ /* 0x000ea20000100800 */
[----:B-1----:R-:W-:Y:S01]  /*15d500*/  VIADD R0, R0, UR8 ;  /* 0x0000000800007c36 */ /* 0x002fe20008000000 */
[----:B------:R-:W-:-:S04]  /*15d510*/  ULDC UR8, c[0x0][0x248] ;  /* 0x0000920000087ab9 */ /* 0x000fc80000000800 */
[----:B------:R1:W-:Y:S02]  /*15d520*/  STL [R1+0x2d54], R0 ;  /* 0x002d540001007387 */ /* 0x0003e40000100800 */
[----:B-1----:R-:W-:Y:S01]  /*15d530*/  VIADD R0, R0, UR8 ;  /* 0x0000000800007c36 */ /* 0x002fe20008000000 */
[----:B------:R-:W-:-:S04]  /*15d540*/  ULDC UR8, c[0x0][0x248] ;  /* 0x0000920000087ab9 */ /* 0x000fc80000000800 */
[----:B------:R1:W-:Y:S04]  /*15d550*/  STL [R1+0x2d58], R0 ;  /* 0x002d580001007387 */ /* 0x0003e80000100800 */
[----:B------:R-:W3:Y:S01]  /*15d560*/  LDL R171, [R1+0x3870] ;  /* 0x0038700001ab7983 */ /* 0x000ee20000100800 */
[----:B-1----:R-:W-:Y:S01]  /*15d570*/  VIADD R0, R0, UR8 ;  /* 0x0000000800007c36 */ /* 0x002fe20008000000 */
[----:B------:R-:W-:-:S04]  /*15d580*/  ULDC UR8, c[0x0][0x248] ;  /* 0x0000920000087ab9 */ /* 0x000fc80000000800 */
[----:B------:R1:W-:Y:S02]  /*15d590*/  STL [R1+0x2d5c], R0 ;  /* 0x002d5c0001007387 */ /* 0x0003e40000100800 */
[----:B-1----:R-:W-:Y:S01]  /*15d5a0*/  VIADD R0, R0, UR8 ;  /* 0x0000000800007c36 */ /* 0x002fe20008000000 */
[----:B------:R-:W-:-:S04]  /*15d5b0*/  ULDC.64 UR8, c[0x0][0x228] ;  /* 0x00008a0000087ab9 */ /* 0x000fc80000000a00 */
[----:B------:R1:W-:Y:S04]  /*15d5c0*/  STL [R1+0x2d60], R0 ;  /* 0x002d600001007387 */ /* 0x0003e80000100800 */
[----:B------:R-:W4:Y:S04]  /*15d5d0*/  LDL R170, [R1+0x3874] ;  /* 0x0038740001aa7983 */ /* 0x000f280000100800 */
[----:B------:R-:W4:Y:S01]  /*15d5e0*/  LDL R169, [R1+0x3878] ;  /* 0x0038780001a97983 */ /* 0x000f220000100800 */
[----:B-1----:R-:W-:Y:S01]  /*15d5f0*/  VIADD R0, R0, UR44 ;  /* 0x0000002c00007c36 */ /* 0x002fe20008000000 */
[----:B------:R-:W-:-:S04]  /*15d600*/  ULDC UR44, c[0x0][0x228] ;  /* 0x00008a00002c7ab9 */ /* 0x000fc80000000800 */
[----:B------:R1:W-:Y:S04]  /*15d610*/  STL [R1+0x2d64], R0 ;  /* 0x002d640001007387 */ /* 0x0003e80000100800 */
[----:B------:R-:W4:Y:S01]  /*15d620*/  LDL R167, [R1+0x3868] ;  /* 0x0038680001a77983 */ /* 0x000f220000100800 */
        /* <DEDUP_REMOVED lines=13> */
[----:B--2---:R-:W-:Y:S01]  /*15d700*/  ISETP.LT.AND P1, PT, R168, UR8, !P0 ;  /* 0x00000008a8007c0c */ /* 0x004fe2000c721270 */
[----:B------:R-:W-:Y:S02]  /*15d710*/  ULDC UR8, c[0x0][0x248] ;  /* 0x0000920000087ab9 */ /* 0x000fe40000000800 */
[----:B-1----:R-:W-:Y:S01]  /*15d720*/  VIADD R0, R0, UR8 ;  /* 0x0000000800007c36 */ /* 0x002fe20008000000 */
[----:B------:R-:W-:-:S04]  /*15d730*/  ULDC UR8, c[0x0][0x248] ;  /* 0x0000920000087ab9 */ /* 0x000fc80000000800 */
[----:B------:R1:W-:Y:S04]  /*15d740*/  STL [R1+0x2d68], R0 ;  /* 0x002d680001007387 */ /* 0x0003e80000100800 */
[----:B------:R-:W2:Y:S01]  /*15d750*/  LDL R166, [R1+0x3864] ;  /* 0x0038640001a67983 */ /* 0x000ea20000100800 */
[----:B------:R-:W-:-:S04]  /*15d760*/  @P1 LOP3.LUT R96, R96, 0x2, RZ, 0xfc, !PT ;  /* 0x0000000260601812 */ /* 0x000fc800078efcff */
[----:B------:R-:W-:Y:S02]  /*15d770*/  LOP3.LUT R96, R96, 0xffffffef, RZ, 0xc0, !PT ;  /* 0xffffffef60607812 */ /* 0x000fe400078ec0ff */
[----:B---3--:R-:W-:Y:S01]  /*15d780*/  ISETP.LT.AND P1, PT, R171, UR45, !P0 ;  /* 0x0000002dab007c0c */ /* 0x008fe2000c721270 */
[----:B-1----:R-:W-:Y:S01]  /*15d790*/  VIADD R0, R0, UR8 ;  /* 0x0000000800007c36 */ /* 0x002fe20008000000 */
[----:B------:R-:W-:Y:S01]  /*15d7a0*/  ULDC UR8, c[0x0][0x248] ;  /* 0x0000920000087ab9 */ /* 0x000fe20000000800 */
[----:B------:R-:W-:-:S10]  /*15d7b0*/  ULDC UR45, c[0x0][0x228] ;  /* 0x00008a00002d7ab9 */ /* 0x000fd40000000800 */
[----:B------:R-:W-:-:S04]  /*15d7c0*/  @P1 LOP3.LUT R96, R96, 0x10, RZ, 0xfc, !PT ;  /* 0x0000001060601812 */ /* 0x000fc800078efcff */
[----:B------:R-:W-:Y:S02]  /*15d7d0*/  LOP3.LUT R96, R96, 0xfffffff7, RZ, 0xc0, !PT ;  /* 0xfffffff760607812 */ /* 0x000fe400078ec0ff */
[----:B----4-:R-:W-:Y:S01]  /*15d7e0*/  ISETP.LT.AND P1, PT, R170, UR46, !P0 ;  /* 0x0000002eaa007c0c */ /* 0x010fe2000c721270 */
[----:B------:R1:W-:Y:S01]  /*15d7f0*/  STL [R1+0x2d6c], R0 ;  /* 0x002d6c0001007387 */ /* 0x0003e20000100800 */
[----:B------:R-:W-:-:S11]  /*15d800*/  ULDC UR46, c[0x0][0x228] ;  /* 0x00008a00002e7ab9 */ /* 0x000fd60000000800 */
[----:B------:R-:W-:Y:S02]  /*15d810*/  @P1 LOP3.LUT R96, R96, 0x8, RZ, 0xfc, !PT ;  /* 0x0000000860601812 */ /* 0x000fe400078efcff */
[----:B------:R-:W-:Y:S01]  /*15d820*/  ISETP.LT.AND P1, PT, R169, UR54, !P0 ;  /* 0x00000036a9007c0c */ /* 0x000fe2000c721270 */
[----:B-1----:R-:W-:Y:S01]  /*15d830*/  VIADD R0, R0, UR8 ;  /* 0x0000000800007c36 */ /* 0x002fe20008000000 */
[----:B------:R-:W-:Y:S01]  /*15d840*/  LOP3.LUT R96, R96, 0xfffffffb, RZ, 0xc0, !PT ;  /* 0xfffffffb60607812 */ /* 0x000fe200078ec0ff */
[----:B------:R-:W-:Y:S01]  /*15d850*/  ULDC UR8, c[0x0][0x248] ;  /* 0x0000920000087ab9 */ /* 0x000fe20000000800 */
[----:B------:R-:W-:-:S09]  /*15d860*/  ULDC UR54, c[0x0][0x228] ;  /* 0x00008a0000367ab9 */ /* 0x000fd20000000800 */
[----:B------:R-:W-:Y:S02]  /*15d870*/  @P1 LOP3.LUT R96, R96, 0x4, RZ, 0xfc, !PT ;  /* 0x0000000460601812 */ /* 0x000fe400078efcff */
[----:B------:R-:W-:Y:S02]  /*15d880*/  ISETP.LT.AND P1, PT, R167, UR35, !P0 ;  /* 0x00000023a7007c0c */ /* 0x000fe4000c721270 */
[----:B------:R-:W-:-:S11]  /*15d890*/  LOP3.LUT R96, R96, 0xfffffffe, RZ, 0xc0, !PT ;  /* 0xfffffffe60607812 */ /* 0x000fd600078ec0ff */
[----:B------:R-:W-:Y:S01]  /*15d8a0*/  @P1 LOP3.LUT R96, R96, 0x1, RZ, 0xfc, !PT ;  /* 0x0000000160601812 */ /* 0x000fe200078efcff */
        /* <DEDUP_REMOVED lines=8> */
[----:B------:R-:W-:-:S03]  /*15d930*/  ULDC UR8, c[0x0][0x248] ;  /* 0x0000920000087ab9 */ /* 0x000fc60000000800 */
[----:B------:R-:W-:Y:S01]  /*15d940*/  VIADD R144, R0, UR8 ;  /* 0x0000000800907c36 */ /* 0x000fe20008000000 */
[----:B------:R1:W-:Y:S02]  /*15d950*/  STL [R1+0x2d7c], R0 ;  /* 0x002d7c0001007387 */ /* 0x0003e40000100800 */
[----:B-1----:R-:W-:Y:S02]  /*15d960*/  VIADD R0, R172, 0xbf ;  /* 0x000000bfac007836 */ /* 0x002fe40000000000 */
[----:B------:R1:W-:Y:S01]  /*15d970*/  STL [R1+0x2d80], R144 ;  /* 0x002d809001007387 */ /* 0x0003e20000100800 */
[----:B--2---:R-:W-:Y:S01]  /*15d980*/  ISETP.LT.AND P1, PT, R166, UR34, !P0 ;  /* 0x00000022a6007c0c */ /* 0x004fe2000c721270 */
[----:B------:R-:W-:-:S12]  /*15d990*/  ULDC.64 UR34, c[0x0][0x228] ;  /* 0x00008a0000227ab9 */ /* 0x000fd80000000a00 */
[----:B------:R-:W-:Y:S02]  /*15d9a0*/  @P1 LOP3.LUT R143, R143, 0x80000000, RZ, 0xfc, !PT ;  /* 0x800000008f8f1812 */ /* 0x000fe400078efcff */
[----:B------:R-:W-:Y:S02]  /*15d9b0*/  ISETP.LT.AND P1, PT, R174, UR10, !P0 ;  /* 0x0000000aae007c0c */ /* 0x000fe4000c721270 */
[----:B------:R-:W-:Y:S01]  /*15d9c0*/  ISETP.LT.AND P0, PT, R173, UR11, !P0 ;  /* 0x0000000bad007c0c */ /* 0x000fe2000c701270 */
[----:B------:R-:W-:Y:S01]  /*15d9d0*/  ULDC.64 UR10, c[0x0][0x228] ;  /* 0x00008a00000a7ab9 */ /* 0x000fe20000000a00 */
[----:B------:R-:W-:-:S09]  /*15d9e0*/  LOP3.LUT R143, R143, 0xbfffffff, RZ, 0xc0, !PT ;  /* 0xbfffffff8f8f7812 */ /* 0x000fd200078ec0ff */
[----:B------:R-:W-:-:S04]  /*15d9f0*/  @P1 LOP3.LUT R143, R143, 0x40000000, RZ, 0xfc, !PT ;  /* 0x400000008f8f1812 */ /* 0x000fc800078efcff */
[----:B------:R-:W-:-:S04]  /*15da00*/  LOP3.LUT R143, R143, 0xdfffffff, RZ, 0xc0, !PT ;  /* 0xdfffffff8f8f7812 */ /* 0x000fc800078ec0ff */
[----:B------:R-:W-:Y:S02]  /*15da10*/  @P0 LOP3.LUT R143, R143, 0x20000000, RZ, 0xfc, !PT ;  /* 0x200000008f8f0812 */ /* 0x000fe400078efcff */
[----:B------:R-:W-:Y:S02]  /*15da20*/  ISETP.GE.AND P0, PT, R0, UR35, PT ;  /* 0x0000002300007c0c */ /* 0x000fe4000bf06270 */
[----:B------:R-:W-:Y:S01]  /*15da30*/  LOP3.LUT R143, R143, 0xfdffffff, RZ, 0xc0, !PT ;  /* 0xfdffffff8f8f7812 */ /* 0x000fe200078ec0ff */
[----:B------:R-:W-:Y:S01]  /*15da40*/  VIADD R0, R172, 0xbe ;  /* 0x000000beac007836 */ /* 0x000fe20000000000 */
[----:B------:R-:W-:Y:S01]  /*15da50*/  ISETP.LT.AND P1, PT, R168, UR10, !P0 ;  /* 0x0000000aa8007c0c */ /* 0x000fe2000c721270 */
[----:B------:R-:W-:Y:S01]  /*15da60*/  ULDC UR35, c[0x0][0x228] ;  /* 0x00008a0000237ab9 */ /* 0x000fe20000000800 */
[----:B------:R-:W-:Y:S02]  /*15da70*/  ISETP.LT.AND P3, PT, R171, UR7, !P0 ;  /* 0x00000007ab007c0c */ /* 0x000fe4000c761270 */
[----:B------:R-:W-:Y:S01]  /*15da80*/  ISETP.LT.AND P2, PT, R170, UR60, !P0 ;  /* 0x0000003caa007c0c */ /* 0x000fe2000c741270 */
[----:B------:R-:W-:-:S08]  /*15da90*/  ULDC UR60, c[0x0][0x228] ;  /* 0x00008a00003c7ab9 */ /* 0x000fd00000000800 */
[----:B------:R-:W-:-:S04]  /*15daa0*/  @P1 LOP3.LUT R143, R143, 0x2000000, RZ, 0xfc, !PT ;  /* 0x020000008f8f1812 */ /* 0x000fc800078efcff */
[----:B------:R-:W-:-:S04]  /*15dab0*/  LOP3.LUT R143, R143, 0xefffffff, RZ, 0xc0, !PT ;  /* 0xefffffff8f8f7812 */ /* 0x000fc800078ec0ff */
[----:B------:R-:W-:Y:S02]  /*15dac0*/  @P3 LOP3.LUT R143, R143, 0x10000000, RZ, 0xfc, !PT ;  /* 0x100000008f8f3812 */ /* 0x000fe400078efcff */
[----:B------:R-:W-:Y:S01]  /*15dad0*/  ISETP.LT.AND P1, PT, R169, UR58, !P0 ;  /* 0x0000003aa9007c0c */ /* 0x000fe2000c721270 */
[----:B------:R-:W-:Y:S01]  /*15dae0*/  ULDC UR58, c[0x0][0x228] ;  /* 0x00008a00003a7ab9 */ /* 0x000fe20000000800 */
        /* <DEDUP_REMOVED lines=11> */
[----:B-1----:R-:W-:Y:S01]  /*15dba0*/  VIADD R144, R144, UR6 ;  /* 0x0000000690907c36 */ /* 0x002fe20008000000 */
[----:B------:R-:W-:Y:S01]  /*15dbb0*/  LOP3.LUT R143, R143, 0xff7fffff, RZ, 0xc0, !PT ;  /* 0xff7fffff8f8f7812 */ /* 0x000fe200078ec0ff */
[----:B------:R-:W-:Y:S01]  /*15dbc0*/  ULDC.64 UR6, c[0x0][0x228] ;  /* 0x00008a0000067ab9 */ /* 0x000fe20000000a00 */
[----:B------:R-:W-:Y:S02]  /*15dbd0*/  ULDC UR59, c[0x0][0x228] ;  /* 0x00008a00003b7ab9 */ /* 0x000fe40000000800 */
[----:B------:R-:W-:Y:S02]  /*15dbe0*/  @P2 LOP3.LUT R143, R143, 0x800000, RZ, 0xfc, !PT ;  /* 0x008000008f8f2812 */ /* 0x000fe400078efcff */
[----:B------:R-:W-:Y:S01]  /*15dbf0*/  ISETP.LT.AND P0, PT, R173, UR61, !P0 ;  /* 0x0000003dad007c0c */ /* 0x000fe2000c701270 */
[----:B------:R1:W-:Y:S01]  /*15dc00*/  STL [R1+0x2d84], R144 ;  /* 0x002d849001007387 */ /* 0x0003e20000100800 */
[----:B------:R-:W-:Y:S01]  /*15dc10*/  LOP3.LUT R143, R143, 0xffbfffff, RZ, 0xc0, !PT ;  /* 0xffbfffff8f8f7812 */ /* 0x000fe200078ec0ff */
[----:B------:R-:W-:-:S03]  /*15dc20*/  ULDC UR61, c[0x0][0x228] ;  /* 0x00008a00003d7ab9 */ /* 0x000fc60000000800 */
[----:B------:R-:W-:-:S04]  /*15dc30*/  @P1 LOP3.LUT R143, R143, 0x400000, RZ, 0xfc, !PT ;  /* 0x004000008f8f1812 */ /* 0x000fc800078efcff */
[----:B------:R-:W-:-:S04]  /*15dc40*/  LOP3.LUT R143, R143, 0xffdfffff, RZ, 0xc0, !PT ;  /* 0xffdfffff8f8f7812 */ /* 0x000fc800078ec0ff */
[----:B------:R-:W-:Y:S02]  /*15dc50*/  @P0 LOP3.LUT R143, R143, 0x200000, RZ, 0xfc, !PT ;  /* 0x002000008f8f0812 */ /* 0x000fe400078efcff */
[----:B------:R-:W-:Y:S02]  /*15dc60*/  ISETP.GE.AND P0, PT, R0, UR9, PT ;  /* 0x0000000900007c0c */ /* 0x000fe4000bf06270 */
[----:B------:R-:W-:Y:S01]  /*15dc70*/  LOP3.LUT R143, R143, 0xfffdffff, RZ, 0xc0, !PT ;  /* 0xfffdffff8f8f7812 */ /* 0x000fe200078ec0ff */
[----:B------:R-:W-:Y:S01]  /*15dc80*/  VIADD R0, R172, 0xbd ;  /* 0x000000bdac007836 */ /* 0x000fe20000000000 */
[----:B------:R-:W-:Y:S01]  /*15dc90*/  ISETP.LT.AND P1, PT, R168, UR6, !P0 ;  /* 0x00000006a8007c0c */ /* 0x000fe2000c721270 */
[----:B------:R-:W-:Y:S01]  /*15dca0*/  ULDC.64 UR8, c[0x0][0x228] ;  /* 0x00008a0000087ab9 */ /* 0x000fe20000000a00 */
[----:B------:R-:W-:Y:S01]  /*15dcb0*/  ISETP.LT.AND P3, PT, R171, UR47, !P0 ;  /* 0x0000002fab007c0c */ /* 0x000fe2000c761270 */
[----:B------:R-:W-:Y:S01]  /*15dcc0*/  ULDC UR6, c[0x0][0x248] ;  /* 0x0000920000067ab9 */ /* 0x000fe20000000800 */
[----:B------:R-:W-:-:S09]  /*15dcd0*/  ISETP.LT.AND P2, PT, R170, UR48, !P0 ;  /* 0x00000030aa007c0c */ /* 0x000fd2000c741270 */
[----:B------:R-:W-:Y:S01]  /*15dce0*/  @P1 LOP3.LUT R143, R143, 0x20000, RZ, 0xfc, !PT ;  /* 0x000200008f8f1812 */ /* 0x000fe200078efcff */
[----:B-1----:R-:W-:Y:S01]  /*15dcf0*/  VIADD R144, R144, UR6 ;  /* 0x0000000690907c36 */ /* 0x002fe20008000000 */
[----:B------:R-:W-:Y:S01]  /*15dd00*/  ISETP.LT.AND P1, PT, R169, UR49, !P0 ;  /* 0x00000031a9007c0c */ /* 0x000fe2000c721270 */
[----:B------:R-:W-:Y:S01]  /*15dd10*/  ULDC UR6, c[0x0][0x248] ;  /* 0x0000920000067ab9 */ /* 0x000fe20000000800 */
[----:B------:R-:W-:Y:S01]  /*15dd20*/  LOP3.LUT R143, R143, 0xffefffff, RZ, 0xc0, !PT ;  /* 0xffefffff8f8f7812 */ /* 0x000fe200078ec0ff */
[----:B------:R-:W-:Y:S01]  /*15dd30*/  ULDC UR49, c[0x0][0x228] ;  /* 0x00008a0000317ab9 */ /* 0x000fe20000000800 */
[----:B------:R-:W-:Y:S01]  /*15dd40*/  ULDC UR47, c[0x0][0x228] ;  /* 0x00008a00002f7ab9 */ /* 0x000fe20000000800 */
[----:B------:R-:W-:Y:S01]  /*15dd50*/  ULDC UR48, c[0x0][0x228] ;  /* 0x00008a0000307ab9 */ /* 0x000fe20000000800 */
[----:B------:R-:W-:-:S04]  /*15dd60*/  @P3 LOP3.LUT R143, R143, 0x100000, RZ, 0xfc, !PT ;  /* 0x001000008f8f3812 */ /* 0x000fc800078efcff */
[----:B------:R-:W-:-:S04]  /*15dd70*/  LOP3.LUT R143, R143, 0xfff7ffff, RZ, 0xc0, !PT ;  /* 0xfff7ffff8f8f7812 */ /* 0x000fc800078ec0ff */
[----:B------:R-:W-:Y:S02]  /*15dd80*/  @P2 LOP3.LUT R143, R143, 0x80000, RZ, 0xfc, !PT ;  /* 0x000800008f8f2812 */ /* 0x000fe400078efcff */
[----:B------:R-:W-:Y:S01]  /*15dd90*/  ISETP.LT.AND P3, PT, R167, UR50, !P0 ;  /* 0x00000032a7007c0c */ /* 0x000fe2000c761270 */
[----:B------:R1:W-:Y:S01]  /*15dda0*/  STL [R1+0x2d88], R144 ;  /* 0x002d889001007387 */ /* 0x0003e20000100800 */
[----:B------:R-:W-:Y:S01]  /*15ddb0*/  LOP3.LUT R143, R143, 0xfffbffff, RZ, 0xc0, !PT ;  /* 0xfffbffff8f8f7812 */ /* 0x000fe200078ec0ff */
[----:B------:R-:W-:-:S03]  /*15ddc0*/  ULDC UR50, c[0x0][0x228] ;  /* 0x00008a0000327ab9 */ /* 0x000fc60000000800 */
        /* <DEDUP_REMOVED lines=8> */
[----:B------:R-:W-:Y:S01]  /*15de50*/  ULDC UR6, c[0x0][0x248] ;  /* 0x0000920000067ab9 */ /* 0x000fe20000000800 */
        /* <DEDUP_REMOVED lines=40> */
[----:B------:R-:W-:-:S04]  /*15e0e0*/  @P1 LOP3.LUT R143, R143, 0x40, RZ, 0xfc, !PT ;  /* 0x000000408f8f1812 */ /* 0x000fc800078efcff */
[----:B------:R-:W-:-:S04]  /*15e0f0*/  LOP3.LUT R143, R143, 0xffffffdf, RZ, 0xc0, !PT ;  /* 0xffffffdf8f8f7812 */ /* 0x000fc800078ec0ff */
[----:B------:R-:W-:Y:S02]  /*15e100*/  @P0 LOP3.LUT R143, R143, 0x20, RZ, 0xfc, !PT ;  /* 0x000000208f8f0812 */ /* 0x000fe400078efcff */
[----:B------:R-:W-:-:S04]  /*15e110*/  ISETP.GE.AND P0, PT, R0, UR7, PT ;  /* 0x0000000700007c0c */ /* 0x000fc8000bf06270 */
[----:B------:R-:W-:Y:S02]  /*15e120*/  ISETP.LT.AND P1, PT, R168, UR10, !P0 ;  /* 0x0000000aa8007c0c */ /* 0x000fe4000c721270 */
[----:B------:R-:W-:Y:S02]  /*15e130*/  ISETP.LT.AND P3, PT, R171, UR13, !P0 ;  /* 0x0000000dab007c0c */ /* 0x000fe4000c761270 */
[----:B------:R-:W-:Y:S01]  /*15e140*/  LOP3.LUT R143, R143, 0xfffffffd, RZ, 0xc0, !PT ;  /* 0xfffffffd8f8f7812 */ /* 0x000fe200078ec0ff */
[----:B------:R-:W-:Y:S01]  /*15e150*/  VIADD R0, R172, 0xbb ;  /* 0x000000bbac007836 */ /* 0x000fe20000000000 */
[----:B------:R-:W-:Y:S01]  /*15e160*/  ISETP.LT.AND P2, PT, R170, UR16, !P0 ;  /* 0x00000010aa007c0c */ /* 0x000fe2000c741270 */
[----:B------:R-:W-:Y:S01]  /*15e170*/  ULDC UR13, c[0x0][0x228] ;  /* 0x00008a00000d7ab9 */ /* 0x000fe20000000800 */
[----:B-1----:R-:W-:Y:S01]  /*15e180*/  IADD3 R144, R144, UR6, RZ ;  /* 0x0000000690907c10 */ /* 0x002fe2000fffe0ff */
[----:B------:R-:W-:Y:S01]  /*15e190*/  ULDC.64 UR6, c[0x0][0x228] ;  /* 0x00008a0000067ab9 */ /* 0x000fe20000000a00 */
[----:B------:R-:W-:-:S03]  /*15e1a0*/  ULDC UR16, c[0x0][0x228] ;  /* 0x00008a0000107ab9 */ /* 0x000fc60000000800 */
        /* <DEDUP_REMOVED lines=13> */
[----:B------:R-:W-:Y:S01]  /*15e280*/  ULDC UR30, c[0x0][0x228] ;  /* 0x00008a00001e7ab9 */ /* 0x000fe20000000800 */
[----:B------:R-:W-:Y:S01]  /*15e290*/  ISETP.LT.AND P3, PT, R167, UR18, !P0 ;  /* 0x00000012a7007c0c */ /* 0x000fe2000c761270 */
[----:B------:R-:W-:Y:S02]  /*15e2a0*/  ULDC UR18, c[0x0][0x228] ;  /* 0x00008a0000127ab9 */ /* 0x000fe40000000800 */
[----:B------:R-:W-:Y:S02]  /*15e2b0*/  @P2 LOP3.LUT R142, R142, 0x80000000, RZ, 0xfc, !PT ;  /* 0x800000008e8e2812 */ /* 0x000fe400078efcff */
[----:B------:R-:W-:Y:S01]  /*15e2c0*/  ISETP.LT.AND P0, PT, R173, UR31, !P0 ;  /* 0x0000001fad007c0c */ /* 0x000fe2000c701270 */
[----:B------:R-:W-:Y:S01]  /*15e2d0*/  ULDC UR31, c[0x0][0x228] ;  /* 0x00008a00001f7ab9 */ /* 0x000fe20000000800 */
[----:B------:R-:W-:-:S04]  /*15e2e0*/  LOP3.LUT R142, R142, 0xbfffffff, RZ, 0xc0, !PT ;  /* 0xbfffffff8e8e7812 */ /* 0x000fc800078ec0ff */
[----:B------:R-:W-:-:S04]  /*15e2f0*/  @P1 LOP3.LUT R142, R142, 0x40000000, RZ, 0xfc, !PT ;  /* 0x400000008e8e1812 */ /* 0x000fc800078efcff */
[----:B------:R-:W-:-:S04]  /*15e300*/  LOP3.LUT R142, R142, 0xdfffffff, RZ, 0xc0, !PT ;  /* 0xdfffffff8e8e7812 */ /* 0x000fc800078ec0ff */
[----:B------:R-:W-:Y:S02]  /*15e310*/  @P0 LOP3.LUT R142, R142, 0x20000000, RZ, 0xfc, !PT ;  /* 0x200000008e8e0812 */ /* 0x000fe400078efcff */
[----:B------:R-:W-:Y:S02]  /*15e320*/  ISETP.GE.AND P0, PT, R0, UR9, PT ;  /* 0x0000000900007c0c */ /* 0x000fe4000bf06270 */
[----:B------:R-:W-:Y:S02]  /*15e330*/  LOP3.LUT R143, R143, 0xfffffffe, RZ, 0xc0, !PT ;  /* 0xfffffffe8f8f7812 */ /* 0x000fe400078ec0ff */
[----:B------:R-:W-:Y:S01]  /*15e340*/  LOP3.LUT R142, R142, 0xfdffffff, RZ, 0xc0, !PT ;  /* 0xfdffffff8e8e7812 */ /* 0x000fe200078ec0ff */
[----:B------:R-:W-:Y:S01]  /*15e350*/  VIADD R0, R172, 0xba ;  /* 0x000000baac007836 */ /* 0x000fe20000000000 */
[----:B------:R-:W-:Y:S01]  /*15e360*/  ISETP.LT.AND P1, PT, R168, UR6, !P0 ;  /* 0x00000006a8007c0c */ /* 0x000fe2000c721270 */
[----:B------:R-:W-:Y:S01]  /*15e370*/  ULDC.64 UR8, c[0x0][0x228] ;  /* 0x00008a0000087ab9 */ /* 0x000fe20000000a00 */
[----:B------:R-:W-:Y:S01]  /*15e380*/  @P3 LOP3.LUT R143, R143, 0x1, RZ, 0xfc, !PT ;  /* 0x000000018f8f3812 */ /* 0x000fe200078efcff */
[----:B------:R-:W-:Y:S01]  /*15e390*/  ULDC UR6, c[0x0][0x248] ;  /* 0x0000920000067ab9 */ /* 0x000fe20000000800 */
[----:B------:R-:W-:Y:S01]  /*15e3a0*/  ISETP.LT.AND P3, PT, R171, UR5, !P0 ;  /* 0x00000005ab007c0c */ /* 0x000fe2000c761270 */
[----:B------:R-:W-:Y:S01]  /*15e3b0*/  ULDC UR5, c[0x0][0x248] ;  /* 0x0000920000057ab9 */ /* 0x000fe20000000800 */
[----:B------:R-:W-:-:S07]  /*15e3c0*/  ISETP.LT.AND P2, PT, R170, UR14, !P0 ;  /* 0x0000000eaa007c0c */ /* 0x000fce000c741270 */
[----:B------:R-:W-:Y:S01]  /*15e3d0*/  @P1 LOP3.LUT R142, R142, 0x2000000, RZ, 0xfc, !PT ;  /* 0x020000008e8e1812 */ /* 0x000fe200078efcff */
[----:B-1----:R-:W-:Y:S01]  /*15e3e0*/  VIADD R144, R144, UR5 ;  /* 0x0000000590907c36 */ /* 0x002fe20008000000 */
[----:B------:R-:W-:Y:S01]  /*15e3f0*/  ISETP.LT.AND P1, PT, R169, UR15, !P0 ;  /* 0x0000000fa9007c0c */ /* 0x000fe2000c721270 */
[----:B------:R-:W-:Y:S01]  /*15e400*/  ULDC UR15, c[0x0][0x228] ;  /* 0x00008a00000f7ab9 */ /* 0x000fe20000000800 */
[----:B------:R-:W-:Y:S01]  /*15e410*/  LOP3.LUT R142, R142, 0xefffffff, RZ, 0xc0, !PT ;  /* 0xefffffff8e8e7812 */ /* 0x000fe200078ec0ff */
[----:B------:R-:W-:Y:S01]  /*15e420*/  ULDC UR14, c[0x0][0x228] ;  /* 0x00008a00000e7ab9 */ /* 0x000fe20000000800 */
[----:B------:R-:W-:Y:S02]  /*15e430*/  ULDC UR5, c[0x0][0x228] ;  /* 0x00008a0000057ab9 */ /* 0x000fe40000000800 */
        /* <DEDUP_REMOVED lines=33> */
[----:B-1----:R-:W-:Y:S01]  /*15e650*/  VIADD R144, R144, UR6 ;  /* 0x0000000690907c36 */ /* 0x002fe20008000000 */
[----:B------:R-:W-:Y:S01]  /*15e660*/  ULDC UR27, c[0x0][0x228] ;  /* 0x00008a00001b7ab9 */ /* 0x000fe20000000800 */
[----:B------:R-:W-:-:S06]  /*15e670*/  ULDC UR12, c[0x0][0x228] ;  /* 0x00008a00000c7ab9 */ /* 0x000fcc0000000800 */
        /* <DEDUP_REMOVED lines=34> */
[----:B------:R-:W-:Y:S01]  /*15e8a0*/  ULDC UR8, c[0x0][0x228] ;  /* 0x00008a0000087ab9 */ /* 0x000fe20000000800 */
[----:B------:R-:W-:-:S07]  /*15e8b0*/  ULDC UR43, c[0x0][0x228] ;  /* 0x00008a00002b7ab9 */ /* 0x000fce0000000800 */
        /* <DEDUP_REMOVED lines=25> */
[----:B------:R-:W-:Y:S01]  /*15ea50*/  ISETP.GE.AND P0, PT, R0, UR9, PT ;  /* 0x0000000900007c0c */ /* 0x000fe2000bf06270 */
[----:B------:R-:W-:-:S03]  /*15ea60*/  ULDC UR9, c[0x0][0x228] ;  /* 0x00008a0000097ab9 */ /* 0x000fc60000000800 */
[----:B------:R-:W-:Y:S01]  /*15ea70*/  ISETP.LT.AND P1, PT, R168, UR6, !P0 ;  /* 0x00000006a8007c0c */ /* 0x000fe2000c721270 */
[----:B------:R-:W-:Y:S01]  /*15ea80*/  ULDC UR6, c[0x0][0x228] ;  /* 0x00008a0000067ab9 */ /* 0x000fe20000000800 */
[----:B------:R-:W-:Y:S01]  /*15ea90*/  ISETP.LT.AND P3, PT, R171, UR9, !P0 ;  /* 0x00000009ab007c0c */ /* 0x000fe2000c761270 */
[----:B------:R-:W-:Y:S01]  /*15eaa0*/  ULDC UR9, c[0x0][0x228] ;  /* 0x00008a0000097ab9 */ /* 0x000fe20000000800 */
[----:B------:R-:W-:Y:S02]  /*15eab0*/  LOP3.LUT R142, R142, 0xfffffffd, RZ, 0xc0, !PT ;  /* 0xfffffffd8e8e7812 */ /* 0x000fe400078ec0ff */
[----:B------:R-:W-:Y:S01]  /*15eac0*/  ISETP.LT.AND P2, PT, R170, UR10, !P0 ;  /* 0x0000000aaa007c0c */ /* 0x000fe2000c741270 */
[----:B------:R-:W-:-:S06]  /*15ead0*/  ULDC UR10, c[0x0][0x228] ;  /* 0x00008a00000a7ab9 */ /* 0x000fcc0000000800 */
[----:B------:R-:W-:-:S04]  /*15eae0*/  @P1 LOP3.LUT R142, R142, 0x2, RZ, 0xfc, !PT ;  /* 0x000000028e8e1812 */ /* 0x000fc800078efcff */
[----:B------:R-:W-:-:S04]  /*15eaf0*/  LOP3.LUT R142, R142, 0xffffffef, RZ, 0xc0, !PT ;  /* 0xffffffef8e8e7812 */ /* 0x000fc800078ec0ff */
[----:B------:R-:W-:Y:S02]  /*15eb00*/  @P3 LOP3.LUT R142, R142, 0x10, RZ, 0xfc, !PT ;  /* 0x000000108e8e3812 */ /* 0x000fe400078efcff */
[----:B------:R-:W-:Y:S01]  /*15eb10*/  ISETP.LT.AND P1, PT, R169, UR8, !P0 ;  /* 0x00000008a9007c0c */ /* 0x000fe2000c721270 */
[----:B------:R-:W-:Y:S01]  /*15eb20*/  ULDC UR8, c[0x0][0x228] ;  /* 0x00008a0000087ab9 */ /* 0x000fe20000000800 */
[----:B------:R-:W-:-:S04]  /*15eb30*/  LOP3.LUT R142, R142, 0xfffffff7, RZ, 0xc0, !PT ;  /* 0xfffffff78e8e7812 */ /* 0x000fc800078ec0ff */
[----:B------:R-:W-:Y:S02]  /*15eb40*/  @P2 LOP3.LUT R142, R142, 0x8, RZ, 0xfc, !PT ;  /* 0x000000088e8e2812 */ /* 0x000fe400078efcff */
[----:B------:R-:W-:Y:S02]  /*15eb50*/  ISETP.LT.AND P2, PT, R166, UR9, !P0 ;  /* 0x00000009a6007c0c */ /* 0x000fe4000c741270 */
[----:B------:R-:W-:-:S04]  /*15eb60*/  LOP3.LUT R142, R142, 0xfffffffb, RZ, 0xc0, !PT ;  /* 0xfffffffb8e8e7812 */ /* 0x000fc800078ec0ff */
[----:B------:R-:W-:Y:S02]  /*15eb70*/  @P1 LOP3.LUT R142, R142, 0x4, RZ, 0xfc, !PT ;  /* 0x000000048e8e1812 */ /* 0x000fe400078efcff */
[----:B------:R-:W-:Y:S01]  /*15eb80*/  ISETP.LT.AND P1, PT, R174, UR10, !P0 ;  /* 0x0000000aae007c0c */ /* 0x000fe2000c721270 */
[----:B------:R-:W-:Y:S01]  /*15eb90*/  VIADD R0, R172, 0xb7 ;  /* 0x000000b7ac007836 */ /* 0x000fe20000000000 */
[----:B------:R-:W-:Y:S01]  /*15eba0*/  ISETP.LT.AND P3, PT, R167, UR6, !P0 ;  /* 0x00000006a7007c0c */ /* 0x000fe2000c761270 */
[----:B------:R-:W-:Y:S02]  /*15ebb0*/  ULDC UR6, c[0x0][0x248] ;  /* 0x0000920000067ab9 */ /* 0x000fe40000000800 */
[----:B------:R-:W-:Y:S01]  /*15ebc0*/  @P2 LOP3.LUT R141, R141, 0x80000000, RZ, 0xfc, !PT ;  /* 0x800000008d8d2812 */ /* 0x000fe200078efcff */
[----:B------:R-:W-:Y:S01]  /*15ebd0*/  ULDC UR10, c[0x0][0x228] ;  /* 0x00008a00000a7ab9 */ /* 0x000fe20000000800 */
[----:B------:R-:W-:Y:S01]  /*15ebe0*/  ISETP.LT.AND P0, PT, R173, UR8, !P0 ;  /* 0x00000008ad007c0c */ /* 0x000fe2000c701270 */
[----:B------:R-:W-:Y:S01]  /*15ebf0*/  ULDC.64 UR8, c[0x0][0x228] ;  /* 0x00008a0000087ab9 */ /* 0x000fe20000000a00 */
[----:B------:R-:W-:-:S04]  /*15ec00*/  LOP3.LUT R141, R141, 0xbfffffff, RZ, 0xc0, !PT ;  /* 0xbfffffff8d8d7812 */ /* 0x000fc800078ec0ff */
[----:B------:R-:W-:-:S04]  /*15ec10*/  @P1 LOP3.LUT R141, R141, 0x40000000, RZ, 0xfc, !PT ;  /* 0x400000008d8d1812 */ /* 0x000fc800078efcff */
[----:B------:R-:W-:-:S04]  /*15ec20*/  LOP3.LUT R141, R141, 0xdfffffff, RZ, 0xc0, !PT ;  /* 0xdfffffff8d8d7812 */ /* 0x000fc800078ec0ff */
[----:B------:R-:W-:Y:S02]  /*15ec30*/  @P0 LOP3.LUT R141, R141, 0x20000000, RZ, 0xfc, !PT ;  /* 0x200000008d8d0812 */ /* 0x000fe400078efcff */
[----:B------:R-:W-:-:S04]  /*15ec40*/  ISETP.GE.AND P0, PT, R0, UR11, PT ;  /* 0x0000000b00007c0c */ /* 0x000fc8000bf06270 */
[----:B------:R-:W-:Y:S02]  /*15ec50*/  ISETP.LT.AND P1, PT, R168, UR8, !P0 ;  /* 0x00000008a8007c0c */ /* 0x000fe4000c721270 */
[----:B------:R-:W-:Y:S01]  /*15ec60*/  LOP3.LUT R142, R142, 0xfffffffe, RZ, 0xc0, !PT ;  /* 0xfffffffe8e8e7812 */ /* 0x000fe200078ec0ff */
[----:B-1----:R-:W-:Y:S01]  /*15ec70*/  VIADD R144, R144, UR6 ;  /* 0x0000000690907c36 */ /* 0x002fe20008000000 */
[----:B------:R-:W-:Y:S02]  /*15ec80*/  ULDC UR6, c[0x0][0x228] ;  /* 0x00008a0000067ab9 */ /* 0x000fe40000000800 */
[----:B------:R-:W-:Y:S02]  /*15ec90*/  @P3 LOP3.LUT R142, R142, 0x1, RZ, 0xfc, !PT ;  /* 0x000000018e8e3812 */ /* 0x000fe400078efcff */
[----:B------:R-:W-:Y:S02]  /*15eca0*/  ISETP.LT.AND P3, PT, R171, UR6, !P0 ;  /* 0x00000006ab007c0c */ /* 0x000fe4000c761270 */
[----:B------:R-:W-:Y:S01]  /*15ecb0*/  LOP3.LUT R141, R141, 0xfdffffff, RZ, 0xc0, !PT ;  /* 0xfdffffff8d8d7812 */ /* 0x000fe200078ec0ff */
[----:B------:R-:W-:Y:S01]  /*15ecc0*/  VIADD R0, R172, 0xb6 ;  /* 0x000000b6ac007836 */ /* 0x000fe20000000000 */
[----:B------:R-:W-:Y:S01]  /*15ecd0*/  ISETP.LT.AND P2, PT, R170, UR10, !P0 ;  /* 0x0000000aaa007c0c */ /* 0x000fe2000c741270 */
[----:B------:R-:W-:Y:S01]  /*15ece0*/  ULDC.64 UR10, c[0x0][0x228] ;  /* 0x00008a00000a7ab9 */ /* 0x000fe20000000a00 */
[----:B------:R-:W-:Y:S01]  /*15ecf0*/  @P1 LOP3.LUT R141, R141, 0x2000000, RZ, 0xfc, !PT ;  /* 0x020000008d8d1812 */ /* 0x000fe200078efcff */
[----:B------:R-:W-:-:S03]  /*15ed00*/  ULDC UR6, c[0x0][0x248] ;  /* 0x0000920000067ab9 */ /* 0x000fc60000000800 */
        /* <DEDUP_REMOVED lines=33> */
[----:B------:R-:W-:Y:S01]  /*15ef20*/  ULDC UR6, c[0x0][0x248] ;  /* 0x0000920000067ab9 */ /* 0x000fe20000000800 */
        /* <DEDUP_REMOVED lines=17> */
[----:B------:R-:W-:Y:S01]  /*15f040*/  ISETP.LT.AND P1, PT, R174, UR52, !P0 ;  /* 0x00000034ae007c0c */ /* 0x000fe2000c721270 */
[----:B------:R-:W-:Y:S01]  /*15f050*/  ULDC UR50, c[0x0][0x228] ;  /* 0x00008a0000327ab9 */ /* 0x000fe20000000800 */
[----:B------:R-:W-:Y:S01]  /*15f060*/  @P3 LOP3.LUT R141, R141, 0x10000, RZ, 0xfc, !PT ;  /* 0x000100008d8d3812 */ /* 0x000fe200078efcff */
[----:B------:R1:W-:Y:S01]  /*15f070*/  STL [R1+0x2dac], R144 ;  /* 0x002dac9001007387 */ /* 0x0003e20000100800 */
[----:B------:R-:W-:-:S02]  /*15f080*/  ULDC UR52, c[0x0][0x228] ;  /* 0x00008a0000347ab9 */ /* 0x000fc40000000800 */
        /* <DEDUP_REMOVED lines=22> */
[----:B------:R1:W-:Y:S01]  /*15f1f0*/  STL [R1+0x2db0], R144 ;  /* 0x002db09001007387 */ /* 0x0003e20000100800 */
[----:B------:R-:W-:Y:S01]  /*15f200*/  ULDC UR23, c[0x0][0x228] ;  /* 0x00008a0000177ab9 */ /* 0x000fe20000000800 */
[----:B------:R-:W-:Y:S01]  /*15f210*/  @P3 LOP3.LUT R141, R141, 0x1000, RZ, 0xfc, !PT ;  /* 0x000010008d8d3812 */ /* 0x000fe200078efcff */
[----:B------:R-:W-:-:S03]  /*15f220*/  ULDC UR24, c[0x0][0x228] ;  /* 0x00008a0000187ab9 */ /* 0x000fc60000000800 */
[----:B------:R-:W-:-:S04]  /*15f230*/  LOP3.LUT R141, R141, 0xfffff7ff, RZ, 0xc0, !PT ;  /* 0xfffff7ff8d8d7812 */ /* 0x000fc800078ec0ff */
[----:B------:R-:W-:Y:S02]  /*15f240*/  @P2 LOP3.LUT R141, R141, 0x800, RZ, 0xfc, !PT ;  /* 0x000008008d8d2812 */ /* 0x000fe400078efcff */
[----:B------:R-:W-:Y:S01]  /*15f250*/  ISETP.LT.AND P3, PT, R167, UR25, !P0 ;  /* 0x00000019a7007c0c */ /* 0x000fe2000c761270 */
[----:B-1----:R-:W-:Y:S01]  /*15f260*/  VIADD R144, R144, UR6 ;  /* 0x0000000690907c36 */ /* 0x002fe20008000000 */
[----:B------:R-:W-:Y:S01]  /*15f270*/  LOP3.LUT R141, R141, 0xfffffbff, RZ, 0xc0, !PT ;  /* 0xfffffbff8d8d7812 */ /* 0x000fe200078ec0ff */
[----:B------:R-:W-:Y:S01]  /*15f280*/  ULDC UR6, c[0x0][0x248] ;  /* 0x0000920000067ab9 */ /* 0x000fe20000000800 */
        /* <DEDUP_REMOVED lines=8> */
[----:B-1----:R-:W-:Y:S01]  /*15f310*/  VIADD R144, R144, UR6 ;  /* 0x0000000690907c36 */ /* 0x002fe20008000000 */
[----:B------:R-:W-:Y:S01]  /*15f320*/  LOP3.LUT R141, R141, 0xffffff7f, RZ, 0xc0, !PT ;  /* 0xffffff7f8d8d7812 */ /* 0x000fe200078ec0ff */
[----:B------:R-:W-:-:S03]  /*15f330*/  ULDC UR28, c[0x0][0x228] ;  /* 0x00008a00001c7ab9 */ /* 0x000fc60000000800 */
        /* <DEDUP_REMOVED lines=45> */
[----:B------:R-:W-:-:S02]  /*15f610*/  @P3 LOP3.LUT R141, R141, 0x1, RZ, 0xfc, !PT ;  /* 0x000000018d8d3812 */ /* 0x000fc400078efcff */
[----:B------:R-:W-:Y:S01]  /*15f620*/  ISETP.LT.AND P3, PT, R171, UR39, !P0 ;  /* 0x00000027ab007c0c */ /* 0x000fe2000c761270 */
[----:B------:R-:W-:Y:S01]  /*15f630*/  ULDC UR39, c[0x0][0x228] ;  /* 0x00008a0000277ab9 */ /* 0x000fe20000000800 */
        /* <DEDUP_REMOVED lines=36> */
[----:B------:R-:W-:Y:S01]  /*15f880*/  @P1 LOP3.LUT R140, R140, 0x20000, RZ, 0xfc, !PT ;  /* 0x000200008c8c1812 */ /* 0x000fe200078efcff */
[----:B------:R-:W-:-:S03]  /*15f890*/  ULDC UR41, c[0x0][0x228] ;  /* 0x00008a0000297ab9 */ /* 0x000fc60000000800 */
        /* <DEDUP_REMOVED lines=33> */
[----:B-1----:R-:W-:Y:S01]  /*15fab0*/  IADD3 R144, R144, UR6, RZ ;  /* 0x0000000690907c10 */ /* 0x002fe2000fffe0ff */
[----:B------:R-:W-:Y:S01]  /*15fac0*/  ULDC UR6, c[0x0][0x248] ;  /* 0x0000920000067ab9 */ /* 0x000fe20000000800 */
[----:B------:R-:W-:-:S05]  /*15fad0*/  ULDC UR55, c[0x0][0x228] ;  /* 0x00008a0000377ab9 */ /* 0x000fca0000000800 */
        /* <DEDUP_REMOVED lines=55> */
[----:B-1----:R-:W-:Y:S01]  /*15fe50*/  VIADD R144, R144, UR6 ;  /* 0x0000000690907c36 */ /* 0x002fe20008000000 */
[----:B------:R-:W-:Y:S01]  /*15fe60*/  LOP3.LUT R139, R139, 0xbfffffff, RZ, 0xc0, !PT ;  /* 0xbfffffff8b8b7812 */ /* 0x000fe200078ec0ff */
[----:B------:R-:W-:Y:S01]  /*15fe70*/  ULDC.64 UR6, c[0x0][0x228] ;  /* 0x00008a0000067ab9 */ /* 0x000fe20000000a00 */
[----:B------:R-:W-:Y:S01]  /*15fe80*/  LOP3.LUT R140, R140, 0xfffffffe, RZ, 0xc0, !PT ;  /* 0xfffffffe8c8c7812 */ /* 0x000fe200078ec0ff */
[----:B------:R-:W-:Y:S01]  /*15fe90*/  ULDC UR8, c[0x0][0x228] ;  /* 0x00008a0000087ab9 */ /* 0x000fe20000000800 */
[----:B------:R-:W-:-:S04]  /*15fea0*/  @P1 LOP3.LUT R139, R139, 0x40000000, RZ, 0xfc, !PT ;  /* 0x400000008b8b1812 */ /* 0x000fc800078efcff */
[----:B------:R-:W-:-:S04]  /*15feb0*/  LOP3.LUT R139, R139, 0xdfffffff, RZ, 0xc0, !PT ;  /* 0xdfffffff8b8b7812 */ /* 0x000fc800078ec0ff */
[----:B------:R-:W-:Y:S02]  /*15fec0*/  @P0 LOP3.LUT R139, R139, 0x20000000, RZ, 0xfc, !PT ;  /* 0x200000008b8b0812 */ /* 0x000fe400078efcff */
[----:B------:R-:W-:-:S04]  /*15fed0*/  ISETP.GE.AND P0, PT, R0, UR9, PT ;  /* 0x0000000900007c0c */ /* 0x000fc8000bf06270 */
[----:B------:R-:W-:Y:S02]  /*15fee0*/  ISETP.LT.AND P1, PT, R168, UR6, !P0 ;  /* 0x00000006a8007c0c */ /* 0x000fe4000c721270 */
[----:B------:R-:W-:Y:S02]  /*15fef0*/  @P3 LOP3.LUT R140, R140, 0x1, RZ, 0xfc, !PT ;  /* 0x000000018c8c3812 */ /* 0x000fe400078efcff */
[----:B------:R-:W-:Y:S01]  /*15ff00*/  LOP3.LUT R139, R139, 0xfdffffff, RZ, 0xc0, !PT ;  /* 0xfdffffff8b8b7812 */ /* 0x000fe200078ec0ff */
[----:B------:R-:W-:Y:S01]  /*15ff10*/  VIADD R0, R172, 0xae ;  /* 0x000000aeac007836 */ /* 0x000fe20000000000 */
[----:B------:R-:W-:Y:S01]  /*15ff20*/  ISETP.LT.AND P3, PT, R171, UR10, !P0 ;  /* 0x0000000aab007c0c */ /* 0x000fe2000c761270 */
[----:B------:R-:W-:Y:S01]  /*15ff30*/  ULDC UR6, c[0x0][0x248] ;  /* 0x0000920000067ab9 */ /* 0x000fe20000000800 */
[----:B------:R-:W-:Y:S01]  /*15ff40*/  ISETP.LT.AND P2, PT, R170, UR8, !P0 ;  /* 0x00000008aa007c0c */ /* 0x000fe2000c741270 */
[----:B------:R-:W-:-:S04]  /*15ff50*/  ULDC.64 UR8, c[0x0][0x228] ;  /* 0x00008a0000087ab9 */ /* 0x000fc80000000a00 */
        /* <DEDUP_REMOVED lines=26> */
[----:B------:R-:W-:Y:S01]  /*160100*/  ULDC UR6, c[0x0][0x248] ;  /* 0x0000920000067ab9 */ /* 0x000fe20000000800 */
[----:B------:R-:W-:Y:S02]  /*160110*/  ULDC UR57, c[0x0][0x228] ;  /* 0x00008a0000397ab9 */ /* 0x000fe40000000800 */
        /* <DEDUP_REMOVED lines=9> */
[----:B------:R1:W-:Y:S01]  /*1601b0*/  STL [R1+0x2dcc], R144 ;  /* 0x002dcc9001007387 */ /* 0x0003e20000100800 */
        /* <DEDUP_REMOVED lines=246> */
[----:B------:R-:W-:Y:S02]  /*161120*/  LOP3.LUT R138, R138, 0xfffffffe, RZ, 0xc0, !PT ;  /* 0xfffffffe8a8a7812 */ /* 0x000fe400078ec0ff */
[----:B-1----:R-:W-:Y:S01]  /*161130*/  IADD3 R144, R144, UR6, RZ ;  /* 0x0000000690907c10 */ /* 0x002fe2000fffe0ff */
[----:B------:R-:W-:Y:S01]  /*161140*/  ULDC UR6, c[0x0][0x228] ;  /* 0x00008a0000067ab9 */ /* 0x000fe20000000800 */
[----:B------:R-:W-:Y:S02]  /*161150*/  @P3 LOP3.LUT R138, R138, 0x1, RZ, 0xfc, !PT ;  /* 0x000000018a8a3812 */ /* 0x000fe400078efcff */
[----:B------:R-:W-:Y:S02]  /*161160*/  ISETP.LT.AND P3, PT, R171, UR6, !P0 ;  /* 0x00000006ab007c0c */ /* 0x000fe4000c761270 */
[----:B------:R-:W-:Y:S01]  /*161170*/  LOP3.LUT R137, R137, 0xfdffffff, RZ, 0xc0, !PT ;  /* 0xfdffffff89897812 */ /* 0x000fe200078ec0ff */
[----:B------:R-:W-:Y:S01]  /*161180*/  VIADD R0, R172, 0xa6 ;  /* 0x000000a6ac007836 */ /* 0x000fe20000000000 */
[----:B------:R-:W-:Y:S01]  /*161190*/  ISETP.LT.AND P2, PT, R170, UR8, !P0 ;  /* 0x00000008aa007c0c */ /* 0x000fe2000c741270 */
        /* <DEDUP_REMOVED lines=77> */
[----:B-1----:R-:W-:Y:S01]  /*161670*/  VIADD R144, R144, UR6 ;  /* 0x0000000690907c36 */ /* 0x002fe20008000000 */
[----:B------:R-:W-:Y:S01]  /*161680*/  ISETP.LT.AND P2, PT, R170, UR23, !P0 ;  /* 0x00000017aa007c0c */ /* 0x000fe2000c741270 */
[----:B------:R-:W-:Y:S01]  /*161690*/  ULDC UR22, c[0x0][0x228] ;  /* 0x00008a0000167ab9 */ /* 0x000fe20000000800 */
[----:B------:R-:W-:-:S07]  /*1616a0*/  ULDC UR23, c[0x0][0x228] ;  /* 0x00008a0000177ab9 */ /* 0x000fce0000000800 */
        /* <DEDUP_REMOVED lines=144> */
[----:B------:R1:W-:Y:S01]  /*161fb0*/  STL [R1+0x2e00], R144 ;  /* 0x002e009001007387 */ /* 0x0003e20000100800 */
[----:B------:R-:W-:Y:S01]  /*161fc0*/  ULDC UR56, c[0x0][0x228] ;  /* 0x00008a0000387ab9 */ /* 0x000fe20000000800 */
        /* <DEDUP_REMOVED lines=537> */
[----:B------:R-:W-:Y:S01]  /*164160*/  VIADD R0, R172, 0x91 ;  /* 0x00000091ac007836 */ /* 0x000fe20000000000 */
[----:B------:R-:W-:Y:S01]  /*164170*/  ISETP.LT.AND P3, PT, R171, UR12, !P0 ;  /* 0x0000000cab007c0c */ /* 0x000fe2000c761270 */
[----:B------:R-:W-:Y:S01]  /*164180*/  ULDC UR6, c[0x0][0x248] ;  /* 0x0000920000067ab9 */ /* 0x000fe20000000800 */
[----:B------:R-:W-:Y:S01]  /*164190*/  ISETP.LT.AND P2, PT, R170, UR27, !P0 ;  /* 0x0000001baa007c0c */ /* 0x000fe2000c741270 */
[----:B------:R-:W-:-:S04]  /*1641a0*/  ULDC UR10, c[0x0][0x228] ;  /* 0x00008a00000a7ab9 */ /* 0x000fc80000000800 */
[----:B------:R-:W-:Y:S01]  /*1641b0*/  @P1 LOP3.LUT R132, R132, 0x20000, RZ, 0xfc, !PT ;  /* 0x0002000084841812 */ /* 0x000fe200078efcff */
[----:B------:R1:W-:Y:S01]  /*1641c0*/  STL [R1+0x2e34], R144 ;  /* 0x002e349001007387 */ /* 0x0003e20000100800 */
[----:B------:R-:W-:Y:S01]  /*1641d0*/  ULDC UR27, c[0x0][0x228] ;  /* 0x00008a00001b7ab9 */ /* 0x000fe20000000800 */
        /* <DEDUP_REMOVED lines=135> */
[----:B------:R-:W-:Y:S02]  /*164a50*/  LOP3.LUT R131, R131, 0xffdfffff, RZ, 0xc0, !PT ;  /* 0xffdfffff83837812 */ /* 0x000fe400078ec0ff */
[----:B-1----:R-:W-:Y:S01]  /*164a60*/  IADD3 R144, R144, UR6, RZ ;  /* 0x0000000690907c10 */ /* 0x002fe2000fffe0ff */
[----:B------:R-:W-:Y:S01]  /*164a70*/  ULDC.64 UR6, c[0x0][0x228] ;  /* 0x00008a0000067ab9 */ /* 0x000fe20000000a00 */
        /* <DEDUP_REMOVED lines=118> */
[----:B------:R-:W-:-:S02]  /*1651e0*/  ISETP.LT.AND P3, PT, R171, UR39, !P0 ;  /* 0x00000027ab007c0c */ /* 0x000fc4000c761270 */
[----:B------:R-:W-:-:S07]  /*1651f0*/  ISETP.LT.AND P2, PT, R170, UR38, !P0 ;  /* 0x00000026aa007c0c */ /* 0x000fce000c741270 */
        /* <DEDUP_REMOVED lines=282> */
[----:B------:R-:W-:Y:S02]  /*1663a0*/  LOP3.LUT R128, R128, 0xfeffffff, RZ, 0xc0, !PT ;  /* 0xfeffffff80807812 */ /* 0x000fe400078ec0ff */
[----:B------:R-:W-:Y:S02]  /*1663b0*/  @P3 LOP3.LUT R129, R129, 0x2, RZ, 0xfc, !PT ;  /* 0x0000000281813812 */ /* 0x000fe400078efcff */
[----:B------:R-:W-:Y:S01]  /*1663c0*/  ISETP.LT.AND P3, PT, R171, UR5, !P0 ;  /* 0x00000005ab007c0c */ /* 0x000fe2000c761270 */
[----:B------:R-:W-:Y:S01]  /*1663d0*/  VIADD R0, R172, 0x82 ;  /* 0x00000082ac007836 */ /* 0x000fe20000000000 */
[----:B------:R-:W-:Y:S01]  /*1663e0*/  ISETP.LT.AND P2, PT, R170, UR14, !P0 ;  /* 0x0000000eaa007c0c */ /* 0x000fe2000c741270 */
[----:B------:R-:W-:Y:S01]  /*1663f0*/  ULDC UR5, c[0x0][0x248] ;  /* 0x0000920000057ab9 */ /* 0x000fe20000000800 */
[----:B-1----:R-:W-:Y:S01]  /*166400*/  IADD3 R144, R144, UR6, RZ ;  /* 0x0000000690907c10 */ /* 0x002fe2000fffe0ff */
        /* <DEDUP_REMOVED lines=40> */
[----:B------:R-:W-:Y:S01]  /*166690*/  ULDC UR5, c[0x0][0x228] ;  /* 0x00008a0000057ab9 */ /* 0x000fe20000000800 */
[----:B------:R-:W-:-:S06]  /*1666a0*/  ULDC UR27, c[0x0][0x228] ;  /* 0x00008a00001b7ab9 */ /* 0x000fcc0000000800 */
        /* <DEDUP_REMOVED lines=42> */
[----:B------:R1:W-:Y:S01]  /*166950*/  STL [R1+0x2e80], R144 ;  /* 0x002e809001007387 */ /* 0x0003e20000100800 */
[----:B------:R-:W-:Y:S02]  /*166960*/  ULDC UR55, c[0x0][0x228] ;  /* 0x00008a0000377ab9 */ /* 0x000fe40000000800 */
        /* <DEDUP_REMOVED lines=57> */
[----:B------:R-:W-:-:S04]  /*166d00*/  ISETP.GE.AND P0, PT, R0, UR9, PT ;  /* 0x0000000900007c0c */ /* 0x000fc8000bf06270 */
[----:B------:R-:W-:Y:S02]  /*166d10*/  ISETP.LT.AND P1, PT, R167, UR6, !P0 ;  /* 0x00000006a7007c0c */ /* 0x000fe4000c721270 */
[----:B------:R-:W-:Y:S02]  /*166d20*/  LOP3.LUT R128, R128, 0xfffffffd, RZ, 0xc0, !PT ;  /* 0xfffffffd80807812 */ /* 0x000fe400078ec0ff */
[----:B------:R-:W-:Y:S01]  /*166d30*/  LOP3.LUT R127, R127, 0xfeffffff, RZ, 0xc0, !PT ;  /* 0xfeffffff7f7f7812 */ /* 0x000fe200078ec0ff */
[----:B------:R-:W-:Y:S01]  /*166d40*/  VIADD R0, R172, 0x7e ;  /* 0x0000007eac007836 */ /* 0x000fe20000000000 */
[----:B------:R-:W-:Y:S01]  /*166d50*/  @P3 LOP3.LUT R128, R128, 0x2, RZ, 0xfc, !PT ;  /* 0x0000000280803812 */ /* 0x000fe200078efcff */
[----:B------:R-:W-:Y:S01]  /*166d60*/  ULDC UR6, c[0x0][0x248] ;  /* 0x0000920000067ab9 */ /* 0x000fe20000000800 */
[----:B------:R-:W-:Y:S02]  /*166d70*/  ISETP.LT.AND P3, PT, R171, UR10, !P0 ;  /* 0x0000000aab007c0c */ /* 0x000fe4000c761270 */
[----:B------:R-:W-:Y:S01]  /*166d80*/  ISETP.LT.AND P2, PT, R170, UR8, !P0 ;  /* 0x00000008aa007c0c */ /* 0x000fe2000c741270 */
[----:B------:R-:W-:-:S02]  /*166d90*/  ULDC.64 UR8, c[0x0][0x228] ;  /* 0x00008a0000087ab9 */ /* 0x000fc40000000a00 */
        /* <DEDUP_REMOVED lines=175> */
[----:B------:R-:W-:Y:S01]  /*167890*/  LOP3.LUT R126, R126, 0xfffdffff, RZ, 0xc0, !PT ;  /* 0xfffdffff7e7e7812 */ /* 0x000fe200078ec0ff */
[----:B------:R-:W-:Y:S01]  /*1678a0*/  VIADD R0, R172, 0x79 ;  /* 0x00000079ac007836 */ /* 0x000fe20000000000 */
[----:B------:R-:W-:Y:S01]  /*1678b0*/  ISETP.LT.AND P3, PT, R171, UR42, !P0 ;  /* 0x0000002aab007c0c */ /* 0x000fe2000c761270 */
[----:B------:R-:W-:Y:S01]  /*1678c0*/  ULDC UR10, c[0x0][0x228] ;  /* 0x00008a00000a7ab9 */ /* 0x000fe20000000800 */
        /* <DEDUP_REMOVED lines=215> */
[----:B------:R-:W-:Y:S02]  /*168640*/  LOP3.LUT R109, R109, 0xfffffffd, RZ, 0xc0, !PT ;  /* 0xfffffffd6d6d7812 */ /* 0x000fe400078ec0ff */
[----:B-1----:R-:W-:Y:S01]  /*168650*/  IADD3 R144, R144, UR6, RZ ;  /* 0x0000000690907c10 */ /* 0x002fe2000fffe0ff */
[----:B------:R-:W-:Y:S01]  /*168660*/  ULDC UR6, c[0x0][0x248] ;  /* 0x0000920000067ab9 */ /* 0x000fe20000000800 */
[----:B------:R-:W-:Y:S01]  /*168670*/  ISETP.LT.AND P2, PT, R170, UR16, !P0 ;  /* 0x00000010aa007c0c */ /* 0x000fe2000c741270 */
[----:B------:R-:W-:Y:S01]  /*168680*/  VIADD R0, R172, 0x73 ;  /* 0x00000073ac007836 */ /* 0x000fe20000000000 */
[----:B------:R-:W-:-:S03]  /*168690*/  ULDC UR13, c[0x0][0x228] ;  /* 0x00008a00000d7ab9 */ /* 0x000fc60000000800 */
[----:B------:R-:W-:Y:S01]  /*1686a0*/  @P1 LOP3.LUT R109, R109, 0x2, RZ, 0xfc, !PT ;  /* 0x000000026d6d1812 */ /* 0x000fe200078efcff */
[----:B------:R1:W-:Y:S01]  /*1686b0*/  STL [R1+0x2eac], R144 ;  /* 0x002eac9001007387 */ /* 0x0003e20000100800 */
[----:B------:R-:W-:Y:S02]  /*1686c0*/  ULDC UR16, c[0x0][0x228] ;  /* 0x00008a0000107ab9 */ /* 0x000fe40000000800 */
        /* <DEDUP_REMOVED lines=10> */
[----:B------:R-:W-:Y:S01]  /*168770*/  ISETP.LT.AND P2, PT, R166, UR19, !P0 ;  /* 0x00000013a6007c0c */ /* 0x000fe2000c741270 */
[----:B------:R-:W-:Y:S01]  /*168780*/  ULDC UR19, c[0x0][0x228] ;  /* 0x00008a0000137ab9 */ /* 0x000fe20000000800 */
[----:B------:R-:W-:Y:S01]  /*168790*/  LOP3.LUT R109, R109, 0xfffffffb, RZ, 0xc0, !PT ;  /* 0xfffffffb6d6d7812 */ /* 0x000fe200078ec0ff */
[----:B------:R-:W-:-:S03]  /*1687a0*/  ULDC UR18, c[0x0][0x228] ;  /* 0x00008a0000127ab9 */ /* 0x000fc60000000800 */
[----:B------:R-:W-:Y:S02]  /*1687b0*/  @P1 LOP3.LUT R109, R109, 0x4, RZ, 0xfc, !PT ;  /* 0x000000046d6d1812 */ /* 0x000fe400078efcff */
[----:B------:R-:W-:Y:S01]  /*1687c0*/  ISETP.LT.AND P1, PT, R174, UR30, !P0 ;  /* 0x0000001eae007c0c */ /* 0x000fe2000c721270 */
[----:B-1----:R-:W-:Y:S01]  /*1687d0*/  VIADD R144, R144, UR6 ;  /* 0x0000000690907c36 */ /* 0x002fe20008000000 */
[----:B------:R-:W-:Y:S01]  /*1687e0*/  ISETP.LT.AND P0, PT, R173, UR31, !P0 ;  /* 0x0000001fad007c0c */ /* 0x000fe2000c701270 */
[----:B------:R-:W-:Y:S02]  /*1687f0*/  ULDC.64 UR6, c[0x0][0x228] ;  /* 0x00008a0000067ab9 */ /* 0x000fe40000000a00 */
[----:B------:R-:W-:Y:S02]  /*168800*/  @P2 LOP3.LUT R108, R108, 0x80000000, RZ, 0xfc, !PT ;  /* 0x800000006c6c2812 */ /* 0x000fe400078efcff */
[----:B------:R-:W-:Y:S01]  /*168810*/  LOP3.LUT R109, R109, 0xfffffffe, RZ, 0xc0, !PT ;  /* 0xfffffffe6d6d7812 */ /* 0x000fe200078ec0ff */
[----:B------:R1:W-:Y:S01]  /*168820*/  STL [R1+0x2eb4], R144 ;  /* 0x002eb49001007387 */ /* 0x0003e20000100800 */
[----:B------:R-:W-:Y:S01]  /*168830*/  LOP3.LUT R108, R108, 0xbfffffff, RZ, 0xc0, !PT ;  /* 0xbfffffff6c6c7812 */ /* 0x000fe200078ec0ff */
[----:B------:R-:W-:Y:S01]  /*168840*/  ULDC UR30, c[0x0][0x228] ;  /* 0x00008a00001e7ab9 */ /* 0x000fe20000000800 */
[----:B------:R-:W-:-:S02]  /*168850*/  ULDC UR31, c[0x0][0x228] ;  /* 0x00008a00001f7ab9 */ /* 0x000fc40000000800 */
[----:B------:R-:W-:-:S04]  /*168860*/  @P1 LOP3.LUT R108, R108, 0x40000000, RZ, 0xfc, !PT ;  /* 0x400000006c6c1812 */ /* 0x000fc800078efcff */
[----:B------:R-:W-:-:S04]  /*168870*/  LOP3.LUT R108, R108, 0xdfffffff, RZ, 0xc0, !PT ;  /* 0xdfffffff6c6c7812 */ /* 0x000fc800078ec0ff */
[----:B------:R-:W-:Y:S02]  /*168880*/  @P0 LOP3.LUT R108, R108, 0x20000000, RZ, 0xfc, !PT ;  /* 0x200000006c6c0812 */ /* 0x000fe400078efcff */
[----:B------:R-:W-:Y:S02]  /*168890*/  ISETP.GE.AND P0, PT, R0, UR9, PT ;  /* 0x0000000900007c0c */ /* 0x000fe4000bf06270 */
[----:B------:R-:W-:Y:S02]  /*1688a0*/  @P3 LOP3.LUT R109, R109, 0x1, RZ, 0xfc, !PT ;  /* 0x000000016d6d3812 */ /* 0x000fe400078efcff */
        /* <DEDUP_REMOVED lines=299> */
[----:B------:R-:W-:Y:S01]  /*169b60*/  ULDC.64 UR6, c[0x0][0x228] ;  /* 0x00008a0000067ab9 */ /* 0x000fe20000000a00 */
        /* <DEDUP_REMOVED lines=214> */
[----:B------:R-:W-:Y:S01]  /*16a8d0*/  ISETP.LT.AND P3, PT, R171, UR22, !P0 ;  /* 0x00000016ab007c0c */ /* 0x000fe2000c761270 */
[----:B------:R-:W-:Y:S01]  /*16a8e0*/  VIADD R0, R172, 0x64 ;  /* 0x00000064ac007836 */ /* 0x000fe20000000000 */
        /* <DEDUP_REMOVED lines=76> */
[----:B------:R-:W-:Y:S01]  /*16adb0*/  ULDC UR11, c[0x0][0x228] ;  /* 0x00008a00000b7ab9 */ /* 0x000fe20000000800 */
        /* <DEDUP_REMOVED lines=16> */
[----:B------:R-:W-:Y:S01]  /*16aec0*/  ULDC.64 UR14, c[0x0][0x228] ;  /* 0x00008a00000e7ab9 */ /* 0x000fe20000000a00 */
        /* <DEDUP_REMOVED lines=19> */
[----:B------:R1:W-:Y:S01]  /*16b000*/  STL [R1+0x2ef8], R144 ;  /* 0x002ef89001007387 */ /* 0x0003e20000100800 */
[----:B------:R-:W-:Y:S01]  /*16b010*/  ISETP.LT.AND P2, PT, R170, UR12, !P0 ;  /* 0x0000000caa007c0c */ /* 0x000fe2000c741270 */
[----:B------:R-:W-:Y:S01]  /*16b020*/  ULDC UR14, c[0x0][0x228] ;  /* 0x00008a00000e7ab9 */ /* 0x000fe20000000800 */
[----:B------:R-:W-:Y:S01]  /*16b030*/  ULDC UR12, c[0x0][0x228] ;  /* 0x00008a00000c7ab9 */ /* 0x000fe20000000800 */
[----:B------:R-:W-:-:S04]  /*16b040*/  ULDC UR35, c[0x0][0x228] ;  /* 0x00008a0000237ab9 */ /* 0x000fc80000000800 */
        /* <DEDUP_REMOVED lines=397> */
[----:B------:R-:W-:Y:S01]  /*16c920*/  LOP3.LUT R101, R101, 0xfdffffff, RZ, 0xc0, !PT ;  /* 0xfdffffff65657812 */ /* 0x000fe200078ec0ff */
[----:B------:R-:W-:Y:S01]  /*16c930*/  VIADD R0, R172, 0x56 ;  /* 0x00000056ac007836 */ /* 0x000fe20000000000 */
[----:B------:R-:W-:Y:S01]  /*16c940*/  ISETP.LT.AND P3, PT, R171, UR6, !P0 ;  /* 0x00000006ab007c0c */ /* 0x000fe2000c761270 */
[----:B------:R-:W-:Y:S01]  /*16c950*/  ULDC UR6, c[0x0][0x248] ;  /* 0x0000920000067ab9 */ /* 0x000fe20000000800 */
[----:B------:R-:W-:Y:S01]  /*16c960*/  ISETP.LT.AND P2, PT, R170, UR14, !P0 ;  /* 0x0000000eaa007c0c */ /* 0x000fe2000c741270 */
[----:B------:R-:W-:Y:S01]  /*16c970*/  ULDC.64 UR14, c[0x0][0x228] ;  /* 0x00008a00000e7ab9 */ /* 0x000fe20000000a00 */
[----:B------:R-:W-:Y:S01]  /*16c980*/  @P1 LOP3.LUT R101, R101, 0x2000000, RZ, 0xfc, !PT ;  /* 0x0200000065651812 */ /* 0x000fe200078efcff */
[----:B------:R-:W-:-:S03]  /*16c990*/  ULDC UR20, c[0x0][0x228] ;  /* 0x00008a0000147ab9 */ /* 0x000fc60000000800 */
[----:B------:R-:W-:Y:S02]  /*16c9a0*/  LOP3.LUT R101, R101, 0xefffffff, RZ, 0xc0, !PT ;  /* 0xefffffff65657812 */ /* 0x000fe400078ec0ff */
[----:B------:R-:W-:Y:S01]  /*16c9b0*/  ISETP.LT.AND P1, PT, R169, UR61, !P0 ;  /* 0x0000003da9007c0c */ /* 0x000fe2000c721270 */
[----:B------:R1:W-:Y:S01]  /*16c9c0*/  STL [R1+0x2f24], R144 ;  /* 0x002f249001007387 */ /* 0x0003e20000100800 */
[----:B------:R-:W-:Y:S01]  /*16c9d0*/  ULDC UR61, c[0x0][0x228] ;  /* 0x00008a00003d7ab9 */ /* 0x000fe20000000800 */
        /* <DEDUP_REMOVED lines=104> */
[----:B------:R1:W-:Y:S01]  /*16d060*/  STL [R1+0x2f74], R144 ;  /* 0x002f749001007387 */ /* 0x0003e20000100800 */
        /* <DEDUP_REMOVED lines=16> */
[----:B------:R-:W-:Y:S02]  /*16d170*/  ISETP.LT.AND P1, PT, R174, UR30, !P0 ;  /* 0x0000001eae007c0c */ /* 0x000fe4000c721270 */
[----:B------:R-:W-:Y:S01]  /*16d180*/  ISETP.LT.AND P3, PT, R168, UR18, !P0 ;  /* 0x00000012a8007c0c */ /* 0x000fe2000c761270 */
[----:B------:R-:W-:Y:S02]  /*16d190*/  ULDC UR18, c[0x0][0x228] ;  /* 0x00008a0000127ab9 */ /* 0x000fe40000000800 */
        /* <DEDUP_REMOVED lines=141> */
[----:B------:R-:W-:Y:S01]  /*16da70*/  ULDC UR53, c[0x0][0x228] ;  /* 0x00008a0000357ab9 */ /* 0x000fe20000000800 */
[----:B------:R-:W-:-:S05]  /*16da80*/  ISETP.LT.AND P1, PT, R174, UR51, !P0 ;  /* 0x00000033ae007c0c */ /* 0x000fca000c721270 */
[----:B------:R-:W-:Y:S01]  /*16da90*/  @P2 LOP3.LUT R99, R99, 0x80000000, RZ, 0xfc, !PT ;  /* 0x8000000063632812 */ /* 0x000fe200078efcff */
[----:B------:R1:W-:Y:S01]  /*16daa0*/  STL [R1+0x2f80], R144 ;  /* 0x002f809001007387 */ /* 0x0003e20000100800 */
[----:B------:R-:W-:Y:S01]  /*16dab0*/  ISETP.LT.AND P0, PT, R173, UR50, !P0 ;  /* 0x00000032ad007c0c */ /* 0x000fe2000c701270 */
[----:B------:R-:W-:Y:S01]  /*16dac0*/  ULDC UR51, c[0x0][0x228] ;  /* 0x00008a0000337ab9 */ /* 0x000fe20000000800 */
[----:B------:R-:W-:Y:S01]  /*16dad0*/  LOP3.LUT R99, R99, 0xbfffffff, RZ, 0xc0, !PT ;  /* 0xbfffffff63637812 */ /* 0x000fe200078ec0ff */
[----:B------:R-:W-:-:S03]  /*16dae0*/  ULDC UR50, c[0x0][0x228] ;  /* 0x00008a0000327ab9 */ /* 0x000fc60000000800 */
[----:B------:R-:W-:-:S04]  /*16daf0*/  @P1 LOP3.LUT R99, R99, 0x40000000, RZ, 0xfc, !PT ;  /* 0x4000000063631812 */ /* 0x000fc800078efcff */
[----:B------:R-:W-:-:S04]  /*16db00*/  LOP3.LUT R99, R99, 0xdfffffff, RZ, 0xc0, !PT ;  /* 0xdfffffff63637812 */ /* 0x000fc800078ec0ff */
[----:B------:R-:W-:Y:S02]  /*16db10*/  @P0 LOP3.LUT R99, R99, 0x20000000, RZ, 0xfc, !PT ;  /* 0x2000000063630812 */ /* 0x000fe400078efcff */
[----:B------:R-:W-:-:S04]  /*16db20*/  ISETP.GE.AND P0, PT, R0, UR29, PT ;  /* 0x0000001d00007c0c */ /* 0x000fc8000bf06270 */
[----:B------:R-:W-:Y:S02]  /*16db30*/  ISETP.LT.AND P1, PT, R168, UR38, !P0 ;  /* 0x00000026a8007c0c */ /* 0x000fe4000c721270 */
[----:B------:R-:W-:Y:S02]  /*16db40*/  LOP3.LUT R100, R100, 0xfffffffe, RZ, 0xc0, !PT ;  /* 0xfffffffe64647812 */ /* 0x000fe400078ec0ff */
[----:B------:R-:W-:Y:S01]  /*16db50*/  LOP3.LUT R99, R99, 0xfdffffff, RZ, 0xc0, !PT ;  /* 0xfdffffff63637812 */ /* 0x000fe200078ec0ff */
[----:B-1----:R-:W-:Y:S01]  /*16db60*/  VIADD R144, R144, UR28 ;  /* 0x0000001c90907c36 */ /* 0x002fe20008000000 */
[----:B------:R-:W-:Y:S01]  /*16db70*/  @P3 LOP3.LUT R100, R100, 0x1, RZ, 0xfc, !PT ;  /* 0x0000000164643812 */ /* 0x000fe200078efcff */
[----:B------:R-:W-:Y:S01]  /*16db80*/  ULDC UR28, c[0x0][0x228] ;  /* 0x00008a00001c7ab9 */ /* 0x000fe20000000800 */
[----:B------:R-:W-:Y:S01]  /*16db90*/  ISETP.LT.AND P3, PT, R171, UR30, !P0 ;  /* 0x0000001eab007c0c */ /* 0x000fe2000c761270 */
[----:B------:R-:W-:Y:S01]  /*16dba0*/  ULDC UR30, c[0x0][0x228] ;  /* 0x00008a00001e7ab9 */ /* 0x000fe20000000800 */
[----:B------:R-:W-:Y:S01]  /*16dbb0*/  ISETP.LT.AND P2, PT, R170, UR55, !P0 ;  /* 0x00000037aa007c0c */ /* 0x000fe2000c741270 */
[----:B------:R-:W-:Y:S01]  /*16dbc0*/  ULDC UR55, c[0x0][0x228] ;  /* 0x00008a0000377ab9 */ /* 0x000fe20000000800 */
[----:B------:R-:W-:Y:S01]  /*16dbd0*/  VIADD R0, R172, 0x4e ;  /* 0x0000004eac007836 */ /* 0x000fe20000000000 */
        /* <DEDUP_REMOVED lines=36> */
[----:B------:R-:W-:Y:S01]  /*16de20*/  ULDC.64 UR30, c[0x0][0x228] ;  /* 0x00008a00001e7ab9 */ /* 0x000fe20000000a00 */
[----:B------:R1:W-:Y:S01]  /*16de30*/  STL [R1+0x2f78], R144 ;  /* 0x002f789001007387 */ /* 0x0003e20000100800 */
[----:B------:R-:W-:Y:S01]  /*16de40*/  VIADD R145, R172, 0x45 ;  /* 0x00000045ac917836 */ /* 0x000fe20000000000 */
[----:B------:R-:W-:-:S03]  /*16de50*/  ULDC UR38, c[0x0][0x248] ;  /* 0x0000920000267ab9 */ /* 0x000fc60000000800 */
[----:B------:R-:W-:-:S04]  /*16de60*/  @P1 LOP3.LUT R99, R99, 0x20000, RZ, 0xfc, !PT ;  /* 0x0002000063631812 */ /* 0x000fc800078efcff */
[----:B------:R-:W-:-:S04]  /*16de70*/  LOP3.LUT R99, R99, 0xffefffff, RZ, 0xc0, !PT ;  /* 0xffefffff63637812 */ /* 0x000fc800078ec0ff */
[----:B------:R-:W-:Y:S02]  /*16de80*/  @P3 LOP3.LUT R99, R99, 0x100000, RZ, 0xfc, !PT ;  /* 0x0010000063633812 */ /* 0x000fe400078efcff */
[----:B------:R-:W-:Y:S01]  /*16de90*/  ISETP.LT.AND P1, PT, R169, UR55, !P0 ;  /* 0x00000037a9007c0c */ /* 0x000fe2000c721270 */
[----:B------:R-:W-:Y:S01]  /*16dea0*/  VIADD R146, R172, 0x44 ;  /* 0x00000044ac927836 */ /* 0x000fe20000000000 */
[----:B------:R-:W-:Y:S02]  /*16deb0*/  LOP3.LUT R99, R99, 0xfff7ffff, RZ, 0xc0, !PT ;  /* 0xfff7ffff63637812 */ /* 0x000fe400078ec0ff */
[----:B------:R-:W-:Y:S01]  /*16dec0*/  LOP3.LUT R2, R2, 0x7fffffff, RZ, 0xc0, !PT ;  /* 0x7fffffff02027812 */ /* 0x000fe200078ec0ff */
[----:B------:R-:W-:Y:S01]  /*16ded0*/  VIADD R147, R172, 0x43 ;  /* 0x00000043ac937836 */ /* 0x000fe20000000000 */
[----:B------:R-:W-:Y:S01]  /*16dee0*/  @P2 LOP3.LUT R99, R99, 0x80000, RZ, 0xfc, !PT ;  /* 0x0008000063632812 */ /* 0x000fe200078efcff */
[----:B------:R-:W-:Y:S01]  /*16def0*/  ULDC UR55, c[0x0][0x228] ;  /* 0x00008a0000377ab9 */ /* 0x000fe20000000800 */
        /* <DEDUP_REMOVED lines=48> */
[----:B-1----:R-:W-:Y:S01]  /*16e200*/  IADD3 R144, R144, UR28, RZ ;  /* 0x0000001c90907c10 */ /* 0x002fe2000fffe0ff */
[----:B------:R-:W-:Y:S01]  /*16e210*/  ULDC UR28, c[0x0][0x248] ;  /* 0x00009200001c7ab9 */ /* 0x000fe20000000800 */
[----:B------:R-:W-:-:S03]  /*16e220*/  LOP3.LUT R99, R99, 0xffffffdf, RZ, 0xc0, !PT ;  /* 0xffffffdf63637812 */ /* 0x000fc600078ec0ff */
[----:B------:R1:W-:Y:S01]  /*16e230*/  STL [R1+0x2f70], R144 ;  /* 0x002f709001007387 */ /* 0x0003e20000100800 */
[----:B------:R-:W-:Y:S02]  /*16e240*/  @P0 LOP3.LUT R99, R99, 0x20, RZ, 0xfc, !PT ;  /* 0x0000002063630812 */ /* 0x000fe400078efcff */
[----:B------:R-:W-:Y:S01]  /*16e250*/  ISETP.GE.AND P0, PT, R0, UR29, PT ;  /* 0x0000001d00007c0c */ /* 0x000fe2000bf06270 */
[----:B-1----:R-:W-:Y:S01]  /*16e260*/  VIADD R144, R144, UR20 ;  /* 0x0000001490907c36 */ /* 0x002fe20008000000 */
[----:B------:R-:W-:Y:S02]  /*16e270*/  ULDC.64 UR20, c[0x0][0x228] ;  /* 0x00008a0000147ab9 */ /* 0x000fe40000000a00 */
[----:B------:R-:W-:Y:S02]  /*16e280*/  ISETP.LT.AND P1, PT, R168, UR20, !P0 ;  /* 0x00000014a8007c0c */ /* 0x000fe4000c721270 */
[----:B------:R-:W-:Y:S02]  /*16e290*/  LOP3.LUT R99, R99, 0xfffffffd, RZ, 0xc0, !PT ;  /* 0xfffffffd63637812 */ /* 0x000fe400078ec0ff */
[----:B------:R-:W-:Y:S01]  /*16e2a0*/  ISETP.LT.AND P3, PT, R171, UR13, !P0 ;  /* 0x0000000dab007c0c */ /* 0x000fe2000c761270 */
[----:B------:R-:W-:Y:S01]  /*16e2b0*/  VIADD R0, R172, 0x4b ;  /* 0x0000004bac007836 */ /* 0x000fe20000000000 */
[----:B------:R-:W-:Y:S01]  /*16e2c0*/  ISETP.LT.AND P2, PT, R170, UR14, !P0 ;  /* 0x0000000eaa007c0c */ /* 0x000fe2000c741270 */
[----:B------:R-:W-:Y:S01]  /*16e2d0*/  ULDC UR13, c[0x0][0x248] ;  /* 0x00009200000d7ab9 */ /* 0x000fe20000000800 */
[----:B------:R1:W-:Y:S01]  /*16e2e0*/  STL [R1+0x2f6c], R144 ;  /* 0x002f6c9001007387 */ /* 0x0003e20000100800 */
[----:B------:R-:W-:-:S04]  /*16e2f0*/  ULDC UR20, c[0x0][0x228] ;  /* 0x00008a0000147ab9 */ /* 0x000fc80000000800 */
[----:B------:R-:W-:-:S04]  /*16e300*/  @P1 LOP3.LUT R99, R99, 0x2, RZ, 0xfc, !PT ;  /* 0x0000000263631812 */ /* 0x000fc800078efcff */
        /* <DEDUP_REMOVED lines=31> */
[----:B------:R-:W-:Y:S01]  /*16e500*/  IADD3 R148, R172, 0x42, RZ ;  /* 0x00000042ac947810 */ /* 0x000fe20007ffe0ff */
[----:B------:R-:W2:Y:S01]  /*16e510*/  S2R R151, SR_TID.X ;  /* 0x0000000000977919 */ /* 0x000ea20000002100 */
[----:B------:R-:W-:Y:S01]  /*16e520*/  ISETP.LT.AND P3, PT, R171, UR5, !P0 ;  /* 0x00000005ab007c0c */ /* 0x000fe2000c761270 */
[----:B------:R-:W-:Y:S01]  /*16e530*/  ULDC UR5, c[0x0][0x248] ;  /* 0x0000920000057ab9 */ /* 0x000fe20000000800 */
[----:B------:R-:W-:Y:S01]  /*16e540*/  ISETP.LT.AND P2, PT, R170, UR6, !P0 ;  /* 0x00000006aa007c0c */ /* 0x000fe2000c741270 */
[----:B------:R-:W-:Y:S01]  /*16e550*/  VIADD R149, R172, 0xc1 ;  /* 0x000000c1ac957836 */ /* 0x000fe20000000000 */
[----:B------:R-:W-:-:S03]  /*16e560*/  ULDC.64 UR30, c[0x0][0x228] ;  /* 0x00008a00001e7ab9 */ /* 0x000fc60000000a00 */
        /* <DEDUP_REMOVED lines=34> */
[----:B------:R-:W-:Y:S01]  /*16e790*/  ULDC.64 UR26, c[0x0][0x228] ;  /* 0x00008a00001a7ab9 */ /* 0x000fe20000000a00 */
        /* <DEDUP_REMOVED lines=19> */
[----:B------:R-:W-:Y:S01]  /*16e8d0*/  @P3 LOP3.LUT R98, R98, 0x10000, RZ, 0xfc, !PT ;  /* 0x0001000062623812 */ /* 0x000fe200078efcff */
[----:B------:R-:W-:Y:S01]  /*16e8e0*/  BAR.SYNC.DEFER_BLOCKING 0x0 ;  /* 0x0000000000007b1d */ /* 0x000fe20000010000 */
[----:B------:R-:W-:Y:S02]  /*16e8f0*/  ISETP.LT.AND P1, PT, R174, UR41, !P0 ;  /* 0x00000029ae007c0c */ /* 0x000fe4000c721270 */
[----:B------:R-:W-:-:S03]  /*16e900*/  LOP3.LUT R98, R98, 0xffff7fff, RZ, 0xc0, !PT ;  /* 0xffff7fff62627812 */ /* 0x000fc600078ec0ff */
[----:B------:R-:W-:Y:S01]  /*16e910*/  ULDC UR41, c[0x0][0x228] ;  /* 0x00008a0000297ab9 */ /* 0x000fe20000000800 */
        /* <DEDUP_REMOVED lines=20> */
[----:B------:R-:W-:Y:S02]  /*16ea60*/  ISETP.LT.AND P1, PT, R169, UR43, !P0 ;  /* 0x0000002ba9007c0c */ /* 0x000fe4000c721270 */
        /* <DEDUP_REMOVED lines=34> */
[----:B------:R-:W-:Y:S02]  /*16ec90*/  ISETP.LT.AND P1, PT, R169, UR54, !P0 ;  /* 0x00000036a9007c0c */ /* 0x000fe4000c721270 */
        /* <DEDUP_REMOVED lines=9> */
[----:B------:R-:W-:-:S03]  /*16ed30*/  ISETP.LT.AND P3, PT, R167, UR53, !P0 ;  /* 0x00000035a7007c0c */ /* 0x000fc6000c761270 */
[----:B------:R-:W-:Y:S02]  /*16ed40*/  @P2 LOP3.LUT R97, R97, 0x80000000, RZ, 0xfc, !PT ;  /* 0x8000000061612812 */ /* 0x000fe400078efcff */
        /* <DEDUP_REMOVED lines=12> */
[----:B------:R-:W-:Y:S01]  /*16ee10*/  ISETP.LT.AND P3, PT, R171, UR42, !P0 ;  /* 0x0000002aab007c0c */ /* 0x000fe2000c761270 */
[----:B------:R-:W-:Y:S01]  /*16ee20*/  ULDC UR42, c[0x0][0x228] ;  /* 0x00008a00002a7ab9 */ /* 0x000fe20000000800 */
[----:B------:R-:W-:Y:S02]  /*16ee30*/  LOP3.LUT R97, R97, 0xfdffffff, RZ, 0xc0, !PT ;  /* 0xfdffffff61617812 */ /* 0x000fe400078ec0ff */
[----:B------:R-:W-:Y:S01]  /*16ee40*/  ISETP.LT.AND P2, PT, R170, UR41, !P0 ;  /* 0x00000029aa007c0c */ /* 0x000fe2000c741270 */
        /* <DEDUP_REMOVED lines=11> */
[----:B------:R-:W-:Y:S01]  /*16ef00*/  VIADD R152, R144, UR10 ;  /* 0x0000000a90987c36 */ /* 0x000fe20008000000 */
[----:B------:R-:W-:Y:S01]  /*16ef10*/  ISETP.LT.AND P2, PT, R166, UR42, !P0 ;  /* 0x0000002aa6007c0c */ /* 0x000fe2000c741270 */
[----:B------:R-:W-:Y:S01]  /*16ef20*/  ULDC.64 UR10, c[0x0][0x228] ;  /* 0x00008a00000a7ab9 */ /* 0x000fe20000000a00 */
[----:B------:R-:W-:Y:S01]  /*16ef30*/  @P1 LOP3.LUT R97, R97, 0x4000000, RZ, 0xfc, !PT ;  /* 0x0400000061611812 */ /* 0x000fe200078efcff */
[----:B------:R-:W-:Y:S01]  /*16ef40*/  ULDC UR58, c[0x0][0x228] ;  /* 0x00008a00003a7ab9 */ /* 0x000fe20000000800 */
[----:B-1----:R-:W-:-:S02]  /*16ef50*/  VIADD R144, R172, 0x46 ;  /* 0x00000046ac907836 */ /* 0x002fc40000000000 */
[----:B------:R-:W-:Y:S01]  /*16ef60*/  LOP3.LUT R97, R97, 0xfeffffff, RZ, 0xc0, !PT ;  /* 0xfeffffff61617812 */ /* 0x000fe200078ec0ff */
[----:B------:R-:W-:Y:S01]  /*16ef70*/  VIADD R154, R152, UR38 ;  /* 0x00000026989a7c36 */ /* 0x000fe20008000000 */
[----:B------:R-:W-:Y:S01]  /*16ef80*/  STL [R1+0x2f44], R152 ;  /* 0x002f449801007387 */ /* 0x000fe20000100800 */
[----:B------:R-:W-:Y:S01]  /*16ef90*/  ULDC.64 UR42, c[0x0][0x228] ;  /* 0x00008a00002a7ab9 */ /* 0x000fe20000000a00 */
        /* <DEDUP_REMOVED lines=40> */
[----:B------:R-:W-:Y:S02]  /*16f220*/  ISETP.GE.AND P0, PT, R145, UR29, PT ;  /* 0x0000001d91007c0c */ /* 0x000fe4000bf06270 */
[----:B------:R-:W-:-:S04]  /*16f230*/  LOP3.LUT R97, R97, 0xffffdfff, RZ, 0xc0, !PT ;  /* 0xffffdfff61617812 */ /* 0x000fc800078ec0ff */
[----:B------:R-:W-:Y:S02]  /*16f240*/  @P1 LOP3.LUT R97, R97, 0x2000, RZ, 0xfc, !PT ;  /* 0x0000200061611812 */ /* 0x000fe400078efcff */
[----:B------:R-:W-:Y:S02]  /*16f250*/  ISETP.LT.AND P1, PT, R168, UR38, !P0 ;  /* 0x00000026a8007c0c */ /* 0x000fe4000c721270 */
[----:B------:R-:W-:Y:S02]  /*16f260*/  LOP3.LUT R97, R97, 0xfffffdff, RZ, 0xc0, !PT ;  /* 0xfffffdff61617812 */ /* 0x000fe400078ec0ff */
[----:B------:R-:W-:-:S09]  /*16f270*/  ISETP.LT.AND P3, PT, R170, UR51, !P0 ;  /* 0x00000033aa007c0c */ /* 0x000fd2000c761270 */
[----:B------:R-:W-:Y:S02]  /*16f280*/  @P1 LOP3.LUT R97, R97, 0x200, RZ, 0xfc, !PT ;  /* 0x0000020061611812 */ /* 0x000fe400078efcff */
[----:B------:R-:W-:Y:S02]  /*16f290*/  ISETP.LT.AND P1, PT, R171, UR52, !P0 ;  /* 0x00000034ab007c0c */ /* 0x000fe4000c721270 */
[----:B------:R-:W-:Y:S02]  /*16f2a0*/  LOP3.LUT R97, R97, 0xffffefff, RZ, 0xc0, !PT ;  /* 0xffffefff61617812 */ /* 0x000fe400078ec0ff */
[----:B------:R-:W-:-:S09]  /*16f2b0*/  ISETP.LT.AND P2, PT, R169, UR57, !P0 ;  /* 0x00000039a9007c0c */ /* 0x000fd2000c741270 */
        /* <DEDUP_REMOVED lines=13> */
[----:B------:R-:W-:Y:S01]  /*16f390*/  LOP3.LUT R97, R97, 0xffffffbf, RZ, 0xc0, !PT ;  /* 0xffffffbf61617812 */ /* 0x000fe200078ec0ff */
[----:B------:R1:W-:Y:S01]  /*16f3a0*/  STL [R1+0x2f40], R154 ;  /* 0x002f409a01007387 */ /* 0x0003e20000100800 */
[----:B------:R-:W-:Y:S02]  /*16f3b0*/  ISETP.GE.AND P0, PT, R146, UR11, PT ;  /* 0x0000000b92007c0c */ /* 0x000fe4000bf06270 */
[----:B------:R-:W-:Y:S01]  /*16f3c0*/  @P2 LOP3.LUT R97, R97, 0x40, RZ, 0xfc, !PT ;  /* 0x0000004061612812 */ /* 0x000fe200078efcff */
[----:B-1----:R-:W-:Y:S01]  /*16f3d0*/  VIADD R154, R154, UR40 ;  /* 0x000000289a9a7c36 */ /* 0x002fe20008000000 */
[----:B------:R-:W-:-:S02]  /*16f3e0*/  ULDC.64 UR40, c[0x0][0x228] ;  /* 0x00008a0000287ab9 */ /* 0x000fc40000000a00 */
[----:B------:R-:W-:Y:S02]  /*16f3f0*/  LOP3.LUT R97, R97, 0xffffffdf, RZ, 0xc0, !PT ;  /* 0xffffffdf61617812 */ /* 0x000fe400078ec0ff */
[----:B------:R-:W-:Y:S02]  /*16f400*/  ISETP.LT.AND P2, PT, R168, UR40, !P0 ;  /* 0x00000028a8007c0c */ /* 0x000fe4000c741270 */
[----:B------:R-:W-:Y:S02]  /*16f410*/  @P1 LOP3.LUT R97, R97, 0x20, RZ, 0xfc, !PT ;  /* 0x0000002061611812 */ /* 0x000fe400078efcff */
[----:B------:R-:W-:Y:S02]  /*16f420*/  ISETP.LT.AND P1, PT, R171, UR22, !P0 ;  /* 0x00000016ab007c0c */ /* 0x000fe4000c721270 */
[----:B------:R-:W-:Y:S02]  /*16f430*/  LOP3.LUT R97, R97, 0xfffffffd, RZ, 0xc0, !PT ;  /* 0xfffffffd61617812 */ /* 0x000fe400078ec0ff */
[----:B------:R-:W-:-:S05]  /*16f440*/  ISETP.LT.AND P3, PT, R170, UR20, !P0 ;  /* 0x00000014aa007c0c */ /* 0x000fca000c761270 */
[----:B------:R-:W-:-:S04]  /*16f450*/  @P2 LOP3.LUT R97, R97, 0x2, RZ, 0xfc, !PT ;  /* 0x0000000261612812 */ /* 0x000fc800078efcff */
[----:B------:R-:W-:-:S04]  /*16f460*/  LOP3.LUT R97, R97, 0xffffffef, RZ, 0xc0, !PT ;  /* 0xffffffef61617812 */ /* 0x000fc800078ec0ff */
[----:B------:R-:W-:Y:S02]  /*16f470*/  @P1 LOP3.LUT R97, R97, 0x10, RZ, 0xfc, !PT ;  /* 0x0000001061611812 */ /* 0x000fe400078efcff */
[----:B------:R-:W-:Y:S02]  /*16f480*/  ISETP.LT.AND P2, PT, R169, UR19, !P0 ;  /* 0x00000013a9007c0c */ /* 0x000fe4000c741270 */
[----:B------:R-:W-:-:S04]  /*16f490*/  LOP3.LUT R97, R97, 0xfffffff7, RZ, 0xc0, !PT ;  /* 0xfffffff761617812 */ /* 0x000fc800078ec0ff */
[----:B------:R-:W-:Y:S02]  /*16f4a0*/  @P3 LOP3.LUT R97, R97, 0x8, RZ, 0xfc, !PT ;  /* 0x0000000861613812 */ /* 0x000fe400078efcff */
[----:B------:R-:W-:Y:S02]  /*16f4b0*/  ISETP.LT.AND P3, PT, R166, UR17, !P0 ;  /* 0x00000011a6007c0c */ /* 0x000fe4000c761270 */
[----:B------:R-:W-:Y:S02]  /*16f4c0*/  ISETP.LT.AND P1, PT, R167, UR18, !P0 ;  /* 0x00000012a7007c0c */ /* 0x000fe4000c721270 */
[----:B------:R-:W-:-:S04]  /*16f4d0*/  LOP3.LUT R97, R97, 0xfffffffb, RZ, 0xc0, !PT ;  /* 0xfffffffb61617812 */ /* 0x000fc800078ec0ff */
[----:B------:R-:W-:Y:S02]  /*16f4e0*/  @P2 LOP3.LUT R97, R97, 0x4, RZ, 0xfc, !PT ;  /* 0x0000000461612812 */ /* 0x000fe400078efcff */
[----:B------:R-:W-:Y:S02]  /*16f4f0*/  ISETP.LT.AND P2, PT, R174, UR16, !P0 ;  /* 0x00000010ae007c0c */ /* 0x000fe4000c741270 */
[----:B------:R-:W-:Y:S02]  /*16f500*/  LOP3.LUT R97, R97, 0xfffffffe, RZ, 0xc0, !PT ;  /* 0xfffffffe61617812 */ /* 0x000fe400078ec0ff */
[----:B------:R-:W-:Y:S02]  /*16f510*/  @P3 LOP3.LUT R2, R2, 0x80000000, RZ, 0xfc, !PT ;  /* 0x8000000002023812 */ /* 0x000fe400078efcff */
[----:B------:R-:W-:Y:S02]  /*16f520*/  @P1 LOP3.LUT R97, R97, 0x1, RZ, 0xfc, !PT ;  /* 0x0000000161611812 */ /* 0x000fe400078efcff */
[----:B------:R-:W-:-:S02]  /*16f530*/  ISETP.LT.AND P1, PT, R173, UR13, !P0 ;  /* 0x0000000dad007c0c */ /* 0x000fc4000c721270 */
[----:B------:R-:W-:Y:S02]  /*16f540*/  LOP3.LUT R2, R2, 0xbfffffff, RZ, 0xc0, !PT ;  /* 0xbfffffff02027812 */ /* 0x000fe400078ec0ff */
[----:B------:R-:W-:Y:S02]  /*16f550*/  ISETP.GE.AND P0, PT, R147, UR39, PT ;  /* 0x0000002793007c0c */ /* 0x000fe4000bf06270 */
        /* <DEDUP_REMOVED lines=25> */
[----:B------:R-:W-:Y:S02]  /*16f6f0*/  ISETP.GE.AND P0, PT, R148, UR41, PT ;  /* 0x0000002994007c0c */ /* 0x000fe4000bf06270 */
[----:B------:R-:W-:-:S04]  /*16f700*/  LOP3.LUT R2, R2, 0xffdfffff, RZ, 0xc0, !PT ;  /* 0xffdfffff02027812 */ /* 0x000fc800078ec0ff */
[----:B------:R-:W-:Y:S02]  /*16f710*/  @P1 LOP3.LUT R2, R2, 0x200000, RZ, 0xfc, !PT ;  /* 0x0020000002021812 */ /* 0x000fe400078efcff */
[----:B------:R-:W-:Y:S02]  /*16f720*/  ISETP.LT.AND P1, PT, R171, UR6, !P0 ;  /* 0x00000006ab007c0c */ /* 0x000fe4000c721270 */
[----:B------:R-:W-:Y:S02]  /*16f730*/  ISETP.LT.AND P3, PT, R170, UR12, !P0 ;  /* 0x0000000caa007c0c */ /* 0x000fe4000c761270 */
[----:B------:R-:W-:Y:S02]  /*16f740*/  LOP3.LUT R2, R2, 0xffefffff, RZ, 0xc0, !PT ;  /* 0xffefffff02027812 */ /* 0x000fe400078ec0ff */
[----:B------:R-:W-:-:S07]  /*16f750*/  ISETP.LT.AND P2, PT, R169, UR21, !P0 ;  /* 0x00000015a9007c0c */ /* 0x000fce000c741270 */
[----:B------:R-:W-:-:S04]  /*16f760*/  @P1 LOP3.LUT R2, R2, 0x100000, RZ, 0xfc, !PT ;  /* 0x0010000002021812 */ /* 0x000fc800078efcff */
[----:B------:R-:W-:-:S04]  /*16f770*/  LOP3.LUT R2, R2, 0xfffeffff, RZ, 0xc0, !PT ;  /* 0xfffeffff02027812 */ /* 0x000fc800078ec0ff */
[----:B------:R-:W-:Y:S02]  /*16f780*/  @P3 LOP3.LUT R2, R2, 0x10000, RZ, 0xfc, !PT ;  /* 0x0001000002023812 */ /* 0x000fe400078efcff */
[----:B------:R-:W-:Y:S02]  /*16f790*/  ISETP.LT.AND P1, PT, R168, UR35, !P0 ;  /* 0x00000023a8007c0c */ /* 0x000fe4000c721270 */
[----:B------:R-:W-:-:S04]  /*16f7a0*/  LOP3.LUT R2, R2, 0xffff7fff, RZ, 0xc0, !PT ;  /* 0xffff7fff02027812 */ /* 0x000fc800078ec0ff */
[----:B------:R-:W-:Y:S02]  /*16f7b0*/  @P2 LOP3.LUT R2, R2, 0x8000, RZ, 0xfc, !PT ;  /* 0x0000800002022812 */ /* 0x000fe400078efcff */
[----:B------:R-:W-:Y:S02]  /*16f7c0*/  ISETP.LT.AND P3, PT, R167, UR44, !P0 ;  /* 0x0000002ca7007c0c */ /* 0x000fe4000c761270 */
[----:B------:R-:W-:Y:S01]  /*16f7d0*/  LOP3.LUT R2, R2, 0xffffbfff, RZ, 0xc0, !PT ;  /* 0xffffbfff02027812 */ /* 0x000fe200078ec0ff */
[----:B------:R1:W-:Y:S03]  /*16f7e0*/  STL [R1+0x2f3c], R154 ;  /* 0x002f3c9a01007387 */ /* 0x0003e60000100800 */
[----:B------:R-:W-:Y:S02]  /*16f7f0*/  @P1 LOP3.LUT R2, R2, 0x4000, RZ, 0xfc, !PT ;  /* 0x0000400002021812 */ /* 0x000fe400078efcff */
[----:B------:R-:W-:-:S02]  /*16f800*/  ISETP.LT.AND P2, PT, R166, UR37, !P0 ;  /* 0x00000025a6007c0c */ /* 0x000fc4000c741270 */
[----:B------:R-:W-:Y:S01]  /*16f810*/  LOP3.LUT R2, R2, 0xffffdfff, RZ, 0xc0, !PT ;  /* 0xffffdfff02027812 */ /* 0x000fe200078ec0ff */
[----:B-1----:R-:W-:-:S03]  /*16f820*/  VIADD R154, R154, UR15 ;  /* 0x0000000f9a9a7c36 */ /* 0x002fc60008000000 */
[----:B------:R-:W-:Y:S01]  /*16f830*/  @P3 LOP3.LUT R2, R2, 0x2000, RZ, 0xfc, !PT ;  /* 0x0000200002023812 */ /* 0x000fe200078efcff */
[----:B------:R-:W-:Y:S01]  /*16f840*/  VIADD R144, R154, UR46 ;  /* 0x0000002e9a907c36 */ /* 0x000fe20008000000 */
[----:B------:R-:W-:Y:S01]  /*16f850*/  ISETP.LT.AND P1, PT, R174, UR55, !P0 ;  /* 0x00000037ae007c0c */ /* 0x000fe2000c721270 */
[----:B------:R-:W-:Y:S01]  /*16f860*/  STL [R1+0x2f38], R154 ;  /* 0x002f389a01007387 */ /* 0x000fe20000100800 */
[----:B------:R-:W-:-:S03]  /*16f870*/  LOP3.LUT R2, R2, 0xffffefff, RZ, 0xc0, !PT ;  /* 0xffffefff02027812 */ /* 0x000fc600078ec0ff */
[----:B------:R1:W-:Y:S01]  /*16f880*/  STL [R1+0x2f34], R144 ;  /* 0x002f349001007387 */ /* 0x0003e20000100800 */
[----:B------:R-:W-:Y:S02]  /*16f890*/  @P2 LOP3.LUT R2, R2, 0x1000, RZ, 0xfc, !PT ;  /* 0x0000100002022812 */ /* 0x000fe400078efcff */
[----:B------:R-:W-:Y:S01]  /*16f8a0*/  ISETP.LT.AND P0, PT, R173, UR56, !P0 ;  /* 0x00000038ad007c0c */ /* 0x000fe2000c701270 */
[----:B-1----:R-:W-:Y:S01]  /*16f8b0*/  VIADD R144, R144, UR47 ;  /* 0x0000002f90907c36 */ /* 0x002fe20008000000 */
[----:B------:R-:W-:-:S04]  /*16f8c0*/  LOP3.LUT R2, R2, 0xfffff7ff, RZ, 0xc0, !PT ;  /* 0xfffff7ff02027812 */ /* 0x000fc800078ec0ff */
[----:B------:R1:W-:Y:S01]  /*16f8d0*/  STL [R1+0x2f30], R144 ;  /* 0x002f309001007387 */ /* 0x0003e20000100800 */
[----:B------:R-:W-:Y:S02]  /*16f8e0*/  ISETP.GE.AND P4, PT, R149, UR31, PT ;  /* 0x0000001f95007c0c */ /* 0x000fe4000bf86270 */
[----:B------:R-:W-:Y:S02]  /*16f8f0*/  @P1 LOP3.LUT R2, R2, 0x800, RZ, 0xfc, !PT ;  /* 0x0000080002021812 */ /* 0x000fe400078efcff */
[----:B-1----:R-:W-:Y:S02]  /*16f900*/  IADD3 R144, R144, UR7, RZ ;  /* 0x0000000790907c10 */ /* 0x002fe4000fffe0ff */
[----:B------:R-:W-:-:S03]  /*16f910*/  ISETP.LT.AND P3, PT, R166, UR30, !P4 ;  /* 0x0000001ea6007c0c */ /* 0x000fc6000e761270 */
[----:B------:R-:W-:Y:S01]  /*16f920*/  VIADD R145, R144, UR26 ;  /* 0x0000001a90917c36 */ /* 0x000fe20008000000 */
[----:B------:R-:W-:Y:S01]  /*16f930*/  LOP3.LUT R2, R2, 0xfffffbff, RZ, 0xc0, !PT ;  /* 0xfffffbff02027812 */ /* 0x000fe200078ec0ff */
[----:B------:R-:W-:Y:S01]  /*16f940*/  STL [R1+0x2f2c], R144 ;  /* 0x002f2c9001007387 */ /* 0x000fe20000100800 */
[----:B------:R-:W-:-:S03]  /*16f950*/  ISETP.GE.AND P1, PT, R174, UR36, PT ;  /* 0x00000024ae007c0c */ /* 0x000fc6000bf26270 */
[----:B------:R1:W-:Y:S01]  /*16f960*/  STL [R1+0x2f28], R145 ;  /* 0x002f289101007387 */ /* 0x0003e20000100800 */
[----:B------:R-:W-:Y:S02]  /*16f970*/  @P0 LOP3.LUT R2, R2, 0x400, RZ, 0xfc, !PT ;  /* 0x0000040002020812 */ /* 0x000fe400078efcff */
[----:B------:R-:W-:Y:S02]  /*16f980*/  LOP3.LUT R3, R3, 0xfffffffe, RZ, 0xc0, !PT ;  /* 0xfffffffe03037812 */ /* 0x000fe400078ec0ff */
[----:B------:R-:W-:Y:S01]  /*16f990*/  LOP3.LUT R2, R2, 0xfff7ffff, RZ, 0xc0, !PT ;  /* 0xfff7ffff02027812 */ /* 0x000fe200078ec0ff */
[----:B-1----:R-:W-:Y:S01]  /*16f9a0*/  VIADD R145, R145, UR48 ;  /* 0x0000003091917c36 */ /* 0x002fe20008000000 */
[----:B------:R-:W-:-:S04]  /*16f9b0*/  ISETP.LT.AND P2, PT, R174, UR49, !P4 ;  /* 0x00000031ae007c0c */ /* 0x000fc8000e741270 */
[----:B------:R1:W-:Y:S01]  /*16f9c0*/  STL [R1+0x2f8c], R145 ;  /* 0x002f8c9101007387 */ /* 0x0003e20000100800 */
[----:B------:R-:W-:Y:S02]  /*16f9d0*/  @P3 LOP3.LUT R2, R2, 0x80000, RZ, 0xfc, !PT ;  /* 0x0008000002023812 */ /* 0x000fe400078efcff */
[----:B------:R-:W-:Y:S02]  /*16f9e0*/  @P1 LOP3.LUT R3, R3, 0x1, RZ, 0xfc, !PT ;  /* 0x0000000103031812 */ /* 0x000fe400078efcff */
[----:B------:R-:W-:Y:S02]  /*16f9f0*/  ISETP.LT.AND P1, PT, R173, UR50, !P4 ;  /* 0x00000032ad007c0c */ /* 0x000fe4000e721270 */
[----:B------:R-:W-:Y:S01]  /*16fa00*/  LOP3.LUT R2, R2, 0xfffdffff, RZ, 0xc0, !PT ;  /* 0xfffdffff02027812 */ /* 0x000fe200078ec0ff */
[----:B--2---:R-:W-:-:S03]  /*16fa10*/  IMAD.SHL.U32 R0, R151, 0x10, RZ ;  /* 0x0000001097007824 */ /* 0x004fc600078e00ff */
[----:B------:R-:W-:Y:S01]  /*16fa20*/  LOP3.LUT R2, R2, 0xfffbffff, RZ, 0xc0, !PT ;  /* 0xfffbffff02027812 */ /* 0x000fe200078ec0ff */
[----:B------:R-:W-:Y:S02]  /*16fa30*/  VIADD R150, R172, 0x41 ;  /* 0x00000041ac967836 */ /* 0x000fe40000000000 */
[C---:B------:R-:W-:Y:S01]  /*16fa40*/  IMAD.SHL.U32 R152, R151.reuse, 0x20, RZ ;  /* 0x0000002097987824 */ /* 0x040fe200078e00ff */
[----:B------:R-:W-:Y:S01]  /*16fa50*/  @P2 LOP3.LUT R2, R2, 0x40000, RZ, 0xfc, !PT ;  /* 0x0004000002022812 */ /* 0x000fe200078efcff */
[----:B------:R-:W-:Y:S01]  /*16fa60*/  IMAD.SHL.U32 R153, R151, 0x8, RZ ;  /* 0x0000000897997824 */ /* 0x000fe200078e00ff */
[----:B------:R-:W-:Y:S02]  /*16fa70*/  LOP3.LUT R144, R0, 0xf0, RZ, 0xc0, !PT ;  /* 0x000000f000907812 */ /* 0x000fe400078ec0ff */
[----:B------:R-:W-:Y:S02]  /*16fa80*/  LOP3.LUT R0, R152, 0x200, RZ, 0xc0, !PT ;  /* 0x0000020098007812 */ /* 0x000fe400078ec0ff */
[----:B------:R-:W-:-:S02]  /*16fa90*/  LOP3.LUT R146, R153, 0x100, RZ, 0xc0, !PT ;  /* 0x0000010099927812 */ /* 0x000fc400078ec0ff */
[----:B------:R-:W-:Y:S02]  /*16faa0*/  ISETP.GE.AND P0, PT, R150, UR43, PT ;  /* 0x0000002b96007c0c */ /* 0x000fe4000bf06270 */
[----:B------:R-:W-:Y:S02]  /*16fab0*/  ISETP.GE.AND P5, PT, R173, UR34, PT ;  /* 0x00000022ad007c0c */ /* 0x000fe4000bfa6270 */
[----:B------:R-:W-:Y:S02]  /*16fac0*/  @P1 LOP3.LUT R2, R2, 0x20000, RZ, 0xfc, !PT ;  /* 0x0002000002021812 */ /* 0x000fe400078efcff */
[----:B------:R-:W-:Y:S01]  /*16fad0*/  IADD3 R0, R0, UR4, R144 ;  /* 0x0000000400007c10 */ /* 0x000fe2000fffe090 */
[----:B------:R-:W-:Y:S01]  /*16fae0*/  ULDC UR59, c[0x0][0x228] ;  /* 0x00008a00003b7ab9 */ /* 0x000fe20000000800 */
[----:B------:R-:W2:Y:S01]  /*16faf0*/  LDL.LU R144, [R1+0x29e0] ;  /* 0x0029e00001907983 */ /* 0x000ea20000300800 */
[----:B------:R-:W-:Y:S01]  /*16fb00*/  LOP3.LUT R151, R151, 0x3f, RZ, 0xc0, !PT ;  /* 0x0000003f97977812 */ /* 0x000fe200078ec0ff */
[----:B------:R-:W-:Y:S01]  /*16fb10*/  ULDC UR58, c[0x0][0x228] ;  /* 0x00008a00003a7ab9 */ /* 0x000fe20000000800 */
[----:B------:R-:W-:Y:S01]  /*16fb20*/  IMAD.IADD R0, R0, 0x1, R146 ;  /* 0x0000000100007824 */ /* 0x000fe200078e0292 */
[----:B-1----:R-:W2:Y:S01]  /*16fb30*/  LDL.LU R145, [R1+0x29e8] ;  /* 0x0029e80001917983 */ /* 0x002ea20000300800 */
[----:B------:R-:W-:Y:S01]  /*16fb40*/  ULDC UR9, c[0x0][0x228] ;  /* 0x00008a0000097ab9 */ /* 0x000fe20000000800 */
[----:B------:R-:W-:Y:S01]  /*16fb50*/  ULDC UR8, c[0x0][0x228] ;  /* 0x00008a0000087ab9 */ /* 0x000fe20000000800 */
[----:B------:R-:W-:Y:S01]  /*16fb60*/  ULDC UR60, c[0x0][0x228] ;  /* 0x00008a00003c7ab9 */ /* 0x000fe20000000800 */
[----:B------:R-:W2:Y:S01]  /*16fb70*/  LDL.LU R146, [R1+0x580] ;  /* 0x0005800001927983 */ /* 0x000ea20000300800 */
[----:B------:R-:W-:Y:S01]  /*16fb80*/  ULDC UR61, c[0x0][0x228] ;  /* 0x00008a00003d7ab9 */ /* 0x000fe20000000800 */
[----:B------:R-:W-:Y:S01]  /*16fb90*/  ULDC UR6, c[0x0][0x228] ;  /* 0x00008a0000067ab9 */ /* 0x000fe20000000800 */
[----:B------:R-:W-:Y:S01]  /*16fba0*/  ULDC UR53, c[0x0][0x228] ;  /* 0x00008a0000357ab9 */ /* 0x000fe20000000800 */
[----:B------:R-:W2:Y:S01]  /*16fbb0*/  LDL.LU R147, [R1+0x588] ;  /* 0x0005880001937983 */ /* 0x000ea20000300800 */
[----:B------:R-:W-:Y:S01]  /*16fbc0*/  ULDC UR7, c[0x0][0x228] ;  /* 0x00008a0000077ab9 */ /* 0x000fe20000000800 */
[----:B------:R-:W-:Y:S01]  /*16fbd0*/  ULDC UR54, c[0x0][0x228] ;  /* 0x00008a0000367ab9 */ /* 0x000fe20000000800 */
[----:B------:R-:W-:Y:S01]  /*16fbe0*/  ULDC UR55, c[0x0][0x228] ;  /* 0x00008a0000377ab9 */ /* 0x000fe20000000800 */
[----:B------:R-:W3:Y:S01]  /*16fbf0*/  LDL.LU R152, [R1+0x1820] ;  /* 0x0018200001987983 */ /* 0x000ee20000300800 */
        /* <DEDUP_REMOVED lines=15> */
[----:B------:R-:W4:Y:S01]  /*16fcf0*/  LDL.LU R148, [R1+0x2750] ;  /* 0x0027500001947983 */ /* 0x000f220000300800 */
[----:B------:R-:W-:Y:S01]  /*16fd00*/  ULDC UR42, c[0x0][0x228] ;  /* 0x00008a00002a7ab9 */ /* 0x000fe20000000800 */
[----:B------:R-:W-:Y:S01]  /*16fd10*/  ULDC UR47, c[0x0][0x228] ;  /* 0x00008a00002f7ab9 */ /* 0x000fe20000000800 */
[----:B------:R-:W-:Y:S01]  /*16fd20*/  ULDC UR48, c[0x0][0x228] ;  /* 0x00008a0000307ab9 */ /* 0x000fe20000000800 */
[----:B------:R-:W4:Y:S01]  /*16fd30*/  LDL.LU R149, [R1+0x2758] ;  /* 0x0027580001957983 */ /* 0x000f220000300800 */
        /* <DEDUP_REMOVED lines=27> */
[----:B--2---:R1:W-:Y:S02]  /*16fef0*/  STSM.16.M88.4 [R0], R144 ;  /* 0x0000009000007844 */ /* 0x0043e40000000200 */
[----:B-1----:R-:W-:Y:S01]  /*16ff00*/  LEA R144, R151, UR4, 0x4 ;  /* 0x0000000497907c11 */ /* 0x002fe2000f8e20ff */
[----:B------:R-:W-:Y:S01]  /*16ff10*/  BAR.SYNC.DEFER_BLOCKING 0x0 ;  /* 0x0000000000007b1d */ /* 0x000fe20000010000 */
[----:B------:R-:W-:-:S02]  /*16ff20*/  ISETP.LT.AND P1, PT, R171, UR59, !P0 ;  /* 0x0000003bab007c0c */ /* 0x000fc4000c721270 */
[----:B------:R-:W-:-:S03]  /*16ff30*/  LOP3.LUT R2, R2, 0xfffffdff, RZ, 0xc0, !PT ;  /* 0xfffffdff02027812 */ /* 0x000fc600078ec0ff */
[----:B------:R-:W-:Y:S01]  /*16ff40*/  ULDC.64 UR4, c[0x0][0x228] ;  /* 0x00008a0000047ab9 */ /* 0x000fe20000000a00 */
[----:B------:R-:W-:Y:S01]  /*16ff50*/  ULDC UR59, c[0x0][0x228] ;  /* 0x00008a00003b7ab9 */ /* 0x000fe20000000800 */
[----:B------:R-:W1:Y:S01]  /*16ff60*/  LDS.128 R156, [R144] ;  /* 0x00000000909c7984 */ /* 0x000e620000000c00 */
[----:B------:R-:W-:Y:S06]  /*16ff70*/  BAR.SYNC.DEFER_BLOCKING 0x0 ;  /* 0x0000000000007b1d */ /* 0x000fec0000010000 */
[----:B-1----:R-:W-:Y:S04]  /*16ff80*/  STL.64 [R1+0x270], R156 ;  /* 0x0002709c01007387 */ /* 0x002fe80000100a00 */
[----:B------:R-:W-:Y:S04]  /*16ff90*/  STL.64 [R1+0x278], R158 ;  /* 0x0002789e01007387 */ /* 0x000fe80000100a00 */
[----:B------:R-:W4:Y:S04]  /*16ffa0*/  LDL.LU R150, [R1+0x5e0] ;  /* 0x0005e00001967983 */ /* 0x000f280000300800 */
[----:B------:R-:W4:Y:S04]  /*16ffb0*/  LDL.LU R151, [R1+0x5e8] ;  /* 0x0005e80001977983 */ /* 0x000f280000300800 */
[----:B---3--:R1:W-:Y:S01]  /*16ffc0*/  STSM.16.M88.4 [R0], R152 ;  /* 0x0000009800007844 */ /* 0x0083e20000000200 */
[----:B------:R-:W-:Y:S06]  /*16ffd0*/  BAR.SYNC.DEFER_BLOCKING 0x0 ;  /* 0x0000000000007b1d */ /* 0x000fec0000010000 */
[----:B-1----:R-:W2:Y:S04]  /*16ffe0*/  LDL.LU R152, [R1+0xfb0] ;  /* 0x000fb00001987983 */ /* 0x002ea80000300800 */
[----:B------:R-:W2:Y:S04]  /*16fff0*/  LDL.LU R153, [R1+0xfb8] ;  /* 0x000fb80001997983 */ /* 0x000ea80000300800 */
[----:B------:R-:W1:Y:S01]  /*170000*/  LDS.128 R156, [R144] ;  /* 0x00000000909c7984 */ /* 0x000e620000000c00 */
[----:B------:R-:W-:Y:S06]  /*170010*/  BAR.SYNC.DEFER_BLOCKING 0x0 ;  /* 0x0000000000007b1d */ /* 0x000fec0000010000 */
[----:B-1----:R-:W-:Y:S04]  /*170020*/  STL.64 [R1+0x260], R156 ;  /* 0x0002609c01007387 */ /* 0x002fe80000100a00 */
[----:B------:R-:W-:Y:S04]  /*170030*/  STL.64 [R1+0x268], R158 ;  /* 0x0002689e01007387 */ /* 0x000fe80000100a00 */
[----:B------:R-:W2:Y:S04]  /*170040*/  LDL.LU R154, [R1+0x640] ;  /* 0x00064000019a7983 */ /* 0x000ea80000300800 */
[----:B------:R-:W2:Y:S04]  /*170050*/  LDL.LU R155, [R1+0x648] ;  /* 0x00064800019b7983 */ /* 0x000ea80000300800 */
[----:B----4-:R1:W-:Y:S01]  /*170060*/  STSM.16.M88.4 [R0], R148 ;  /* 0x0000009400007844 */ /* 0x0103e20000000200 */
[----:B------:R-:W-:Y:S06]  /*170070*/  BAR.SYNC.DEFER_BLOCKING 0x0 ;  /* 0x0000000000007b1d */ /* 0x000fec0000010000 */
[----:B-1----:R-:W3:Y:S04]  /*170080*/  LDL.LU R148, [R1+0x2060] ;  /* 0x0020600001947983 */ /* 0x002ee80000300800 */
[----:B------:R-:W3:Y:S04]  /*170090*/  LDL.LU R149, [R1+0x2068] ;  /* 0x0020680001957983 */ /* 0x000ee80000300800 */
[----:B------:R-:W1:Y:S01]  /*1700a0*/  LDS.128 R156, [R144] ;  /* 0x00000000909c7984 */ /* 0x000e620000000c00 */
[----:B------:R-:W-:Y:S06]  /*1700b0*/  BAR.SYNC.DEFER_BLOCKING 0x0 ;  /* 0x0000000000007b1d */ /* 0x000fec0000010000 */
[----:B-1----:R-:W-:Y:S04]  /*1700c0*/  STL.64 [R1+0x250], R156 ;  /* 0x0002509c01007387 */ /* 0x002fe80000100a00 */
[----:B------:R-:W-:Y:S04]  /*1700d0*/  STL.64 [R1+0x258], R158 ;  /* 0x0002589e01007387 */ /* 0x000fe80000100a00 */
[----:B------:R-:W3:Y:S04]  /*1700e0*/  LDL.LU R150, [R1+0x6c0] ;  /* 0x0006c00001967983 */ /* 0x000ee80000300800 */
[----:B------:R-:W3:Y:S04]  /*1700f0*/  LDL.LU R151, [R1+0x6c8] ;  /* 0x0006c80001977983 */ /* 0x000ee80000300800 */
[----:B--2---:R1:W-:Y:S01]  /*170100*/  STSM.16.M88.4 [R0], R152 ;  /* 0x0000009800007844 */ /* 0x0043e20000000200 */
        /* <DEDUP_REMOVED lines=9> */
[----:B---3--:R1:W-:Y:S01]  /*1701a0*/  STSM.16.M88.4 [R0], R148 ;  /* 0x0000009400007844 */ /* 0x0083e20000000200 */
        /* <DEDUP_REMOVED lines=113> */
[----:B------:R-:W2:Y:S04]  /*1708c0*/  LDL.LU R154, [R1+0x4c0] ;  /* 0x0004c000019a7983 */ /* 0x000ea80000300800 */
[----:B------:R-:W2:Y:S04]  /*1708d0*/  LDL.LU R155, [R1+0x4c8] ;  /* 0x0004c800019b7983 */ /* 0x000ea80000300800 */
[----:B-----5:R-:W-:Y:S01]  /*1708e0*/  LDS.128 R244, [R144] ;  /* 0x0000000090f47984 */ /* 0x020fe20000000c00 */
[----:B------:R-:W-:Y:S06]  /*1708f0*/  BAR.SYNC.DEFER_BLOCKING 0x0 ;  /* 0x0000000000007b1d */ /* 0x000fec0000010000 */
[----:B---3--:R1:W-:Y:S02]  /*170900*/  STSM.16.M88.4 [R0], R148 ;  /* 0x0000009400007844 */ /* 0x0083e40000000200 */
        /* <DEDUP_REMOVED lines=47> */
[----:B------:R-:W3:Y:S04]  /*170c00*/  LDL.LU R150, [R1] ;  /* 0x0000000001967983 */ /* 0x000ee80000300800 */
        /* <DEDUP_REMOVED lines=107> */
[----:B-1----:R-:W-:Y:S04]  /*1712c0*/  STL.64 [R1], R156 ;  /* 0x0000009c01007387 */ /* 0x002fe80000100a00 */
        /* <DEDUP_REMOVED lines=49> */
[----:B--2---:R2:W-:Y:S04]  /*1715e0*/  STSM.16.M88.4 [R0], R152 ;  /* 0x0000009800007844 */ /* 0x0045e80000000200 */
[----:B-1----:R-:W-:Y:S04]  /*1715f0*/  STL.64 [R1+0x880], R156 ;  /* 0x0008809c01007387 */ /* 0x002fe80000100a00 */
[----:B------:R-:W-:Y:S01]  /*171600*/  STL.64 [R1+0x888], R158 ;  /* 0x0008889e01007387 */ /* 0x000fe20000100a00 */
[----:B------:R-:W-:Y:S06]  /*171610*/  BAR.SYNC.DEFER_BLOCKING 0x0 ;  /* 0x0000000000007b1d */ /* 0x000fec0000010000 */
[----:B--2---:R-:W2:Y:S04]  /*171620*/  LDL.LU R152, [R1+0x1e40] ;  /* 0x001e400001987983 */ /* 0x004ea80000300800 */
[----:B------:R-:W2:Y:S04]  /*171630*/  LDL.LU R153, [R1+0x1e48] ;  /* 0x001e480001997983 */ /* 0x000ea80000300800 */
[----:B------:R-:W1:Y:S04]  /*171640*/  LDS.128 R156, [R144] ;  /* 0x00000000909c7984 */ /* 0x000e680000000c00 */
[----:B-1----:R-:W-:Y:S04]  /*171650*/  STL.64 [R1+0x870], R156 ;  /* 0x0008709c01007387 */ /* 0x002fe80000100a00 */
[----:B------:R-:W-:Y:S04]  /*171660*/  STL.64 [R1+0x878], R158 ;  /* 0x0008789e01007387 */ /* 0x000fe80000100a00 */
[----:B------:R-:W2:Y:S04]  /*171670*/  LDL.LU R154, [R1+0x1c70] ;  /* 0x001c7000019a7983 */ /* 0x000ea80000300800 */
[----:B------:R-:W2:Y:S01]  /*171680*/  LDL.LU R155, [R1+0x1c78] ;  /* 0x001c7800019b7983 */ /* 0x000ea20000300800 */
[----:B------:R-:W-:Y:S01]  /*171690*/  BAR.SYNC.DEFER_BLOCKING 0x0 ;  /* 0x0000000000007b1d */ /* 0x000fe20000010000 */
[----:B------:R-:W-:-:S02]  /*1716a0*/  IMAD.MOV.U32 R150, RZ, RZ, R240 ;  /* 0x000000ffff967224 */ /* 0x000fc400078e00f0 */
[----:B------:R-:W-:-:S05]  /*1716b0*/  IMAD.MOV.U32 R151, RZ, RZ, R242 ;  /* 0x000000ffff977224 */ /* 0x000fca00078e00f2 */
        /* <DEDUP_REMOVED lines=68> */
[----:B--2---:R1:W-:Y:S01]  /*171b00*/  STSM.16.M88.4 [R0], R152 ;  /* 0x0000009800007844 */ /* 0x0043e20000000200 */
[----:B------:R-:W-:Y:S06]  /*171b10*/  BAR.SYNC.DEFER_BLOCKING 0x0 ;  /* 0x0000000000007b1d */ /* 0x000fec0000010000 */
[----:B-1----:R-:W2:Y:S04]  /*171b20*/  LDL.LU R152, [R1+0x1e44] ;  /* 0x001e440001987983 */ /* 0x002ea80000300800 */
        /* <DEDUP_REMOVED lines=67> */
[----:B---3--:R1:W-:Y:S01]  /*171f60*/  STSM.16.M88.4 [R0], R148 ;  /* 0x0000009400007844 */ /* 0x0083e20000000200 */
[----:B------:R-:W-:Y:S06]  /*171f70*/  BAR.SYNC.DEFER_BLOCKING 0x0 ;  /* 0x0000000000007b1d */ /* 0x000fec0000010000 */
[----:B-1----:R-:W3:Y:S04]  /*171f80*/  LDL.LU R148, [R1+0x1ec0] ;  /* 0x001ec00001947983 */ /* 0x002ee80000300800 */
[----:B------:R-:W3:Y:S04]  /*171f90*/  LDL.LU R149, [R1+0x1ec8] ;  /* 0x001ec80001957983 */ /* 0x000ee80000300800 */
[----:B------:R-:W1:Y:S01]  /*171fa0*/  LDS.128 R156, [R144] ;  /* 0x00000000909c7984 */ /* 0x000e620000000c00 */
[----:B------:R-:W-:-:S02]  /*171fb0*/  IMAD.MOV.U32 R154, RZ, RZ, R248 ;  /* 0x000000ffff9a7224 */ /* 0x000fc400078e00f8 */
[----:B------:R-:W-:Y:S01]  /*171fc0*/  IMAD.MOV.U32 R155, RZ, RZ, R250 ;  /* 0x000000ffff9b7224 */ /* 0x000fe200078e00fa */
        /* <DEDUP_REMOVED lines=13> */
[----:B------:R-:W-:Y:S01]  /*1720a0*/  MOV R150, R236 ;  /* 0x000000ec00967202 */ /* 0x000fe20000000f00 */
        /* <DEDUP_REMOVED lines=85> */
[----:B------:R-:W3:Y:S04]  /*172600*/  LDL.LU R150, [R1+0x1950] ;  /* 0x0019500001967983 */ /* 0x000ee80000300800 */
[----:B------:R-:W3:Y:S04]  /*172610*/  LDL.LU R151, [R1+0x1958] ;  /* 0x0019580001977983 */ /* 0x000ee80000300800 */
[----:B------:R-:W-:Y:S01]  /*172620*/  LDS.128 R248, [R144] ;  /* 0x0000000090f87984 */ /* 0x000fe20000000c00 */
[----:B------:R-:W-:Y:S06]  /*172630*/  BAR.SYNC.DEFER_BLOCKING 0x0 ;  /* 0x0000000000007b1d */ /* 0x000fec0000010000 */
[----:B--2---:R1:W-:Y:S02]  /*172640*/  STSM.16.M88.4 [R0], R152 ;  /* 0x0000009800007844 */ /* 0x0043e40000000200 */
        /* <DEDUP_REMOVED lines=375> */
[----:B-1----:R1:W-:Y:S04]  /*173dc0*/  STL.64 [R1+0xca0], R156 ;  /* 0x000ca09c01007387 */ /* 0x0023e80000100a00 */
[----:B------:R-:W-:Y:S04]  /*173dd0*/  STL.64 [R1+0xca8], R158 ;  /* 0x000ca89e01007387 */ /* 0x000fe80000100a00 */
[----:B------:R-:W3:Y:S04]  /*173de0*/  LDL.LU R150, [R1+0x320] ;  /* 0x0003200001967983 */ /* 0x000ee80000300800 */
[----:B------:R-:W3:Y:S04]  /*173df0*/  LDL.LU R151, [R1+0x328] ;  /* 0x0003280001977983 */ /* 0x000ee80000300800 */
[----:B-1----:R-:W4:Y:S04]  /*173e00*/  LDL.LU R156, [R1+0x1ca0] ;  /* 0x001ca000019c7983 */ /* 0x002f280000300800 */
[----:B------:R-:W4:Y:S04]  /*173e10*/  LDL.LU R157, [R1+0x1ca8] ;  /* 0x001ca800019d7983 */ /* 0x000f280000300800 */
[----:B--2---:R-:W-:Y:S01]  /*173e20*/  STSM.16.M88.4 [R0], R152 ;  /* 0x0000009800007844 */ /* 0x004fe20000000200 */
[----:B------:R-:W-:Y:S06]  /*173e30*/  BAR.SYNC.DEFER_BLOCKING 0x0 ;  /* 0x0000000000007b1d */ /* 0x000fec0000010000 */
[----:B------:R-:W1:Y:S02]  /*173e40*/  LDS.128 R152, [R144] ;  /* 0x0000000090987984 */ /* 0x000e640000000c00 */
[----:B------:R-:W-:Y:S06]  /*173e50*/  BAR.SYNC.DEFER_BLOCKING 0x0 ;  /* 0x0000000000007b1d */ /* 0x000fec0000010000 */
[----:B---3--:R-:W-:Y:S02]  /*173e60*/  STSM.16.M88.4 [R0], R148 ;  /* 0x0000009400007844 */ /* 0x008fe40000000200 */
[----:B------:R-:W-:Y:S06]  /*173e70*/  BAR.SYNC.DEFER_BLOCKING 0x0 ;  /* 0x0000000000007b1d */ /* 0x000fec0000010000 */
[----:B------:R-:W2:Y:S04]  /*173e80*/  LDS.128 R148, [R144] ;  /* 0x0000000090947984 */ /* 0x000ea80000000c00 */
[----:B-1----:R1:W-:Y:S04]  /*173e90*/  STL.64 [R1+0xc80], R152 ;  /* 0x000c809801007387 */ /* 0x0023e80000100a00 */
[----:B------:R3:W-:Y:S04]  /*173ea0*/  STL.64 [R1+0xc88], R154 ;  /* 0x000c889a01007387 */ /* 0x0007e80000100a00 */
[----:B-1----:R-:W4:Y:S04]  /*173eb0*/  LDL.LU R152, [R1+0x2984] ;  /* 0x0029840001987983 */ /* 0x002f280000300800 */
[----:B------:R-:W4:Y:S04]  /*173ec0*/  LDL.LU R153, [R1+0x298c] ;  /* 0x00298c0001997983 */ /* 0x000f280000300800 */
[----:B--2---:R1:W-:Y:S04]  /*173ed0*/  STL.64 [R1+0xc60], R148 ;  /* 0x000c609401007387 */ /* 0x0043e80000100a00 */
[----:B------:R-:W-:Y:S04]  /*173ee0*/  STL.64 [R1+0xc68], R150 ;  /* 0x000c689601007387 */ /* 0x000fe80000100a00 */
[----:B---3--:R-:W2:Y:S04]  /*173ef0*/  LDL.LU R154, [R1+0x1934] ;  /* 0x00193400019a7983 */ /* 0x008ea80000300800 */
[----:B------:R-:W2:Y:S01]  /*173f00*/  LDL.LU R155, [R1+0x193c] ;  /* 0x00193c00019b7983 */ /* 0x000ea20000300800 */
[----:B------:R-:W-:Y:S01]  /*173f10*/  BAR.SYNC.DEFER_BLOCKING 0x0 ;  /* 0x0000000000007b1d */ /* 0x000fe20000010000 */
[----:B------:R-:W-:-:S02]  /*173f20*/  IMAD.MOV.U32 R158, RZ, RZ, R92 ;  /* 0x000000ffff9e7224 */ /* 0x000fc400078e005c */
[----:B------:R-:W-:-:S03]  /*173f30*/  IMAD.MOV.U32 R159, RZ, RZ, R94 ;  /* 0x000000ffff9f7224 */ /* 0x000fc600078e005e */
[----:B-1----:R-:W3:Y:S04]  /*173f40*/  LDL.LU R148, [R1+0x17c4] ;  /* 0x0017c40001947983 */ /* 0x002ee80000300800 */
[----:B------:R-:W3:Y:S04]  /*173f50*/  LDL.LU R149, [R1+0x17cc] ;  /* 0x0017cc0001957983 */ /* 0x000ee80000300800 */
[----:B----4-:R-:W-:Y:S01]  /*173f60*/  STSM.16.M88.4 [R0], R156 ;  /* 0x0000009c00007844 */ /* 0x010fe20000000200 */
[----:B------:R-:W-:Y:S06]  /*173f70*/  BAR.SYNC.DEFER_BLOCKING 0x0 ;  /* 0x0000000000007b1d */ /* 0x000fec0000010000 */
[----:B------:R-:W1:Y:S02]  /*173f80*/  LDS.128 R156, [R144] ;  /* 0x00000000909c7984 */ /* 0x000e640000000c00 */
        /* <DEDUP_REMOVED lines=60> */
[----:B------:R-:W-:Y:S01]  /*174350*/  BAR.SYNC.DEFER_BLOCKING 0x0 ;  /* 0x0000000000007b1d */ /* 0x000fe20000010000 */
[----:B------:R-:W-:-:S02]  /*174360*/  IMAD.MOV.U32 R150, RZ, RZ, R93 ;  /* 0x000000ffff967224 */ /* 0x000fc400078e005d */
[----:B------:R-:W-:-:S03]  /*174370*/  IMAD.MOV.U32 R151, RZ, RZ, R95 ;  /* 0x000000ffff977224 */ /* 0x000fc600078e005f */
[----:B-1----:R-:W-:Y:S04]  /*174380*/  STL.64 [R1+0x810], R156 ;  /* 0x0008109c01007387 */ /* 0x002fe80000100a00 */
[----:B------:R-:W-:Y:S04]  /*174390*/  STL.64 [R1+0x818], R158 ;  /* 0x0008189e01007387 */ /* 0x000fe80000100a00 */
[----:B------:R-:W4:Y:S04]  /*1743a0*/  LDL.LU R92, [R1+0x2970] ;  /* 0x00297000015c7983 */ /* 0x000f280000300800 */
[----:B------:R-:W4:Y:S04]  /*1743b0*/  LDL.LU R93, [R1+0x2978] ;  /* 0x00297800015d7983 */ /* 0x000f280000300800 */
[----:B--2---:R-:W-:Y:S01]  /*1743c0*/  STSM.16.M88.4 [R0], R152 ;  /* 0x0000009800007844 */ /* 0x004fe20000000200 */
[----:B------:R-:W-:Y:S06]  /*1743d0*/  BAR.SYNC.DEFER_BLOCKING 0x0 ;  /* 0x0000000000007b1d */ /* 0x000fec0000010000 */
[----:B------:R-:W1:Y:S02]  /*1743e0*/  LDS.128 R152, [R144] ;  /* 0x0000000090987984 */ /* 0x000e640000000c00 */
        /* <DEDUP_REMOVED lines=225> */
[----:B--2---:R-:W-:Y:S01]  /*175200*/  STSM.16.M88.4 [R0], R148 ;  /* 0x0000009400007844 */ /* 0x004fe20000000200 */
[----:B------:R-:W-:Y:S06]  /*175210*/  BAR.SYNC.DEFER_BLOCKING 0x0 ;  /* 0x0000000000007b1d */ /* 0x000fec0000010000 */
[----:B-1----:R-:W2:Y:S04]  /*175220*/  LDL.LU R152, [R1+0x1cd0] ;  /* 0x001cd00001987983 */ /* 0x002ea80000300800 */
[----:B------:R-:W2:Y:S04]  /*175230*/  LDL.LU R153, [R1+0x1cd8] ;  /* 0x001cd80001997983 */ /* 0x000ea80000300800 */
[----:B------:R-:W1:Y:S01]  /*175240*/  LDS.128 R148, [R144] ;  /* 0x0000000090947984 */ /* 0x000e620000000c00 */
[----:B------:R-:W-:Y:S06]  /*175250*/  BAR.SYNC.DEFER_BLOCKING 0x0 ;  /* 0x0000000000007b1d */ /* 0x000fec0000010000 */
[----:B-1----:R1:W-:Y:S04]  /*175260*/  STL.64 [R1+0xf30], R148 ;  /* 0x000f309401007387 */ /* 0x0023e80000100a00 */
[----:B------:R-:W-:Y:S04]  /*175270*/  STL.64 [R1+0xf38], R150 ;  /* 0x000f389601007387 */ /* 0x000fe80000100a00 */
[----:B-1----:R-:W4:Y:S04]  /*175280*/  LDL.LU R148, [R1+0x2964] ;  /* 0x0029640001947983 */ /* 0x002f280000300800 */
[----:B------:R-:W4:Y:S04]  /*175290*/  LDL.LU R149, [R1+0x296c] ;  /* 0x00296c0001957983 */ /* 0x000f280000300800 */
[----:B---3--:R-:W-:Y:S01]  /*1752a0*/  STSM.16.M88.4 [R0], R92 ;  /* 0x0000005c00007844 */ /* 0x008fe20000000200 */
[----:B------:R-:W-:Y:S06]  /*1752b0*/  BAR.SYNC.DEFER_BLOCKING 0x0 ;  /* 0x0000000000007b1d */ /* 0x000fec0000010000 */
[----:B------:R-:W1:Y:S04]  /*1752c0*/  LDS.128 R92, [R144] ;  /* 0x00000000905c7984 */ /* 0x000e680000000c00 */
[----:B-1----:R1:W-:Y:S04]  /*1752d0*/  STL.64 [R1+0xf10], R92 ;  /* 0x000f105c01007387 */ /* 0x0023e80000100a00 */
[----:B------:R-:W-:Y:S04]  /*1752e0*/  STL.64 [R1+0xf18], R94 ;  /* 0x000f185e01007387 */ /* 0x000fe80000100a00 */
[----:B------:R-:W4:Y:S04]  /*1752f0*/  LDL.LU R150, [R1+0x1914] ;  /* 0x0019140001967983 */ /* 0x000f280000300800 */
[----:B------:R-:W4:Y:S01]  /*175300*/  LDL.LU R151, [R1+0x191c] ;  /* 0x00191c0001977983 */ /* 0x000f220000300800 */
[----:B------:R-:W-:Y:S01]  /*175310*/  BAR.SYNC.DEFER_BLOCKING 0x0 ;  /* 0x0000000000007b1d */ /* 0x000fe20000010000 */
[----:B------:R-:W-:Y:S01]  /*175320*/  MOV R154, R88 ;  /* 0x00000058009a7202 */ /* 0x000fe20000000f00 */
[----:B------:R-:W-:-:S04]  /*175330*/  IMAD.MOV.U32 R155, RZ, RZ, R90 ;  /* 0x000000ffff9b7224 */ /* 0x000fc800078e005a */
[----:B-1----:R-:W3:Y:S04]  /*175340*/  LDL.LU R92, [R1+0x17a4] ;  /* 0x0017a400015c7983 */ /* 0x002ee80000300800 */
[----:B------:R-:W3:Y:S04]  /*175350*/  LDL.LU R93, [R1+0x17ac] ;  /* 0x0017ac00015d7983 */ /* 0x000ee80000300800 */
[----:B--2---:R-:W-:Y:S01]  /*175360*/  STSM.16.M88.4 [R0], R152 ;  /* 0x0000009800007844 */ /* 0x004fe20000000200 */
[----:B------:R-:W-:Y:S06]  /*175370*/  BAR.SYNC.DEFER_BLOCKING 0x0 ;  /* 0x0000000000007b1d */ /* 0x000fec0000010000 */
[----:B------:R-:W1:Y:S02]  /*175380*/  LDS.128 R152, [R144] ;  /* 0x0000000090987984 */ /* 0x000e640000000c00 */
[----:B------:R-:W-:Y:S06]  /*175390*/  BAR.SYNC.DEFER_BLOCKING 0x0 ;  /* 0x0000000000007b1d */ /* 0x000fec0000010000 */
[----:B-1----:R-:W-:Y:S04]  /*1753a0*/  STL.64 [R1+0xef0], R152 ;  /* 0x000ef09801007387 */ /* 0x002fe80000100a00 */
[----:B------:R-:W-:Y:S04]  /*1753b0*/  STL.64 [R1+0xef8], R154 ;  /* 0x000ef89a01007387 */ /* 0x000fe80000100a00 */
[----:B------:R-:W3:Y:S04]  /*1753c0*/  LDL.LU R94, [R1+0x1484] ;  /* 0x00148400015e7983 */ /* 0x000ee80000300800 */
[----:B------:R-:W3:Y:S04]  /*1753d0*/  LDL.LU R95, [R1+0x148c] ;  /* 0x00148c00015f7983 */ /* 0x000ee80000300800 */
[----:B----4-:R1:W-:Y:S01]  /*1753e0*/  STSM.16.M88.4 [R0], R148 ;  /* 0x0000009400007844 */ /* 0x0103e20000000200 */
        /* <DEDUP_REMOVED lines=147> */
[----:B------:R-:W-:-:S02]  /*175d20*/  IMAD.MOV.U32 R150, RZ, RZ, R84 ;  /* 0x000000ffff967224 */ /* 0x000fc400078e0054 */
[----:B------:R-:W-:-:S03]  /*175d30*/  IMAD.MOV.U32 R151, RZ, RZ, R86 ;  /* 0x000000ffff977224 */ /* 0x000fc600078e0056 */
        /* <DEDUP_REMOVED lines=226> */
[----:B------:R-:W-:Y:S01]  /*176b60*/  MOV R86, R81 ;  /* 0x0000005100567202 */ /* 0x000fe20000000f00 */
[----:B------:R-:W-:-:S04]  /*176b70*/  IMAD.MOV.U32 R87, RZ, RZ, R83 ;  /* 0x000000ffff577224 */ /* 0x000fc800078e0053 */
        /* <DEDUP_REMOVED lines=1364> */
[----:B------:R-:W1:Y:S04]  /*17c0c0*/  LDS.128 R56, [R144] ;  /* 0x0000000090387984 */ /* 0x000e680000000c00 */
[----:B-1----:R-:W-:Y:S04]  /*17c0d0*/  STL.64 [R1+0x1770], R56 ;  /* 0x0017703801007387 */ /* 0x002fe80000100a00 */
[----:B------:R-:W-:Y:S04]  /*17c0e0*/  STL.64 [R1+0x1778], R58 ;  /* 0x0017783a01007387 */ /* 0x000fe80000100a00 */
[----:B------:R-:W3:Y:S04]  /*17c0f0*/  LDL.LU R50, [R1+0x1864] ;  /* 0x0018640001327983 */ /* 0x000ee80000300800 */
[----:B------:R-:W3:Y:S01]  /*17c100*/  LDL.LU R51, [R1+0x186c] ;  /* 0x00186c0001337983 */ /* 0x000ee20000300800 */
[----:B------:R-:W-:Y:S01]  /*17c110*/  BAR.SYNC.DEFER_BLOCKING 0x0 ;  /* 0x0000000000007b1d */ /* 0x000fe20000010000 */
[----:B------:R-:W-:-:S02]  /*17c120*/  IMAD.MOV.U32 R54, RZ, RZ, R44 ;  /* 0x000000ffff367224 */ /* 0x000fc400078e002c */
[----:B------:R-:W-:-:S05]  /*17c130*/  IMAD.MOV.U32 R55, RZ, RZ, R46 ;  /* 0x000000ffff377224 */ /* 0x000fca00078e002e */
        /* <DEDUP_REMOVED lines=238> */
[----:B------:R-:W-:Y:S01]  /*17d020*/  MOV R54, R41 ;  /* 0x0000002900367202 */ /* 0x000fe20000000f00 */
        /* <DEDUP_REMOVED lines=136> */
[----:B------:R-:W-:Y:S01]  /*17d8b0*/  ISETP.LT.AND P3, PT, R168, UR4, !P0 ;  /* 0x00000004a8007c0c */ /* 0x000fe2000c761270 */
[----:B------:R-:W-:Y:S06]  /*17d8c0*/  BAR.SYNC.DEFER_BLOCKING 0x0 ;  /* 0x0000000000007b1d */ /* 0x000fec0000010000 */
[----:B-1----:R-:W-:Y:S04]  /*17d8d0*/  STL.64 [R1+0x8e0], R56 ;  /* 0x0008e03801007387 */ /* 0x002fe80000100a00 */
[----:B------:R-:W-:Y:S04]  /*17d8e0*/  STL.64 [R1+0x8e8], R58 ;  /* 0x0008e83a01007387 */ /* 0x000fe80000100a00 */
[----:B------:R-:W3:Y:S04]  /*17d8f0*/  LDL.LU R50, [R1+0x64] ;  /* 0x0000640001327983 */ /* 0x000ee80000300800 */
[----:B------:R-:W3:Y:S01]  /*17d900*/  LDL.LU R51, [R1+0x6c] ;  /* 0x00006c0001337983 */ /* 0x000ee20000300800 */
[----:B------:R-:W-:-:S02]  /*17d910*/  @P1 LOP3.LUT R2, R2, 0x200, RZ, 0xfc, !PT ;  /* 0x0000020002021812 */ /* 0x000fc400078efcff */
[----:B------:R-:W-:Y:S01]  /*17d920*/  ISETP.LT.AND P2, PT, R170, UR59, !P0 ;  /* 0x0000003baa007c0c */ /* 0x000fe2000c741270 */
[----:B------:R-:W-:Y:S01]  /*17d930*/  VIADD R73, R172, 0x40 ;  /* 0x00000040ac497836 */ /* 0x000fe20000000000 */
[----:B------:R-:W-:Y:S01]  /*17d940*/  LOP3.LUT R2, R2, 0xffffffbf, RZ, 0xc0, !PT ;  /* 0xffffffbf02027812 */ /* 0x000fe200078ec0ff */
[C---:B------:R-:W-:Y:S01]  /*17d950*/  VIADD R74, R172.reuse, 0x3f ;  /* 0x0000003fac4a7836 */ /* 0x040fe20000000000 */
[----:B------:R-:W-:Y:S01]  /*17d960*/  ISETP.LT.AND P1, PT, R169, UR58, !P0 ;  /* 0x0000003aa9007c0c */ /* 0x000fe2000c721270 */
[----:B------:R-:W-:Y:S01]  /*17d970*/  VIADD R75, R172, 0x3e ;  /* 0x0000003eac4b7836 */ /* 0x000fe20000000000 */
[----:B------:R-:W-:Y:S02]  /*17d980*/  @P3 LOP3.LUT R2, R2, 0x40, RZ, 0xfc, !PT ;  /* 0x0000004002023812 */ /* 0x000fe400078efcff */
[C---:B------:R-:W-:Y:S01]  /*17d990*/  IADD3 R76, R172.reuse, 0x3d, RZ ;  /* 0x0000003dac4c7810 */ /* 0x040fe20007ffe0ff */
[----:B------:R-:W-:Y:S01]  /*17d9a0*/  VIADD R77, R172, 0x3c ;  /* 0x0000003cac4d7836 */ /* 0x000fe20000000000 */
[----:B------:R-:W-:Y:S01]  /*17d9b0*/  LOP3.LUT R2, R2, 0xfffffeff, RZ, 0xc0, !PT ;  /* 0xfffffeff02027812 */ /* 0x000fe200078ec0ff */
[----:B------:R-:W-:Y:S01]  /*17d9c0*/  VIADD R78, R172, 0x3b ;  /* 0x0000003bac4e7836 */ /* 0x000fe20000000000 */
[----:B------:R-:W-:Y:S01]  /*17d9d0*/  LOP3.LUT R46, R46, 0xbfffffff, RZ, 0xc0, !PT ;  /* 0xbfffffff2e2e7812 */ /* 0x000fe200078ec0ff */
[----:B------:R-:W-:Y:S01]  /*17d9e0*/  VIADD R79, R172, 0x3a ;  /* 0x0000003aac4f7836 */ /* 0x000fe20000000000 */
[----:B------:R-:W-:Y:S01]  /*17d9f0*/  @P2 LOP3.LUT R2, R2, 0x100, RZ, 0xfc, !PT ;  /* 0x0000010002022812 */ /* 0x000fe200078efcff */
[----:B------:R-:W-:Y:S01]  /*17da00*/  ULDC UR58, c[0x0][0x228] ;  /* 0x00008a00003a7ab9 */ /* 0x000fe20000000800 */
[----:B------:R-:W-:Y:S01]  /*17da10*/  ISETP.LT.AND P3, PT, R167, UR9, !P0 ;  /* 0x00000009a7007c0c */ /* 0x000fe2000c761270 */
[----:B------:R-:W-:Y:S01]  /*17da20*/  ULDC UR59, c[0x0][0x228] ;  /* 0x00008a00003b7ab9 */ /* 0x000fe20000000800 */
[----:B------:R-:W-:Y:S01]  /*17da30*/  LOP3.LUT R2, R2, 0xffffff7f, RZ, 0xc0, !PT ;  /* 0xffffff7f02027812 */ /* 0x000fe200078ec0ff */
[----:B--2---:R1:W-:Y:S03]  /*17da40*/  STSM.16.M88.4 [R0], R52 ;  /* 0x0000003400007844 */ /* 0x0043e60000000200 */
[----:B------:R-:W-:-:S02]  /*17da50*/  @P1 LOP3.LUT R2, R2, 0x80, RZ, 0xfc, !PT ;  /* 0x0000008002021812 */ /* 0x000fc400078efcff */
[----:B------:R-:W-:Y:S01]  /*17da60*/  ISETP.LT.AND P2, PT, R166, UR8, !P0 ;  /* 0x00000008a6007c0c */ /* 0x000fe2000c741270 */
[----:B------:R-:W-:Y:S01]  /*17da70*/  ULDC.64 UR8, c[0x0][0x228] ;  /* 0x00008a0000087ab9 */ /* 0x000fe20000000a00 */
[----:B------:R-:W-:Y:S01]  /*17da80*/  LOP3.LUT R2, R2, 0xffffffdf, RZ, 0xc0, !PT ;  /* 0xffffffdf02027812 */ /* 0x000fe200078ec0ff */
[----:B------:R-:W-:Y:S06]  /*17da90*/  BAR.SYNC.DEFER_BLOCKING 0x0 ;  /* 0x0000000000007b1d */ /* 0x000fec0000010000 */
[----:B-1----:R-:W2:Y:S04]  /*17daa0*/  LDL.LU R52, [R1+0x1da4] ;  /* 0x001da40001347983 */ /* 0x002ea80000300800 */
[----:B------:R-:W2:Y:S01]  /*17dab0*/  LDL.LU R53, [R1+0x1dac] ;  /* 0x001dac0001357983 */ /* 0x000ea20000300800 */
[----:B------:R-:W-:-:S02]  /*17dac0*/  @P3 LOP3.LUT R2, R2, 0x20, RZ, 0xfc, !PT ;  /* 0x0000002002023812 */ /* 0x000fc400078efcff */
[----:B------:R-:W-:Y:S01]  /*17dad0*/  ISETP.LT.AND P1, PT, R174, UR60, !P0 ;  /* 0x0000003cae007c0c */ /* 0x000fe2000c721270 */
[----:B------:R-:W-:Y:S01]  /*17dae0*/  IMAD.MOV.U32 R54, RZ, RZ, R37 ;  /* 0x000000ffff367224 */ /* 0x000fe200078e0025 */
[----:B------:R-:W-:Y:S01]  /*17daf0*/  LOP3.LUT R2, R2, 0xffffffef, RZ, 0xc0, !PT ;  /* 0xffffffef02027812 */ /* 0x000fe200078ec0ff */
[----:B------:R-:W-:Y:S01]  /*17db00*/  IMAD.MOV.U32 R55, RZ, RZ, R39 ;  /* 0x000000ffff377224 */ /* 0x000fe200078e0027 */
[----:B------:R-:W-:Y:S01]  /*17db10*/  LOP3.LUT R45, R45, 0xbfffffff, RZ, 0xc0, !PT ;  /* 0xbfffffff2d2d7812 */ /* 0x000fe200078ec0ff */
[----:B------:R-:W-:Y:S01]  /*17db20*/  VIADD R80, R172, 0x39 ;  /* 0x00000039ac507836 */ /* 0x000fe20000000000 */
[----:B------:R-:W-:Y:S01]  /*17db30*/  @P2 LOP3.LUT R2, R2, 0x10, RZ, 0xfc, !PT ;  /* 0x0000001002022812 */ /* 0x000fe200078efcff */
[----:B------:R-:W1:Y:S01]  /*17db40*/  LDS.128 R56, [R144] ;  /* 0x0000000090387984 */ /* 0x000e620000000c00 */
[----:B------:R-:W-:Y:S01]  /*17db50*/  ISETP.LT.AND P0, PT, R173, UR61, !P0 ;  /* 0x0000003dad007c0c */ /* 0x000fe2000c701270 */
[----:B------:R-:W-:Y:S01]  /*17db60*/  ULDC UR61, c[0x0][0x228] ;  /* 0x00008a00003d7ab9 */ /* 0x000fe20000000800 */
[----:B------:R-:W-:Y:S01]  /*17db70*/  LOP3.LUT R2, R2, 0xfffffff7, RZ, 0xc0, !PT ;  /* 0xfffffff702027812 */ /* 0x000fe200078ec0ff */
[----:B------:R-:W-:Y:S03]  /*17db80*/  BAR.SYNC.DEFER_BLOCKING 0x0 ;  /* 0x0000000000007b1d */ /* 0x000fe60000010000 */
[----:B------:R-:W-:-:S03]  /*17db90*/  @P1 LOP3.LUT R2, R2, 0x8, RZ, 0xfc, !PT ;  /* 0x0000000802021812 */ /* 0x000fc600078efcff */
[----:B------:R-:W-:Y:S01]  /*17dba0*/  ULDC UR60, c[0x0][0x228] ;  /* 0x00008a00003c7ab9 */ /* 0x000fe20000000800 */
[----:B------:R-:W-:-:S04]  /*17dbb0*/  LOP3.LUT R2, R2, 0xfffffffb, RZ, 0xc0, !PT ;  /* 0xfffffffb02027812 */ /* 0x000fc800078ec0ff */
[----:B------:R-:W-:Y:S02]  /*17dbc0*/  @P0 LOP3.LUT R2, R2, 0x4, RZ, 0xfc, !PT ;  /* 0x0000000402020812 */ /* 0x000fe400078efcff */
[----:B------:R-:W-:Y:S01]  /*17dbd0*/  ISETP.GE.AND P0, PT, R73, UR45, PT ;  /* 0x0000002d49007c0c */ /* 0x000fe2000bf06270 */
[----:B------:R-:W-:Y:S01]  /*17dbe0*/  VIADD R81, R172, 0x38 ;  /* 0x00000038ac517836 */ /* 0x000fe20000000000 */
[----:B------:R-:W-:Y:S01]  /*17dbf0*/  LOP3.LUT R2, R2, 0xfffffffd, RZ, 0xc0, !PT ;  /* 0xfffffffd02027812 */ /* 0x000fe200078ec0ff */
[----:B------:R-:W-:Y:S01]  /*17dc00*/  VIADD R82, R172, 0x37 ;  /* 0x00000037ac527836 */ /* 0x000fe20000000000 */
[----:B------:R-:W-:Y:S01]  /*17dc10*/  ISETP.LT.AND P1, PT, R168, UR8, !P0 ;  /* 0x00000008a8007c0c */ /* 0x000fe2000c721270 */
[C---:B------:R-:W-:Y:S01]  /*17dc20*/  VIADD R83, R172.reuse, 0x36 ;  /* 0x00000036ac537836 */ /* 0x040fe20000000000 */
[----:B------:R-:W-:Y:S01]  /*17dc30*/  ISETP.LT.AND P3, PT, R171, UR6, !P0 ;  /* 0x00000006ab007c0c */ /* 0x000fe2000c761270 */
[----:B------:R-:W-:Y:S01]  /*17dc40*/  VIADD R84, R172, 0x35 ;  /* 0x00000035ac547836 */ /* 0x000fe20000000000 */
[----:B------:R-:W-:Y:S01]  /*17dc50*/  ISETP.LT.AND P2, PT, R170, UR7, !P0 ;  /* 0x00000007aa007c0c */ /* 0x000fe2000c741270 */
[----:B------:R-:W-:Y:S01]  /*17dc60*/  ULDC.64 UR6, c[0x0][0x228] ;  /* 0x00008a0000067ab9 */ /* 0x000fe20000000a00 */
[----:B------:R-:W-:Y:S01]  /*17dc70*/  LOP3.LUT R44, R44, 0xbfffffff, RZ, 0xc0, !PT ;  /* 0xbfffffff2c2c7812 */ /* 0x000fe200078ec0ff */
[----:B------:R-:W-:-:S06]  /*17dc80*/  ULDC UR45, c[0x0][0x228] ;  /* 0x00008a00002d7ab9 */ /* 0x000fcc0000000800 */
[----:B------:R-:W-:Y:S02]  /*17dc90*/  @P1 LOP3.LUT R46, R46, 0x40000000, RZ, 0xfc, !PT ;  /* 0x400000002e2e1812 */ /* 0x000fe400078efcff */
[----:B------:R-:W-:Y:S01]  /*17dca0*/  ISETP.LT.AND P1, PT, R169, UR53, !P0 ;  /* 0x00000035a9007c0c */ /* 0x000fe2000c721270 */
[----:B------:R-:W-:Y:S01]  /*17dcb0*/  ULDC UR53, c[0x0][0x228] ;  /* 0x00008a0000357ab9 */ /* 0x000fe20000000800 */
[----:B------:R-:W-:Y:S02]  /*17dcc0*/  @P3 LOP3.LUT R2, R2, 0x2, RZ, 0xfc, !PT ;  /* 0x0000000202023812 */ /* 0x000fe400078efcff */
[----:B------:R-:W-:Y:S01]  /*17dcd0*/  ISETP.LT.AND P3, PT, R167, UR54, !P0 ;  /* 0x00000036a7007c0c */ /* 0x000fe2000c761270 */
[----:B-1----:R-:W-:Y:S01]  /*17dce0*/  STL.64 [R1+0x720], R56 ;  /* 0x0007203801007387 */ /* 0x002fe20000100a00 */
[----:B------:R-:W-:Y:S01]  /*17dcf0*/  LOP3.LUT R46, R46, 0x7fffffff, RZ, 0xc0, !PT ;  /* 0x7fffffff2e2e7812 */ /* 0x000fe200078ec0ff */
[----:B------:R-:W-:Y:S01]  /*17dd00*/  ULDC UR54, c[0x0][0x228] ;  /* 0x00008a0000367ab9 */ /* 0x000fe20000000800 */
[----:B------:R-:W-:-:S05]  /*17dd10*/  LOP3.LUT R2, R2, 0xfffffffe, RZ, 0xc0, !PT ;  /* 0xfffffffe02027812 */ /* 0x000fca00078ec0ff */
[----:B------:R-:W-:Y:S02]  /*17dd20*/  @P1 LOP3.LUT R46, R46, 0x80000000, RZ, 0xfc, !PT ;  /* 0x800000002e2e1812 */ /* 0x000fe400078efcff */
[----:B------:R-:W-:Y:S02]  /*17dd30*/  @P2 LOP3.LUT R2, R2, 0x1, RZ, 0xfc, !PT ;  /* 0x0000000102022812 */ /* 0x000fe400078efcff */
[----:B------:R-:W-:Y:S01]  /*17dd40*/  ISETP.LT.AND P2, PT, R166, UR55, !P0 ;  /* 0x00000037a6007c0c */ /* 0x000fe2000c741270 */
[----:B------:R-:W-:Y:S01]  /*17dd50*/  STL.64 [R1+0x728], R58 ;  /* 0x0007283a01007387 */ /* 0x000fe20000100a00 */
[----:B------:R-:W-:Y:S01]  /*17dd60*/  LOP3.LUT R46, R46, 0xdfffffff, RZ, 0xc0, !PT ;  /* 0xdfffffff2e2e7812 */ /* 0x000fe200078ec0ff */
[----:B------:R-:W-:-:S03]  /*17dd70*/  ULDC UR55, c[0x0][0x228] ;  /* 0x00008a0000377ab9 */ /* 0x000fc60000000800 */
[----:B------:R-:W-:Y:S02]  /*17dd80*/  @P3 LOP3.LUT R46, R46, 0x20000000, RZ, 0xfc, !PT ;  /* 0x200000002e2e3812 */ /* 0x000fe400078efcff */
[----:B------:R-:W-:Y:S01]  /*17dd90*/  ISETP.LT.AND P1, PT, R174, UR56, !P0 ;  /* 0x00000038ae007c0c */ /* 0x000fe2000c721270 */
[----:B------:R-:W-:Y:S01]  /*17dda0*/  VIADD R85, R172, 0x34 ;  /* 0x00000034ac557836 */ /* 0x000fe20000000000 */
[----:B------:R-:W-:Y:S02]  /*17ddb0*/  LOP3.LUT R46, R46, 0xefffffff, RZ, 0xc0, !PT ;  /* 0xefffffff2e2e7812 */ /* 0x000fe400078ec0ff */
[C---:B------:R-:W-:Y:S01]  /*17ddc0*/  IADD3 R86, R172.reuse, 0x33, RZ ;  /* 0x00000033ac567810 */ /* 0x040fe20007ffe0ff */
[----:B------:R-:W-:Y:S01]  /*17ddd0*/  VIADD R87, R172, 0x32 ;  /* 0x00000032ac577836 */ /* 0x000fe20000000000 */
[----:B------:R-:W-:Y:S01]  /*17dde0*/  @P2 LOP3.LUT R46, R46, 0x10000000, RZ, 0xfc, !PT ;  /* 0x100000002e2e2812 */ /* 0x000fe200078efcff */
[----:B------:R-:W-:Y:S01]  /*17ddf0*/  VIADD R88, R172, 0x31 ;  /* 0x00000031ac587836 */ /* 0x000fe20000000000 */
[----:B------:R-:W-:Y:S01]  /*17de00*/  ISETP.LT.AND P0, PT, R173, UR57, !P0 ;  /* 0x00000039ad007c0c */ /* 0x000fe2000c701270 */
[----:B------:R-:W-:Y:S01]  /*17de10*/  ULDC UR57, c[0x0][0x228] ;  /* 0x00008a0000397ab9 */ /* 0x000fe20000000800 */
[----:B------:R-:W-:Y:S01]  /*17de20*/  LOP3.LUT R46, R46, 0xf7ffffff, RZ, 0xc0, !PT ;  /* 0xf7ffffff2e2e7812 */ /* 0x000fe200078ec0ff */
[----:B------:R-:W-:-:S03]  /*17de30*/  ULDC UR56, c[0x0][0x228] ;  /* 0x00008a0000387ab9 */ /* 0x000fc60000000800 */
[----:B------:R-:W-:-:S04]  /*17de40*/  @P1 LOP3.LUT R46, R46, 0x8000000, RZ, 0xfc, !PT ;  /* 0x080000002e2e1812 */ /* 0x000fc800078efcff */
[----:B------:R-:W-:-:S04]  /*17de50*/  LOP3.LUT R46, R46, 0xfbffffff, RZ, 0xc0, !PT ;  /* 0xfbffffff2e2e7812 */ /* 0x000fc800078ec0ff */
[----:B------:R-:W-:Y:S02]  /*17de60*/  @P0 LOP3.LUT R46, R46, 0x4000000, RZ, 0xfc, !PT ;  /* 0x040000002e2e0812 */ /* 0x000fe400078efcff */
[----:B------:R-:W-:Y:S01]  /*17de70*/  ISETP.GE.AND P0, PT, R74, UR5, PT ;  /* 0x000000054a007c0c */ /* 0x000fe2000bf06270 */
[----:B------:R-:W-:-:S03]  /*17de80*/  ULDC.64 UR4, c[0x0][0x228] ;  /* 0x00008a0000047ab9 */ /* 0x000fc60000000a00 */
        /* <DEDUP_REMOVED lines=36> */
[----:B------:R-:W-:Y:S01]  /*17e0d0*/  LOP3.LUT R46, R46, 0xffffbfff, RZ, 0xc0, !PT ;  /* 0xffffbfff2e2e7812 */ /* 0x000fe200078ec0ff */
[----:B---3--:R1:W-:Y:S01]  /*17e0e0*/  STSM.16.M88.4 [R0], R48 ;  /* 0x0000003000007844 */ /* 0x0083e20000000200 */
[----:B------:R-:W-:Y:S07]  /*17e0f0*/  BAR.SYNC.DEFER_BLOCKING 0x0 ;  /* 0x0000000000007b1d */ /* 0x000fee0000010000 */
[----:B------:R-:W-:Y:S01]  /*17e100*/  @P1 LOP3.LUT R46, R46, 0x4000, RZ, 0xfc, !PT ;  /* 0x000040002e2e1812 */ /* 0x000fe200078efcff */
[----:B-1----:R-:W3:Y:S04]  /*17e110*/  LDL.LU R48, [R1+0x1960] ;  /* 0x0019600001307983 */ /* 0x002ee80000300800 */
[----:B------:R-:W3:Y:S04]  /*17e120*/  LDL.LU R49, [R1+0x1968] ;  /* 0x0019680001317983 */ /* 0x000ee80000300800 */
[----:B------:R-:W1:Y:S01]  /*17e130*/  LDS.128 R56, [R144] ;  /* 0x0000000090387984 */ /* 0x000e620000000c00 */
[----:B------:R-:W-:Y:S01]  /*17e140*/  ISETP.LT.AND P2, PT, R170, UR40, !P0 ;  /* 0x00000028aa007c0c */ /* 0x000fe2000c741270 */
[----:B------:R-:W-:Y:S01]  /*17e150*/  ULDC UR40, c[0x0][0x228] ;  /* 0x00008a0000287ab9 */ /* 0x000fe20000000800 */
[----:B------:R-:W-:Y:S01]  /*17e160*/  LOP3.LUT R46, R46, 0xfffdffff, RZ, 0xc0, !PT ;  /* 0xfffdffff2e2e7812 */ /* 0x000fe200078ec0ff */
[----:B------:R-:W-:Y:S03]  /*17e170*/  BAR.SYNC.DEFER_BLOCKING 0x0 ;  /* 0x0000000000007b1d */ /* 0x000fe60000010000 */
[----:B------:R-:W-:-:S02]  /*17e180*/  @P3 LOP3.LUT R46, R46, 0x20000, RZ, 0xfc, !PT ;  /* 0x000200002e2e3812 */ /* 0x000fc400078efcff */
[----:B------:R-:W-:Y:S01]  /*17e190*/  ISETP.LT.AND P1, PT, R169, UR41, !P0 ;  /* 0x00000029a9007c0c */ /* 0x000fe2000c721270 */
[----:B------:R-:W-:Y:S01]  /*17e1a0*/  ULDC UR41, c[0x0][0x228] ;  /* 0x00008a0000297ab9 */ /* 0x000fe20000000800 */
[----:B------:R-:W-:-:S04]  /*17e1b0*/  LOP3.LUT R46, R46, 0xfffeffff, RZ, 0xc0, !PT ;  /* 0xfffeffff2e2e7812 */ /* 0x000fc800078ec0ff */
[----:B------:R-:W-:Y:S01]  /*17e1c0*/  @P2 LOP3.LUT R46, R46, 0x10000, RZ, 0xfc, !PT ;  /* 0x000100002e2e2812 */ /* 0x000fe200078efcff */
[----:B-1----:R-:W-:Y:S04]  /*17e1d0*/  STL.64 [R1+0x5b0], R56 ;  /* 0x0005b03801007387 */ /* 0x002fe80000100a00 */
[----:B------:R-:W-:Y:S04]  /*17e1e0*/  STL.64 [R1+0x5b8], R58 ;  /* 0x0005b83a01007387 */ /* 0x000fe80000100a00 */
[----:B------:R-:W3:Y:S04]  /*17e1f0*/  LDL.LU R50, [R1+0x1830] ;  /* 0x0018300001327983 */ /* 0x000ee80000300800 */
[----:B------:R-:W3:Y:S01]  /*17e200*/  LDL.LU R51, [R1+0x1838] ;  /* 0x0018380001337983 */ /* 0x000ee20000300800 */
[----:B------:R-:W-:Y:S01]  /*17e210*/  ISETP.LT.AND P3, PT, R167, UR42, !P0 ;  /* 0x0000002aa7007c0c */ /* 0x000fe2000c761270 */
[----:B------:R-:W-:Y:S01]  /*17e220*/  ULDC UR42, c[0x0][0x228] ;  /* 0x00008a00002a7ab9 */ /* 0x000fe20000000800 */
[----:B------:R-:W-:-:S04]  /*17e230*/  LOP3.LUT R46, R46, 0xffff7fff, RZ, 0xc0, !PT ;  /* 0xffff7fff2e2e7812 */ /* 0x000fc800078ec0ff */
[----:B------:R-:W-:Y:S02]  /*17e240*/  @P1 LOP3.LUT R46, R46, 0x8000, RZ, 0xfc, !PT ;  /* 0x000080002e2e1812 */ /* 0x000fe400078efcff */
[----:B------:R-:W-:Y:S01]  /*17e250*/  ISETP.LT.AND P2, PT, R166, UR47, !P0 ;  /* 0x0000002fa6007c0c */ /* 0x000fe2000c741270 */
[----:B--2---:R1:W-:Y:S01]  /*17e260*/  STSM.16.M88.4 [R0], R52 ;  /* 0x0000003400007844 */ /* 0x0043e20000000200 */
[----:B------:R-:W-:Y:S01]  /*17e270*/  LOP3.LUT R46, R46, 0xffffdfff, RZ, 0xc0, !PT ;  /* 0xffffdfff2e2e7812 */ /* 0x000fe200078ec0ff */
[----:B------:R-:W-:Y:S01]  /*17e280*/  ULDC UR47, c[0x0][0x228] ;  /* 0x00008a00002f7ab9 */ /* 0x000fe20000000800 */
[----:B------:R-:W-:Y:S01]  /*17e290*/  ISETP.LT.AND P1, PT, R174, UR48, !P0 ;  /* 0x00000030ae007c0c */ /* 0x000fe2000c721270 */
[----:B------:R-:W-:Y:S01]  /*17e2a0*/  BAR.SYNC.DEFER_BLOCKING 0x0 ;  /* 0x0000000000007b1d */ /* 0x000fe20000010000 */
[----:B------:R-:W-:-:S04]  /*17e2b0*/  @P3 LOP3.LUT R46, R46, 0x2000, RZ, 0xfc, !PT ;  /* 0x000020002e2e3812 */ /* 0x000fc800078efcff */
[----:B------:R-:W-:Y:S01]  /*17e2c0*/  LOP3.LUT R46, R46, 0xffffefff, RZ, 0xc0, !PT ;  /* 0xffffefff2e2e7812 */ /* 0x000fe200078ec0ff */
[----:B------:R-:W-:-:S03]  /*17e2d0*/  ULDC UR48, c[0x0][0x228] ;  /* 0x00008a0000307ab9 */ /* 0x000fc60000000800 */
[----:B------:R-:W-:Y:S02]  /*17e2e0*/  @P2 LOP3.LUT R46, R46, 0x1000, RZ, 0xfc, !PT ;  /* 0x000010002e2e2812 */ /* 0x000fe400078efcff */
[----:B------:R-:W-:Y:S01]  /*17e2f0*/  ISETP.LT.AND P0, PT, R173, UR49, !P0 ;  /* 0x00000031ad007c0c */ /* 0x000fe2000c701270 */
[----:B-1----:R-:W2:Y:S01]  /*17e300*/  LDL.LU R52, [R1+0x2800] ;  /* 0x0028000001347983 */ /* 0x002ea20000300800 */
[----:B------:R-:W-:Y:S01]  /*17e310*/  LOP3.LUT R46, R46, 0xfffff7ff, RZ, 0xc0, !PT ;  /* 0xfffff7ff2e2e7812 */ /* 0x000fe200078ec0ff */
[----:B------:R-:W-:Y:S02]  /*17e320*/  ULDC UR49, c[0x0][0x228] ;  /* 0x00008a0000317ab9 */ /* 0x000fe40000000800 */
[----:B------:R-:W2:Y:S01]  /*17e330*/  LDL.LU R53, [R1+0x2808] ;  /* 0x0028080001357983 */ /* 0x000ea20000300800 */
[----:B------:R-:W-:-:S04]  /*17e340*/  @P1 LOP3.LUT R46, R46, 0x800, RZ, 0xfc, !PT ;  /* 0x000008002e2e1812 */ /* 0x000fc800078efcff */
[----:B------:R-:W-:Y:S01]  /*17e350*/  LOP3.LUT R46, R46, 0xfffffbff, RZ, 0xc0, !PT ;  /* 0xfffffbff2e2e7812 */ /* 0x000fe200078ec0ff */
[----:B------:R-:W1:Y:S03]  /*17e360*/  LDS.128 R56, [R144] ;  /* 0x0000000090387984 */ /* 0x000e660000000c00 */
[----:B------:R-:W-:Y:S02]  /*17e370*/  @P0 LOP3.LUT R46, R46, 0x400, RZ, 0xfc, !PT ;  /* 0x000004002e2e0812 */ /* 0x000fe400078efcff */
[----:B------:R-:W-:Y:S01]  /*17e380*/  ISETP.GE.AND P0, PT, R76, UR7, PT ;  /* 0x000000074c007c0c */ /* 0x000fe2000bf06270 */
[----:B------:R-:W-:Y:S01]  /*17e390*/  ULDC.64 UR6, c[0x0][0x228] ;  /* 0x00008a0000067ab9 */ /* 0x000fe20000000a00 */
[----:B------:R-:W-:Y:S02]  /*17e3a0*/  BAR.SYNC.DEFER_BLOCKING 0x0 ;  /* 0x0000000000007b1d */ /* 0x000fe40000010000 */
[----:B------:R-:W-:-:S02]  /*17e3b0*/  ISETP.LT.AND P1, PT, R168, UR8, !P0 ;  /* 0x00000008a8007c0c */ /* 0x000fc4000c721270 */
[----:B------:R-:W-:Y:S02]  /*17e3c0*/  ISETP.LT.AND P3, PT, R171, UR14, !P0 ;  /* 0x0000000eab007c0c */ /* 0x000fe4000c761270 */
[----:B------:R-:W-:Y:S01]  /*17e3d0*/  LOP3.LUT R46, R46, 0xffffffbf, RZ, 0xc0, !PT ;  /* 0xffffffbf2e2e7812 */ /* 0x000fe200078ec0ff */
        /* <DEDUP_REMOVED lines=15> */
[----:B-1----:R-:W-:Y:S01]  /*17e4d0*/  STL.64 [R1+0x3d0], R56 ;  /* 0x0003d03801007387 */ /* 0x002fe20000100a00 */
[----:B------:R-:W-:Y:S01]  /*17e4e0*/  LOP3.LUT R46, R46, 0xffffffdf, RZ, 0xc0, !PT ;  /* 0xffffffdf2e2e7812 */ /* 0x000fe200078ec0ff */
[----:B------:R-:W-:-:S03]  /*17e4f0*/  ULDC UR38, c[0x0][0x228] ;  /* 0x00008a0000267ab9 */ /* 0x000fc60000000800 */
[----:B------:R-:W-:Y:S02]  /*17e500*/  @P3 LOP3.LUT R46, R46, 0x20, RZ, 0xfc, !PT ;  /* 0x000000202e2e3812 */ /* 0x000fe400078efcff */
[----:B------:R-:W-:Y:S01]  /*17e510*/  ISETP.LT.AND P1, PT, R174, UR43, !P0 ;  /* 0x0000002bae007c0c */ /* 0x000fe2000c721270 */
[----:B------:R-:W-:Y:S01]  /*17e520*/  STL.64 [R1+0x3d8], R58 ;  /* 0x0003d83a01007387 */ /* 0x000fe20000100a00 */
[----:B------:R-:W-:Y:S01]  /*17e530*/  LOP3.LUT R46, R46, 0xffffffef, RZ, 0xc0, !PT ;  /* 0xffffffef2e2e7812 */ /* 0x000fe200078ec0ff */
[----:B------:R-:W-:Y:S01]  /*17e540*/  ULDC UR43, c[0x0][0x228] ;  /* 0x00008a00002b7ab9 */ /* 0x000fe20000000800 */
[----:B------:R-:W-:Y:S01]  /*17e550*/  ISETP.LT.AND P0, PT, R173, UR44, !P0 ;  /* 0x0000002cad007c0c */ /* 0x000fe2000c701270 */
[----:B------:R-:W2:Y:S01]  /*17e560*/  LDL.LU R54, [R1+0x15d0] ;  /* 0x0015d00001367983 */ /* 0x000ea20000300800 */
[----:B------:R-:W-:Y:S01]  /*17e570*/  @P2 LOP3.LUT R46, R46, 0x10, RZ, 0xfc, !PT ;  /* 0x000000102e2e2812 */ /* 0x000fe200078efcff */
[----:B------:R-:W-:Y:S02]  /*17e580*/  ULDC UR44, c[0x0][0x228] ;  /* 0x00008a00002c7ab9 */ /* 0x000fe40000000800 */
[----:B------:R-:W2:Y:S01]  /*17e590*/  LDL.LU R55, [R1+0x15d8] ;  /* 0x0015d80001377983 */ /* 0x000ea20000300800 */
        /* <DEDUP_REMOVED lines=9> */
[----:B------:R-:W-:Y:S01]  /*17e630*/  ISETP.LT.AND P2, PT, R170, UR35, !P0 ;  /* 0x00000023aa007c0c */ /* 0x000fe2000c741270 */
[----:B------:R-:W-:Y:S01]  /*17e640*/  ULDC UR35, c[0x0][0x228] ;  /* 0x00008a0000237ab9 */ /* 0x000fe20000000800 */
[----:B------:R-:W-:-:S07]  /*17e650*/  LOP3.LUT R46, R46, 0xfffffffd, RZ, 0xc0, !PT ;  /* 0xfffffffd2e2e7812 */ /* 0x000fce00078ec0ff */
[----:B------:R-:W-:Y:S02]  /*17e660*/  @P1 LOP3.LUT R45, R45, 0x40000000, RZ, 0xfc, !PT ;  /* 0x400000002d2d1812 */ /* 0x000fe400078efcff */
[----:B------:R-:W-:Y:S01]  /*17e670*/  ISETP.LT.AND P1, PT, R169, UR36, !P0 ;  /* 0x00000024a9007c0c */ /* 0x000fe2000c721270 */
[----:B------:R-:W-:Y:S01]  /*17e680*/  ULDC UR36, c[0x0][0x228] ;  /* 0x00008a0000247ab9 */ /* 0x000fe20000000800 */
[----:B------:R-:W-:Y:S02]  /*17e690*/  @P3 LOP3.LUT R46, R46, 0x2, RZ, 0xfc, !PT ;  /* 0x000000022e2e3812 */ /* 0x000fe400078efcff */
[----:B------:R-:W-:Y:S01]  /*17e6a0*/  ISETP.LT.AND P3, PT, R167, UR37, !P0 ;  /* 0x00000025a7007c0c */ /* 0x000fe2000c761270 */
[----:B------:R-:W-:Y:S01]  /*17e6b0*/  ULDC UR37, c[0x0][0x228] ;  /* 0x00008a0000257ab9 */ /* 0x000fe20000000800 */
[----:B------:R-:W-:Y:S02]  /*17e6c0*/  LOP3.LUT R45, R45, 0x7fffffff, RZ, 0xc0, !PT ;  /* 0x7fffffff2d2d7812 */ /* 0x000fe400078ec0ff */
[----:B------:R-:W-:-:S05]  /*17e6d0*/  LOP3.LUT R46, R46, 0xfffffffe, RZ, 0xc0, !PT ;  /* 0xfffffffe2e2e7812 */ /* 0x000fca00078ec0ff */
[----:B------:R-:W-:Y:S02]  /*17e6e0*/  @P1 LOP3.LUT R45, R45, 0x80000000, RZ, 0xfc, !PT ;  /* 0x800000002d2d1812 */ /* 0x000fe400078efcff */
        /* <DEDUP_REMOVED lines=64> */
[----:B------:R-:W-:Y:S01]  /*17eaf0*/  @P2 LOP3.LUT R45, R45, 0x10000, RZ, 0xfc, !PT ;  /* 0x000100002d2d2812 */ /* 0x000fe200078efcff */
[----:B---3--:R1:W-:Y:S01]  /*17eb00*/  STSM.16.M88.4 [R0], R48 ;  /* 0x0000003000007844 */ /* 0x0083e20000000200 */
[----:B------:R-:W-:Y:S01]  /*17eb10*/  BAR.SYNC.DEFER_BLOCKING 0x0 ;  /* 0x0000000000007b1d */ /* 0x000fe20000010000 */
[----:B------:R-:W-:Y:S02]  /*17eb20*/  ISETP.LT.AND P3, PT, R167, UR11, !P0 ;  /* 0x0000000ba7007c0c */ /* 0x000fe4000c761270 */
[----:B------:R-:W-:Y:S02]  /*17eb30*/  LOP3.LUT R45, R45, 0xffff7fff, RZ, 0xc0, !PT ;  /* 0xffff7fff2d2d7812 */ /* 0x000fe400078ec0ff */
[----:B------:R-:W-:Y:S01]  /*17eb40*/  ISETP.LT.AND P2, PT, R166, UR12, !P0 ;  /* 0x0000000ca6007c0c */ /* 0x000fe2000c741270 */
[----:B------:R-:W-:Y:S01]  /*17eb50*/  ULDC UR11, c[0x0][0x228] ;  /* 0x00008a00000b7ab9 */ /* 0x000fe20000000800 */
[----:B------:R-:W-:Y:S01]  /*17eb60*/  @P1 LOP3.LUT R45, R45, 0x8000, RZ, 0xfc, !PT ;  /* 0x000080002d2d1812 */ /* 0x000fe200078efcff */
[----:B------:R-:W-:-:S03]  /*17eb70*/  ULDC UR12, c[0x0][0x228] ;  /* 0x00008a00000c7ab9 */ /* 0x000fc60000000800 */
[----:B------:R-:W-:Y:S01]  /*17eb80*/  LOP3.LUT R45, R45, 0xffffdfff, RZ, 0xc0, !PT ;  /* 0xffffdfff2d2d7812 */ /* 0x000fe200078ec0ff */
[----:B-1----:R-:W3:Y:S03]  /*17eb90*/  LDL.LU R48, [R1+0x2170] ;  /* 0x0021700001307983 */ /* 0x002ee60000300800 */
[----:B------:R-:W-:Y:S01]  /*17eba0*/  @P3 LOP3.LUT R45, R45, 0x2000, RZ, 0xfc, !PT ;  /* 0x000020002d2d3812 */ /* 0x000fe200078efcff */
[----:B------:R-:W3:Y:S01]  /*17ebb0*/  LDL.LU R49, [R1+0x2178] ;  /* 0x0021780001317983 */ /* 0x000ee20000300800 */
[----:B------:R-:W-:Y:S01]  /*17ebc0*/  ISETP.LT.AND P1, PT, R174, UR24, !P0 ;  /* 0x00000018ae007c0c */ /* 0x000fe2000c721270 */
[----:B------:R-:W-:Y:S01]  /*17ebd0*/  ULDC UR24, c[0x0][0x228] ;  /* 0x00008a0000187ab9 */ /* 0x000fe20000000800 */
[----:B------:R-:W-:Y:S01]  /*17ebe0*/  LOP3.LUT R45, R45, 0xffffefff, RZ, 0xc0, !PT ;  /* 0xffffefff2d2d7812 */ /* 0x000fe200078ec0ff */
[----:B------:R-:W1:Y:S03]  /*17ebf0*/  LDS.128 R56, [R144] ;  /* 0x0000000090387984 */ /* 0x000e660000000c00 */
[----:B------:R-:W-:-:S02]  /*17ec00*/  @P2 LOP3.LUT R45, R45, 0x1000, RZ, 0xfc, !PT ;  /* 0x000010002d2d2812 */ /* 0x000fc400078efcff */
[----:B------:R-:W-:Y:S01]  /*17ec10*/  ISETP.LT.AND P0, PT, R173, UR28, !P0 ;  /* 0x0000001cad007c0c */ /* 0x000fe2000c701270 */
[----:B------:R-:W-:Y:S01]  /*17ec20*/  BAR.SYNC.DEFER_BLOCKING 0x0 ;  /* 0x0000000000007b1d */ /* 0x000fe20000010000 */
[----:B------:R-:W-:-:S04]  /*17ec30*/  LOP3.LUT R45, R45, 0xfffff7ff, RZ, 0xc0, !PT ;  /* 0xfffff7ff2d2d7812 */ /* 0x000fc800078ec0ff */
[----:B------:R-:W-:Y:S01]  /*17ec40*/  @P1 LOP3.LUT R45, R45, 0x800, RZ, 0xfc, !PT ;  /* 0x000008002d2d1812 */ /* 0x000fe200078efcff */
[----:B------:R-:W-:-:S03]  /*17ec50*/  ULDC UR28, c[0x0][0x228] ;  /* 0x00008a00001c7ab9 */ /* 0x000fc60000000800 */
[----:B------:R-:W-:-:S04]  /*17ec60*/  LOP3.LUT R45, R45, 0xfffffbff, RZ, 0xc0, !PT ;  /* 0xfffffbff2d2d7812 */ /* 0x000fc800078ec0ff */
[----:B------:R-:W-:Y:S02]  /*17ec70*/  @P0 LOP3.LUT R45, R45, 0x400, RZ, 0xfc, !PT ;  /* 0x000004002d2d0812 */ /* 0x000fe400078efcff */
[----:B------:R-:W-:-:S04]  /*17ec80*/  ISETP.GE.AND P0, PT, R80, UR5, PT ;  /* 0x0000000550007c0c */ /* 0x000fc8000bf06270 */
[----:B------:R-:W-:Y:S01]  /*17ec90*/  ISETP.LT.AND P2, PT, R167, UR6, !P0 ;  /* 0x00000006a7007c0c */ /* 0x000fe2000c741270 */
[----:B------:R-:W-:Y:S01]  /*17eca0*/  ULDC UR6, c[0x0][0x228] ;  /* 0x00008a0000067ab9 */ /* 0x000fe20000000800 */
[----:B------:R-:W-:Y:S01]  /*17ecb0*/  ISETP.LT.AND P1, PT, R171, UR29, !P0 ;  /* 0x0000001dab007c0c */ /* 0x000fe2000c721270 */
[----:B------:R-:W-:Y:S01]  /*17ecc0*/  ULDC UR29, c[0x0][0x228] ;  /* 0x00008a00001d7ab9 */ /* 0x000fe20000000800 */
[----:B------:R-:W-:-:S09]  /*17ecd0*/  LOP3.LUT R45, R45, 0xffffffdf, RZ, 0xc0, !PT ;  /* 0xffffffdf2d2d7812 */ /* 0x000fd200078ec0ff */
[----:B------:R-:W-:Y:S01]  /*17ece0*/  @P2 LOP3.LUT R45, R45, 0x20, RZ, 0xfc, !PT ;  /* 0x000000202d2d2812 */ /* 0x000fe200078efcff */
[----:B-1----:R-:W-:Y:S01]  /*17ecf0*/  STL.64 [R1+0x1940], R56 ;  /* 0x0019403801007387 */ /* 0x002fe20000100a00 */
[----:B------:R-:W-:Y:S01]  /*17ed00*/  ISETP.LT.AND P2, PT, R170, UR24, !P0 ;  /* 0x00000018aa007c0c */ /* 0x000fe2000c741270 */
[----:B------:R-:W-:Y:S02]  /*17ed10*/  ULDC UR24, c[0x0][0x228] ;  /* 0x00008a0000187ab9 */ /* 0x000fe40000000800 */
[----:B------:R-:W-:Y:S01]  /*17ed20*/  STL.64 [R1+0x1948], R58 ;  /* 0x0019483a01007387 */ /* 0x000fe20000100a00 */
[----:B------:R-:W-:-:S03]  /*17ed30*/  LOP3.LUT R45, R45, 0xfffffdff, RZ, 0xc0, !PT ;  /* 0xfffffdff2d2d7812 */ /* 0x000fc600078ec0ff */
[----:B------:R-:W3:Y:S04]  /*17ed40*/  LDL.LU R50, [R1+0xfd0] ;  /* 0x000fd00001327983 */ /* 0x000ee80000300800 */
[----:B------:R-:W3:Y:S01]  /*17ed50*/  LDL.LU R51, [R1+0xfd8] ;  /* 0x000fd80001337983 */ /* 0x000ee20000300800 */
[----:B------:R-:W-:Y:S02]  /*17ed60*/  @P1 LOP3.LUT R45, R45, 0x200, RZ, 0xfc, !PT ;  /* 0x000002002d2d1812 */ /* 0x000fe400078efcff */
[----:B------:R-:W-:Y:S01]  /*17ed70*/  ISETP.LT.AND P1, PT, R169, UR8, !P0 ;  /* 0x00000008a9007c0c */ /* 0x000fe2000c721270 */
[----:B------:R-:W-:Y:S01]  /*17ed80*/  ULDC UR8, c[0x0][0x228] ;  /* 0x00008a0000087ab9 */ /* 0x000fe20000000800 */
        /* <DEDUP_REMOVED lines=21> */
[----:B------:R-:W-:Y:S01]  /*17eee0*/  ISETP.LT.AND P1, PT, R168, UR4, !P0 ;  /* 0x00000004a8007c0c */ /* 0x000fe2000c721270 */
[----:B--2---:R1:W-:Y:S01]  /*17eef0*/  STSM.16.M88.4 [R0], R52 ;  /* 0x0000003400007844 */ /* 0x0043e20000000200 */
[----:B------:R-:W-:Y:S01]  /*17ef00*/  ISETP.LT.AND P3, PT, R171, UR60, !P0 ;  /* 0x0000003cab007c0c */ /* 0x000fe2000c761270 */
[----:B------:R-:W-:Y:S01]  /*17ef10*/  ULDC UR4, c[0x0][0x228] ;  /* 0x00008a0000047ab9 */ /* 0x000fe20000000800 */
[----:B------:R-:W-:Y:S01]  /*17ef20*/  ISETP.LT.AND P2, PT, R170, UR61, !P0 ;  /* 0x0000003daa007c0c */ /* 0x000fe2000c741270 */
[----:B------:R-:W-:Y:S01]  /*17ef30*/  BAR.SYNC.DEFER_BLOCKING 0x0 ;  /* 0x0000000000007b1d */ /* 0x000fe20000010000 */
[----:B------:R-:W-:Y:S02]  /*17ef40*/  LOP3.LUT R45, R45, 0xfffffffd, RZ, 0xc0, !PT ;  /* 0xfffffffd2d2d7812 */ /* 0x000fe400078ec0ff */
[----:B------:R-:W-:Y:S01]  /*17ef50*/  LOP3.LUT R43, R43, 0xbfffffff, RZ, 0xc0, !PT ;  /* 0xbfffffff2b2b7812 */ /* 0x000fe200078ec0ff */
[----:B------:R-:W-:Y:S01]  /*17ef60*/  VIADD R89, R172, 0x30 ;  /* 0x00000030ac597836 */ /* 0x000fe20000000000 */
[----:B------:R-:W-:Y:S01]  /*17ef70*/  LOP3.LUT R42, R42, 0xdfffffff, RZ, 0xc0, !PT ;  /* 0xdfffffff2a2a7812 */ /* 0x000fe200078ec0ff */
[----:B------:R-:W-:Y:S01]  /*17ef80*/  ULDC UR61, c[0x0][0x228] ;  /* 0x00008a00003d7ab9 */ /* 0x000fe20000000800 */
[----:B------:R-:W-:Y:S01]  /*17ef90*/  ULDC UR60, c[0x0][0x228] ;  /* 0x00008a00003c7ab9 */ /* 0x000fe20000000800 */
[----:B------:R-:W-:-:S02]  /*17efa0*/  @P1 LOP3.LUT R44, R44, 0x40000000, RZ, 0xfc, !PT ;  /* 0x400000002c2c1812 */ /* 0x000fc400078efcff */
[----:B------:R-:W-:Y:S01]  /*17efb0*/  ISETP.LT.AND P1, PT, R169, UR6, !P0 ;  /* 0x00000006a9007c0c */ /* 0x000fe2000c721270 */
[----:B------:R-:W-:Y:S01]  /*17efc0*/  ULDC UR6, c[0x0][0x228] ;  /* 0x00008a0000067ab9 */ /* 0x000fe20000000800 */
[----:B------:R-:W-:Y:S01]  /*17efd0*/  @P3 LOP3.LUT R45, R45, 0x2, RZ, 0xfc, !PT ;  /* 0x000000022d2d3812 */ /* 0x000fe200078efcff */
[----:B-1----:R-:W2:Y:S01]  /*17efe0*/  LDL.LU R52, [R1+0xde0] ;  /* 0x000de00001347983 */ /* 0x002ea20000300800 */
[----:B------:R-:W-:Y:S01]  /*17eff0*/  ISETP.LT.AND P3, PT, R167, UR8, !P0 ;  /* 0x00000008a7007c0c */ /* 0x000fe2000c761270 */
[----:B------:R-:W-:Y:S01]  /*17f000*/  ULDC.64 UR8, c[0x0][0x228] ;  /* 0x00008a0000087ab9 */ /* 0x000fe20000000a00 */
[----:B------:R-:W-:Y:S01]  /*17f010*/  LOP3.LUT R44, R44, 0x7fffffff, RZ, 0xc0, !PT ;  /* 0x7fffffff2c2c7812 */ /* 0x000fe200078ec0ff */
[----:B------:R-:W2:Y:S01]  /*17f020*/  LDL.LU R53, [R1+0xde8] ;  /* 0x000de80001357983 */ /* 0x000ea20000300800 */
[----:B------:R-:W-:-:S05]  /*17f030*/  LOP3.LUT R45, R45, 0xfffffffe, RZ, 0xc0, !PT ;  /* 0xfffffffe2d2d7812 */ /* 0x000fca00078ec0ff */
[----:B------:R-:W-:Y:S01]  /*17f040*/  @P1 LOP3.LUT R44, R44, 0x80000000, RZ, 0xfc, !PT ;  /* 0x800000002c2c1812 */ /* 0x000fe200078efcff */
[----:B------:R-:W1:Y:S01]  /*17f050*/  LDS.128 R56, [R144] ;  /* 0x0000000090387984 */ /* 0x000e620000000c00 */
[----:B------:R-:W-:Y:S02]  /*17f060*/  @P2 LOP3.LUT R45, R45, 0x1, RZ, 0xfc, !PT ;  /* 0x000000012d2d2812 */ /* 0x000fe400078efcff */
        /* <DEDUP_REMOVED lines=8> */
[----:B------:R-:W-:Y:S02]  /*17f0f0*/  @P2 LOP3.LUT R44, R44, 0x10000000, RZ, 0xfc, !PT ;  /* 0x100000002c2c2812 */ /* 0x000fe400078efcff */
[----:B------:R-:W-:Y:S01]  /*17f100*/  ISETP.LT.AND P0, PT, R173, UR53, !P0 ;  /* 0x00000035ad007c0c */ /* 0x000fe2000c701270 */
[----:B------:R-:W-:Y:S01]  /*17f110*/  VIADD R90, R172, 0x2f ;  /* 0x0000002fac5a7836 */ /* 0x000fe20000000000 */
[----:B------:R-:W-:Y:S01]  /*17f120*/  LOP3.LUT R44, R44, 0xf7ffffff, RZ, 0xc0, !PT ;  /* 0xf7ffffff2c2c7812 */ /* 0x000fe200078ec0ff */
[----:B------:R-:W-:-:S03]  /*17f130*/  ULDC UR53, c[0x0][0x228] ;  /* 0x00008a0000357ab9 */ /* 0x000fc60000000800 */
[----:B------:R-:W-:-:S04]  /*17f140*/  @P1 LOP3.LUT R44, R44, 0x8000000, RZ, 0xfc, !PT ;  /* 0x080000002c2c1812 */ /* 0x000fc800078efcff */
[----:B------:R-:W-:-:S04]  /*17f150*/  LOP3.LUT R44, R44, 0xfbffffff, RZ, 0xc0, !PT ;  /* 0xfbffffff2c2c7812 */ /* 0x000fc800078ec0ff */
[----:B------:R-:W-:Y:S02]  /*17f160*/  @P0 LOP3.LUT R44, R44, 0x4000000, RZ, 0xfc, !PT ;  /* 0x040000002c2c0812 */ /* 0x000fe400078efcff */
[----:B------:R-:W-:-:S04]  /*17f170*/  ISETP.GE.AND P0, PT, R82, UR7, PT ;  /* 0x0000000752007c0c */ /* 0x000fc8000bf06270 */
[----:B------:R-:W-:Y:S02]  /*17f180*/  ISETP.LT.AND P1, PT, R168, UR8, !P0 ;  /* 0x00000008a8007c0c */ /* 0x000fe4000c721270 */
[----:B------:R-:W-:Y:S01]  /*17f190*/  ISETP.LT.AND P3, PT, R171, UR54, !P0 ;  /* 0x00000036ab007c0c */ /* 0x000fe2000c761270 */
[----:B-1----:R-:W-:Y:S01]  /*17f1a0*/  STL.64 [R1+0x1930], R56 ;  /* 0x0019303801007387 */ /* 0x002fe20000100a00 */
[----:B------:R-:W-:Y:S01]  /*17f1b0*/  LOP3.LUT R44, R44, 0xffbfffff, RZ, 0xc0, !PT ;  /* 0xffbfffff2c2c7812 */ /* 0x000fe200078ec0ff */
[----:B------:R-:W-:Y:S01]  /*17f1c0*/  ULDC UR54, c[0x0][0x228] ;  /* 0x00008a0000367ab9 */ /* 0x000fe20000000800 */
[----:B------:R-:W-:Y:S01]  /*17f1d0*/  ISETP.LT.AND P2, PT, R170, UR55, !P0 ;  /* 0x00000037aa007c0c */ /* 0x000fe2000c741270 */
[----:B------:R-:W-:Y:S01]  /*17f1e0*/  STL.64 [R1+0x1938], R58 ;  /* 0x0019383a01007387 */ /* 0x000fe20000100a00 */
[----:B------:R-:W-:-:S03]  /*17f1f0*/  ULDC UR55, c[0x0][0x228] ;  /* 0x00008a0000377ab9 */ /* 0x000fc60000000800 */
[----:B------:R-:W2:Y:S02]  /*17f200*/  LDL.LU R54, [R1+0xc50] ;  /* 0x000c500001367983 */ /* 0x000ea40000300800 */
[----:B------:R-:W-:Y:S02]  /*17f210*/  @P1 LOP3.LUT R44, R44, 0x400000, RZ, 0xfc, !PT ;  /* 0x004000002c2c1812 */ /* 0x000fe400078efcff */
[----:B------:R-:W2:Y:S02]  /*17f220*/  LDL.LU R55, [R1+0xc58] ;  /* 0x000c580001377983 */ /* 0x000ea40000300800 */
        /* <DEDUP_REMOVED lines=10> */
[----:B------:R-:W-:Y:S01]  /*17f2d0*/  VIADD R91, R172, 0x2e ;  /* 0x0000002eac5b7836 */ /* 0x000fe20000000000 */
[----:B------:R-:W-:Y:S01]  /*17f2e0*/  LOP3.LUT R44, R44, 0xffdfffff, RZ, 0xc0, !PT ;  /* 0xffdfffff2c2c7812 */ /* 0x000fe200078ec0ff */
[----:B------:R-:W-:Y:S01]  /*17f2f0*/  VIADD R92, R172, 0x2d ;  /* 0x0000002dac5c7836 */ /* 0x000fe20000000000 */
[----:B------:R-:W-:Y:S01]  /*17f300*/  ISETP.LT.AND P1, PT, R174, UR51, !P0 ;  /* 0x00000033ae007c0c */ /* 0x000fe2000c721270 */
[----:B------:R-:W-:Y:S01]  /*17f310*/  VIADD R93, R172, 0x2c ;  /* 0x0000002cac5d7836 */ /* 0x000fe20000000000 */
[----:B------:R-:W-:Y:S01]  /*17f320*/  @P3 LOP3.LUT R44, R44, 0x200000, RZ, 0xfc, !PT ;  /* 0x002000002c2c3812 */ /* 0x000fe200078efcff */
[----:B------:R-:W-:Y:S01]  /*17f330*/  ULDC UR51, c[0x0][0x228] ;  /* 0x00008a0000337ab9 */ /* 0x000fe20000000800 */
[----:B------:R-:W-:Y:S01]  /*17f340*/  LOP3.LUT R41, R41, 0xbfffffff, RZ, 0xc0, !PT ;  /* 0xbfffffff29297812 */ /* 0x000fe200078ec0ff */
        /* <DEDUP_REMOVED lines=46> */
[----:B------:R-:W-:Y:S01]  /*17f630*/  VIADD R94, R172, 0x2b ;  /* 0x0000002bac5e7836 */ /* 0x000fe20000000000 */
[----:B------:R-:W-:Y:S01]  /*17f640*/  LOP3.LUT R44, R44, 0xffffffbf, RZ, 0xc0, !PT ;  /* 0xffffffbf2c2c7812 */ /* 0x000fe200078ec0ff */
[----:B------:R-:W-:Y:S01]  /*17f650*/  VIADD R95, R172, 0x2a ;  /* 0x0000002aac5f7836 */ /* 0x000fe20000000000 */
[----:B------:R-:W-:Y:S01]  /*17f660*/  ISETP.LT.AND P2, PT, R170, UR40, !P0 ;  /* 0x00000028aa007c0c */ /* 0x000fe2000c741270 */
[----:B------:R-:W-:Y:S01]  /*17f670*/  ULDC UR40, c[0x0][0x228] ;  /* 0x00008a0000287ab9 */ /* 0x000fe20000000800 */
[----:B------:R-:W-:-:S05]  /*17f680*/  ULDC UR39, c[0x0][0x228] ;  /* 0x00008a0000277ab9 */ /* 0x000fca0000000800 */
[----:B------:R-:W-:-:S04]  /*17f690*/  @P1 LOP3.LUT R44, R44, 0x40, RZ, 0xfc, !PT ;  /* 0x000000402c2c1812 */ /* 0x000fc800078efcff */
[----:B------:R-:W-:-:S04]  /*17f6a0*/  LOP3.LUT R44, R44, 0xfffffdff, RZ, 0xc0, !PT ;  /* 0xfffffdff2c2c7812 */ /* 0x000fc800078ec0ff */
[----:B------:R-:W-:Y:S02]  /*17f6b0*/  @P3 LOP3.LUT R44, R44, 0x200, RZ, 0xfc, !PT ;  /* 0x000002002c2c3812 */ /* 0x000fe400078efcff */
[----:B------:R-:W-:Y:S01]  /*17f6c0*/  ISETP.LT.AND P1, PT, R169, UR41, !P0 ;  /* 0x00000029a9007c0c */ /* 0x000fe2000c721270 */
[----:B------:R-:W-:Y:S01]  /*17f6d0*/  ULDC UR41, c[0x0][0x228] ;  /* 0x00008a0000297ab9 */ /* 0x000fe20000000800 */
[----:B------:R-:W-:Y:S01]  /*17f6e0*/  LOP3.LUT R44, R44, 0xfffffeff, RZ, 0xc0, !PT ;  /* 0xfffffeff2c2c7812 */ /* 0x000fe200078ec0ff */
[----:B---3--:R1:W-:Y:S03]  /*17f6f0*/  STSM.16.M88.4 [R0], R48 ;  /* 0x0000003000007844 */ /* 0x0083e60000000200 */
[----:B------:R-:W-:Y:S01]  /*17f700*/  @P2 LOP3.LUT R44, R44, 0x100, RZ, 0xfc, !PT ;  /* 0x000001002c2c2812 */ /* 0x000fe200078efcff */
[----:B------:R-:W-:Y:S01]  /*17f710*/  BAR.SYNC.DEFER_BLOCKING 0x0 ;  /* 0x0000000000007b1d */ /* 0x000fe20000010000 */
[----:B------:R-:W-:-:S02]  /*17f720*/  ISETP.LT.AND P3, PT, R167, UR42, !P0 ;  /* 0x0000002aa7007c0c */ /* 0x000fc4000c761270 */
        /* <DEDUP_REMOVED lines=11> */
[----:B------:R-:W-:-:S04]  /*17f7e0*/  LOP3.LUT R44, R44, 0xffffffef, RZ, 0xc0, !PT ;  /* 0xffffffef2c2c7812 */ /* 0x000fc800078ec0ff */
[----:B------:R-:W-:Y:S01]  /*17f7f0*/  @P2 LOP3.LUT R44, R44, 0x10, RZ, 0xfc, !PT ;  /* 0x000000102c2c2812 */ /* 0x000fe200078efcff */
[----:B------:R-:W1:Y:S01]  /*17f800*/  LDS.128 R56, [R144] ;  /* 0x0000000090387984 */ /* 0x000e620000000c00 */
[----:B------:R-:W-:Y:S01]  /*17f810*/  ISETP.LT.AND P0, PT, R173, UR45, !P0 ;  /* 0x0000002dad007c0c */ /* 0x000fe2000c701270 */
[----:B------:R-:W-:Y:S01]  /*17f820*/  ULDC UR45, c[0x0][0x228] ;  /* 0x00008a00002d7ab9 */ /* 0x000fe20000000800 */
[----:B------:R-:W-:Y:S01]  /*17f830*/  LOP3.LUT R44, R44, 0xfffffff7, RZ, 0xc0, !PT ;  /* 0xfffffff72c2c7812 */ /* 0x000fe200078ec0ff */
[----:B------:R-:W-:Y:S03]  /*17f840*/  BAR.SYNC.DEFER_BLOCKING 0x0 ;  /* 0x0000000000007b1d */ /* 0x000fe60000010000 */
        /* <DEDUP_REMOVED lines=14> */
[----:B------:R-:W-:Y:S01]  /*17f930*/  @P3 LOP3.LUT R44, R44, 0x2, RZ, 0xfc, !PT ;  /* 0x000000022c2c3812 */ /* 0x000fe200078efcff */
[----:B-1----:R-:W-:Y:S01]  /*17f940*/  STL.64 [R1+0x1920], R56 ;  /* 0x0019203801007387 */ /* 0x002fe20000100a00 */
[----:B------:R-:W-:Y:S01]  /*17f950*/  ISETP.LT.AND P3, PT, R167, UR19, !P0 ;  /* 0x00000013a7007c0c */ /* 0x000fe2000c761270 */
[----:B------:R-:W-:Y:S02]  /*17f960*/  ULDC UR19, c[0x0][0x228] ;  /* 0x00008a0000137ab9 */ /* 0x000fe40000000800 */
[----:B------:R-:W-:Y:S01]  /*17f970*/  STL.64 [R1+0x1928], R58 ;  /* 0x0019283a01007387 */ /* 0x000fe20000100a00 */
[----:B------:R-:W-:-:S03]  /*17f980*/  LOP3.LUT R43, R43, 0x7fffffff, RZ, 0xc0, !PT ;  /* 0x7fffffff2b2b7812 */ /* 0x000fc600078ec0ff */
[----:B------:R-:W3:Y:S01]  /*17f990*/  LDL.LU R50, [R1+0x8c0] ;  /* 0x0008c00001327983 */ /* 0x000ee20000300800 */
[----:B------:R-:W-:-:S03]  /*17f9a0*/  LOP3.LUT R44, R44, 0xfffffffe, RZ, 0xc0, !PT ;  /* 0xfffffffe2c2c7812 */ /* 0x000fc600078ec0ff */
[----:B------:R-:W3:Y:S01]  /*17f9b0*/  LDL.LU R51, [R1+0x8c8] ;  /* 0x0008c80001337983 */ /* 0x000ee20000300800 */
        /* <DEDUP_REMOVED lines=28> */
[----:B--2---:R1:W-:Y:S01]  /*17fb80*/  STSM.16.M88.4 [R0], R52 ;  /* 0x0000003400007844 */ /* 0x0043e20000000200 */
[----:B------:R-:W-:Y:S02]  /*17fb90*/  LOP3.LUT R43, R43, 0xfeffffff, RZ, 0xc0, !PT ;  /* 0xfeffffff2b2b7812 */ /* 0x000fe400078ec0ff */
[----:B------:R-:W-:Y:S01]  /*17fba0*/  IADD3 R145, R172, 0x29, RZ ;  /* 0x00000029ac917810 */ /* 0x000fe20007ffe0ff */
[----:B------:R-:W-:Y:S01]  /*17fbb0*/  BAR.SYNC.DEFER_BLOCKING 0x0 ;  /* 0x0000000000007b1d */ /* 0x000fe20000010000 */
[----:B------:R-:W-:Y:S02]  /*17fbc0*/  @P2 LOP3.LUT R43, R43, 0x1000000, RZ, 0xfc, !PT ;  /* 0x010000002b2b2812 */ /* 0x000fe400078efcff */
[----:B------:R-:W-:-:S02]  /*17fbd0*/  ISETP.LT.AND P3, PT, R167, UR30, !P0 ;  /* 0x0000001ea7007c0c */ /* 0x000fc4000c761270 */
[----:B------:R-:W-:Y:S01]  /*17fbe0*/  LOP3.LUT R43, R43, 0xff7fffff, RZ, 0xc0, !PT ;  /* 0xff7fffff2b2b7812 */ /* 0x000fe200078ec0ff */
[----:B------:R-:W-:Y:S01]  /*17fbf0*/  VIADD R146, R172, 0x28 ;  /* 0x00000028ac927836 */ /* 0x000fe20000000000 */
[----:B------:R-:W-:Y:S01]  /*17fc00*/  ISETP.LT.AND P2, PT, R166, UR23, !P0 ;  /* 0x00000017a6007c0c */ /* 0x000fe2000c741270 */
[----:B------:R-:W-:Y:S01]  /*17fc10*/  ULDC UR23, c[0x0][0x228] ;  /* 0x00008a0000177ab9 */ /* 0x000fe20000000800 */
[----:B------:R-:W-:Y:S01]  /*17fc20*/  @P1 LOP3.LUT R43, R43, 0x800000, RZ, 0xfc, !PT ;  /* 0x008000002b2b1812 */ /* 0x000fe200078efcff */
[----:B------:R-:W-:Y:S01]  /*17fc30*/  ULDC UR30, c[0x0][0x228] ;  /* 0x00008a00001e7ab9 */ /* 0x000fe20000000800 */
[----:B------:R-:W-:Y:S01]  /*17fc40*/  LOP3.LUT R40, R40, 0xbfffffff, RZ, 0xc0, !PT ;  /* 0xbfffffff28287812 */ /* 0x000fe200078ec0ff */
[----:B-1----:R-:W2:Y:S01]  /*17fc50*/  LDL.LU R52, [R1+0x710] ;  /* 0x0007100001347983 */ /* 0x002ea20000300800 */
[----:B------:R-:W-:Y:S01]  /*17fc60*/  LOP3.LUT R43, R43, 0xffdfffff, RZ, 0xc0, !PT ;  /* 0xffdfffff2b2b7812 */ /* 0x000fe200078ec0ff */
[----:B------:R-:W-:Y:S01]  /*17fc70*/  ULDC UR31, c[0x0][0x228] ;  /* 0x00008a00001f7ab9 */ /* 0x000fe20000000800 */
[----:B------:R-:W-:Y:S01]  /*17fc80*/  ISETP.LT.AND P1, PT, R174, UR26, !P0 ;  /* 0x0000001aae007c0c */ /* 0x000fe2000c721270 */
[----:B------:R-:W2:Y:S01]  /*17fc90*/  LDL.LU R53, [R1+0x718] ;  /* 0x0007180001357983 */ /* 0x000ea20000300800 */
[----:B------:R-:W-:Y:S01]  /*17fca0*/  @P3 LOP3.LUT R43, R43, 0x200000, RZ, 0xfc, !PT ;  /* 0x002000002b2b3812 */ /* 0x000fe200078efcff */
[----:B------:R-:W-:-:S03]  /*17fcb0*/  ULDC UR26, c[0x0][0x228] ;  /* 0x00008a00001a7ab9 */ /* 0x000fc60000000800 */
[----:B------:R-:W-:Y:S01]  /*17fcc0*/  LOP3.LUT R43, R43, 0xffefffff, RZ, 0xc0, !PT ;  /* 0xffefffff2b2b7812 */ /* 0x000fe200078ec0ff */
[----:B------:R-:W1:Y:S03]  /*17fcd0*/  LDS.128 R56, [R144] ;  /* 0x0000000090387984 */ /* 0x000e660000000c00 */
[----:B------:R-:W-:Y:S02]  /*17fce0*/  @P2 LOP3.LUT R43, R43, 0x100000, RZ, 0xfc, !PT ;  /* 0x001000002b2b2812 */ /* 0x000fe400078efcff */
[----:B------:R-:W-:Y:S01]  /*17fcf0*/  ISETP.LT.AND P0, PT, R173, UR27, !P0 ;  /* 0x0000001bad007c0c */ /* 0x000fe2000c701270 */
[----:B------:R-:W-:Y:S01]  /*17fd00*/  BAR.SYNC.DEFER_BLOCKING 0x0 ;  /* 0x0000000000007b1d */ /* 0x000fe20000010000 */
[----:B------:R-:W-:-:S04]  /*17fd10*/  LOP3.LUT R43, R43, 0xfff7ffff, RZ, 0xc0, !PT ;  /* 0xfff7ffff2b2b7812 */ /* 0x000fc800078ec0ff */
[----:B------:R-:W-:Y:S01]  /*17fd20*/  @P1 LOP3.LUT R43, R43, 0x80000, RZ, 0xfc, !PT ;  /* 0x000800002b2b1812 */ /* 0x000fe200078efcff */
[----:B------:R-:W-:-:S03]  /*17fd30*/  ULDC UR27, c[0x0][0x228] ;  /* 0x00008a00001b7ab9 */ /* 0x000fc60000000800 */
        /* <DEDUP_REMOVED lines=81> */
[----:B------:R-:W-:Y:S02]  /*180250*/  @P1 LOP3.LUT R43, R43, 0x2, RZ, 0xfc, !PT ;  /* 0x000000022b2b1812 */ /* 0x000fe400078efcff */
[----:B------:R-:W-:Y:S01]  /*180260*/  ISETP.LT.AND P1, PT, R169, UR34, !P0 ;  /* 0x00000022a9007c0c */ /* 0x000fe2000c721270 */
[----:B------:R-:W-:Y:S01]  /*180270*/  ULDC UR34, c[0x0][0x228] ;  /* 0x00008a0000227ab9 */ /* 0x000fe20000000800 */
[----:B------:R-:W-:Y:S02]  /*180280*/  @P2 LOP3.LUT R42, R42, 0x20000000, RZ, 0xfc, !PT ;  /* 0x200000002a2a2812 */ /* 0x000fe400078efcff */
[----:B------:R-:W-:Y:S01]  /*180290*/  ISETP.LT.AND P2, PT, R170, UR4, !P0 ;  /* 0x00000004aa007c0c */ /* 0x000fe2000c741270 */
[----:B------:R-:W-:Y:S01]  /*1802a0*/  ULDC.64 UR4, c[0x0][0x228] ;  /* 0x00008a0000047ab9 */ /* 0x000fe20000000a00 */
[----:B------:R-:W-:Y:S01]  /*1802b0*/  ISETP.LT.AND P3, PT, R168, UR35, !P0 ;  /* 0x00000023a8007c0c */ /* 0x000fe2000c761270 */
[----:B------:R-:W-:Y:S01]  /*1802c0*/  ULDC UR35, c[0x0][0x228] ;  /* 0x00008a0000237ab9 */ /* 0x000fe20000000800 */
[----:B------:R-:W-:-:S02]  /*1802d0*/  LOP3.LUT R42, R42, 0x7fffffff, RZ, 0xc0, !PT ;  /* 0x7fffffff2a2a7812 */ /* 0x000fc400078ec0ff */
[----:B------:R-:W-:-:S03]  /*1802e0*/  LOP3.LUT R43, R43, 0xfffffffe, RZ, 0xc0, !PT ;  /* 0xfffffffe2b2b7812 */ /* 0x000fc600078ec0ff */
[----:B------:R-:W-:-:S04]  /*1802f0*/  @P1 LOP3.LUT R42, R42, 0x80000000, RZ, 0xfc, !PT ;  /* 0x800000002a2a1812 */ /* 0x000fc800078efcff */
[----:B------:R-:W-:Y:S02]  /*180300*/  @P2 LOP3.LUT R43, R43, 0x1, RZ, 0xfc, !PT ;  /* 0x000000012b2b2812 */ /* 0x000fe400078efcff */
[----:B------:R-:W-:Y:S01]  /*180310*/  ISETP.LT.AND P2, PT, R166, UR36, !P0 ;  /* 0x00000024a6007c0c */ /* 0x000fe2000c741270 */
[----:B---3--:R1:W-:Y:S01]  /*180320*/  STSM.16.M88.4 [R0], R48 ;  /* 0x0000003000007844 */ /* 0x0083e20000000200 */
        /* <DEDUP_REMOVED lines=9> */
[----:B-1----:R-:W3:Y:S01]  /*1803c0*/  LDL.LU R48, [R1+0x3c0] ;  /* 0x0003c00001307983 */ /* 0x002ee20000300800 */
[----:B------:R-:W-:Y:S01]  /*1803d0*/  LOP3.LUT R42, R42, 0xf7ffffff, RZ, 0xc0, !PT ;  /* 0xf7ffffff2a2a7812 */ /* 0x000fe200078ec0ff */
[C---:B------:R-:W-:Y:S02]  /*1803e0*/  VIADD R148, R172.reuse, 0x26 ;  /* 0x00000026ac947836 */ /* 0x040fe40000000000 */
[----:B------:R-:W-:Y:S01]  /*1803f0*/  VIADD R149, R172, 0x25 ;  /* 0x00000025ac957836 */ /* 0x000fe20000000000 */
[----:B------:R-:W-:Y:S01]  /*180400*/  @P1 LOP3.LUT R42, R42, 0x8000000, RZ, 0xfc, !PT ;  /* 0x080000002a2a1812 */ /* 0x000fe200078efcff */
[----:B------:R-:W3:Y:S01]  /*180410*/  LDL.LU R49, [R1+0x3c8] ;  /* 0x0003c80001317983 */ /* 0x000ee20000300800 */
[C---:B------:R-:W-:Y:S01]  /*180420*/  VIADD R150, R172.reuse, 0x24 ;  /* 0x00000024ac967836 */ /* 0x040fe20000000000 */
[----:B------:R-:W-:Y:S01]  /*180430*/  LOP3.LUT R39, R39, 0xbfffffff, RZ, 0xc0, !PT ;  /* 0xbfffffff27277812 */ /* 0x000fe200078ec0ff */
[----:B------:R-:W-:Y:S01]  /*180440*/  VIADD R151, R172, 0x23 ;  /* 0x00000023ac977836 */ /* 0x000fe20000000000 */
[----:B------:R-:W-:Y:S01]  /*180450*/  LOP3.LUT R42, R42, 0xfbffffff, RZ, 0xc0, !PT ;  /* 0xfbffffff2a2a7812 */ /* 0x000fe200078ec0ff */
[----:B------:R-:W-:Y:S01]  /*180460*/  ULDC UR60, c[0x0][0x228] ;  /* 0x00008a00003c7ab9 */ /* 0x000fe20000000800 */
[----:B------:R-:W1:Y:S02]  /*180470*/  LDS.128 R56, [R144] ;  /* 0x0000000090387984 */ /* 0x000e640000000c00 */
[----:B------:R-:W-:-:S02]  /*180480*/  @P0 LOP3.LUT R42, R42, 0x4000000, RZ, 0xfc, !PT ;  /* 0x040000002a2a0812 */ /* 0x000fc400078efcff */
[----:B------:R-:W-:Y:S01]  /*180490*/  ISETP.GE.AND P0, PT, R90, UR9, PT ;  /* 0x000000095a007c0c */ /* 0x000fe2000bf06270 */
[----:B------:R-:W-:Y:S03]  /*1804a0*/  BAR.SYNC.DEFER_BLOCKING 0x0 ;  /* 0x0000000000007b1d */ /* 0x000fe60000010000 */
        /* <DEDUP_REMOVED lines=16> */
[----:B------:R-:W-:-:S03]  /*1805b0*/  ULDC.64 UR8, c[0x0][0x228] ;  /* 0x00008a0000087ab9 */ /* 0x000fc60000000a00 */
[----:B------:R-:W-:Y:S01]  /*1805c0*/  @P1 LOP3.LUT R42, R42, 0x800000, RZ, 0xfc, !PT ;  /* 0x008000002a2a1812 */ /* 0x000fe200078efcff */
[----:B------:R-:W-:Y:S01]  /*1805d0*/  STL.64 [R1+0x1908], R58 ;  /* 0x0019083a01007387 */ /* 0x000fe20000100a00 */
[----:B------:R-:W-:Y:S01]  /*1805e0*/  ISETP.LT.AND P2, PT, R166, UR55, !P0 ;  /* 0x00000037a6007c0c */ /* 0x000fe2000c741270 */
[----:B------:R-:W-:Y:S01]  /*1805f0*/  ULDC UR55, c[0x0][0x228] ;  /* 0x00008a0000377ab9 */ /* 0x000fe20000000800 */
[----:B------:R-:W-:Y:S01]  /*180600*/  LOP3.LUT R42, R42, 0xffdfffff, RZ, 0xc0, !PT ;  /* 0xffdfffff2a2a7812 */ /* 0x000fe200078ec0ff */
[----:B------:R-:W3:Y:S04]  /*180610*/  LDL.LU R50, [R1+0x50] ;  /* 0x0000500001327983 */ /* 0x000ee80000300800 */
[----:B------:R-:W3:Y:S01]  /*180620*/  LDL.LU R51, [R1+0x58] ;  /* 0x0000580001337983 */ /* 0x000ee20000300800 */
        /* <DEDUP_REMOVED lines=8> */
[----:B------:R-:W-:Y:S01]  /*1806b0*/  VIADD R153, R172, 0x21 ;  /* 0x00000021ac997836 */ /* 0x000fe20000000000 */
[----:B------:R-:W-:Y:S02]  /*1806c0*/  ULDC UR53, c[0x0][0x228] ;  /* 0x00008a0000357ab9 */ /* 0x000fe40000000800 */
[----:B------:R-:W-:-:S04]  /*1806d0*/  @P1 LOP3.LUT R42, R42, 0x80000, RZ, 0xfc, !PT ;  /* 0x000800002a2a1812 */ /* 0x000fc800078efcff */
[----:B------:R-:W-:-:S04]  /*1806e0*/  LOP3.LUT R42, R42, 0xfffbffff, RZ, 0xc0, !PT ;  /* 0xfffbffff2a2a7812 */ /* 0x000fc800078ec0ff */
[----:B------:R-:W-:Y:S02]  /*1806f0*/  @P0 LOP3.LUT R42, R42, 0x40000, RZ, 0xfc, !PT ;  /* 0x000400002a2a0812 */ /* 0x000fe400078efcff */
[----:B------:R-:W-:-:S04]  /*180700*/  ISETP.GE.AND P0, PT, R91, UR7, PT ;  /* 0x000000075b007c0c */ /* 0x000fc8000bf06270 */
[----:B------:R-:W-:Y:S02]  /*180710*/  ISETP.LT.AND P1, PT, R168, UR8, !P0 ;  /* 0x00000008a8007c0c */ /* 0x000fe4000c721270 */
[----:B------:R-:W-:Y:S01]  /*180720*/  ISETP.LT.AND P3, PT, R171, UR6, !P0 ;  /* 0x00000006ab007c0c */ /* 0x000fe2000c761270 */
[----:B------:R-:W-:Y:S01]  /*180730*/  ULDC.64 UR6, c[0x0][0x228] ;  /* 0x00008a0000067ab9 */ /* 0x000fe20000000a00 */
        /* <DEDUP_REMOVED lines=27> */
[----:B------:R-:W-:Y:S01]  /*1808f0*/  @P1 LOP3.LUT R42, R42, 0x800, RZ, 0xfc, !PT ;  /* 0x000008002a2a1812 */ /* 0x000fe200078efcff */
[----:B-1----:R-:W2:Y:S03]  /*180900*/  LDL.LU R52, [R1+0x1db0] ;  /* 0x001db00001347983 */ /* 0x002ea60000300800 */
[----:B------:R-:W-:Y:S01]  /*180910*/  LOP3.LUT R42, R42, 0xfffffbff, RZ, 0xc0, !PT ;  /* 0xfffffbff2a2a7812 */ /* 0x000fe200078ec0ff */
[----:B------:R-:W2:Y:S03]  /*180920*/  LDL.LU R53, [R1+0x1db8] ;  /* 0x001db80001357983 */ /* 0x000ea60000300800 */
[----:B------:R-:W-:Y:S02]  /*180930*/  @P0 LOP3.LUT R42, R42, 0x400, RZ, 0xfc, !PT ;  /* 0x000004002a2a0812 */ /* 0x000fe400078efcff */
[----:B------:R-:W-:Y:S01]  /*180940*/  ISETP.GE.AND P0, PT, R92, UR5, PT ;  /* 0x000000055c007c0c */ /* 0x000fe2000bf06270 */
[----:B------:R-:W-:-:S03]  /*180950*/  ULDC.64 UR4, c[0x0][0x228] ;  /* 0x00008a0000047ab9 */ /* 0x000fc60000000a00 */
[----:B------:R-:W-:Y:S01]  /*180960*/  ISETP.LT.AND P1, PT, R168, UR6, !P0 ;  /* 0x00000006a8007c0c */ /* 0x000fe2000c721270 */
[----:B------:R-:W1:Y:S01]  /*180970*/  LDS.128 R56, [R144] ;  /* 0x0000000090387984 */ /* 0x000e620000000c00 */
[----:B------:R-:W-:Y:S01]  /*180980*/  ISETP.LT.AND P3, PT, R171, UR61, !P0 ;  /* 0x0000003dab007c0c */ /* 0x000fe2000c761270 */
[----:B------:R-:W-:Y:S01]  /*180990*/  IMAD.MOV.U32 R54, RZ, RZ, R32 ;  /* 0x000000ffff367224 */ /* 0x000fe200078e0020 */
[----:B------:R-:W-:Y:S01]  /*1809a0*/  LOP3.LUT R42, R42, 0xffffffbf, RZ, 0xc0, !PT ;  /* 0xffffffbf2a2a7812 */ /* 0x000fe200078ec0ff */
[----:B------:R-:W-:Y:S01]  /*1809b0*/  BAR.SYNC.DEFER_BLOCKING 0x0 ;  /* 0x0000000000007b1d */ /* 0x000fe20000010000 */
[----:B------:R-:W-:Y:S01]  /*1809c0*/  ISETP.LT.AND P2, PT, R170, UR57, !P0 ;  /* 0x00000039aa007c0c */ /* 0x000fe2000c741270 */
[----:B------:R-:W-:-:S04]  /*1809d0*/  IMAD.MOV.U32 R55, RZ, RZ, R34 ;  /* 0x000000ffff377224 */ /* 0x000fc800078e0022 */
[----:B------:R-:W-:Y:S01]  /*1809e0*/  ULDC UR61, c[0x0][0x228] ;  /* 0x00008a00003d7ab9 */ /* 0x000fe20000000800 */
[----:B------:R-:W-:Y:S01]  /*1809f0*/  ULDC UR57, c[0x0][0x228] ;  /* 0x00008a0000397ab9 */ /* 0x000fe20000000800 */
        /* <DEDUP_REMOVED lines=89> */
[----:B------:R-:W-:-:S03]  /*180f90*/  LOP3.LUT R41, R41, 0xfff7ffff, RZ, 0xc0, !PT ;  /* 0xfff7ffff29297812 */ /* 0x000fc600078ec0ff */
[----:B------:R-:W-:Y:S01]  /*180fa0*/  ULDC UR45, c[0x0][0x228] ;  /* 0x00008a00002d7ab9 */ /* 0x000fe20000000800 */
[----:B------:R-:W-:-:S04]  /*180fb0*/  @P1 LOP3.LUT R41, R41, 0x80000, RZ, 0xfc, !PT ;  /* 0x0008000029291812 */ /* 0x000fc800078efcff */
[----:B------:R-:W-:Y:S01]  /*180fc0*/  LOP3.LUT R41, R41, 0xfffbffff, RZ, 0xc0, !PT ;  /* 0xfffbffff29297812 */ /* 0x000fe200078ec0ff */
[----:B-1----:R-:W3:Y:S03]  /*180fd0*/  LDL.LU R48, [R1+0x1964] ;  /* 0x0019640001307983 */ /* 0x002ee60000300800 */
[----:B------:R-:W-:Y:S01]  /*180fe0*/  @P0 LOP3.LUT R41, R41, 0x40000, RZ, 0xfc, !PT ;  /* 0x0004000029290812 */ /* 0x000fe200078efcff */
[----:B------:R-:W3:Y:S01]  /*180ff0*/  LDL.LU R49, [R1+0x196c] ;  /* 0x00196c0001317983 */ /* 0x000ee20000300800 */
[----:B------:R-:W-:Y:S01]  /*181000*/  ISETP.GE.AND P0, PT, R95, UR5, PT ;  /* 0x000000055f007c0c */ /* 0x000fe2000bf06270 */
[----:B------:R-:W-:-:S03]  /*181010*/  ULDC.64 UR4, c[0x0][0x228] ;  /* 0x00008a0000047ab9 */ /* 0x000fc60000000a00 */
[----:B------:R-:W-:Y:S01]  /*181020*/  ISETP.LT.AND P1, PT, R168, UR6, !P0 ;  /* 0x00000006a8007c0c */ /* 0x000fe2000c721270 */
[----:B------:R-:W1:Y:S01]  /*181030*/  LDS.128 R56, [R144] ;  /* 0x0000000090387984 */ /* 0x000e620000000c00 */
[----:B------:R-:W-:Y:S01]  /*181040*/  ISETP.LT.AND P3, PT, R171, UR23, !P0 ;  /* 0x00000017ab007c0c */ /* 0x000fe2000c761270 */
[----:B------:R-:W-:Y:S01]  /*181050*/  ULDC UR23, c[0x0][0x228] ;  /* 0x00008a0000177ab9 */ /* 0x000fe20000000800 */
[----:B------:R-:W-:Y:S01]  /*181060*/  LOP3.LUT R41, R41, 0xffffbfff, RZ, 0xc0, !PT ;  /* 0xffffbfff29297812 */ /* 0x000fe200078ec0ff */
[----:B------:R-:W-:Y:S01]  /*181070*/  BAR.SYNC.DEFER_BLOCKING 0x0 ;  /* 0x0000000000007b1d */ /* 0x000fe20000010000 */
[----:B------:R-:W-:-:S07]  /*181080*/  ISETP.LT.AND P2, PT, R170, UR26, !P0 ;  /* 0x0000001aaa007c0c */ /* 0x000fce000c741270 */
        /* <DEDUP_REMOVED lines=15> */
[----:B------:R-:W-:Y:S01]  /*181180*/  LOP3.LUT R41, R41, 0xffffdfff, RZ, 0xc0, !PT ;  /* 0xffffdfff29297812 */ /* 0x000fe200078ec0ff */
[----:B-1----:R-:W-:Y:S03]  /*181190*/  STL.64 [R1+0x1840], R56 ;  /* 0x0018403801007387 */ /* 0x002fe60000100a00 */
        /* <DEDUP_REMOVED lines=11> */
[----:B------:R-:W-:-:S04]  /*181250*/  @P1 LOP3.LUT R41, R41, 0x800, RZ, 0xfc, !PT ;  /* 0x0000080029291812 */ /* 0x000fc800078efcff */
[----:B------:R-:W-:-:S04]  /*181260*/  LOP3.LUT R41, R41, 0xfffffbff, RZ, 0xc0, !PT ;  /* 0xfffffbff29297812 */ /* 0x000fc800078ec0ff */
[----:B------:R-:W-:Y:S02]  /*181270*/  @P0 LOP3.LUT R41, R41, 0x400, RZ, 0xfc, !PT ;  /* 0x0000040029290812 */ /* 0x000fe400078efcff */
[----:B------:R-:W-:Y:S01]  /*181280*/  ISETP.GE.AND P0, PT, R145, UR9, PT ;  /* 0x0000000991007c0c */ /* 0x000fe2000bf06270 */
[----:B--2---:R1:W-:Y:S01]  /*181290*/  STSM.16.M88.4 [R0], R52 ;  /* 0x0000003400007844 */ /* 0x0043e20000000200 */
[----:B------:R-:W-:Y:S01]  /*1812a0*/  LOP3.LUT R41, R41, 0xffffffbf, RZ, 0xc0, !PT ;  /* 0xffffffbf29297812 */ /* 0x000fe200078ec0ff */
[----:B------:R-:W-:Y:S01]  /*1812b0*/  ULDC.64 UR8, c[0x0][0x228] ;  /* 0x00008a0000087ab9 */ /* 0x000fe20000000a00 */
[----:B------:R-:W-:Y:S01]  /*1812c0*/  ISETP.LT.AND P1, PT, R168, UR4, !P0 ;  /* 0x00000004a8007c0c */ /* 0x000fe2000c721270 */
[----:B------:R-:W-:Y:S01]  /*1812d0*/  BAR.SYNC.DEFER_BLOCKING 0x0 ;  /* 0x0000000000007b1d */ /* 0x000fe20000010000 */
[----:B------:R-:W-:Y:S02]  /*1812e0*/  ISETP.LT.AND P3, PT, R171, UR10, !P0 ;  /* 0x0000000aab007c0c */ /* 0x000fe4000c761270 */
[----:B------:R-:W-:-:S03]  /*1812f0*/  ISETP.LT.AND P2, PT, R170, UR11, !P0 ;  /* 0x0000000baa007c0c */ /* 0x000fc6000c741270 */
[----:B------:R-:W-:Y:S01]  /*181300*/  ULDC UR4, c[0x0][0x228] ;  /* 0x00008a0000047ab9 */ /* 0x000fe20000000800 */
[----:B------:R-:W-:Y:S01]  /*181310*/  ULDC UR10, c[0x0][0x228] ;  /* 0x00008a00000a7ab9 */ /* 0x000fe20000000800 */
[----:B------:R-:W-:Y:S01]  /*181320*/  LOP3.LUT R38, R38, 0xbfffffff, RZ, 0xc0, !PT ;  /* 0xbfffffff26267812 */ /* 0x000fe200078ec0ff */
[----:B------:R-:W-:-:S03]  /*181330*/  ULDC UR11, c[0x0][0x228] ;  /* 0x00008a00000b7ab9 */ /* 0x000fc60000000800 */
[----:B------:R-:W-:Y:S01]  /*181340*/  @P1 LOP3.LUT R41, R41, 0x40, RZ, 0xfc, !PT ;  /* 0x0000004029291812 */ /* 0x000fe200078efcff */
[----:B-1----:R-:W2:Y:S03]  /*181350*/  LDL.LU R52, [R1+0x2804] ;  /* 0x0028040001347983 */ /* 0x002ea60000300800 */
[----:B------:R-:W-:Y:S01]  /*181360*/  LOP3.LUT R41, R41, 0xfffffdff, RZ, 0xc0, !PT ;  /* 0xfffffdff29297812 */ /* 0x000fe200078ec0ff */
[----:B------:R-:W2:Y:S03]  /*181370*/  LDL.LU R53, [R1+0x280c] ;  /* 0x00280c0001357983 */ /* 0x000ea60000300800 */
[----:B------:R-:W-:Y:S02]  /*181380*/  @P3 LOP3.LUT R41, R41, 0x200, RZ, 0xfc, !PT ;  /* 0x0000020029293812 */ /* 0x000fe400078efcff */
[----:B------:R-:W-:Y:S01]  /*181390*/  ISETP.LT.AND P1, PT, R169, UR12, !P0 ;  /* 0x0000000ca9007c0c */ /* 0x000fe2000c721270 */
[----:B------:R-:W-:Y:S01]  /*1813a0*/  ULDC UR12, c[0x0][0x228] ;  /* 0x00008a00000c7ab9 */ /* 0x000fe20000000800 */
[----:B------:R-:W-:Y:S01]  /*1813b0*/  LOP3.LUT R41, R41, 0xfffffeff, RZ, 0xc0, !PT ;  /* 0xfffffeff29297812 */ /* 0x000fe200078ec0ff */
[----:B------:R-:W1:Y:S03]  /*1813c0*/  LDS.128 R56, [R144] ;  /* 0x0000000090387984 */ /* 0x000e660000000c00 */
        /* <DEDUP_REMOVED lines=21> */
[----:B-1----:R-:W-:Y:S01]  /*181520*/  STL.64 [R1+0x1830], R56 ;  /* 0x0018303801007387 */ /* 0x002fe20000100a00 */
[----:B------:R-:W-:Y:S01]  /*181530*/  LOP3.LUT R41, R41, 0xfffffffd, RZ, 0xc0, !PT ;  /* 0xfffffffd29297812 */ /* 0x000fe200078ec0ff */
[----:B------:R-:W-:Y:S01]  /*181540*/  ULDC.64 UR6, c[0x0][0x228] ;  /* 0x00008a0000067ab9 */ /* 0x000fe20000000a00 */
[----:B------:R-:W-:Y:S02]  /*181550*/  ISETP.LT.AND P1, PT, R168, UR8, !P0 ;  /* 0x00000008a8007c0c */ /* 0x000fe4000c721270 */
[----:B------:R-:W-:Y:S01]  /*181560*/  ISETP.LT.AND P3, PT, R171, UR24, !P0 ;  /* 0x00000018ab007c0c */ /* 0x000fe2000c761270 */
[----:B------:R-:W-:Y:S01]  /*181570*/  STL.64 [R1+0x1838], R58 ;  /* 0x0018383a01007387 */ /* 0x000fe20000100a00 */
[----:B------:R-:W-:Y:S01]  /*181580*/  ISETP.LT.AND P2, PT, R170, UR29, !P0 ;  /* 0x0000001daa007c0c */ /* 0x000fe2000c741270 */
[----:B------:R-:W-:Y:S01]  /*181590*/  ULDC UR8, c[0x0][0x228] ;  /* 0x00008a0000087ab9 */ /* 0x000fe20000000800 */
[----:B------:R-:W-:Y:S01]  /*1815a0*/  ULDC UR24, c[0x0][0x228] ;  /* 0x00008a0000187ab9 */ /* 0x000fe20000000800 */
[----:B------:R-:W2:Y:S01]  /*1815b0*/  LDL.LU R54, [R1+0x15d4] ;  /* 0x0015d40001367983 */ /* 0x000ea20000300800 */
[----:B------:R-:W-:Y:S01]  /*1815c0*/  IADD3 R155, R172, 0x1f, RZ ;  /* 0x0000001fac9b7810 */ /* 0x000fe20007ffe0ff */
[----:B------:R-:W-:-:S02]  /*1815d0*/  ULDC UR29, c[0x0][0x228] ;  /* 0x00008a00001d7ab9 */ /* 0x000fc40000000800 */
[----:B------:R-:W2:Y:S02]  /*1815e0*/  LDL.LU R55, [R1+0x15dc] ;  /* 0x0015dc0001377983 */ /* 0x000ea40000300800 */
[----:B------:R-:W-:Y:S02]  /*1815f0*/  @P1 LOP3.LUT R40, R40, 0x40000000, RZ, 0xfc, !PT ;  /* 0x4000000028281812 */ /* 0x000fe400078efcff */
[----:B------:R-:W-:Y:S01]  /*181600*/  ISETP.LT.AND P1, PT, R169, UR30, !P0 ;  /* 0x0000001ea9007c0c */ /* 0x000fe2000c721270 */
[----:B------:R-:W-:Y:S01]  /*181610*/  ULDC UR30, c[0x0][0x228] ;  /* 0x00008a00001e7ab9 */ /* 0x000fe20000000800 */
[----:B------:R-:W-:Y:S02]  /*181620*/  @P3 LOP3.LUT R41, R41, 0x2, RZ, 0xfc, !PT ;  /* 0x0000000229293812 */ /* 0x000fe400078efcff */
[----:B------:R-:W-:Y:S01]  /*181630*/  ISETP.LT.AND P3, PT, R167, UR31, !P0 ;  /* 0x0000001fa7007c0c */ /* 0x000fe2000c761270 */
[----:B------:R-:W-:Y:S01]  /*181640*/  ULDC UR31, c[0x0][0x228] ;  /* 0x00008a00001f7ab9 */ /* 0x000fe20000000800 */
[----:B------:R-:W-:-:S02]  /*181650*/  LOP3.LUT R40, R40, 0x7fffffff, RZ, 0xc0, !PT ;  /* 0x7fffffff28287812 */ /* 0x000fc400078ec0ff */
        /* <DEDUP_REMOVED lines=22> */
[----:B------:R-:W-:Y:S02]  /*1817c0*/  LOP3.LUT R40, R40, 0xffbfffff, RZ, 0xc0, !PT ;  /* 0xffbfffff28287812 */ /* 0x000fe400078ec0ff */
[----:B------:R-:W-:Y:S01]  /*1817d0*/  ISETP.LT.AND P2, PT, R170, UR4, !P0 ;  /* 0x00000004aa007c0c */ /* 0x000fe2000c741270 */
[----:B------:R-:W-:-:S06]  /*1817e0*/  ULDC.64 UR4, c[0x0][0x228] ;  /* 0x00008a0000047ab9 */ /* 0x000fcc0000000a00 */
        /* <DEDUP_REMOVED lines=22> */
[C---:B------:R-:W-:Y:S02]  /*181950*/  VIADD R157, R172.reuse, 0x1d ;  /* 0x0000001dac9d7836 */ /* 0x040fe40000000000 */
[----:B------:R-:W-:Y:S01]  /*181960*/  VIADD R158, R172, 0x1c ;  /* 0x0000001cac9e7836 */ /* 0x000fe20000000000 */
[----:B------:R-:W-:Y:S01]  /*181970*/  @P1 LOP3.LUT R40, R40, 0x80000, RZ, 0xfc, !PT ;  /* 0x0008000028281812 */ /* 0x000fe200078efcff */
[C---:B------:R-:W-:Y:S01]  /*181980*/  VIADD R159, R172.reuse, 0x1b ;  /* 0x0000001bac9f7836 */ /* 0x040fe20000000000 */
[----:B------:R-:W-:Y:S01]  /*181990*/  LOP3.LUT R37, R37, 0xbfffffff, RZ, 0xc0, !PT ;  /* 0xbfffffff25257812 */ /* 0x000fe200078ec0ff */
[----:B------:R-:W-:Y:S01]  /*1819a0*/  VIADD R160, R172, 0x1a ;  /* 0x0000001aaca07836 */ /* 0x000fe20000000000 */
[----:B------:R-:W-:Y:S01]  /*1819b0*/  LOP3.LUT R40, R40, 0xfffbffff, RZ, 0xc0, !PT ;  /* 0xfffbffff28287812 */ /* 0x000fe200078ec0ff */
[----:B------:R-:W-:-:S03]  /*1819c0*/  ULDC UR54, c[0x0][0x228] ;  /* 0x00008a0000367ab9 */ /* 0x000fc60000000800 */
[----:B------:R-:W-:Y:S02]  /*1819d0*/  @P0 LOP3.LUT R40, R40, 0x40000, RZ, 0xfc, !PT ;  /* 0x0004000028280812 */ /* 0x000fe400078efcff */
[----:B------:R-:W-:-:S04]  /*1819e0*/  ISETP.GE.AND P0, PT, R148, UR9, PT ;  /* 0x0000000994007c0c */ /* 0x000fc8000bf06270 */
[----:B------:R-:W-:Y:S02]  /*1819f0*/  ISETP.LT.AND P1, PT, R168, UR4, !P0 ;  /* 0x00000004a8007c0c */ /* 0x000fe4000c721270 */
        /* <DEDUP_REMOVED lines=29> */
[----:B------:R-:W-:Y:S03]  /*181bd0*/  BAR.SYNC.DEFER_BLOCKING 0x0 ;  /* 0x0000000000007b1d */ /* 0x000fe60000010000 */
[----:B------:R-:W-:-:S04]  /*181be0*/  LOP3.LUT R40, R40, 0xfffffbff, RZ, 0xc0, !PT ;  /* 0xfffffbff28287812 */ /* 0x000fc800078ec0ff */
[----:B------:R-:W-:Y:S02]  /*181bf0*/  @P0 LOP3.LUT R40, R40, 0x400, RZ, 0xfc, !PT ;  /* 0x0000040028280812 */ /* 0x000fe400078efcff */
[----:B------:R-:W-:-:S04]  /*181c00*/  ISETP.GE.AND P0, PT, R149, UR7, PT ;  /* 0x0000000795007c0c */ /* 0x000fc8000bf06270 */
[----:B------:R-:W-:Y:S01]  /*181c10*/  ISETP.LT.AND P1, PT, R168, UR8, !P0 ;  /* 0x00000008a8007c0c */ /* 0x000fe2000c721270 */
[----:B-1----:R-:W3:Y:S01]  /*181c20*/  LDL.LU R48, [R1+0x2174] ;  /* 0x0021740001307983 */ /* 0x002ee20000300800 */
[----:B------:R-:W-:Y:S01]  /*181c30*/  ISETP.LT.AND P3, PT, R171, UR56, !P0 ;  /* 0x00000038ab007c0c */ /* 0x000fe2000c761270 */
[----:B------:R-:W-:Y:S01]  /*181c40*/  ULDC UR56, c[0x0][0x228] ;  /* 0x00008a0000387ab9 */ /* 0x000fe20000000800 */
[----:B------:R-:W-:Y:S01]  /*181c50*/  LOP3.LUT R40, R40, 0xffffffbf, RZ, 0xc0, !PT ;  /* 0xffffffbf28287812 */ /* 0x000fe200078ec0ff */
[----:B------:R-:W3:Y:S01]  /*181c60*/  LDL.LU R49, [R1+0x217c] ;  /* 0x00217c0001317983 */ /* 0x000ee20000300800 */
[----:B------:R-:W-:Y:S01]  /*181c70*/  ISETP.LT.AND P2, PT, R170, UR6, !P0 ;  /* 0x00000006aa007c0c */ /* 0x000fe2000c741270 */
[----:B------:R-:W-:Y:S02]  /*181c80*/  ULDC.64 UR6, c[0x0][0x228] ;  /* 0x00008a0000067ab9 */ /* 0x000fe40000000a00 */
[----:B------:R-:W1:Y:S04]  /*181c90*/  LDS.128 R56, [R144] ;  /* 0x0000000090387984 */ /* 0x000e680000000c00 */
[----:B------:R-:W-:Y:S01]  /*181ca0*/  @P1 LOP3.LUT R40, R40, 0x40, RZ, 0xfc, !PT ;  /* 0x0000004028281812 */ /* 0x000fe200078efcff */
[----:B------:R-:W-:Y:S03]  /*181cb0*/  BAR.SYNC.DEFER_BLOCKING 0x0 ;  /* 0x0000000000007b1d */ /* 0x000fe60000010000 */
        /* <DEDUP_REMOVED lines=17> */
[----:B-1----:R-:W-:Y:S03]  /*181dd0*/  STL.64 [R1+0xff0], R56 ;  /* 0x000ff03801007387 */ /* 0x002fe60000100a00 */
[----:B------:R-:W-:Y:S02]  /*181de0*/  @P2 LOP3.LUT R40, R40, 0x10, RZ, 0xfc, !PT ;  /* 0x0000001028282812 */ /* 0x000fe400078efcff */
[----:B------:R-:W-:Y:S01]  /*181df0*/  ISETP.LT.AND P0, PT, R173, UR42, !P0 ;  /* 0x0000002aad007c0c */ /* 0x000fe2000c701270 */
[----:B------:R-:W-:Y:S01]  /*181e00*/  STL.64 [R1+0xff8], R58 ;  /* 0x000ff83a01007387 */ /* 0x000fe20000100a00 */
[----:B------:R-:W-:Y:S01]  /*181e10*/  LOP3.LUT R40, R40, 0xfffffff7, RZ, 0xc0, !PT ;  /* 0xfffffff728287812 */ /* 0x000fe200078ec0ff */
[----:B------:R-:W-:-:S02]  /*181e20*/  ULDC UR42, c[0x0][0x228] ;  /* 0x00008a00002a7ab9 */ /* 0x000fc40000000800 */
[----:B------:R-:W3:Y:S04]  /*181e30*/  LDL.LU R50, [R1+0xfd4] ;  /* 0x000fd40001327983 */ /* 0x000ee80000300800 */
[----:B------:R-:W3:Y:S01]  /*181e40*/  LDL.LU R51, [R1+0xfdc] ;  /* 0x000fdc0001337983 */ /* 0x000ee20000300800 */
[----:B------:R-:W-:-:S04]  /*181e50*/  @P1 LOP3.LUT R40, R40, 0x8, RZ, 0xfc, !PT ;  /* 0x0000000828281812 */ /* 0x000fc800078efcff */
[----:B------:R-:W-:-:S04]  /*181e60*/  LOP3.LUT R40, R40, 0xfffffffb, RZ, 0xc0, !PT ;  /* 0xfffffffb28287812 */ /* 0x000fc800078ec0ff */
[----:B------:R-:W-:Y:S02]  /*181e70*/  @P0 LOP3.LUT R40, R40, 0x4, RZ, 0xfc, !PT ;  /* 0x0000000428280812 */ /* 0x000fe400078efcff */
[----:B------:R-:W-:Y:S01]  /*181e80*/  ISETP.GE.AND P0, PT, R150, UR5, PT ;  /* 0x0000000596007c0c */ /* 0x000fe2000bf06270 */
[----:B------:R-:W-:-:S03]  /*181e90*/  ULDC.64 UR4, c[0x0][0x228] ;  /* 0x00008a0000047ab9 */ /* 0x000fc60000000a00 */
[----:B------:R-:W-:Y:S01]  /*181ea0*/  ISETP.LT.AND P1, PT, R168, UR6, !P0 ;  /* 0x00000006a8007c0c */ /* 0x000fe2000c721270 */
[----:B------:R-:W-:Y:S01]  /*181eb0*/  VIADD R161, R172, 0x19 ;  /* 0x00000019aca17836 */ /* 0x000fe20000000000 */
[----:B------:R-:W-:Y:S01]  /*181ec0*/  ISETP.LT.AND P3, PT, R171, UR55, !P0 ;  /* 0x00000037ab007c0c */ /* 0x000fe2000c761270 */
[----:B------:R-:W-:Y:S01]  /*181ed0*/  ULDC UR55, c[0x0][0x228] ;  /* 0x00008a0000377ab9 */ /* 0x000fe20000000800 */
[----:B------:R-:W-:Y:S01]  /*181ee0*/  ISETP.LT.AND P2, PT, R170, UR51, !P0 ;  /* 0x00000033aa007c0c */ /* 0x000fe2000c741270 */
[----:B------:R-:W-:Y:S01]  /*181ef0*/  ULDC UR51, c[0x0][0x228] ;  /* 0x00008a0000337ab9 */ /* 0x000fe20000000800 */
[----:B------:R-:W-:Y:S01]  /*181f00*/  LOP3.LUT R40, R40, 0xfffffffd, RZ, 0xc0, !PT ;  /* 0xfffffffd28287812 */ /* 0x000fe200078ec0ff */
[----:B------:R-:W-:Y:S01]  /*181f10*/  VIADD R162, R172, 0x18 ;  /* 0x00000018aca27836 */ /* 0x000fe20000000000 */
[----:B------:R-:W-:-:S05]  /*181f20*/  ULDC UR6, c[0x0][0x228] ;  /* 0x00008a0000067ab9 */ /* 0x000fca0000000800 */
[----:B------:R-:W-:Y:S02]  /*181f30*/  @P1 LOP3.LUT R39, R39, 0x40000000, RZ, 0xfc, !PT ;  /* 0x4000000027271812 */ /* 0x000fe400078efcff */
[----:B------:R-:W-:Y:S01]  /*181f40*/  ISETP.LT.AND P1, PT, R169, UR50, !P0 ;  /* 0x00000032a9007c0c */ /* 0x000fe2000c721270 */
[----:B--2---:R1:W-:Y:S01]  /*181f50*/  STSM.16.M88.4 [R0], R52 ;  /* 0x0000003400007844 */ /* 0x0043e20000000200 */
[----:B------:R-:W-:Y:S01]  /*181f60*/  @P3 LOP3.LUT R40, R40, 0x2, RZ, 0xfc, !PT ;  /* 0x0000000228283812 */ /* 0x000fe200078efcff */
[----:B------:R-:W-:Y:S01]  /*181f70*/  ULDC UR50, c[0x0][0x228] ;  /* 0x00008a0000327ab9 */ /* 0x000fe20000000800 */
[----:B------:R-:W-:Y:S01]  /*181f80*/  ISETP.LT.AND P3, PT, R167, UR61, !P0 ;  /* 0x0000003da7007c0c */ /* 0x000fe2000c761270 */
[----:B------:R-:W-:Y:S01]  /*181f90*/  BAR.SYNC.DEFER_BLOCKING 0x0 ;  /* 0x0000000000007b1d */ /* 0x000fe20000010000 */
[----:B------:R-:W-:Y:S02]  /*181fa0*/  LOP3.LUT R39, R39, 0x7fffffff, RZ, 0xc0, !PT ;  /* 0x7fffffff27277812 */ /* 0x000fe400078ec0ff */
[----:B------:R-:W-:-:S03]  /*181fb0*/  LOP3.LUT R40, R40, 0xfffffffe, RZ, 0xc0, !PT ;  /* 0xfffffffe28287812 */ /* 0x000fc600078ec0ff */
[----:B------:R-:W-:Y:S02]  /*181fc0*/  ULDC UR61, c[0x0][0x228] ;  /* 0x00008a00003d7ab9 */ /* 0x000fe40000000800 */
[----:B------:R-:W-:Y:S02]  /*181fd0*/  @P1 LOP3.LUT R39, R39, 0x80000000, RZ, 0xfc, !PT ;  /* 0x8000000027271812 */ /* 0x000fe400078efcff */
[----:B------:R-:W-:Y:S02]  /*181fe0*/  @P2 LOP3.LUT R40, R40, 0x1, RZ, 0xfc, !PT ;  /* 0x0000000128282812 */ /* 0x000fe400078efcff */
[----:B------:R-:W-:Y:S01]  /*181ff0*/  ISETP.LT.AND P2, PT, R166, UR47, !P0 ;  /* 0x0000002fa6007c0c */ /* 0x000fe2000c741270 */
        /* <DEDUP_REMOVED lines=32> */
[----:B------:R-:W-:Y:S01]  /*182200*/  @P2 LOP3.LUT R39, R39, 0x1000000, RZ, 0xfc, !PT ;  /* 0x0100000027272812 */ /* 0x000fe200078efcff */
[----:B------:R-:W-:Y:S01]  /*182210*/  STL.64 [R1+0xfd8], R58 ;  /* 0x000fd83a01007387 */ /* 0x000fe20000100a00 */
[----:B------:R-:W-:Y:S01]  /*182220*/  ISETP.LT.AND P3, PT, R167, UR57, !P0 ;  /* 0x00000039a7007c0c */ /* 0x000fe2000c761270 */
[----:B------:R-:W-:Y:S01]  /*182230*/  ULDC UR57, c[0x0][0x228] ;  /* 0x00008a0000397ab9 */ /* 0x000fe20000000800 */
[----:B------:R-:W-:Y:S01]  /*182240*/  LOP3.LUT R39, R39, 0xff7fffff, RZ, 0xc0, !PT ;  /* 0xff7fffff27277812 */ /* 0x000fe200078ec0ff */
[----:B------:R-:W2:Y:S04]  /*182250*/  LDL.LU R54, [R1+0xc54] ;  /* 0x000c540001367983 */ /* 0x000ea80000300800 */
[----:B------:R-:W2:Y:S01]  /*182260*/  LDL.LU R55, [R1+0xc5c] ;  /* 0x000c5c0001377983 */ /* 0x000ea20000300800 */
[----:B------:R-:W-:-:S02]  /*182270*/  @P1 LOP3.LUT R39, R39, 0x800000, RZ, 0xfc, !PT ;  /* 0x0080000027271812 */ /* 0x000fc400078efcff */
        /* <DEDUP_REMOVED lines=16> */
[----:B------:R-:W-:Y:S02]  /*182380*/  ISETP.LT.AND P1, PT, R168, UR8, !P0 ;  /* 0x00000008a8007c0c */ /* 0x000fe4000c721270 */
[----:B------:R-:W-:Y:S02]  /*182390*/  ISETP.LT.AND P3, PT, R171, UR14, !P0 ;  /* 0x0000000eab007c0c */ /* 0x000fe4000c761270 */
        /* <DEDUP_REMOVED lines=59> */
[----:B------:R-:W-:Y:S01]  /*182750*/  LOP3.LUT R39, R39, 0xfffffffb, RZ, 0xc0, !PT ;  /* 0xfffffffb27277812 */ /* 0x000fe200078ec0ff */
[----:B---3--:R1:W-:Y:S03]  /*182760*/  STSM.16.M88.4 [R0], R48 ;  /* 0x0000003000007844 */ /* 0x0083e60000000200 */
[----:B------:R-:W-:Y:S01]  /*182770*/  @P0 LOP3.LUT R39, R39, 0x4, RZ, 0xfc, !PT ;  /* 0x0000000427270812 */ /* 0x000fe200078efcff */
[----:B------:R-:W-:Y:S01]  /*182780*/  BAR.SYNC.DEFER_BLOCKING 0x0 ;  /* 0x0000000000007b1d */ /* 0x000fe20000010000 */
[----:B------:R-:W-:-:S04]  /*182790*/  ISETP.GE.AND P0, PT, R154, UR9, PT ;  /* 0x000000099a007c0c */ /* 0x000fc8000bf06270 */
[----:B------:R-:W-:Y:S01]  /*1827a0*/  ISETP.LT.AND P1, PT, R168, UR4, !P0 ;  /* 0x00000004a8007c0c */ /* 0x000fe2000c721270 */
[----:B------:R-:W-:Y:S01]  /*1827b0*/  ULDC.64 UR8, c[0x0][0x228] ;  /* 0x00008a0000087ab9 */ /* 0x000fe20000000a00 */
[----:B------:R-:W-:Y:S01]  /*1827c0*/  ISETP.LT.AND P3, PT, R171, UR10, !P0 ;  /* 0x0000000aab007c0c */ /* 0x000fe2000c761270 */
[----:B------:R-:W-:Y:S01]  /*1827d0*/  ULDC UR4, c[0x0][0x228] ;  /* 0x00008a0000047ab9 */ /* 0x000fe20000000800 */
[----:B------:R-:W-:Y:S01]  /*1827e0*/  ISETP.LT.AND P2, PT, R170, UR11, !P0 ;  /* 0x0000000baa007c0c */ /* 0x000fe2000c741270 */
[----:B------:R-:W-:Y:S01]  /*1827f0*/  VIADD R163, R172, 0x17 ;  /* 0x00000017aca37836 */ /* 0x000fe20000000000 */
[----:B------:R-:W-:Y:S01]  /*182800*/  LOP3.LUT R39, R39, 0xfffffffd, RZ, 0xc0, !PT ;  /* 0xfffffffd27277812 */ /* 0x000fe200078ec0ff */
[----:B-1----:R-:W3:Y:S01]  /*182810*/  LDL.LU R48, [R1+0xa64] ;  /* 0x000a640001307983 */ /* 0x002ee20000300800 */
[----:B------:R-:W-:Y:S01]  /*182820*/  LOP3.LUT R36, R36, 0xbfffffff, RZ, 0xc0, !PT ;  /* 0xbfffffff24247812 */ /* 0x000fe200078ec0ff */
[----:B------:R-:W-:Y:S01]  /*182830*/  ULDC UR10, c[0x0][0x228] ;  /* 0x00008a00000a7ab9 */ /* 0x000fe20000000800 */
[----:B------:R-:W-:Y:S01]  /*182840*/  ULDC UR11, c[0x0][0x228] ;  /* 0x00008a00000b7ab9 */ /* 0x000fe20000000800 */
[----:B------:R-:W3:Y:S02]  /*182850*/  LDL.LU R49, [R1+0xa6c] ;  /* 0x000a6c0001317983 */ /* 0x000ee40000300800 */
[----:B------:R-:W-:-:S02]  /*182860*/  @P1 LOP3.LUT R38, R38, 0x40000000, RZ, 0xfc, !PT ;  /* 0x4000000026261812 */ /* 0x000fc400078efcff */
[----:B------:R-:W-:Y:S01]  /*182870*/  ISETP.LT.AND P1, PT, R169, UR12, !P0 ;  /* 0x0000000ca9007c0c */ /* 0x000fe2000c721270 */
[----:B------:R-:W-:Y:S01]  /*182880*/  ULDC UR12, c[0x0][0x228] ;  /* 0x00008a00000c7ab9 */ /* 0x000fe20000000800 */
[----:B------:R-:W-:Y:S01]  /*182890*/  @P3 LOP3.LUT R39, R39, 0x2, RZ, 0xfc, !PT ;  /* 0x0000000227273812 */ /* 0x000fe200078efcff */
[----:B------:R-:W1:Y:S01]  /*1828a0*/  LDS.128 R56, [R144] ;  /* 0x0000000090387984 */ /* 0x000e620000000c00 */
[----:B------:R-:W-:Y:S01]  /*1828b0*/  ISETP.LT.AND P3, PT, R167, UR13, !P0 ;  /* 0x0000000da7007c0c */ /* 0x000fe2000c761270 */
[----:B------:R-:W-:Y:S01]  /*1828c0*/  ULDC UR13, c[0x0][0x228] ;  /* 0x00008a00000d7ab9 */ /* 0x000fe20000000800 */
[----:B------:R-:W-:Y:S01]  /*1828d0*/  LOP3.LUT R38, R38, 0x7fffffff, RZ, 0xc0, !PT ;  /* 0x7fffffff26267812 */ /* 0x000fe200078ec0ff */
[----:B------:R-:W-:Y:S01]  /*1828e0*/  BAR.SYNC.DEFER_BLOCKING 0x0 ;  /* 0x0000000000007b1d */ /* 0x000fe20000010000 */
        /* <DEDUP_REMOVED lines=16> */
[----:B-1----:R-:W-:Y:S03]  /*1829f0*/  STL.64 [R1+0xde0], R56 ;  /* 0x000de03801007387 */ /* 0x002fe60000100a00 */
[----:B------:R-:W-:Y:S02]  /*182a00*/  @P0 LOP3.LUT R38, R38, 0x4000000, RZ, 0xfc, !PT ;  /* 0x0400000026260812 */ /* 0x000fe400078efcff */
[----:B------:R-:W-:Y:S01]  /*182a10*/  ISETP.GE.AND P0, PT, R155, UR15, PT ;  /* 0x0000000f9b007c0c */ /* 0x000fe2000bf06270 */
[----:B------:R-:W-:Y:S01]  /*182a20*/  STL.64 [R1+0xde8], R58 ;  /* 0x000de83a01007387 */ /* 0x000fe20000100a00 */
[----:B------:R-:W-:Y:S01]  /*182a30*/  LOP3.LUT R38, R38, 0xffbfffff, RZ, 0xc0, !PT ;  /* 0xffbfffff26267812 */ /* 0x000fe200078ec0ff */
[----:B------:R-:W-:Y:S01]  /*182a40*/  ULDC.64 UR14, c[0x0][0x228] ;  /* 0x00008a00000e7ab9 */ /* 0x000fe20000000a00 */
[----:B------:R-:W-:Y:S01]  /*182a50*/  ISETP.LT.AND P1, PT, R168, UR8, !P0 ;  /* 0x00000008a8007c0c */ /* 0x000fe2000c721270 */
[----:B------:R-:W3:Y:S01]  /*182a60*/  LDL.LU R50, [R1+0x8c4] ;  /* 0x0008c40001327983 */ /* 0x000ee20000300800 */
[----:B------:R-:W-:Y:S01]  /*182a70*/  ISETP.LT.AND P3, PT, R171, UR39, !P0 ;  /* 0x00000027ab007c0c */ /* 0x000fe2000c761270 */
[----:B------:R-:W-:Y:S01]  /*182a80*/  ULDC UR8, c[0x0][0x228] ;  /* 0x00008a0000087ab9 */ /* 0x000fe20000000800 */
[----:B------:R-:W-:Y:S01]  /*182a90*/  ISETP.LT.AND P2, PT, R170, UR37, !P0 ;  /* 0x00000025aa007c0c */ /* 0x000fe2000c741270 */
[----:B------:R-:W3:Y:S01]  /*182aa0*/  LDL.LU R51, [R1+0x8cc] ;  /* 0x0008cc0001337983 */ /* 0x000ee20000300800 */
[----:B------:R-:W-:Y:S01]  /*182ab0*/  ULDC UR37, c[0x0][0x228] ;  /* 0x00008a0000257ab9 */ /* 0x000fe20000000800 */
[----:B------:R-:W-:-:S06]  /*182ac0*/  ULDC UR39, c[0x0][0x228] ;  /* 0x00008a0000277ab9 */ /* 0x000fcc0000000800 */
[----:B------:R-:W-:-:S04]  /*182ad0*/  @P1 LOP3.LUT R38, R38, 0x400000, RZ, 0xfc, !PT ;  /* 0x0040000026261812 */ /* 0x000fc800078efcff */
        /* <DEDUP_REMOVED lines=14> */
[----:B------:R-:W-:Y:S01]  /*182bc0*/  @P3 LOP3.LUT R38, R38, 0x200000, RZ, 0xfc, !PT ;  /* 0x0020000026263812 */ /* 0x000fe200078efcff */
[----:B--2---:R1:W-:Y:S01]  /*182bd0*/  STSM.16.M88.4 [R0], R52 ;  /* 0x0000003400007844 */ /* 0x0043e20000000200 */
[----:B------:R-:W-:Y:S01]  /*182be0*/  ISETP.LT.AND P1, PT, R174, UR31, !P0 ;  /* 0x0000001fae007c0c */ /* 0x000fe2000c721270 */
[----:B------:R-:W-:Y:S01]  /*182bf0*/  ULDC UR31, c[0x0][0x228] ;  /* 0x00008a00001f7ab9 */ /* 0x000fe20000000800 */
[----:B------:R-:W-:Y:S01]  /*182c00*/  LOP3.LUT R38, R38, 0xffefffff, RZ, 0xc0, !PT ;  /* 0xffefffff26267812 */ /* 0x000fe200078ec0ff */
[----:B------:R-:W-:Y:S03]  /*182c10*/  BAR.SYNC.DEFER_BLOCKING 0x0 ;  /* 0x0000000000007b1d */ /* 0x000fe60000010000 */
[----:B------:R-:W-:Y:S02]  /*182c20*/  @P2 LOP3.LUT R38, R38, 0x100000, RZ, 0xfc, !PT ;  /* 0x0010000026262812 */ /* 0x000fe400078efcff */
[----:B------:R-:W-:Y:S01]  /*182c30*/  ISETP.LT.AND P0, PT, R173, UR30, !P0 ;  /* 0x0000001ead007c0c */ /* 0x000fe2000c701270 */
[----:B------:R-:W-:Y:S01]  /*182c40*/  ULDC UR30, c[0x0][0x228] ;  /* 0x00008a00001e7ab9 */ /* 0x000fe20000000800 */
[----:B------:R-:W-:-:S04]  /*182c50*/  LOP3.LUT R38, R38, 0xfff7ffff, RZ, 0xc0, !PT ;  /* 0xfff7ffff26267812 */ /* 0x000fc800078ec0ff */
[----:B------:R-:W-:Y:S01]  /*182c60*/  @P1 LOP3.LUT R38, R38, 0x80000, RZ, 0xfc, !PT ;  /* 0x0008000026261812 */ /* 0x000fe200078efcff */
[----:B-1----:R-:W2:Y:S03]  /*182c70*/  LDL.LU R52, [R1+0x714] ;  /* 0x0007140001347983 */ /* 0x002ea60000300800 */
[----:B------:R-:W-:Y:S01]  /*182c80*/  LOP3.LUT R38, R38, 0xfffbffff, RZ, 0xc0, !PT ;  /* 0xfffbffff26267812 */ /* 0x000fe200078ec0ff */
[----:B------:R-:W2:Y:S03]  /*182c90*/  LDL.LU R53, [R1+0x71c] ;  /* 0x00071c0001357983 */ /* 0x000ea60000300800 */
[----:B------:R-:W-:Y:S02]  /*182ca0*/  @P0 LOP3.LUT R38, R38, 0x40000, RZ, 0xfc, !PT ;  /* 0x0004000026260812 */ /* 0x000fe400078efcff */
[----:B------:R-:W-:Y:S01]  /*182cb0*/  ISETP.GE.AND P0, PT, R156, UR5, PT ;  /* 0x000000059c007c0c */ /* 0x000fe2000bf06270 */
[----:B------:R-:W1:Y:S03]  /*182cc0*/  LDS.128 R56, [R144] ;  /* 0x0000000090387984 */ /* 0x000e660000000c00 */
[----:B------:R-:W-:-:S02]  /*182cd0*/  ISETP.LT.AND P1, PT, R168, UR14, !P0 ;  /* 0x0000000ea8007c0c */ /* 0x000fc4000c721270 */
[----:B------:R-:W-:Y:S01]  /*182ce0*/  ISETP.LT.AND P3, PT, R171, UR4, !P0 ;  /* 0x00000004ab007c0c */ /* 0x000fe2000c761270 */
[----:B------:R-:W-:Y:S01]  /*182cf0*/  ULDC.64 UR4, c[0x0][0x228] ;  /* 0x00008a0000047ab9 */ /* 0x000fe20000000a00 */
[----:B------:R-:W-:Y:S01]  /*182d00*/  LOP3.LUT R38, R38, 0xffffbfff, RZ, 0xc0, !PT ;  /* 0xffffbfff26267812 */ /* 0x000fe200078ec0ff */
[----:B------:R-:W-:Y:S01]  /*182d10*/  BAR.SYNC.DEFER_BLOCKING 0x0 ;  /* 0x0000000000007b1d */ /* 0x000fe20000010000 */
[----:B------:R-:W-:-:S05]  /*182d20*/  ISETP.LT.AND P2, PT, R170, UR53, !P0 ;  /* 0x00000035aa007c0c */ /* 0x000fca000c741270 */
[----:B------:R-:W-:Y:S02]  /*182d30*/  ULDC UR53, c[0x0][0x228] ;  /* 0x00008a0000357ab9 */ /* 0x000fe40000000800 */
        /* <DEDUP_REMOVED lines=11> */
[----:B-1----:R-:W-:Y:S01]  /*182df0*/  STL.64 [R1+0xc50], R56 ;  /* 0x000c503801007387 */ /* 0x002fe20000100a00 */
[----:B------:R-:W-:Y:S01]  /*182e00*/  ISETP.LT.AND P2, PT, R166, UR25, !P0 ;  /* 0x00000019a6007c0c */ /* 0x000fe2000c741270 */
[----:B------:R-:W-:Y:S01]  /*182e10*/  ULDC UR25, c[0x0][0x228] ;  /* 0x00008a0000197ab9 */ /* 0x000fe20000000800 */
[----:B------:R-:W-:Y:S01]  /*182e20*/  LOP3.LUT R38, R38, 0xffffdfff, RZ, 0xc0, !PT ;  /* 0xffffdfff26267812 */ /* 0x000fe200078ec0ff */
[----:B------:R-:W-:Y:S04]  /*182e30*/  STL.64 [R1+0xc58], R58 ;  /* 0x000c583a01007387 */ /* 0x000fe80000100a00 */
[----:B------:R-:W2:Y:S01]  /*182e40*/  LDL.LU R54, [R1+0x1534] ;  /* 0x0015340001367983 */ /* 0x000ea20000300800 */
[----:B------:R-:W-:-:S03]  /*182e50*/  @P3 LOP3.LUT R38, R38, 0x2000, RZ, 0xfc, !PT ;  /* 0x0000200026263812 */ /* 0x000fc600078efcff */
[----:B------:R-:W2:Y:S01]  /*182e60*/  LDL.LU R55, [R1+0x153c] ;  /* 0x00153c0001377983 */ /* 0x000ea20000300800 */
        /* <DEDUP_REMOVED lines=81> */
[----:B---3--:R1:W-:Y:S01]  /*183380*/  STSM.16.M88.4 [R0], R48 ;  /* 0x0000003000007844 */ /* 0x0083e20000000200 */
[----:B------:R-:W-:Y:S01]  /*183390*/  IADD3 R165, R172, 0x15, RZ ;  /* 0x00000015aca57810 */ /* 0x000fe20007ffe0ff */
[----:B------:R-:W-:Y:S01]  /*1833a0*/  ULDC UR52, c[0x0][0x228] ;  /* 0x00008a0000347ab9 */ /* 0x000fe20000000800 */
[----:B------:R-:W-:Y:S03]  /*1833b0*/  BAR.SYNC.DEFER_BLOCKING 0x0 ;  /* 0x0000000000007b1d */ /* 0x000fe60000010000 */
[----:B------:R-:W-:-:S04]  /*1833c0*/  @P1 LOP3.LUT R37, R37, 0x400000, RZ, 0xfc, !PT ;  /* 0x0040000025251812 */ /* 0x000fc800078efcff */
[----:B------:R-:W-:-:S04]  /*1833d0*/  LOP3.LUT R37, R37, 0xfdffffff, RZ, 0xc0, !PT ;  /* 0xfdffffff25257812 */ /* 0x000fc800078ec0ff */
[----:B------:R-:W-:Y:S02]  /*1833e0*/  @P3 LOP3.LUT R37, R37, 0x2000000, RZ, 0xfc, !PT ;  /* 0x0200000025253812 */ /* 0x000fe400078efcff */
[----:B------:R-:W-:Y:S01]  /*1833f0*/  ISETP.LT.AND P1, PT, R169, UR61, !P0 ;  /* 0x0000003da9007c0c */ /* 0x000fe2000c721270 */
[----:B-1----:R-:W3:Y:S01]  /*183400*/  LDL.LU R48, [R1+0x3c4] ;  /* 0x0003c40001307983 */ /* 0x002ee20000300800 */
[----:B------:R-:W-:Y:S01]  /*183410*/  LOP3.LUT R37, R37, 0xfeffffff, RZ, 0xc0, !PT ;  /* 0xfeffffff25257812 */ /* 0x000fe200078ec0ff */
[----:B------:R-:W-:Y:S01]  /*183420*/  ULDC UR61, c[0x0][0x228] ;  /* 0x00008a00003d7ab9 */ /* 0x000fe20000000800 */
[----:B------:R-:W-:Y:S01]  /*183430*/  ISETP.LT.AND P3, PT, R167, UR55, !P0 ;  /* 0x00000037a7007c0c */ /* 0x000fe2000c761270 */
[----:B------:R-:W3:Y:S01]  /*183440*/  LDL.LU R49, [R1+0x3cc] ;  /* 0x0003cc0001317983 */ /* 0x000ee20000300800 */
        /* <DEDUP_REMOVED lines=23> */
[----:B-1----:R-:W-:Y:S01]  /*1835c0*/  STL.64 [R1+0xa60], R56 ;  /* 0x000a603801007387 */ /* 0x002fe20000100a00 */
[----:B------:R-:W-:Y:S01]  /*1835d0*/  ISETP.LT.AND P3, PT, R171, UR60, !P0 ;  /* 0x0000003cab007c0c */ /* 0x000fe2000c761270 */
[----:B------:R-:W-:Y:S01]  /*1835e0*/  ULDC UR60, c[0x0][0x228] ;  /* 0x00008a00003c7ab9 */ /* 0x000fe20000000800 */
[----:B------:R-:W-:Y:S01]  /*1835f0*/  LOP3.LUT R37, R37, 0xffffbfff, RZ, 0xc0, !PT ;  /* 0xffffbfff25257812 */ /* 0x000fe200078ec0ff */
[----:B------:R-:W-:Y:S01]  /*183600*/  STL.64 [R1+0xa68], R58 ;  /* 0x000a683a01007387 */ /* 0x000fe20000100a00 */
[----:B------:R-:W-:Y:S01]  /*183610*/  ISETP.LT.AND P2, PT, R170, UR59, !P0 ;  /* 0x0000003baa007c0c */ /* 0x000fe2000c741270 */
[----:B------:R-:W-:Y:S01]  /*183620*/  ULDC UR59, c[0x0][0x228] ;  /* 0x00008a00003b7ab9 */ /* 0x000fe20000000800 */
[----:B------:R-:W-:Y:S01]  /*183630*/  LOP3.LUT R34, R34, 0xbfffffff, RZ, 0xc0, !PT ;  /* 0xbfffffff22227812 */ /* 0x000fe200078ec0ff */
[----:B------:R-:W3:Y:S01]  /*183640*/  LDL.LU R50, [R1+0x54] ;  /* 0x0000540001327983 */ /* 0x000ee20000300800 */
[----:B------:R-:W-:-:S03]  /*183650*/  ULDC UR4, c[0x0][0x228] ;  /* 0x00008a0000047ab9 */ /* 0x000fc60000000800 */
[----:B------:R-:W3:Y:S01]  /*183660*/  LDL.LU R51, [R1+0x5c] ;  /* 0x00005c0001337983 */ /* 0x000ee20000300800 */
        /* <DEDUP_REMOVED lines=16> */
[C---:B------:R-:W-:Y:S01]  /*183770*/  VIADD R60, R172.reuse, 0xe ;  /* 0x0000000eac3c7836 */ /* 0x040fe20000000000 */
[----:B------:R-:W-:Y:S01]  /*183780*/  LOP3.LUT R37, R37, 0xffffefff, RZ, 0xc0, !PT ;  /* 0xffffefff25257812 */ /* 0x000fe200078ec0ff */
[----:B------:R-:W-:Y:S01]  /*183790*/  VIADD R61, R172, 0xd ;  /* 0x0000000dac3d7836 */ /* 0x000fe20000000000 */
[----:B------:R-:W-:Y:S02]  /*1837a0*/  ULDC UR44, c[0x0][0x228] ;  /* 0x00008a00002c7ab9 */ /* 0x000fe40000000800 */
[----:B------:R-:W-:Y:S01]  /*1837b0*/  @P2 LOP3.LUT R37, R37, 0x1000, RZ, 0xfc, !PT ;  /* 0x0000100025252812 */ /* 0x000fe200078efcff */
[----:B--2---:R1:W-:Y:S01]  /*1837c0*/  STSM.16.M88.4 [R0], R52 ;  /* 0x0000003400007844 */ /* 0x0043e20000000200 */
[----:B------:R-:W-:Y:S01]  /*1837d0*/  ISETP.LT.AND P0, PT, R173, UR45, !P0 ;  /* 0x0000002dad007c0c */ /* 0x000fe2000c701270 */
[----:B------:R-:W-:Y:S01]  /*1837e0*/  ULDC UR45, c[0x0][0x228] ;  /* 0x00008a00002d7ab9 */ /* 0x000fe20000000800 */
[----:B------:R-:W-:Y:S01]  /*1837f0*/  LOP3.LUT R37, R37, 0xfffff7ff, RZ, 0xc0, !PT ;  /* 0xfffff7ff25257812 */ /* 0x000fe200078ec0ff */
[----:B------:R-:W-:Y:S03]  /*183800*/  BAR.SYNC.DEFER_BLOCKING 0x0 ;  /* 0x0000000000007b1d */ /* 0x000fe60000010000 */
[----:B------:R-:W-:-:S03]  /*183810*/  @P1 LOP3.LUT R37, R37, 0x800, RZ, 0xfc, !PT ;  /* 0x0000080025251812 */ /* 0x000fc600078efcff */
[----:B-1----:R-:W2:Y:S04]  /*183820*/  LDL.LU R52, [R1+0x1db4] ;  /* 0x001db40001347983 */ /* 0x002ea80000300800 */
[----:B------:R-:W2:Y:S01]  /*183830*/  LDL.LU R53, [R1+0x1dbc] ;  /* 0x001dbc0001357983 */ /* 0x000ea20000300800 */
[----:B------:R-:W-:-:S04]  /*183840*/  LOP3.LUT R37, R37, 0xfffffbff, RZ, 0xc0, !PT ;  /* 0xfffffbff25257812 */ /* 0x000fc800078ec0ff */
[----:B------:R-:W-:Y:S02]  /*183850*/  @P0 LOP3.LUT R37, R37, 0x400, RZ, 0xfc, !PT ;  /* 0x0000040025250812 */ /* 0x000fe400078efcff */
[----:B------:R-:W-:Y:S01]  /*183860*/  ISETP.GE.AND P0, PT, R161, UR15, PT ;  /* 0x0000000fa1007c0c */ /* 0x000fe2000bf06270 */
[----:B------:R-:W-:Y:S01]  /*183870*/  ULDC.64 UR14, c[0x0][0x228] ;  /* 0x00008a00000e7ab9 */ /* 0x000fe20000000a00 */
[----:B------:R-:W1:Y:S02]  /*183880*/  LDS.128 R56, [R144] ;  /* 0x0000000090387984 */ /* 0x000e640000000c00 */
[----:B------:R-:W-:Y:S01]  /*183890*/  ISETP.LT.AND P1, PT, R168, UR8, !P0 ;  /* 0x00000008a8007c0c */ /* 0x000fe2000c721270 */
[----:B------:R-:W-:Y:S01]  /*1838a0*/  IMAD.MOV.U32 R54, RZ, RZ, R33 ;  /* 0x000000ffff367224 */ /* 0x000fe200078e0021 */
[----:B------:R-:W-:Y:S01]  /*1838b0*/  ISETP.LT.AND P3, PT, R171, UR18, !P0 ;  /* 0x00000012ab007c0c */ /* 0x000fe2000c761270 */
[----:B------:R-:W-:Y:S01]  /*1838c0*/  BAR.SYNC.DEFER_BLOCKING 0x0 ;  /* 0x0000000000007b1d */ /* 0x000fe20000010000 */
[----:B------:R-:W-:-:S02]  /*1838d0*/  LOP3.LUT R37, R37, 0xffffffbf, RZ, 0xc0, !PT ;  /* 0xffffffbf25257812 */ /* 0x000fc400078ec0ff */
[----:B------:R-:W-:Y:S01]  /*1838e0*/  ISETP.LT.AND P2, PT, R170, UR19, !P0 ;  /* 0x00000013aa007c0c */ /* 0x000fe2000c741270 */
[----:B------:R-:W-:Y:S02]  /*1838f0*/  IMAD.MOV.U32 R55, RZ, RZ, R35 ;  /* 0x000000ffff377224 */ /* 0x000fe400078e0023 */
[----:B------:R-:W-:Y:S01]  /*183900*/  ULDC UR18, c[0x0][0x228] ;  /* 0x00008a0000127ab9 */ /* 0x000fe20000000800 */
[----:B------:R-:W-:-:S03]  /*183910*/  ULDC UR8, c[0x0][0x228] ;  /* 0x00008a0000087ab9 */ /* 0x000fc60000000800 */
        /* <DEDUP_REMOVED lines=60> */
[----:B------:R-:W-:Y:S01]  /*183ce0*/  ISETP.GE.AND P0, PT, R163, UR9, PT ;  /* 0x00000009a3007c0c */ /* 0x000fe2000bf06270 */
[----:B------:R-:W-:-:S03]  /*183cf0*/  ULDC UR9, c[0x0][0x228] ;  /* 0x00008a0000097ab9 */ /* 0x000fc60000000800 */
        /* <DEDUP_REMOVED lines=34> */
[----:B------:R-:W-:Y:S02]  /*183f20*/  ISETP.LT.AND P3, PT, R171, UR31, !P0 ;  /* 0x0000001fab007c0c */ /* 0x000fe4000c761270 */
[----:B------:R-:W-:Y:S02]  /*183f30*/  LOP3.LUT R36, R36, 0xffffbfff, RZ, 0xc0, !PT ;  /* 0xffffbfff24247812 */ /* 0x000fe400078ec0ff */
[----:B------:R-:W-:Y:S01]  /*183f40*/  ISETP.LT.AND P2, PT, R170, UR29, !P0 ;  /* 0x0000001daa007c0c */ /* 0x000fe2000c741270 */
[----:B------:R-:W-:-:S06]  /*183f50*/  ULDC UR29, c[0x0][0x228] ;  /* 0x00008a00001d7ab9 */ /* 0x000fcc0000000800 */
[----:B------:R-:W-:-:S04]  /*183f60*/  @P1 LOP3.LUT R36, R36, 0x4000, RZ, 0xfc, !PT ;  /* 0x0000400024241812 */ /* 0x000fc800078efcff */
[----:B------:R-:W-:Y:S01]  /*183f70*/  LOP3.LUT R36, R36, 0xfffdffff, RZ, 0xc0, !PT ;  /* 0xfffdffff24247812 */ /* 0x000fe200078ec0ff */
[----:B---3--:R1:W-:Y:S03]  /*183f80*/  STSM.16.M88.4 [R0], R48 ;  /* 0x0000003000007844 */ /* 0x0083e60000000200 */
[----:B------:R-:W-:Y:S01]  /*183f90*/  @P3 LOP3.LUT R36, R36, 0x20000, RZ, 0xfc, !PT ;  /* 0x0002000024243812 */ /* 0x000fe200078efcff */
[----:B------:R-:W-:Y:S01]  /*183fa0*/  BAR.SYNC.DEFER_BLOCKING 0x0 ;  /* 0x0000000000007b1d */ /* 0x000fe20000010000 */
[----:B------:R-:W-:Y:S02]  /*183fb0*/  ISETP.LT.AND P1, PT, R169, UR38, !P0 ;  /* 0x00000026a9007c0c */ /* 0x000fe4000c721270 */
[----:B------:R-:W-:Y:S02]  /*183fc0*/  LOP3.LUT R36, R36, 0xfffeffff, RZ, 0xc0, !PT ;  /* 0xfffeffff24247812 */ /* 0x000fe400078ec0ff */
[----:B------:R-:W-:Y:S01]  /*183fd0*/  ISETP.LT.AND P3, PT, R167, UR30, !P0 ;  /* 0x0000001ea7007c0c */ /* 0x000fe2000c761270 */
[----:B------:R-:W-:Y:S01]  /*183fe0*/  ULDC.64 UR30, c[0x0][0x228] ;  /* 0x00008a00001e7ab9 */ /* 0x000fe20000000a00 */
[----:B------:R-:W-:Y:S01]  /*183ff0*/  @P2 LOP3.LUT R36, R36, 0x10000, RZ, 0xfc, !PT ;  /* 0x0001000024242812 */ /* 0x000fe200078efcff */
[----:B------:R-:W-:-:S03]  /*184000*/  ULDC UR38, c[0x0][0x228] ;  /* 0x00008a0000267ab9 */ /* 0x000fc60000000800 */
[----:B------:R-:W-:Y:S01]  /*184010*/  LOP3.LUT R36, R36, 0xffff7fff, RZ, 0xc0, !PT ;  /* 0xffff7fff24247812 */ /* 0x000fe200078ec0ff */
[----:B-1----:R-:W3:Y:S03]  /*184020*/  LDL.LU R48, [R1+0x2c20] ;  /* 0x002c200001307983 */ /* 0x002ee60000300800 */
[----:B------:R-:W-:Y:S02]  /*184030*/  @P1 LOP3.LUT R36, R36, 0x8000, RZ, 0xfc, !PT ;  /* 0x0000800024241812 */ /* 0x000fe400078efcff */
        /* <DEDUP_REMOVED lines=17> */
[----:B------:R-:W-:Y:S01]  /*184150*/  ULDC.64 UR34, c[0x0][0x228] ;  /* 0x00008a0000227ab9 */ /* 0x000fe20000000a00 */
[----:B--2---:R-:W-:Y:S02]  /*184160*/  STSM.16.M88.4 [R0], R52 ;  /* 0x0000003400007844 */ /* 0x004fe40000000200 */
[----:B------:R-:W-:Y:S01]  /*184170*/  ISETP.LT.AND P1, PT, R168, UR30, !P0 ;  /* 0x0000001ea8007c0c */ /* 0x000fe2000c721270 */
[----:B------:R-:W-:Y:S01]  /*184180*/  ULDC UR30, c[0x0][0x228] ;  /* 0x00008a00001e7ab9 */ /* 0x000fe20000000800 */
[----:B------:R-:W-:Y:S01]  /*184190*/  BAR.SYNC.DEFER_BLOCKING 0x0 ;  /* 0x0000000000007b1d */ /* 0x000fe20000010000 */
[----:B------:R-:W-:Y:S02]  /*1841a0*/  ISETP.LT.AND P3, PT, R171, UR43, !P0 ;  /* 0x0000002bab007c0c */ /* 0x000fe4000c761270 */
[----:B------:R-:W-:-:S02]  /*1841b0*/  LOP3.LUT R36, R36, 0xffffffbf, RZ, 0xc0, !PT ;  /* 0xffffffbf24247812 */ /* 0x000fc400078ec0ff */
[----:B------:R-:W-:Y:S01]  /*1841c0*/  ISETP.LT.AND P2, PT, R170, UR48, !P0 ;  /* 0x00000030aa007c0c */ /* 0x000fe2000c741270 */
[----:B------:R-:W-:Y:S01]  /*1841d0*/  ULDC UR48, c[0x0][0x228] ;  /* 0x00008a0000307ab9 */ /* 0x000fe20000000800 */
[----:B------:R-:W-:Y:S01]  /*1841e0*/  LOP3.LUT R35, R35, 0xbfffffff, RZ, 0xc0, !PT ;  /* 0xbfffffff23237812 */ /* 0x000fe200078ec0ff */
[----:B-1----:R-:W-:Y:S01]  /*1841f0*/  STL.64 [R1+0x710], R56 ;  /* 0x0007103801007387 */ /* 0x002fe20000100a00 */
[----:B------:R-:W-:Y:S02]  /*184200*/  VIADD R62, R172, 0xc ;  /* 0x0000000cac3e7836 */ /* 0x000fe40000000000 */
[----:B------:R-:W-:Y:S01]  /*184210*/  @P1 LOP3.LUT R36, R36, 0x40, RZ, 0xfc, !PT ;  /* 0x0000004024241812 */ /* 0x000fe200078efcff */
[----:B------:R-:W-:-:S03]  /*184220*/  ULDC UR43, c[0x0][0x228] ;  /* 0x00008a00002b7ab9 */ /* 0x000fc60000000800 */
[----:B------:R-:W-:-:S04]  /*184230*/  LOP3.LUT R36, R36, 0xfffffdff, RZ, 0xc0, !PT ;  /* 0xfffffdff24247812 */ /* 0x000fc800078ec0ff */
[----:B------:R-:W-:Y:S02]  /*184240*/  @P3 LOP3.LUT R36, R36, 0x200, RZ, 0xfc, !PT ;  /* 0x0000020024243812 */ /* 0x000fe400078efcff */
[----:B------:R-:W-:Y:S01]  /*184250*/  ISETP.LT.AND P1, PT, R169, UR47, !P0 ;  /* 0x0000002fa9007c0c */ /* 0x000fe2000c721270 */
[----:B------:R-:W1:Y:S01]  /*184260*/  LDS.128 R52, [R144] ;  /* 0x0000000090347984 */ /* 0x000e620000000c00 */
[----:B------:R-:W-:Y:S01]  /*184270*/  LOP3.LUT R36, R36, 0xfffffeff, RZ, 0xc0, !PT ;  /* 0xfffffeff24247812 */ /* 0x000fe200078ec0ff */
[----:B------:R-:W-:-:S03]  /*184280*/  ULDC UR47, c[0x0][0x228] ;  /* 0x00008a00002f7ab9 */ /* 0x000fc60000000800 */
[----:B------:R-:W-:Y:S02]  /*184290*/  @P2 LOP3.LUT R36, R36, 0x100, RZ, 0xfc, !PT ;  /* 0x0000010024242812 */ /* 0x000fe400078efcff */
[----:B------:R-:W-:Y:S01]  /*1842a0*/  ISETP.LT.AND P3, PT, R167, UR46, !P0 ;  /* 0x0000002ea7007c0c */ /* 0x000fe2000c761270 */
[----:B------:R2:W-:Y:S01]  /*1842b0*/  STL.64 [R1+0x718], R58 ;  /* 0x0007183a01007387 */ /* 0x0005e20000100a00 */
[----:B------:R-:W-:Y:S01]  /*1842c0*/  LOP3.LUT R36, R36, 0xffffff7f, RZ, 0xc0, !PT ;  /* 0xffffff7f24247812 */ /* 0x000fe200078ec0ff */
[----:B------:R-:W-:Y:S01]  /*1842d0*/  ULDC UR46, c[0x0][0x228] ;  /* 0x00008a00002e7ab9 */ /* 0x000fe20000000800 */
[----:B------:R-:W-:Y:S01]  /*1842e0*/  ISETP.LT.AND P2, PT, R166, UR40, !P0 ;  /* 0x00000028a6007c0c */ /* 0x000fe2000c741270 */
[----:B------:R-:W3:Y:S01]  /*1842f0*/  LDL.LU R49, [R1+0x2c28] ;  /* 0x002c280001317983 */ /* 0x000ee20000300800 */
[----:B------:R-:W-:Y:S01]  /*184300*/  @P1 LOP3.LUT R36, R36, 0x80, RZ, 0xfc, !PT ;  /* 0x0000008024241812 */ /* 0x000fe200078efcff */
[----:B------:R-:W-:Y:S02]  /*184310*/  ULDC UR40, c[0x0][0x228] ;  /* 0x00008a0000287ab9 */ /* 0x000fe40000000800 */
[----:B------:R-:W3:Y:S01]  /*184320*/  LDL.LU R50, [R1+0x2ba0] ;  /* 0x002ba00001327983 */ /* 0x000ee20000300800 */
[----:B------:R-:W-:-:S02]  /*184330*/  LOP3.LUT R36, R36, 0xffffffdf, RZ, 0xc0, !PT ;  /* 0xffffffdf24247812 */ /* 0x000fc400078ec0ff */
[----:B------:R-:W-:Y:S01]  /*184340*/  ISETP.LT.AND P1, PT, R174, UR41, !P0 ;  /* 0x00000029ae007c0c */ /* 0x000fe2000c721270 */
[----:B------:R-:W3:Y:S01]  /*184350*/  LDL.LU R51, [R1+0x2ba8] ;  /* 0x002ba80001337983 */ /* 0x000ee20000300800 */
[----:B------:R-:W-:Y:S01]  /*184360*/  @P3 LOP3.LUT R36, R36, 0x20, RZ, 0xfc, !PT ;  /* 0x0000002024243812 */ /* 0x000fe200078efcff */
[C---:B--2---:R-:W-:Y:S01]  /*184370*/  VIADD R58, R172.reuse, 0x10 ;  /* 0x00000010ac3a7836 */ /* 0x044fe20000000000 */
[----:B------:R-:W-:Y:S01]  /*184380*/  LOP3.LUT R33, R33, 0xbfffffff, RZ, 0xc0, !PT ;  /* 0xbfffffff21217812 */ /* 0x000fe200078ec0ff */
[----:B------:R-:W-:Y:S01]  /*184390*/  VIADD R59, R172, 0xf ;  /* 0x0000000fac3b7836 */ /* 0x000fe20000000000 */
[----:B------:R-:W-:Y:S01]  /*1843a0*/  LOP3.LUT R36, R36, 0xffffffef, RZ, 0xc0, !PT ;  /* 0xffffffef24247812 */ /* 0x000fe200078ec0ff */
[----:B------:R-:W-:Y:S01]  /*1843b0*/  ULDC UR41, c[0x0][0x228] ;  /* 0x00008a0000297ab9 */ /* 0x000fe20000000800 */
[C---:B------:R-:W-:Y:S02]  /*1843c0*/  VIADD R63, R172.reuse, 0xb ;  /* 0x0000000bac3f7836 */ /* 0x040fe40000000000 */
[----:B------:R-:W-:Y:S01]  /*1843d0*/  VIADD R64, R172, 0xa ;  /* 0x0000000aac407836 */ /* 0x000fe20000000000 */
[----:B------:R-:W-:Y:S01]  /*1843e0*/  @P2 LOP3.LUT R36, R36, 0x10, RZ, 0xfc, !PT ;  /* 0x0000001024242812 */ /* 0x000fe200078efcff */
[----:B------:R-:W-:Y:S01]  /*1843f0*/  VIADD R65, R172, 0x9 ;  /* 0x00000009ac417836 */ /* 0x000fe20000000000 */
[----:B------:R-:W-:Y:S01]  /*184400*/  ISETP.LT.AND P0, PT, R173, UR42, !P0 ;  /* 0x0000002aad007c0c */ /* 0x000fe2000c701270 */
[----:B------:R-:W-:Y:S01]  /*184410*/  ULDC UR42, c[0x0][0x228] ;  /* 0x00008a00002a7ab9 */ /* 0x000fe20000000800 */
[----:B------:R-:W-:-:S02]  /*184420*/  LOP3.LUT R36, R36, 0xfffffff7, RZ, 0xc0, !PT ;  /* 0xfffffff724247812 */ /* 0x000fc400078ec0ff */
[C---:B------:R-:W-:Y:S01]  /*184430*/  IADD3 R66, R172.reuse, 0x8, RZ ;  /* 0x00000008ac427810 */ /* 0x040fe20007ffe0ff */
[----:B------:R-:W-:Y:S01]  /*184440*/  VIADD R67, R172, 0x7 ;  /* 0x00000007ac437836 */ /* 0x000fe20000000000 */
[----:B------:R-:W-:Y:S01]  /*184450*/  @P1 LOP3.LUT R36, R36, 0x8, RZ, 0xfc, !PT ;  /* 0x0000000824241812 */ /* 0x000fe200078efcff */
[----:B------:R-:W-:Y:S01]  /*184460*/  VIADD R68, R172, 0x6 ;  /* 0x00000006ac447836 */ /* 0x000fe20000000000 */
[----:B-1----:R1:W-:Y:S02]  /*184470*/  STL.64 [R1+0x3c0], R52 ;  /* 0x0003c03401007387 */ /* 0x0023e40000100a00 */
[----:B------:R-:W-:Y:S02]  /*184480*/  LOP3.LUT R36, R36, 0xfffffffb, RZ, 0xc0, !PT ;  /* 0xfffffffb24247812 */ /* 0x000fe400078ec0ff */
[----:B------:R-:W-:Y:S01]  /*184490*/  LOP3.LUT R32, R32, 0xbfffffff, RZ, 0xc0, !PT ;  /* 0xbfffffff20207812 */ /* 0x000fe200078ec0ff */
[----:B------:R-:W-:Y:S01]  /*1844a0*/  VIADD R69, R172, 0x5 ;  /* 0x00000005ac457836 */ /* 0x000fe20000000000 */
[----:B------:R-:W-:Y:S01]  /*1844b0*/  @P0 LOP3.LUT R36, R36, 0x4, RZ, 0xfc, !PT ;  /* 0x0000000424240812 */ /* 0x000fe200078efcff */
[----:B------:R-:W-:Y:S01]  /*1844c0*/  BAR.SYNC.DEFER_BLOCKING 0x0 ;  /* 0x0000000000007b1d */ /* 0x000fe20000010000 */
[----:B-1----:R-:W-:-:S05]  /*1844d0*/  VIADD R52, R172, 0x14 ;  /* 0x00000014ac347836 */ /* 0x002fca0000000000 */
[----:B------:R-:W-:-:S04]  /*1844e0*/  ISETP.GE.AND P0, PT, R52, UR37, PT ;  /* 0x0000002534007c0c */ /* 0x000fc8000bf06270 */
[----:B------:R-:W-:Y:S01]  /*1844f0*/  ISETP.LT.AND P1, PT, R168, UR34, !P0 ;  /* 0x00000022a8007c0c */ /* 0x000fe2000c721270 */
[----:B------:R-:W-:Y:S01]  /*184500*/  VIADD R53, R172, 0x13 ;  /* 0x00000013ac357836 */ /* 0x000fe20000000000 */
[----:B------:R-:W-:Y:S01]  /*184510*/  ISETP.LT.AND P3, PT, R171, UR30, !P0 ;  /* 0x0000001eab007c0c */ /* 0x000fe2000c761270 */
[----:B------:R-:W-:Y:S01]  /*184520*/  ULDC UR34, c[0x0][0x228] ;  /* 0x00008a0000227ab9 */ /* 0x000fe20000000800 */
[----:B------:R-:W-:Y:S01]  /*184530*/  ISETP.LT.AND P2, PT, R170, UR36, !P0 ;  /* 0x00000024aa007c0c */ /* 0x000fe2000c741270 */
[----:B------:R-:W-:Y:S01]  /*184540*/  ULDC.64 UR36, c[0x0][0x228] ;  /* 0x00008a0000247ab9 */ /* 0x000fe20000000a00 */
[----:B------:R-:W-:Y:S01]  /*184550*/  LOP3.LUT R36, R36, 0xfffffffd, RZ, 0xc0, !PT ;  /* 0xfffffffd24247812 */ /* 0x000fe200078ec0ff */
[----:B------:R-:W-:-:S06]  /*184560*/  ULDC UR30, c[0x0][0x228] ;  /* 0x00008a00001e7ab9 */ /* 0x000fcc0000000800 */
[----:B------:R-:W-:Y:S02]  /*184570*/  @P1 LOP3.LUT R35, R35, 0x40000000, RZ, 0xfc, !PT ;  /* 0x4000000023231812 */ /* 0x000fe400078efcff */
[----:B------:R-:W-:Y:S01]  /*184580*/  ISETP.LT.AND P1, PT, R169, UR48, !P0 ;  /* 0x00000030a9007c0c */ /* 0x000fe2000c721270 */
[----:B------:R1:W-:Y:S01]  /*184590*/  STL.64 [R1+0x3c8], R54 ;  /* 0x0003c83601007387 */ /* 0x0003e20000100a00 */
[----:B------:R-:W-:Y:S01]  /*1845a0*/  @P3 LOP3.LUT R36, R36, 0x2, RZ, 0xfc, !PT ;  /* 0x0000000224243812 */ /* 0x000fe200078efcff */
[----:B------:R-:W-:Y:S01]  /*1845b0*/  ULDC UR48, c[0x0][0x228] ;  /* 0x00008a0000307ab9 */ /* 0x000fe20000000800 */
        /* <DEDUP_REMOVED lines=15> */
[C---:B-1----:R-:W-:Y:S01]  /*1846b0*/  IADD3 R54, R172.reuse, 0x12, RZ ;  /* 0x00000012ac367810 */ /* 0x042fe20007ffe0ff */
[----:B------:R-:W-:Y:S01]  /*1846c0*/  VIADD R55, R172, 0x11 ;  /* 0x00000011ac377836 */ /* 0x000fe20000000000 */
[----:B------:R-:W-:Y:S01]  /*1846d0*/  LOP3.LUT R35, R35, 0xf7ffffff, RZ, 0xc0, !PT ;  /* 0xf7ffffff23237812 */ /* 0x000fe200078ec0ff */
[----:B------:R-:W-:-:S03]  /*1846e0*/  ULDC UR49, c[0x0][0x228] ;  /* 0x00008a0000317ab9 */ /* 0x000fc60000000800 */
        /* <DEDUP_REMOVED lines=107> */
[----:B---3--:R1:W-:Y:S01]  /*184da0*/  STSM.16.M88.4 [R0], R48 ;  /* 0x0000003000007844 */ /* 0x0083e20000000200 */
[----:B------:R-:W-:Y:S01]  /*184db0*/  ISETP.LT.AND P2, PT, R170, UR20, !P0 ;  /* 0x00000014aa007c0c */ /* 0x000fe2000c741270 */
[C---:B------:R-:W-:Y:S01]  /*184dc0*/  VIADD R70, R172.reuse, 0x4 ;  /* 0x00000004ac467836 */ /* 0x040fe20000000000 */
[----:B------:R-:W-:Y:S01]  /*184dd0*/  LOP3.LUT R35, R35, 0xfffffffd, RZ, 0xc0, !PT ;  /* 0xfffffffd23237812 */ /* 0x000fe200078ec0ff */
[----:B------:R-:W-:Y:S01]  /*184de0*/  ULDC UR21, c[0x0][0x228] ;  /* 0x00008a0000157ab9 */ /* 0x000fe20000000800 */
[----:B------:R-:W-:Y:S01]  /*184df0*/  LOP3.LUT R3, R3, 0xbfffffff, RZ, 0xc0, !PT ;  /* 0xbfffffff03037812 */ /* 0x000fe200078ec0ff */
[----:B------:R-:W-:Y:S01]  /*184e00*/  VIADD R71, R172, 0x3 ;  /* 0x00000003ac477836 */ /* 0x000fe20000000000 */
[----:B------:R-:W-:-:S03]  /*184e10*/  ULDC UR20, c[0x0][0x228] ;  /* 0x00008a0000147ab9 */ /* 0x000fc60000000800 */
[----:B------:R-:W-:Y:S01]  /*184e20*/  @P1 LOP3.LUT R34, R34, 0x40000000, RZ, 0xfc, !PT ;  /* 0x4000000022221812 */ /* 0x000fe200078efcff */
[----:B------:R-:W-:Y:S01]  /*184e30*/  BAR.SYNC.DEFER_BLOCKING 0x0 ;  /* 0x0000000000007b1d */ /* 0x000fe20000010000 */
[----:B------:R-:W-:Y:S02]  /*184e40*/  ISETP.LT.AND P1, PT, R169, UR19, !P0 ;  /* 0x00000013a9007c0c */ /* 0x000fe4000c721270 */
[----:B------:R-:W-:Y:S02]  /*184e50*/  @P3 LOP3.LUT R35, R35, 0x2, RZ, 0xfc, !PT ;  /* 0x0000000223233812 */ /* 0x000fe400078efcff */
[----:B------:R-:W-:Y:S01]  /*184e60*/  ISETP.LT.AND P3, PT, R167, UR18, !P0 ;  /* 0x00000012a7007c0c */ /* 0x000fe2000c761270 */
[----:B------:R-:W-:Y:S01]  /*184e70*/  ULDC.64 UR18, c[0x0][0x228] ;  /* 0x00008a0000127ab9 */ /* 0x000fe20000000a00 */
[----:B------:R-:W-:Y:S01]  /*184e80*/  LOP3.LUT R34, R34, 0x7fffffff, RZ, 0xc0, !PT ;  /* 0x7fffffff22227812 */ /* 0x000fe200078ec0ff */
[----:B-1----:R-:W2:Y:S01]  /*184e90*/  LDL.LU R48, [R1+0x2b40] ;  /* 0x002b400001307983 */ /* 0x002ea20000300800 */
[----:B------:R-:W-:-:S03]  /*184ea0*/  LOP3.LUT R35, R35, 0xfffffffe, RZ, 0xc0, !PT ;  /* 0xfffffffe23237812 */ /* 0x000fc600078ec0ff */
[----:B------:R-:W2:Y:S02]  /*184eb0*/  LDL.LU R49, [R1+0x2b48] ;  /* 0x002b480001317983 */ /* 0x000ea40000300800 */
[----:B------:R-:W-:Y:S02]  /*184ec0*/  @P1 LOP3.LUT R34, R34, 0x80000000, RZ, 0xfc, !PT ;  /* 0x8000000022221812 */ /* 0x000fe400078efcff */
[----:B------:R-:W-:Y:S01]  /*184ed0*/  @P2 LOP3.LUT R35, R35, 0x1, RZ, 0xfc, !PT ;  /* 0x0000000123232812 */ /* 0x000fe200078efcff */
[----:B------:R-:W2:Y:S01]  /*184ee0*/  LDL.LU R50, [R1+0x2ac0] ;  /* 0x002ac00001327983 */ /* 0x000ea20000300800 */
[----:B------:R-:W-:Y:S02]  /*184ef0*/  ISETP.LT.AND P2, PT, R166, UR24, !P0 ;  /* 0x00000018a6007c0c */ /* 0x000fe4000c741270 */
[----:B------:R-:W-:Y:S01]  /*184f00*/  LOP3.LUT R34, R34, 0xdfffffff, RZ, 0xc0, !PT ;  /* 0xdfffffff22227812 */ /* 0x000fe200078ec0ff */
[----:B------:R-:W2:Y:S03]  /*184f10*/  LDL.LU R51, [R1+0x2ac8] ;  /* 0x002ac80001337983 */ /* 0x000ea60000300800 */
[----:B------:R-:W-:Y:S01]  /*184f20*/  @P3 LOP3.LUT R34, R34, 0x20000000, RZ, 0xfc, !PT ;  /* 0x2000000022223812 */ /* 0x000fe200078efcff */
[----:B------:R-:W3:Y:S01]  /*184f30*/  LDL.LU R56, [R1+0x2a60] ;  /* 0x002a600001387983 */ /* 0x000ee20000300800 */
[----:B------:R-:W-:Y:S01]  /*184f40*/  ISETP.LT.AND P1, PT, R174, UR23, !P0 ;  /* 0x00000017ae007c0c */ /* 0x000fe2000c721270 */
[----:B------:R-:W-:Y:S01]  /*184f50*/  ULDC UR23, c[0x0][0x228] ;  /* 0x00008a0000177ab9 */ /* 0x000fe20000000800 */
[----:B------:R-:W-:Y:S01]  /*184f60*/  LOP3.LUT R34, R34, 0xefffffff, RZ, 0xc0, !PT ;  /* 0xefffffff22227812 */ /* 0x000fe200078ec0ff */
[----:B------:R-:W3:Y:S03]  /*184f70*/  LDL.LU R57, [R1+0x2a68] ;  /* 0x002a680001397983 */ /* 0x000ee60000300800 */
        /* <DEDUP_REMOVED lines=13> */
[----:B------:R-:W-:-:S07]  /*185050*/  ISETP.LT.AND P2, PT, R170, UR5, !P0 ;  /* 0x00000005aa007c0c */ /* 0x000fce000c741270 */
        /* <DEDUP_REMOVED lines=25> */
[----:B------:R-:W-:Y:S01]  /*1851f0*/  VIADD R72, R172, 0x2 ;  /* 0x00000002ac487836 */ /* 0x000fe20000000000 */
[----:B------:R-:W-:Y:S01]  /*185200*/  LOP3.LUT R34, R34, 0xffffbfff, RZ, 0xc0, !PT ;  /* 0xffffbfff22227812 */ /* 0x000fe200078ec0ff */
[----:B------:R-:W-:Y:S01]  /*185210*/  ULDC UR27, c[0x0][0x228] ;  /* 0x00008a00001b7ab9 */ /* 0x000fe20000000800 */
[----:B------:R-:W-:Y:S01]  /*185220*/  ISETP.LT.AND P1, PT, R168, UR4, !P0 ;  /* 0x00000004a8007c0c */ /* 0x000fe2000c721270 */
[----:B------:R-:W-:Y:S01]  /*185230*/  ULDC UR4, c[0x0][0x228] ;  /* 0x00008a0000047ab9 */ /* 0x000fe20000000800 */
        /* <DEDUP_REMOVED lines=34> */
[----:B------:R-:W-:Y:S01]  /*185460*/  ULDC.64 UR24, c[0x0][0x228] ;  /* 0x00008a0000187ab9 */ /* 0x000fe20000000a00 */
        /* <DEDUP_REMOVED lines=168> */
[----:B------:R-:W-:Y:S02]  /*185ef0*/  ISETP.LT.AND P1, PT, R169, UR39, !P0 ;  /* 0x00000027a9007c0c */ /* 0x000fe4000c721270 */
[----:B------:R-:W-:Y:S02]  /*185f00*/  @P3 LOP3.LUT R33, R33, 0x2, RZ, 0xfc, !PT ;  /* 0x0000000221213812 */ /* 0x000fe400078efcff */
[----:B------:R-:W-:Y:S01]  /*185f10*/  ISETP.LT.AND P3, PT, R167, UR38, !P0 ;  /* 0x00000026a7007c0c */ /* 0x000fe2000c761270 */
[----:B------:R-:W-:Y:S01]  /*185f20*/  ULDC.64 UR38, c[0x0][0x228] ;  /* 0x00008a0000267ab9 */ /* 0x000fe20000000a00 */
        /* <DEDUP_REMOVED lines=76> */
[----:B------:R-:W-:Y:S02]  /*1863f0*/  LOP3.LUT R32, R32, 0xfffff7ff, RZ, 0xc0, !PT ;  /* 0xfffff7ff20207812 */ /* 0x000fe400078ec0ff */
[----:B------:R-:W-:Y:S02]  /*186400*/  ISETP.GE.AND P0, PT, R69, UR29, PT ;  /* 0x0000001d45007c0c */ /* 0x000fe4000bf06270 */
[----:B------:R-:W-:Y:S02]  /*186410*/  @P2 LOP3.LUT R32, R32, 0x800, RZ, 0xfc, !PT ;  /* 0x0000080020202812 */ /* 0x000fe400078efcff */
[----:B------:R-:W-:-:S02]  /*186420*/  ISETP.LT.AND P2, PT, R168, UR36, !P0 ;  /* 0x00000024a8007c0c */ /* 0x000fc4000c741270 */
        /* <DEDUP_REMOVED lines=28> */
[----:B------:R-:W-:-:S03]  /*1865f0*/  ISETP.LT.AND P3, PT, R170, UR12, !P0 ;  /* 0x0000000caa007c0c */ /* 0x000fc6000c761270 */
[----:B------:R-:W-:Y:S02]  /*186600*/  @P2 LOP3.LUT R3, R3, 0x40000000, RZ, 0xfc, !PT ;  /* 0x4000000003032812 */ /* 0x000fe400078efcff */
[----:B------:R-:W-:Y:S02]  /*186610*/  ISETP.LT.AND P2, PT, R169, UR10, !P0 ;  /* 0x0000000aa9007c0c */ /* 0x000fe4000c741270 */
[----:B------:R-:W-:Y:S02]  /*186620*/  LOP3.LUT R32, R32, 0xfffffffd, RZ, 0xc0, !PT ;  /* 0xfffffffd20207812 */ /* 0x000fe400078ec0ff */
[----:B------:R-:W-:Y:S02]  /*186630*/  LOP3.LUT R3, R3, 0x7fffffff, RZ, 0xc0, !PT ;  /* 0x7fffffff03037812 */ /* 0x000fe400078ec0ff */
[----:B------:R-:W-:Y:S02]  /*186640*/  @P1 LOP3.LUT R32, R32, 0x2, RZ, 0xfc, !PT ;  /* 0x0000000220201812 */ /* 0x000fe400078efcff */
[----:B------:R-:W-:-:S02]  /*186650*/  ISETP.LT.AND P1, PT, R167, UR9, !P0 ;  /* 0x00000009a7007c0c */ /* 0x000fc4000c721270 */
[----:B------:R-:W-:-:S03]  /*186660*/  LOP3.LUT R32, R32, 0xfffffffe, RZ, 0xc0, !PT ;  /* 0xfffffffe20207812 */ /* 0x000fc600078ec0ff */
[----:B------:R-:W-:Y:S02]  /*186670*/  @P2 LOP3.LUT R3, R3, 0x80000000, RZ, 0xfc, !PT ;  /* 0x8000000003032812 */ /* 0x000fe400078efcff */
        /* <DEDUP_REMOVED lines=36> */
[----:B------:R-:W-:Y:S02]  /*1868c0*/  LOP3.LUT R3, R3, 0xfffbffff, RZ, 0xc0, !PT ;  /* 0xfffbffff03037812 */ /* 0x000fe400078ec0ff */
[----:B------:R-:W-:Y:S02]  /*1868d0*/  ISETP.LT.AND P2, PT, R171, UR27, !P0 ;  /* 0x0000001bab007c0c */ /* 0x000fe4000c741270 */
[----:B------:R-:W-:Y:S02]  /*1868e0*/  @P1 LOP3.LUT R3, R3, 0x40000, RZ, 0xfc, !PT ;  /* 0x0004000003031812 */ /* 0x000fe400078efcff */
[----:B------:R-:W-:-:S02]  /*1868f0*/  ISETP.LT.AND P1, PT, R170, UR26, !P0 ;  /* 0x0000001aaa007c0c */ /* 0x000fc4000c721270 */
[----:B------:R-:W-:-:S04]  /*186900*/  LOP3.LUT R3, R3, 0xfffeffff, RZ, 0xc0, !PT ;  /* 0xfffeffff03037812 */ /* 0x000fc800078ec0ff */
[----:B------:R-:W-:Y:S02]  /*186910*/  LOP3.LUT R3, R3, 0xfffdffff, RZ, 0xc0, !PT ;  /* 0xfffdffff03037812 */ /* 0x000fe400078ec0ff */
[----:B------:R-:W-:Y:S02]  /*186920*/  ISETP.LT.AND P3, PT, R169, UR24, !P0 ;  /* 0x00000018a9007c0c */ /* 0x000fe4000c761270 */
[----:B------:R-:W-:-:S04]  /*186930*/  @P2 LOP3.LUT R3, R3, 0x20000, RZ, 0xfc, !PT ;  /* 0x0002000003032812 */ /* 0x000fc800078efcff */
        /* <DEDUP_REMOVED lines=44> */
[----:B------:R-:W-:-:S04]  /*186c00*/  @P1 LOP3.LUT R3, R3, 0x4, RZ, 0xfc, !PT ;  /* 0x0000000403031812 */ /* 0x000fc800078efcff */
[----:B------:R-:W-:Y:S02]  /*186c10*/  LOP3.LUT R3, R3, 0xfffffffd, RZ, 0xc0, !PT ;  /* 0xfffffffd03037812 */ /* 0x000fe400078ec0ff */
[----:B------:R-:W-:Y:S02]  /*186c20*/  ISETP.LT.AND P3, PT, R170, UR53, !P6 ;  /* 0x00000035aa007c0c */ /* 0x000fe4000f761270 */
[----:B------:R-:W-:Y:S02]  /*186c30*/  @P0 LOP3.LUT R3, R3, 0x2, RZ, 0xfc, !PT ;  /* 0x0000000203030812 */ /* 0x000fe400078efcff */
[----:B------:R-:W-:Y:S02]  /*186c40*/  ISETP.LT.AND P2, PT, R169, UR25, !P6 ;  /* 0x00000019a9007c0c */ /* 0x000fe4000f741270 */
[----:B------:R-:W-:Y:S02]  /*186c50*/  ISETP.LT.AND P1, PT, R168, UR59, !P6 ;  /* 0x0000003ba8007c0c */ /* 0x000fe4000f721270 */
[----:B------:R-:W-:-:S02]  /*186c60*/  ISETP.LT.AND P0, PT, R167, UR60, !P6 ;  /* 0x0000003ca7007c0c */ /* 0x000fc4000f701270 */
[----:B------:R-:W-:Y:S01]  /*186c70*/  ISETP.LT.AND P6, PT, R166, UR34, !P6 ;  /* 0x00000022a6007c0c */ /* 0x000fe2000f7c1270 */
[----:B------:R-:W1:Y:S01]  /*186c80*/  LDS.128 R52, [R144] ;  /* 0x0000000090347984 */ /* 0x000e620000000c00 */
[----:B------:R-:W-:Y:S01]  /*186c90*/  ULDC UR5, c[0x0][0x22c] ;  /* 0x00008b0000057ab9 */ /* 0x000fe20000000800 */
[----:B------:R-:W-:Y:S01]  /*186ca0*/  ULDC UR4, c[0x0][0x22c] ;  /* 0x00008b0000047ab9 */ /* 0x000fe20000000800 */
[----:B------:R-:W-:Y:S01]  /*186cb0*/  LOP3.LUT R96, R96, 0xffffffdf, RZ, 0xc0, !PT ;  /* 0xffffffdf60607812 */ /* 0x000fe200078ec0ff */
[----:B------:R-:W-:Y:S03]  /*186cc0*/  STL [R1+0x6f74], R136 ;  /* 0x006f748801007387 */ /* 0x000fe60000100800 */
[----:B------:R-:W-:Y:S01]  /*186cd0*/  @P4 LOP3.LUT R96, R96, 0x20, RZ, 0xfc, !PT ;  /* 0x0000002060604812 */ /* 0x000fe200078efcff */
[----:B------:R-:W-:Y:S01]  /*186ce0*/  STL [R1+0x6f70], R137 ;  /* 0x006f708901007387 */ /* 0x000fe20000100800 */
[----:B------:R-:W-:Y:S01]  /*186cf0*/  BAR.SYNC.DEFER_BLOCKING 0x0 ;  /* 0x0000000000007b1d */ /* 0x000fe20000010000 */
[----:B------:R-:W-:-:S05]  /*186d00*/  LOP3.LUT P4, RZ, R3, 0x2, RZ, 0xc0, !PT ;  /* 0x0000000203ff7812 */ /* 0x000fca000788c0ff */
        /* <DEDUP_REMOVED lines=28> */
[----:B-1----:R-:W-:-:S05]  /*186ed0*/  IMAD.MOV.U32 R143, RZ, RZ, R49 ;  /* 0x000000ffff8f7224 */ /* 0x002fca00078e0031 */
[----:B------:R1:W-:Y:S04]  /*186ee0*/  STL [R1+0x19e0], R48 ;  /* 0x0019e03001007387 */ /* 0x0003e80000100800 */
[----:B------:R-:W-:Y:S04]  /*186ef0*/  STL.64 [R1+0x19e8], R50 ;  /* 0x0019e83201007387 */ /* 0x000fe80000100a00 */
[----:B------:R-:W-:Y:S04]  /*186f00*/  STL [R1+0x6f50], R143 ;  /* 0x006f508f01007387 */ /* 0x000fe80000100800 */
        /* <DEDUP_REMOVED lines=10> */
[----:B------:R-:W2:Y:S04]  /*186fb0*/  LDL.LU R50, [R1+0x590] ;  /* 0x0005900001327983 */ /* 0x000ea80000300800 */
[----:B------:R-:W2:Y:S04]  /*186fc0*/  LDL.LU R51, [R1+0x598] ;  /* 0x0005980001337983 */ /* 0x000ea80000300800 */
[----:B-1----:R-:W4:Y:S04]  /*186fd0*/  LDL.LU R52, [R1+0x3b0] ;  /* 0x0003b00001347983 */ /* 0x002f280000300800 */
[----:B------:R-:W4:Y:S04]  /*186fe0*/  LDL.LU R53, [R1+0x3b8] ;  /* 0x0003b80001357983 */ /* 0x000f280000300800 */
[----:B---3--:R-:W-:Y:S01]  /*186ff0*/  STSM.16.M88.4 [R0], R56 ;  /* 0x0000003800007844 */ /* 0x008fe20000000200 */
[----:B------:R-:W-:Y:S06]  /*187000*/  BAR.SYNC.DEFER_BLOCKING 0x0 ;  /* 0x0000000000007b1d */ /* 0x000fec0000010000 */
[----:B------:R-:W1:Y:S02]  /*187010*/  LDS.128 R56, [R144] ;  /* 0x0000000090387984 */ /* 0x000e640000000c00 */
[----:B------:R-:W-:Y:S06]  /*187020*/  BAR.SYNC.DEFER_BLOCKING 0x0 ;  /* 0x0000000000007b1d */ /* 0x000fec0000010000 */
[----:B-1----:R1:W-:Y:S04]  /*187030*/  STL.64 [R1+0x19c0], R56 ;  /* 0x0019c03801007387 */ /* 0x0023e80000100a00 */
[----:B------:R-:W-:Y:S04]  /*187040*/  STL.64 [R1+0x19c8], R58 ;  /* 0x0019c83a01007387 */ /* 0x000fe80000100a00 */
[----:B------:R-:W4:Y:S04]  /*187050*/  LDL.LU R54, [R1+0x40] ;  /* 0x0000400001367983 */ /* 0x000f280000300800 */
[----:B------:R-:W4:Y:S04]  /*187060*/  LDL.LU R55, [R1+0x48] ;  /* 0x0000480001377983 */ /* 0x000f280000300800 */
        /* <DEDUP_REMOVED lines=8> */
[----:B----4-:R1:W-:Y:S01]  /*1870f0*/  STSM.16.M88.4 [R0], R52 ;  /* 0x0000003400007844 */ /* 0x0103e20000000200 */
[----:B------:R-:W-:Y:S06]  /*187100*/  BAR.SYNC.DEFER_BLOCKING 0x0 ;  /* 0x0000000000007b1d */ /* 0x000fec0000010000 */
[----:B-1----:R-:W3:Y:S04]  /*187110*/  LDL.LU R52, [R1+0x2c24] ;  /* 0x002c240001347983 */ /* 0x002ee80000300800 */
[----:B------:R-:W3:Y:S04]  /*187120*/  LDL.LU R53, [R1+0x2c2c] ;  /* 0x002c2c0001357983 */ /* 0x000ee80000300800 */
[----:B------:R-:W1:Y:S04]  /*187130*/  LDS.128 R48, [R144] ;  /* 0x0000000090307984 */ /* 0x000e680000000c00 */
[----:B-1----:R1:W-:Y:S04]  /*187140*/  STL.64 [R1+0x19a0], R48 ;  /* 0x0019a03001007387 */ /* 0x0023e80000100a00 */
[----:B------:R-:W-:Y:S04]  /*187150*/  STL.64 [R1+0x19a8], R50 ;  /* 0x0019a83201007387 */ /* 0x000fe80000100a00 */
[----:B------:R-:W3:Y:S04]  /*187160*/  LDL.LU R54, [R1+0x2ba4] ;  /* 0x002ba40001367983 */ /* 0x000ee80000300800 */
[----:B------:R-:W3:Y:S01]  /*187170*/  LDL.LU R55, [R1+0x2bac] ;  /* 0x002bac0001377983 */ /* 0x000ee20000300800 */
[----:B------:R-:W-:Y:S01]  /*187180*/  BAR.SYNC.DEFER_BLOCKING 0x0 ;  /* 0x0000000000007b1d */ /* 0x000fe20000010000 */
[----:B------:R-:W-:-:S02]  /*187190*/  IMAD.MOV.U32 R58, RZ, RZ, R28 ;  /* 0x000000ffff3a7224 */ /* 0x000fc400078e001c */
[----:B------:R-:W-:-:S03]  /*1871a0*/  IMAD.MOV.U32 R59, RZ, RZ, R30 ;  /* 0x000000ffff3b7224 */ /* 0x000fc600078e001e */
[----:B-1----:R-:W4:Y:S04]  /*1871b0*/  LDL.LU R48, [R1+0x2b44] ;  /* 0x002b440001307983 */ /* 0x002f280000300800 */
        /* <DEDUP_REMOVED lines=85> */
[----:B-1----:R-:W-:Y:S04]  /*187710*/  STL [R1+0x3b4], R53 ;  /* 0x0003b43501007387 */ /* 0x002fe80000100800 */
[----:B------:R-:W-:Y:S04]  /*187720*/  STL.64 [R1+0x3b8], R54 ;  /* 0x0003b83601007387 */ /* 0x000fe80000100a00 */
[----:B------:R-:W2:Y:S04]  /*187730*/  LDL.LU R50, [R1+0x2ab0] ;  /* 0x002ab00001327983 */ /* 0x000ea80000300800 */
[----:B------:R-:W2:Y:S01]  /*187740*/  LDL.LU R51, [R1+0x2ab8] ;  /* 0x002ab80001337983 */ /* 0x000ea20000300800 */
[----:B------:R-:W-:-:S03]  /*187750*/  IMAD.MOV.U32 R143, RZ, RZ, R52 ;  /* 0x000000ffff8f7224 */ /* 0x000fc600078e0034 */
        /* <DEDUP_REMOVED lines=776> */
[----:B------:R-:W-:Y:S01]  /*18a7e0*/  IMAD.MOV.U32 R14, RZ, RZ, R9 ;  /* 0x000000ffff0e7224 */ /* 0x000fe200078e0009 */
[----:B------:R-:W-:Y:S01]  /*18a7f0*/  MOV R15, R11 ;  /* 0x0000000b000f7202 */ /* 0x000fe20000000f00 */
[----:B-1----:R-:W-:-:S03]  /*18a800*/  IMAD.MOV.U32 R147, RZ, RZ, R23 ;  /* 0x000000ffff937224 */ /* 0x002fc600078e0017 */
[----:B------:R-:W-:Y:S04]  /*18a810*/  STL.64 [R1+0xb0], R20 ;  /* 0x0000b01401007387 */ /* 0x000fe80000100a00 */
[----:B------:R-:W-:Y:S04]  /*18a820*/  STL [R1+0xb8], R22 ;  /* 0x0000b81601007387 */ /* 0x000fe80000100800 */
[----:B------:R-:W-:Y:S04]  /*18a830*/  STL [R1+0x6f48], R147 ;  /* 0x006f489301007387 */ /* 0x000fe80000100800 */
        /* <DEDUP_REMOVED lines=17> */
[----:B------:R-:W-:Y:S04]  /*18a950*/  STL [R1+0x9c], R19 ;  /* 0x00009c1301007387 */ /* 0x000fe80000100800 */
        /* <DEDUP_REMOVED lines=18> */
[----:B------:R-:W-:Y:S01]  /*18aa80*/  BAR.SYNC.DEFER_BLOCKING 0x0 ;  /* 0x0000000000007b1d */ /* 0x000fe20000010000 */
[----:B-1----:R-:W-:-:S05]  /*18aa90*/  IMAD.MOV.U32 R145, RZ, RZ, R18 ;  /* 0x000000ffff917224 */ /* 0x002fca00078e0012 */
[----:B------:R-:W-:Y:S04]  /*18aaa0*/  STL.64 [R1+0x70], R16 ;  /* 0x0000701001007387 */ /* 0x000fe80000100a00 */
[----:B------:R-:W-:Y:S04]  /*18aab0*/  STL [R1+0x7c], R19 ;  /* 0x00007c1301007387 */ /* 0x000fe80000100800 */
[----:B------:R-:W-:Y:S04]  /*18aac0*/  STL [R1+0x6f44], R145 ;  /* 0x006f449101007387 */ /* 0x000fe80000100800 */
        /* <DEDUP_REMOVED lines=38> */
[----:B-1----:R1:W-:Y:S01]  /*18ad30*/  STL [R1+0x30], R12 ;  /* 0x0000300c01007387 */ /* 0x0023e20000100800 */
[----:B------:R-:W-:-:S03]  /*18ad40*/  IMAD.MOV.U32 R145, RZ, RZ, R13 ;  /* 0x000000ffff917224 */ /* 0x000fc600078e000d */
[----:B------:R2:W-:Y:S01]  /*18ad50*/  STL [R1+0x38], R14 ;  /* 0x0000380e01007387 */ /* 0x0005e20000100800 */
[----:B------:R-:W-:-:S03]  /*18ad60*/  IMAD.MOV.U32 R146, RZ, RZ, R15 ;  /* 0x000000ffff927224 */ /* 0x000fc600078e000f */
[----:B-1----:R-:W4:Y:S04]  /*18ad70*/  LDL.LU R12, [R1+0x2bc4] ;  /* 0x002bc400010c7983 */ /* 0x002f280000300800 */
[----:B------:R-:W4:Y:S04]  /*18ad80*/  LDL.LU R13, [R1+0x2bcc] ;  /* 0x002bcc00010d7983 */ /* 0x000f280000300800 */
[----:B--2---:R-:W2:Y:S04]  /*18ad90*/  LDL.LU R14, [R1+0x2c74] ;  /* 0x002c7400010e7983 */ /* 0x004ea80000300800 */
[----:B------:R-:W2:Y:S01]  /*18ada0*/  LDL.LU R15, [R1+0x2c7c] ;  /* 0x002c7c00010f7983 */ /* 0x000ea20000300800 */
[----:B------:R-:W-:-:S03]  /*18adb0*/  IMAD.MOV.U32 R18, RZ, RZ, R4 ;  /* 0x000000ffff127224 */ /* 0x000fc600078e0004 */
[----:B---3--:R1:W-:Y:S01]  /*18adc0*/  STSM.16.M88.4 [R0], R8 ;  /* 0x0000000800007844 */ /* 0x0083e20000000200 */
[----:B------:R-:W-:Y:S06]  /*18add0*/  BAR.SYNC.DEFER_BLOCKING 0x0 ;  /* 0x0000000000007b1d */ /* 0x000fec0000010000 */
[----:B-1----:R-:W3:Y:S04]  /*18ade0*/  LDL.LU R8, [R1+0x2ae4] ;  /* 0x002ae40001087983 */ /* 0x002ee80000300800 */
[----:B------:R-:W3:Y:S04]  /*18adf0*/  LDL.LU R9, [R1+0x2aec] ;  /* 0x002aec0001097983 */ /* 0x000ee80000300800 */
[----:B------:R-:W3:Y:S04]  /*18ae00*/  LDL.LU R10, [R1+0x2c44] ;  /* 0x002c4400010a7983 */ /* 0x000ee80000300800 */
[----:B------:R-:W3:Y:S04]  /*18ae10*/  LDL.LU R11, [R1+0x2c4c] ;  /* 0x002c4c00010b7983 */ /* 0x000ee80000300800 */
[----:B------:R-:W1:Y:S01]  /*18ae20*/  LDS.128 R240, [R144] ;  /* 0x0000000090f07984 */ /* 0x000e620000000c00 */
[----:B------:R-:W-:Y:S01]  /*18ae30*/  IMAD.MOV.U32 R19, RZ, RZ, R6 ;  /* 0x000000ffff137224 */ /* 0x000fe200078e0006 */
[----:B------:R-:W-:Y:S06]  /*18ae40*/  BAR.SYNC.DEFER_BLOCKING 0x0 ;  /* 0x0000000000007b1d */ /* 0x000fec0000010000 */
[----:B----4-:R-:W-:Y:S02]  /*18ae50*/  STSM.16.M88.4 [R0], R16 ;  /* 0x0000001000007844 */ /* 0x010fe40000000200 */
[----:B------:R-:W-:Y:S06]  /*18ae60*/  BAR.SYNC.DEFER_BLOCKING 0x0 ;  /* 0x0000000000007b1d */ /* 0x000fec0000010000 */
[----:B------:R-:W4:Y:S02]  /*18ae70*/  LDS.128 R236, [R144] ;  /* 0x0000000090ec7984 */ /* 0x000f240000000c00 */
[----:B------:R-:W-:Y:S06]  /*18ae80*/  BAR.SYNC.DEFER_BLOCKING 0x0 ;  /* 0x0000000000007b1d */ /* 0x000fec0000010000 */
[----:B--2---:R2:W-:Y:S02]  /*18ae90*/  STSM.16.M88.4 [R0], R12 ;  /* 0x0000000c00007844 */ /* 0x0045e40000000200 */
[----:B------:R-:W-:Y:S06]  /*18aea0*/  BAR.SYNC.DEFER_BLOCKING 0x0 ;  /* 0x0000000000007b1d */ /* 0x000fec0000010000 */
[----:B--2---:R-:W2:Y:S04]  /*18aeb0*/  LDL.LU R12, [R1+0x2a04] ;  /* 0x002a0400010c7983 */ /* 0x004ea80000300800 */
[----:B------:R-:W2:Y:S04]  /*18aec0*/  LDL.LU R13, [R1+0x2a0c] ;  /* 0x002a0c00010d7983 */ /* 0x000ea80000300800 */
[----:B------:R-:W2:Y:S04]  /*18aed0*/  LDL.LU R14, [R1+0x24f4] ;  /* 0x0024f400010e7983 */ /* 0x000ea80000300800 */
[----:B------:R-:W2:Y:S04]  /*18aee0*/  LDL.LU R15, [R1+0x24fc] ;  /* 0x0024fc00010f7983 */ /* 0x000ea80000300800 */
[----:B------:R-:W4:Y:S01]  /*18aef0*/  LDS.128 R232, [R144] ;  /* 0x0000000090e87984 */ /* 0x000f220000000c00 */
[----:B------:R-:W-:Y:S06]  /*18af00*/  BAR.SYNC.DEFER_BLOCKING 0x0 ;  /* 0x0000000000007b1d */ /* 0x000fec0000010000 */
[----:B---3--:R3:W-:Y:S02]  /*18af10*/  STSM.16.M88.4 [R0], R8 ;  /* 0x0000000800007844 */ /* 0x0087e40000000200 */
[----:B------:R-:W-:Y:S06]  /*18af20*/  BAR.SYNC.DEFER_BLOCKING 0x0 ;  /* 0x0000000000007b1d */ /* 0x000fec0000010000 */
[----:B---3--:R-:W3:Y:S04]  /*18af30*/  LDL.LU R8, [R1+0x2324] ;  /* 0x0023240001087983 */ /* 0x008ee80000300800 */
[----:B------:R-:W3:Y:S04]  /*18af40*/  LDL.LU R9, [R1+0x232c] ;  /* 0x00232c0001097983 */ /* 0x000ee80000300800 */
[----:B------:R-:W3:Y:S04]  /*18af50*/  LDL.LU R10, [R1+0x2454] ;  /* 0x00245400010a7983 */ /* 0x000ee80000300800 */
[----:B------:R-:W3:Y:S04]  /*18af60*/  LDL.LU R11, [R1+0x245c] ;  /* 0x00245c00010b7983 */ /* 0x000ee80000300800 */
[----:B------:R-:W4:Y:S01]  /*18af70*/  LDS.128 R228, [R144] ;  /* 0x0000000090e47984 */ /* 0x000f220000000c00 */
        /* <DEDUP_REMOVED lines=28> */
[----:B------:R-:W3:Y:S01]  /*18b140*/  LDL.LU R9, [R1+0x1e2c] ;  /* 0x001e2c0001097983 */ /* 0x000ee20000300800 */
[----:B------:R-:W-:-:S03]  /*18b150*/  IMAD.MOV.U32 R10, RZ, RZ, R5 ;  /* 0x000000ffff0a7224 */ /* 0x000fc600078e0005 */
[----:B------:R-:W4:Y:S01]  /*18b160*/  LDL.LU R4, [R1+0x2bb0] ;  /* 0x002bb00001047983 */ /* 0x000f220000300800 */
[----:B------:R-:W-:-:S03]  /*18b170*/  IMAD.MOV.U32 R11, RZ, RZ, R7 ;  /* 0x000000ffff0b7224 */ /* 0x000fc600078e0007 */
[----:B------:R-:W4:Y:S04]  /*18b180*/  LDL.LU R5, [R1+0x2bb8] ;  /* 0x002bb80001057983 */ /* 0x000f280000300800 */
[----:B------:R-:W4:Y:S04]  /*18b190*/  LDL.LU R6, [R1+0x2c60] ;  /* 0x002c600001067983 */ /* 0x000f280000300800 */
[----:B------:R-:W4:Y:S04]  /*18b1a0*/  LDL.LU R7, [R1+0x2c68] ;  /* 0x002c680001077983 */ /* 0x000f280000300800 */
[----:B------:R-:W1:Y:S01]  /*18b1b0*/  LDS.128 R212, [R144] ;  /* 0x0000000090d47984 */ /* 0x000e620000000c00 */
[----:B------:R-:W-:Y:S06]  /*18b1c0*/  BAR.SYNC.DEFER_BLOCKING 0x0 ;  /* 0x0000000000007b1d */ /* 0x000fec0000010000 */
[----:B--2---:R-:W-:Y:S02]  /*18b1d0*/  STSM.16.M88.4 [R0], R12 ;  /* 0x0000000c00007844 */ /* 0x004fe40000000200 */
[----:B------:R-:W-:Y:S06]  /*18b1e0*/  BAR.SYNC.DEFER_BLOCKING 0x0 ;  /* 0x0000000000007b1d */ /* 0x000fec0000010000 */
[----:B------:R-:W2:Y:S02]  /*18b1f0*/  LDS.128 R208, [R144] ;  /* 0x0000000090d07984 */ /* 0x000ea40000000c00 */
[----:B------:R-:W-:Y:S06]  /*18b200*/  BAR.SYNC.DEFER_BLOCKING 0x0 ;  /* 0x0000000000007b1d */ /* 0x000fec0000010000 */
[----:B---3--:R3:W-:Y:S02]  /*18b210*/  STSM.16.M88.4 [R0], R8 ;  /* 0x0000000800007844 */ /* 0x0087e40000000200 */
[----:B------:R-:W-:Y:S06]  /*18b220*/  BAR.SYNC.DEFER_BLOCKING 0x0 ;  /* 0x0000000000007b1d */ /* 0x000fec0000010000 */
[----:B---3--:R-:W3:Y:S04]  /*18b230*/  LDL.LU R8, [R1+0x2ad0] ;  /* 0x002ad00001087983 */ /* 0x008ee80000300800 */
[----:B------:R-:W3:Y:S04]  /*18b240*/  LDL.LU R9, [R1+0x2ad8] ;  /* 0x002ad80001097983 */ /* 0x000ee80000300800 */
[----:B------:R-:W3:Y:S04]  /*18b250*/  LDL.LU R10, [R1+0x2c30] ;  /* 0x002c3000010a7983 */ /* 0x000ee80000300800 */
[----:B------:R-:W3:Y:S04]  /*18b260*/  LDL.LU R11, [R1+0x2c38] ;  /* 0x002c3800010b7983 */ /* 0x000ee80000300800 */
[----:B------:R-:W2:Y:S01]  /*18b270*/  LDS.128 R204, [R144] ;  /* 0x0000000090cc7984 */ /* 0x000ea20000000c00 */
[----:B------:R-:W-:Y:S06]  /*18b280*/  BAR.SYNC.DEFER_BLOCKING 0x0 ;  /* 0x0000000000007b1d */ /* 0x000fec0000010000 */
[----:B----4-:R4:W-:Y:S02]  /*18b290*/  STSM.16.M88.4 [R0], R4 ;  /* 0x0000000400007844 */ /* 0x0109e40000000200 */
[----:B------:R-:W-:Y:S06]  /*18b2a0*/  BAR.SYNC.DEFER_BLOCKING 0x0 ;  /* 0x0000000000007b1d */ /* 0x000fec0000010000 */
[----:B----4-:R-:W4:Y:S04]  /*18b2b0*/  LDL.LU R4, [R1+0x29f0] ;  /* 0x0029f00001047983 */ /* 0x010f280000300800 */
[----:B------:R-:W4:Y:S04]  /*18b2c0*/  LDL.LU R5, [R1+0x29f8] ;  /* 0x0029f80001057983 */ /* 0x000f280000300800 */
[----:B------:R-:W4:Y:S04]  /*18b2d0*/  LDL.LU R6, [R1+0x24e0] ;  /* 0x0024e00001067983 */ /* 0x000f280000300800 */
[----:B------:R-:W4:Y:S04]  /*18b2e0*/  LDL.LU R7, [R1+0x24e8] ;  /* 0x0024e80001077983 */ /* 0x000f280000300800 */
[----:B------:R-:W2:Y:S01]  /*18b2f0*/  LDS.128 R200, [R144] ;  /* 0x0000000090c87984 */ /* 0x000ea20000000c00 */
        /* <DEDUP_REMOVED lines=205> */
[----:B------:R-:W2:Y:S04]  /*18bfd0*/  LDL.LU R142, [R1+0x3714] ;  /* 0x00371400018e7983 */ /* 0x000ea80000300800 */
[----:B------:R-:W2:Y:S04]  /*18bfe0*/  LDL.LU R136, [R1+0x2f98] ;  /* 0x002f980001887983 */ /* 0x000ea80000300800 */
[----:B------:R-:W4:Y:S04]  /*18bff0*/  LDL.LU R6, [R1+0x2514] ;  /* 0x0025140001067983 */ /* 0x000f280000300800 */
[----:B------:R-:W4:Y:S04]  /*18c000*/  LDL.LU R7, [R1+0x251c] ;  /* 0x00251c0001077983 */ /* 0x000f280000300800 */
[----:B------:R-:W1:Y:S01]  /*18c010*/  LDS.128 R24, [R144] ;  /* 0x0000000090187984 */ /* 0x000e620000000c00 */
[----:B------:R-:W-:Y:S06]  /*18c020*/  BAR.SYNC.DEFER_BLOCKING 0x0 ;  /* 0x0000000000007b1d */ /* 0x000fec0000010000 */
[----:B---3--:R3:W-:Y:S02]  /*18c030*/  STSM.16.M88.4 [R0], R8 ;  /* 0x0000000800007844 */ /* 0x0087e40000000200 */
[----:B------:R-:W-:Y:S06]  /*18c040*/  BAR.SYNC.DEFER_BLOCKING 0x0 ;  /* 0x0000000000007b1d */ /* 0x000fec0000010000 */
[----:B---3--:R-:W3:Y:S04]  /*18c050*/  LDL.LU R8, [R1+0x23f4] ;  /* 0x0023f40001087983 */ /* 0x008ee80000300800 */
[----:B------:R-:W3:Y:S04]  /*18c060*/  LDL.LU R9, [R1+0x23fc] ;  /* 0x0023fc0001097983 */ /* 0x000ee80000300800 */
[----:B------:R-:W3:Y:S04]  /*18c070*/  LDL.LU R10, [R1+0x2524] ;  /* 0x00252400010a7983 */ /* 0x000ee80000300800 */
[----:B------:R-:W3:Y:S04]  /*18c080*/  LDL.LU R11, [R1+0x252c] ;  /* 0x00252c00010b7983 */ /* 0x000ee80000300800 */
[----:B------:R-:W1:Y:S01]  /*18c090*/  LDS.128 R20, [R144] ;  /* 0x0000000090147984 */ /* 0x000e620000000c00 */
[----:B------:R-:W-:Y:S06]  /*18c0a0*/  BAR.SYNC.DEFER_BLOCKING 0x0 ;  /* 0x0000000000007b1d */ /* 0x000fec0000010000 */
[----:B----4-:R4:W-:Y:S02]  /*18c0b0*/  STSM.16.M88.4 [R0], R4 ;  /* 0x0000000400007844 */ /* 0x0109e40000000200 */
[----:B------:R-:W-:Y:S06]  /*18c0c0*/  BAR.SYNC.DEFER_BLOCKING 0x0 ;  /* 0x0000000000007b1d */ /* 0x000fec0000010000 */
[----:B----4-:R-:W4:Y:S04]  /*18c0d0*/  LDL.LU R4, [R1+0x2474] ;  /* 0x0024740001047983 */ /* 0x010f280000300800 */
[----:B------:R-:W4:Y:S04]  /*18c0e0*/  LDL.LU R5, [R1+0x247c] ;  /* 0x00247c0001057983 */ /* 0x000f280000300800 */
[----:B------:R-:W2:Y:S04]  /*18c0f0*/  LDL.LU R141, [R1+0x260] ;  /* 0x00026000018d7983 */ /* 0x000ea80000300800 */
        /* <DEDUP_REMOVED lines=12> */
[----:B------:R-:W1:Y:S01]  /*18c1c0*/  LDS.128 R16, [R144] ;  /* 0x0000000090107984 */ /* 0x000e620000000c00 */
[----:B------:R-:W-:Y:S06]  /*18c1d0*/  BAR.SYNC.DEFER_BLOCKING 0x0 ;  /* 0x0000000000007b1d */ /* 0x000fec0000010000 */
[----:B---3--:R-:W-:Y:S02]  /*18c1e0*/  STSM.16.M88.4 [R0], R8 ;  /* 0x0000000800007844 */ /* 0x008fe40000000200 */
[----:B------:R-:W-:Y:S06]  /*18c1f0*/  BAR.SYNC.DEFER_BLOCKING 0x0 ;  /* 0x0000000000007b1d */ /* 0x000fec0000010000 */
[----:B------:R-:W3:Y:S02]  /*18c200*/  LDS.128 R8, [R144] ;  /* 0x0000000090087984 */ /* 0x000ee40000000c00 */
[----:B------:R-:W-:Y:S06]  /*18c210*/  BAR.SYNC.DEFER_BLOCKING 0x0 ;  /* 0x0000000000007b1d */ /* 0x000fec0000010000 */
[----:B----4-:R-:W-:Y:S02]  /*18c220*/  STSM.16.M88.4 [R0], R4 ;  /* 0x0000000400007844 */ /* 0x010fe40000000200 */
[----:B------:R-:W-:Y:S06]  /*18c230*/  BAR.SYNC.DEFER_BLOCKING 0x0 ;  /* 0x0000000000007b1d */ /* 0x000fec0000010000 */
[----:B------:R-:W4:Y:S02]  /*18c240*/  LDS.128 R4, [R144] ;  /* 0x0000000090047984 */ /* 0x000f240000000c00 */
[----:B------:R-:W-:Y:S06]  /*18c250*/  BAR.SYNC.DEFER_BLOCKING 0x0 ;  /* 0x0000000000007b1d */ /* 0x000fec0000010000 */
[----:B--2---:R2:W-:Y:S04]  /*18c260*/  STSM.16.M88.4 [R0], R12 ;  /* 0x0000000c00007844 */ /* 0x0045e80000000200 */
[----:B--2---:R-:W2:Y:S01]  /*18c270*/  LDL.LU R15, [R1+0x270] ;  /* 0x00027000010f7983 */ /* 0x004ea20000300800 */
[----:B------:R-:W-:Y:S01]  /*18c280*/  BAR.SYNC.DEFER_BLOCKING 0x0 ;  /* 0x0000000000007b1d */ /* 0x000fe20000010000 */
[----:B------:R-:W-:Y:S01]  /*18c290*/  ISETP.LT.AND P5, PT, R142, UR5, !P5 ;  /* 0x000000058e007c0c */ /* 0x000fe2000efa1270 */
[----:B------:R-:W-:-:S04]  /*18c2a0*/  IMAD.WIDE R82, R136, 0x4, R124 ;  /* 0x0000000488527825 */ /* 0x000fc800078e027c */
[----:B------:R-:W-:Y:S01]  /*18c2b0*/  IMAD.WIDE R12, R136, 0x4, R122 ;  /* 0x00000004880c7825 */ /* 0x000fe200078e027a */
[----:B------:R-:W-:-:S07]  /*18c2c0*/  LOP3.LUT R47, R47, 0xffffffdf, RZ, 0xc0, !PT ;  /* 0xffffffdf2f2f7812 */ /* 0x000fce00078ec0ff */
[----:B--2---:R-:W-:Y:S01]  /*18c2d0*/  @P5 STG.E desc[UR32][R82.64], R15 ;  /* 0x0000000f52005986 */ /* 0x004fe2000c101920 */
[----:B------:R-:W-:-:S04]  /*18c2e0*/  LOP3.LUT P5, RZ, R3, 0x1, RZ, 0xc0, !PT ;  /* 0x0000000103ff7812 */ /* 0x000fc800078ac0ff */
[----:B------:R-:W-:-:S13]  /*18c2f0*/  ISETP.LT.AND P5, PT, R142, UR4, !P5 ;  /* 0x000000048e007c0c */ /* 0x000fda000efa1270 */
[----:B------:R2:W-:Y:S02]  /*18c300*/  @P5 STG.E desc[UR32][R12.64], R141 ;  /* 0x0000008d0c005986 */ /* 0x0005e4000c101920 */
[----:B--2---:R-:W-:-:S05]  /*18c310*/  IMAD.WIDE R12, R136, 0x4, R120 ;  /* 0x00000004880c7825 */ /* 0x004fca00078e0278 */
        /* <DEDUP_REMOVED lines=9> */
[----:B--2---:R-:W-:Y:S02]  /*18c3b0*/  IMAD.WIDE R12, R136, 0x4, R110 ;  /* 0x00000004880c7825 */ /* 0x004fe400078e026e */
[----:B------:R-:W2:Y:S04]  /*18c3c0*/  LDL.LU R136, [R1+0x2f94] ;  /* 0x002f940001887983 */ /* 0x000ea80000300800 */
[----:B------:R-:W3:Y:S04]  /*18c3d0*/  LDL.LU R141, [R1+0x2f58] ;  /* 0x002f5800018d7983 */ /* 0x000ee80000300800 */
[----:B------:R-:W4:Y:S04]  /*18c3e0*/  LDL.LU R15, [R1+0x1f0] ;  /* 0x0001f000010f7983 */ /* 0x000f280000300800 */
[----:B------:R1:W-:Y:S04]  /*18c3f0*/  @P4 STG.E desc[UR32][R12.64], R137 ;  /* 0x000000890c004986 */ /* 0x0003e8000c101920 */
[----:B-1----:R-:W3:Y:S04]  /*18c400*/  LDL.LU R137, [R1+0x1e0] ;  /* 0x0001e00001897983 */ /* 0x002ee80000300800 */
[----:B------:R-:W3:Y:S04]  /*18c410*/  LDL.LU R142, [R1+0x1d0] ;  /* 0x0001d000018e7983 */ /* 0x000ee80000300800 */
[----:B------:R-:W3:Y:S04]  /*18c420*/  LDL.LU R81, [R1+0x1c0] ;  /* 0x0001c00001517983 */ /* 0x000ee80000300800 */
[----:B------:R-:W3:Y:S04]  /*18c430*/  LDL.LU R139, [R1+0x1b0] ;  /* 0x0001b000018b7983 */ /* 0x000ee80000300800 */
[----:B------:R-:W3:Y:S04]  /*18c440*/  LDL.LU R138, [R1+0x1a0] ;  /* 0x0001a000018a7983 */ /* 0x000ee80000300800 */
[----:B------:R-:W3:Y:S01]  /*18c450*/  LDL.LU R80, [R1+0x10] ;  /* 0x0000100001507983 */ /* 0x000ee20000300800 */
[----:B------:R-:W-:-:S02]  /*18c460*/  LOP3.LUT P3, RZ, R3, 0x4000, RZ, 0xc0, !PT ;  /* 0x0000400003ff7812 */ /* 0x000fc4000786c0ff */
[----:B------:R-:W-:Y:S01]  /*18c470*/  LOP3.LUT P0, RZ, R3, 0x4, RZ, 0xc0, !PT ;  /* 0x0000000403ff7812 */ /* 0x000fe2000780c0ff */
[----:B------:R-:W3:Y:S10]  /*18c480*/  LDL.LU R140, [R1+0x2f90] ;  /* 0x002f9000018c7983 */ /* 0x000ef40000300800 */
[----:B------:R-:W-:-:S02]  /*18c490*/  @P3 LOP3.LUT R47, R47, 0x20, RZ, 0xfc, !PT ;  /* 0x000000202f2f3812 */ /* 0x000fc400078efcff */
[----:B------:R-:W-:Y:S02]  /*18c4a0*/  LOP3.LUT P3, RZ, R3, 0x2000, RZ, 0xc0, !PT ;  /* 0x0000200003ff7812 */ /* 0x000fe4000786c0ff */
[----:B------:R-:W-:-:S11]  /*18c4b0*/  LOP3.LUT R47, R47, 0xffffffbf, RZ, 0xc0, !PT ;  /* 0xffffffbf2f2f7812 */ /* 0x000fd600078ec0ff */
[----:B------:R-:W-:Y:S02]  /*18c4c0*/  @P3 LOP3.LUT R47, R47, 0x40, RZ, 0xfc, !PT ;  /* 0x000000402f2f3812 */ /* 0x000fe400078efcff */
        /* <DEDUP_REMOVED lines=13> */
[----:B------:R-:W-:Y:S02]  /*18c5a0*/  LOP3.LUT R47, R47, 0xfffff7ff, RZ, 0xc0, !PT ;  /* 0xfffff7ff2f2f7812 */ /* 0x000fe400078ec0ff */
[C---:B------:R-:W-:Y:S02]  /*18c5b0*/  LOP3.LUT P6, RZ, R3.reuse, 0x8, RZ, 0xc0, !PT ;  /* 0x0000000803ff7812 */ /* 0x040fe400078cc0ff */
[----:B------:R-:W-:-:S07]  /*18c5c0*/  LOP3.LUT P5, RZ, R3, 0x10, RZ, 0xc0, !PT ;  /* 0x0000001003ff7812 */ /* 0x000fce00078ac0ff */
[----:B------:R-:W-:Y:S02]  /*18c5d0*/  @P3 LOP3.LUT R47, R47, 0x800, RZ, 0xfc, !PT ;  /* 0x000008002f2f3812 */ /* 0x000fe400078efcff */
[C---:B------:R-:W-:Y:S02]  /*18c5e0*/  LOP3.LUT P3, RZ, R3.reuse, 0x80, RZ, 0xc0, !PT ;  /* 0x0000008003ff7812 */ /* 0x040fe4000786c0ff */
[----:B------:R-:W-:Y:S02]  /*18c5f0*/  LOP3.LUT P4, RZ, R3, 0x20, RZ, 0xc0, !PT ;  /* 0x0000002003ff7812 */ /* 0x000fe4000788c0ff */
[----:B------:R-:W-:-:S09]  /*18c600*/  LOP3.LUT R47, R47, 0xffffefff, RZ, 0xc0, !PT ;  /* 0xffffefff2f2f7812 */ /* 0x000fd200078ec0ff */
[----:B------:R-:W-:Y:S02]  /*18c610*/  @P3 LOP3.LUT R47, R47, 0x1000, RZ, 0xfc, !PT ;  /* 0x000010002f2f3812 */ /* 0x000fe400078efcff */
[----:B------:R-:W-:Y:S01]  /*18c620*/  LOP3.LUT P3, RZ, R3, 0x40, RZ, 0xc0, !PT ;  /* 0x0000004003ff7812 */ /* 0x000fe2000786c0ff */
[----:B--2---:R-:W-:-:S05]  /*18c630*/  IMAD.WIDE R12, R136, 0x4, R124 ;  /* 0x00000004880c7825 */ /* 0x004fca00078e027c */
[----:B----4-:R1:W-:Y:S02]  /*18c640*/  @P0 STG.E desc[UR32][R12.64], R15 ;  /* 0x0000000f0c000986 */ /* 0x0103e4000c101920 */
[----:B-1----:R-:W-:-:S05]  /*18c650*/  IMAD.WIDE R12, R136, 0x4, R122 ;  /* 0x00000004880c7825 */ /* 0x002fca00078e027a */
[----:B---3--:R1:W-:Y:S02]  /*18c660*/  @P6 STG.E desc[UR32][R12.64], R137 ;  /* 0x000000890c006986 */ /* 0x0083e4000c101920 */
[C---:B-1----:R-:W-:Y:S02]  /*18c670*/  IMAD.WIDE R12, R136.reuse, 0x4, R120 ;  /* 0x00000004880c7825 */ /* 0x042fe400078e0278 */
[----:B------:R-:W2:Y:S04]  /*18c680*/  LDL.LU R137, [R1+0x274] ;  /* 0x0002740001897983 */ /* 0x000ea80000300800 */
[----:B------:R1:W-:Y:S04]  /*18c690*/  @P5 STG.E desc[UR32][R12.64], R142 ;  /* 0x0000008e0c005986 */ /* 0x0003e8000c101920 */
[----:B------:R-:W3:Y:S04]  /*18c6a0*/  LDL.LU R82, [R1+0x254] ;  /* 0x0002540001527983 */ /* 0x000ee80000300800 */
[----:B------:R-:W4:Y:S01]  /*18c6b0*/  LDL.LU R83, [R1+0x244] ;  /* 0x0002440001537983 */ /* 0x000f220000300800 */
[----:B-1----:R-:W-:-:S03]  /*18c6c0*/  IMAD.WIDE R12, R136, 0x4, R118 ;  /* 0x00000004880c7825 */ /* 0x002fc600078e0276 */
[----:B------:R-:W4:Y:S04]  /*18c6d0*/  LDL.LU R14, [R1+0x234] ;  /* 0x00023400010e7983 */ /* 0x000f280000300800 */
[----:B------:R1:W-:Y:S04]  /*18c6e0*/  @P4 STG.E desc[UR32][R12.64], R81 ;  /* 0x000000510c004986 */ /* 0x0003e8000c101920 */
[----:B------:R-:W4:Y:S04]  /*18c6f0*/  LDL.LU R15, [R1+0x224] ;  /* 0x00022400010f7983 */ /* 0x000f280000300800 */
[----:B------:R-:W4:Y:S01]  /*18c700*/  LDL.LU R142, [R1+0x214] ;  /* 0x00021400018e7983 */ /* 0x000f220000300800 */
[----:B-1----:R-:W-:-:S03]  /*18c710*/  IMAD.WIDE R12, R136, 0x4, R116 ;  /* 0x00000004880c7825 */ /* 0x002fc600078e0274 */
[----:B------:R-:W4:Y:S04]  /*18c720*/  LDL.LU R81, [R1+0x204] ;  /* 0x0002040001517983 */ /* 0x000f280000300800 */
[----:B------:R1:W-:Y:S01]  /*18c730*/  @P3 STG.E desc[UR32][R12.64], R139 ;  /* 0x0000008b0c003986 */ /* 0x0003e2000c101920 */
[C---:B------:R-:W-:Y:S01]  /*18c740*/  LOP3.LUT P3, RZ, R47.reuse, 0x1000, RZ, 0xc0, !PT ;  /* 0x000010002fff7812 */ /* 0x040fe2000786c0ff */
[C---:B-1----:R-:W-:Y:S02]  /*18c750*/  IMAD.WIDE R12, R136.reuse, 0x4, R114 ;  /* 0x00000004880c7825 */ /* 0x042fe400078e0272 */
[----:B------:R-:W4:Y:S10]  /*18c760*/  LDL.LU R139, [R1+0x1f4] ;  /* 0x0001f400018b7983 */ /* 0x000f340000300800 */
[----:B------:R1:W-:Y:S01]  /*18c770*/  @P3 STG.E desc[UR32][R12.64], R138 ;  /* 0x0000008a0c003986 */ /* 0x0003e2000c101920 */
[----:B------:R-:W-:Y:S01]  /*18c780*/  LOP3.LUT P3, RZ, R47, 0x800, RZ, 0xc0, !PT ;  /* 0x000008002fff7812 */ /* 0x000fe2000786c0ff */
[----:B-1----:R-:W-:-:S02]  /*18c790*/  IMAD.WIDE R12, R136, 0x4, R112 ;  /* 0x00000004880c7825 */ /* 0x002fc400078e0270 */
[----:B------:R-:W4:Y:S10]  /*18c7a0*/  LDL.LU R138, [R1+0x1e4] ;  /* 0x0001e400018a7983 */ /* 0x000f340000300800 */
[----:B------:R1:W-:Y:S01]  /*18c7b0*/  @P3 STG.E desc[UR32][R12.64], R80 ;  /* 0x000000500c003986 */ /* 0x0003e2000c101920 */
[----:B------:R-:W-:Y:S01]  /*18c7c0*/  LOP3.LUT P3, RZ, R47, 0x400, RZ, 0xc0, !PT ;  /* 0x000004002fff7812 */ /* 0x000fe2000786c0ff */
[----:B-1----:R-:W-:-:S02]  /*18c7d0*/  IMAD.WIDE R12, R136, 0x4, R110 ;  /* 0x00000004880c7825 */ /* 0x002fc400078e026e */
[----:B------:R-:W4:Y:S04]  /*18c7e0*/  LDL.LU R80, [R1+0x1d4] ;  /* 0x0001d40001507983 */ /* 0x000f280000300800 */
[----:B------:R-:W4:Y:S06]  /*18c7f0*/  LDL.LU R136, [R1+0x6f74] ;  /* 0x006f740001887983 */ /* 0x000f2c0000300800 */
[----:B------:R1:W-:Y:S04]  /*18c800*/  @P3 STG.E desc[UR32][R12.64], R244 ;  /* 0x000000f40c003986 */ /* 0x0003e8000c101920 */
[----:B-1----:R-:W3:Y:S01]  /*18c810*/  LDL.LU R244, [R1+0x264] ;  /* 0x0002640001f47983 */ /* 0x002ee20000300800 */
[----:B------:R-:W-:Y:S01]  /*18c820*/  LOP3.LUT P3, RZ, R47, 0x200, RZ, 0xc0, !PT ;  /* 0x000002002fff7812 */ /* 0x000fe2000786c0ff */
[----:B------:R-:W-:Y:S01]  /*18c830*/  IMAD.WIDE R12, R140, 0x4, R124 ;  /* 0x000000048c0c7825 */ /* 0x000fe200078e027c */
[----:B------:R-:W-:-:S02]  /*18c840*/  LOP3.LUT P2, RZ, R3, 0x8000, RZ, 0xc0, !PT ;  /* 0x0000800003ff7812 */ /* 0x000fc4000784c0ff */
[C---:B------:R-:W-:Y:S02]  /*18c850*/  LOP3.LUT P1, RZ, R3.reuse, 0x10000, RZ, 0xc0, !PT ;  /* 0x0001000003ff7812 */ /* 0x040fe4000782c0ff */
[C---:B------:R-:W-:Y:S02]  /*18c860*/  LOP3.LUT P0, RZ, R3.reuse, 0x20000, RZ, 0xc0, !PT ;  /* 0x0002000003ff7812 */ /* 0x040fe4000780c0ff */
[C---:B------:R-:W-:Y:S02]  /*18c870*/  LOP3.LUT P6, RZ, R3.reuse, 0x40000, RZ, 0xc0, !PT ;  /* 0x0004000003ff7812 */ /* 0x040fe400078cc0ff */
[C---:B------:R-:W-:Y:S02]  /*18c880*/  LOP3.LUT P5, RZ, R3.reuse, 0x80000, RZ, 0xc0, !PT ;  /* 0x0008000003ff7812 */ /* 0x040fe400078ac0ff */
[----:B------:R-:W-:Y:S01]  /*18c890*/  LOP3.LUT P4, RZ, R3, 0x100000, RZ, 0xc0, !PT ;  /* 0x0010000003ff7812 */ /* 0x000fe2000788c0ff */
[----:B--2---:R1:W-:Y:S01]  /*18c8a0*/  @P3 STG.E desc[UR32][R12.64], R137 ;  /* 0x000000890c003986 */ /* 0x0043e2000c101920 */
[----:B------:R-:W-:Y:S01]  /*18c8b0*/  LOP3.LUT P3, RZ, R47, 0x100, RZ, 0xc0, !PT ;  /* 0x000001002fff7812 */ /* 0x000fe2000786c0ff */
[----:B-1----:R-:W-:-:S02]  /*18c8c0*/  IMAD.WIDE R12, R140, 0x4, R122 ;  /* 0x000000048c0c7825 */ /* 0x002fc400078e027a */
[----:B------:R-:W2:Y:S10]  /*18c8d0*/  LDL.LU R137, [R1+0x6f70] ;  /* 0x006f700001897983 */ /* 0x000eb40000300800 */
[----:B---3--:R1:W-:Y:S01]  /*18c8e0*/  @P3 STG.E desc[UR32][R12.64], R244 ;  /* 0x000000f40c003986 */ /* 0x0083e2000c101920 */
[----:B------:R-:W-:Y:S01]  /*18c8f0*/  LOP3.LUT P3, RZ, R47, 0x80, RZ, 0xc0, !PT ;  /* 0x000000802fff7812 */ /* 0x000fe2000786c0ff */
[----:B-1----:R-:W-:-:S12]  /*18c900*/  IMAD.WIDE R12, R140, 0x4, R120 ;  /* 0x000000048c0c7825 */ /* 0x002fd800078e0278 */
[----:B------:R1:W-:Y:S01]  /*18c910*/  @P3 STG.E desc[UR32][R12.64], R82 ;  /* 0x000000520c003986 */ /* 0x0003e2000c101920 */
[----:B------:R-:W-:Y:S01]  /*18c920*/  LOP3.LUT P3, RZ, R47, 0x40, RZ, 0xc0, !PT ;  /* 0x000000402fff7812 */ /* 0x000fe2000786c0ff */
[----:B-1----:R-:W-:-:S12]  /*18c930*/  IMAD.WIDE R12, R140, 0x4, R118 ;  /* 0x000000048c0c7825 */ /* 0x002fd800078e0276 */
[----:B----4-:R1:W-:Y:S01]  /*18c940*/  @P3 STG.E desc[UR32][R12.64], R83 ;  /* 0x000000530c003986 */ /* 0x0103e2000c101920 */
[----:B------:R-:W-:Y:S01]  /*18c950*/  LOP3.LUT P3, RZ, R47, 0x20, RZ, 0xc0, !PT ;  /* 0x000000202fff7812 */ /* 0x000fe2000786c0ff */
[----:B-1----:R-:W-:-:S12]  /*18c960*/  IMAD.WIDE R12, R140, 0x4, R116 ;  /* 0x000000048c0c7825 */ /* 0x002fd800078e0274 */
[----:B------:R1:W-:Y:S02]  /*18c970*/  @P3 STG.E desc[UR32][R12.64], R14 ;  /* 0x0000000e0c003986 */ /* 0x0003e4000c101920 */
[C---:B-1----:R-:W-:Y:S02]  /*18c980*/  IMAD.WIDE R12, R140.reuse, 0x4, R114 ;  /* 0x000000048c0c7825 */ /* 0x042fe400078e0272 */
[----:B------:R-:W3:Y:S04]  /*18c990*/  LDL.LU R14, [R1+0x2624] ;  /* 0x00262400010e7983 */ /* 0x000ee80000300800 */
[----:B------:R1:W-:Y:S02]  /*18c9a0*/  @P2 STG.E desc[UR32][R12.64], R15 ;  /* 0x0000000f0c002986 */ /* 0x0003e4000c101920 */
[----:B-1----:R-:W-:-:S05]  /*18c9b0*/  IMAD.WIDE R12, R140, 0x4, R112 ;  /* 0x000000048c0c7825 */ /* 0x002fca00078e0270 */
        /* <DEDUP_REMOVED lines=8> */
[----:B------:R1:W-:Y:S04]  /*18ca40*/  @P4 STG.E desc[UR32][R12.64], R80 ;  /* 0x000000500c004986 */ /* 0x0003e8000c101920 */
[----:B-1----:R-:W4:Y:S04]  /*18ca50*/  LDL.LU R80, [R1+0x1c4] ;  /* 0x0001c40001507983 */ /* 0x002f280000300800 */
[----:B------:R-:W2:Y:S04]  /*18ca60*/  LDL.LU R138, [R1+0x1b4] ;  /* 0x0001b400018a7983 */ /* 0x000ea80000300800 */
[----:B------:R-:W3:Y:S04]  /*18ca70*/  LDL.LU R15, [R1+0x1a4] ;  /* 0x0001a400010f7983 */ /* 0x000ee80000300800 */
[----:B------:R-:W3:Y:S04]  /*18ca80*/  LDL.LU R142, [R1+0x14] ;  /* 0x00001400018e7983 */ /* 0x000ee80000300800 */
[----:B------:R-:W3:Y:S04]  /*18ca90*/  LDL.LU R140, [R1+0x278] ;  /* 0x00027800018c7983 */ /* 0x000ee80000300800 */
[----:B------:R-:W3:Y:S04]  /*18caa0*/  LDL.LU R139, [R1+0x268] ;  /* 0x00026800018b7983 */ /* 0x000ee80000300800 */
[----:B------:R-:W3:Y:S01]  /*18cab0*/  LDL.LU R81, [R1+0x2d94] ;  /* 0x002d940001517983 */ /* 0x000ee20000300800 */
[----:B------:R-:W-:Y:S01]  /*18cac0*/  LOP3.LUT P0, RZ, R3, 0x200000, RZ, 0xc0, !PT ;  /* 0x0020000003ff7812 */ /* 0x000fe2000780c0ff */
[----:B------:R-:W-:Y:S01]  /*18cad0*/  IMAD.WIDE R12, R141, 0x4, R118 ;  /* 0x000000048d0c7825 */ /* 0x000fe200078e0276 */
[----:B------:R-:W-:-:S02]  /*18cae0*/  LOP3.LUT P6, RZ, R3, 0x400000, RZ, 0xc0, !PT ;  /* 0x0040000003ff7812 */ /* 0x000fc400078cc0ff */
        /* <DEDUP_REMOVED lines=13> */
[----:B------:R-:W-:Y:S01]  /*18cbc0*/  LOP3.LUT R47, R47, 0xfffffffd, RZ, 0xc0, !PT ;  /* 0xfffffffd2f2f7812 */ /* 0x000fe200078ec0ff */
[----:B----4-:R1:W-:Y:S04]  /*18cbd0*/  @P0 STG.E desc[UR32][R12.64], R80 ;  /* 0x000000500c000986 */ /* 0x0103e8000c101920 */
[----:B-1----:R-:W4:Y:S01]  /*18cbe0*/  LDL.LU R80, [R1+0x258] ;  /* 0x0002580001507983 */ /* 0x002f220000300800 */
[----:B------:R-:W-:-:S05]  /*18cbf0*/  IMAD.WIDE R12, R141, 0x4, R116 ;  /* 0x000000048d0c7825 */ /* 0x000fca00078e0274 */
[----:B--2---:R1:W-:Y:S04]  /*18cc00*/  @P6 STG.E desc[UR32][R12.64], R138 ;  /* 0x0000008a0c006986 */ /* 0x0043e8000c101920 */
[----:B-1----:R-:W2:Y:S01]  /*18cc10*/  LDL.LU R138, [R1+0x248] ;  /* 0x00024800018a7983 */ /* 0x002ea20000300800 */
[----:B------:R-:W-:Y:S02]  /*18cc20*/  @P3 LOP3.LUT R47, R47, 0x2, RZ, 0xfc, !PT ;  /* 0x000000022f2f3812 */ /* 0x000fe400078efcff */
[C---:B------:R-:W-:Y:S02]  /*18cc30*/  LOP3.LUT P3, RZ, R3.reuse, 0x10000000, RZ, 0xc0, !PT ;  /* 0x1000000003ff7812 */ /* 0x040fe4000786c0ff */
[C---:B------:R-:W-:Y:S02]  /*18cc40*/  LOP3.LUT P5, RZ, R3.reuse, 0x800000, RZ, 0xc0, !PT ;  /* 0x0080000003ff7812 */ /* 0x040fe400078ac0ff */
[----:B------:R-:W-:Y:S01]  /*18cc50*/  LOP3.LUT P4, RZ, R3, 0x1000000, RZ, 0xc0, !PT ;  /* 0x0100000003ff7812 */ /* 0x000fe2000788c0ff */
[----:B------:R-:W-:Y:S01]  /*18cc60*/  IMAD.WIDE R12, R141, 0x4, R114 ;  /* 0x000000048d0c7825 */ /* 0x000fe200078e0272 */
[----:B------:R-:W-:Y:S01]  /*18cc70*/  LOP3.LUT R47, R47, 0xfffffffb, RZ, 0xc0, !PT ;  /* 0xfffffffb2f2f7812 */ /* 0x000fe200078ec0ff */
[----:B------:R-:W2:Y:S04]  /*18cc80*/  LDL.LU R244, [R1+0x218] ;  /* 0x0002180001f47983 */ /* 0x000ea80000300800 */
[----:B------:R-:W2:Y:S02]  /*18cc90*/  LDL.LU R82, [R1+0x208] ;  /* 0x0002080001527983 */ /* 0x000ea40000300800 */
[----:B------:R-:W-:-:S02]  /*18cca0*/  @P3 LOP3.LUT R47, R47, 0x4, RZ, 0xfc, !PT ;  /* 0x000000042f2f3812 */ /* 0x000fc400078efcff */
[----:B------:R-:W-:Y:S01]  /*18ccb0*/  LOP3.LUT P3, RZ, R3, 0x8000000, RZ, 0xc0, !PT ;  /* 0x0800000003ff7812 */ /* 0x000fe2000786c0ff */
[----:B---3--:R1:W-:Y:S01]  /*18ccc0*/  @P5 STG.E desc[UR32][R12.64], R15 ;  /* 0x0000000f0c005986 */ /* 0x0083e2000c101920 */
[----:B------:R-:W-:-:S03]  /*18ccd0*/  LOP3.LUT R47, R47, 0xfffffff7, RZ, 0xc0, !PT ;  /* 0xfffffff72f2f7812 */ /* 0x000fc600078ec0ff */
[----:B------:R-:W3:Y:S08]  /*18cce0*/  LDL.LU R83, [R1+0x1f8] ;  /* 0x0001f80001537983 */ /* 0x000ef00000300800 */
[----:B------:R-:W-:Y:S01]  /*18ccf0*/  @P3 LOP3.LUT R47, R47, 0x8, RZ, 0xfc, !PT ;  /* 0x000000082f2f3812 */ /* 0x000fe200078efcff */
[----:B-1----:R-:W-:Y:S01]  /*18cd00*/  IMAD.WIDE R12, R141, 0x4, R112 ;  /* 0x000000048d0c7825 */ /* 0x002fe200078e0270 */
[----:B------:R-:W-:Y:S01]  /*18cd10*/  LOP3.LUT P3, RZ, R3, 0x4000000, RZ, 0xc0, !PT ;  /* 0x0400000003ff7812 */ /* 0x000fe2000786c0ff */
[----:B------:R-:W3:Y:S01]  /*18cd20*/  LDL.LU R15, [R1+0x1e8] ;  /* 0x0001e800010f7983 */ /* 0x000ee20000300800 */
[----:B------:R-:W-:-:S03]  /*18cd30*/  LOP3.LUT R47, R47, 0xffffffef, RZ, 0xc0, !PT ;  /* 0xffffffef2f2f7812 */ /* 0x000fc600078ec0ff */
[----:B------:R1:W-:Y:S08]  /*18cd40*/  @P4 STG.E desc[UR32][R12.64], R142 ;  /* 0x0000008e0c004986 */ /* 0x0003f0000c101920 */
[----:B------:R-:W-:Y:S02]  /*18cd50*/  @P3 LOP3.LUT R47, R47, 0x10, RZ, 0xfc, !PT ;  /* 0x000000102f2f3812 */ /* 0x000fe400078efcff */
[----:B------:R-:W-:Y:S01]  /*18cd60*/  LOP3.LUT P3, RZ, R3, 0x2000000, RZ, 0xc0, !PT ;  /* 0x0200000003ff7812 */ /* 0x000fe2000786c0ff */
[----:B-1----:R-:W-:-:S12]  /*18cd70*/  IMAD.WIDE R12, R141, 0x4, R110 ;  /* 0x000000048d0c7825 */ /* 0x002fd800078e026e */
[----:B------:R1:W-:Y:S01]  /*18cd80*/  @P3 STG.E desc[UR32][R12.64], R245 ;  /* 0x000000f50c003986 */ /* 0x0003e2000c101920 */
[----:B------:R-:W-:Y:S01]  /*18cd90*/  LOP3.LUT P3, RZ, R47, 0x10, RZ, 0xc0, !PT ;  /* 0x000000102fff7812 */ /* 0x000fe2000786c0ff */
[----:B-1----:R-:W-:Y:S02]  /*18cda0*/  IMAD.WIDE R12, R81, 0x4, R124 ;  /* 0x00000004510c7825 */ /* 0x002fe400078e027c */
[----:B------:R-:W3:Y:S10]  /*18cdb0*/  LDL.LU R245, [R1+0x228] ;  /* 0x0002280001f57983 */ /* 0x000ef40000300800 */
[----:B------:R1:W-:Y:S01]  /*18cdc0*/  @P3 STG.E desc[UR32][R12.64], R140 ;  /* 0x0000008c0c003986 */ /* 0x0003e2000c101920 */
[----:B------:R-:W-:-:S03]  /*18cdd0*/  LOP3.LUT P3, RZ, R47, 0x8, RZ, 0xc0, !PT ;  /* 0x000000082fff7812 */ /* 0x000fc6000786c0ff */
[----:B------:R-:W3:Y:S04]  /*18cde0*/  LDL.LU R142, [R1+0x1d8] ;  /* 0x0001d800018e7983 */ /* 0x000ee80000300800 */
[----:B------:R-:W3:Y:S01]  /*18cdf0*/  LDL.LU R141, [R1+0x1c8] ;  /* 0x0001c800018d7983 */ /* 0x000ee20000300800 */
[----:B-1----:R-:W-:-:S03]  /*18ce00*/  IMAD.WIDE R12, R81, 0x4, R122 ;  /* 0x00000004510c7825 */ /* 0x002fc600078e027a */
[----:B------:R-:W3:Y:S04]  /*18ce10*/  LDL.LU R140, [R1+0x1b8] ;  /* 0x0001b800018c7983 */ /* 0x000ee80000300800 */
[----:B------:R1:W-:Y:S01]  /*18ce20*/  @P3 STG.E desc[UR32][R12.64], R139 ;  /* 0x0000008b0c003986 */ /* 0x0003e2000c101920 */
[----:B------:R-:W-:Y:S01]  /*18ce30*/  LOP3.LUT P3, RZ, R47, 0x4, RZ, 0xc0, !PT ;  /* 0x000000042fff7812 */ /* 0x000fe2000786c0ff */
[----:B-1----:R-:W-:Y:S02]  /*18ce40*/  IMAD.WIDE R12, R81, 0x4, R120 ;  /* 0x00000004510c7825 */ /* 0x002fe400078e0278 */
[----:B------:R-:W3:Y:S10]  /*18ce50*/  LDL.LU R139, [R1+0x1a8] ;  /* 0x0001a800018b7983 */ /* 0x000ef40000300800 */
[----:B----4-:R1:W-:Y:S01]  /*18ce60*/  @P3 STG.E desc[UR32][R12.64], R80 ;  /* 0x000000500c003986 */ /* 0x0103e2000c101920 */
[----:B------:R-:W-:Y:S01]  /*18ce70*/  LOP3.LUT P3, RZ, R47, 0x2, RZ, 0xc0, !PT ;  /* 0x000000022fff7812 */ /* 0x000fe2000786c0ff */
[----:B-1----:R-:W-:-:S02]  /*18ce80*/  IMAD.WIDE R12, R81, 0x4, R118 ;  /* 0x00000004510c7825 */ /* 0x002fc400078e0276 */
[----:B------:R-:W4:Y:S10]  /*18ce90*/  LDL.LU R80, [R1+0x6f6c] ;  /* 0x006f6c0001507983 */ /* 0x000f340000300800 */
[----:B--2---:R1:W-:Y:S01]  /*18cea0*/  @P3 STG.E desc[UR32][R12.64], R138 ;  /* 0x0000008a0c003986 */ /* 0x0043e2000c101920 */
[----:B------:R-:W-:-:S03]  /*18ceb0*/  LOP3.LUT P3, RZ, R47, 0x1, RZ, 0xc0, !PT ;  /* 0x000000012fff7812 */ /* 0x000fc6000786c0ff */
[----:B-1----:R-:W2:Y:S04]  /*18cec0*/  LDL.LU R138, [R1+0x6f68] ;  /* 0x006f6800018a7983 */ /* 0x002ea80000300800 */
[----:B------:R-:W3:Y:S01]  /*18ced0*/  LDL.LU R47, [R1+0x238] ;  /* 0x00023800012f7983 */ /* 0x000ee20000300800 */
[----:B------:R-:W-:Y:S01]  /*18cee0*/  IMAD.WIDE R12, R81, 0x4, R116 ;  /* 0x00000004510c7825 */ /* 0x000fe200078e0274 */
[C---:B------:R-:W-:Y:S02]  /*18cef0*/  LOP3.LUT P2, RZ, R32.reuse, 0x4, RZ, 0xc0, !PT ;  /* 0x0000000420ff7812 */ /* 0x040fe4000784c0ff */
[C---:B------:R-:W-:Y:S02]  /*18cf00*/  LOP3.LUT P1, RZ, R32.reuse, 0x8, RZ, 0xc0, !PT ;  /* 0x0000000820ff7812 */ /* 0x040fe4000782c0ff */
[----:B------:R-:W-:-:S02]  /*18cf10*/  LOP3.LUT P0, RZ, R32, 0x10, RZ, 0xc0, !PT ;  /* 0x0000001020ff7812 */ /* 0x000fc4000780c0ff */
[C---:B------:R-:W-:Y:S02]  /*18cf20*/  LOP3.LUT P6, RZ, R32.reuse, 0x20, RZ, 0xc0, !PT ;  /* 0x0000002020ff7812 */ /* 0x040fe400078cc0ff */
[C---:B------:R-:W-:Y:S02]  /*18cf30*/  LOP3.LUT P5, RZ, R32.reuse, 0x40, RZ, 0xc0, !PT ;  /* 0x0000004020ff7812 */ /* 0x040fe400078ac0ff */
[----:B------:R-:W-:Y:S01]  /*18cf40*/  LOP3.LUT P4, RZ, R32, 0x80, RZ, 0xc0, !PT ;  /* 0x0000008020ff7812 */ /* 0x000fe2000788c0ff */
[----:B---3--:R1:W-:Y:S01]  /*18cf50*/  @P3 STG.E desc[UR32][R12.64], R47 ;  /* 0x0000002f0c003986 */ /* 0x0083e2000c101920 */
[----:B------:R-:W-:Y:S01]  /*18cf60*/  LOP3.LUT P3, RZ, R0, 0x80000000, RZ, 0xc0, !PT ;  /* 0x8000000000ff7812 */ /* 0x000fe2000786c0ff */
[----:B-1----:R-:W-:-:S12]  /*18cf70*/  IMAD.WIDE R12, R81, 0x4, R114 ;  /* 0x00000004510c7825 */ /* 0x002fd800078e0272 */
[----:B------:R1:W-:Y:S01]  /*18cf80*/  @P3 STG.E desc[UR32][R12.64], R245 ;  /* 0x000000f50c003986 */ /* 0x0003e2000c101920 */
[----:B------:R-:W-:Y:S01]  /*18cf90*/  LOP3.LUT P3, RZ, R0, 0x40000000, RZ, 0xc0, !PT ;  /* 0x4000000000ff7812 */ /* 0x000fe2000786c0ff */
[----:B-1----:R-:W-:-:S12]  /*18cfa0*/  IMAD.WIDE R12, R81, 0x4, R112 ;  /* 0x00000004510c7825 */ /* 0x002fd800078e0270 */
[----:B------:R1:W-:Y:S01]  /*18cfb0*/  @P3 STG.E desc[UR32][R12.64], R244 ;  /* 0x000000f40c003986 */ /* 0x0003e2000c101920 */
[----:B------:R-:W-:Y:S01]  /*18cfc0*/  LOP3.LUT P3, RZ, R0, 0x20000000, RZ, 0xc0, !PT ;  /* 0x2000000000ff7812 */ /* 0x000fe2000786c0ff */
[----:B-1----:R-:W-:Y:S02]  /*18cfd0*/  IMAD.WIDE R12, R81, 0x4, R110 ;  /* 0x00000004510c7825 */ /* 0x002fe400078e026e */
[----:B------:R-:W3:Y:S10]  /*18cfe0*/  LDL.LU R81, [R1+0x2550] ;  /* 0x0025500001517983 */ /* 0x000ef40000300800 */
[----:B------:R1:W-:Y:S02]  /*18cff0*/  @P3 STG.E desc[UR32][R12.64], R82 ;  /* 0x000000520c003986 */ /* 0x0003e4000c101920 */
[----:B-1----:R-:W-:-:S05]  /*18d000*/  IMAD.WIDE R12, R14, 0x4, R124 ;  /* 0x000000040e0c7825 */ /* 0x002fca00078e027c */
[----:B------:R1:W-:Y:S04]  /*18d010*/  @P2 STG.E desc[UR32][R12.64], R83 ;  /* 0x000000530c002986 */ /* 0x0003e8000c101920 */
[----:B-1----:R-:W4:Y:S01]  /*18d020*/  LDL.LU R83, [R1+0x18] ;  /* 0x0000180001537983 */ /* 0x002f220000300800 */
[----:B------:R-:W-:-:S05]  /*18d030*/  IMAD.WIDE R12, R14, 0x4, R122 ;  /* 0x000000040e0c7825 */ /* 0x000fca00078e027a */
[----:B------:R1:W-:Y:S02]  /*18d040*/  @P1 STG.E desc[UR32][R12.64], R15 ;  /* 0x0000000f0c001986 */ /* 0x0003e4000c101920 */
[C---:B-1----:R-:W-:Y:S02]  /*18d050*/  IMAD.WIDE R12, R14.reuse, 0x4, R120 ;  /* 0x000000040e0c7825 */ /* 0x042fe400078e0278 */
[----:B------:R-:W2:Y:S04]  /*18d060*/  LDL.LU R15, [R1+0x27c] ;  /* 0x00027c00010f7983 */ /* 0x000ea80000300800 */
[----:B------:R1:W-:Y:S02]  /*18d070*/  @P0 STG.E desc[UR32][R12.64], R142 ;  /* 0x0000008e0c000986 */ /* 0x0003e4000c101920 */
[----:B-1----:R-:W-:-:S02]  /*18d080*/  IMAD.WIDE R12, R14, 0x4, R118 ;  /* 0x000000040e0c7825 */ /* 0x002fc400078e0276 */
[----:B------:R-:W3:Y:S04]  /*18d090*/  LDL.LU R142, [R1+0x26c] ;  /* 0x00026c00018e7983 */ /* 0x000ee80000300800 */
[----:B------:R1:W-:Y:S04]  /*18d0a0*/  @P6 STG.E desc[UR32][R12.64], R141 ;  /* 0x0000008d0c006986 */ /* 0x0003e8000c101920 */
[----:B-1----:R-:W3:Y:S01]  /*18d0b0*/  LDL.LU R141, [R1+0x25c] ;  /* 0x00025c00018d7983 */ /* 0x002ee20000300800 */
[----:B------:R-:W-:-:S05]  /*18d0c0*/  IMAD.WIDE R12, R14, 0x4, R116 ;  /* 0x000000040e0c7825 */ /* 0x000fca00078e0274 */
[----:B------:R1:W-:Y:S04]  /*18d0d0*/  @P5 STG.E desc[UR32][R12.64], R140 ;  /* 0x0000008c0c005986 */ /* 0x0003e8000c101920 */
[----:B-1----:R-:W3:Y:S01]  /*18d0e0*/  LDL.LU R140, [R1+0x24c] ;  /* 0x00024c00018c7983 */ /* 0x002ee20000300800 */
[----:B------:R-:W-:-:S05]  /*18d0f0*/  IMAD.WIDE R12, R14, 0x4, R114 ;  /* 0x000000040e0c7825 */ /* 0x000fca00078e0272 */
[----:B------:R1:W-:Y:S04]  /*18d100*/  @P4 STG.E desc[UR32][R12.64], R139 ;  /* 0x0000008b0c004986 */ /* 0x0003e8000c101920 */
[----:B-1----:R-:W3:Y:S01]  /*18d110*/  LDL.LU R139, [R1+0x23c] ;  /* 0x00023c00018b7983 */ /* 0x002ee20000300800 */
[----:B------:R-:W-:Y:S02]  /*18d120*/  LOP3.LUT P3, RZ, R32, 0x100000, RZ, 0xc0, !PT ;  /* 0x0010000020ff7812 */ /* 0x000fe4000786c0ff */
[----:B------:R-:W-:Y:S02]  /*18d130*/  LOP3.LUT R0, R0, 0xffdfffff, RZ, 0xc0, !PT ;  /* 0xffdfffff00007812 */ /* 0x000fe400078ec0ff */
[C---:B------:R-:W-:Y:S02]  /*18d140*/  LOP3.LUT P0, RZ, R32.reuse, 0x100, RZ, 0xc0, !PT ;  /* 0x0000010020ff7812 */ /* 0x040fe4000780c0ff */
[----:B------:R-:W-:Y:S01]  /*18d150*/  LOP3.LUT P6, RZ, R32, 0x200, RZ, 0xc0, !PT ;  /* 0x0000020020ff7812 */ /* 0x000fe200078cc0ff */
[----:B------:R-:W-:Y:S01]  /*18d160*/  IMAD.WIDE R12, R14, 0x4, R112 ;  /* 0x000000040e0c7825 */ /* 0x000fe200078e0270 */
[----:B------:R-:W3:Y:S04]  /*18d170*/  LDL.LU R47, [R1+0x21c] ;  /* 0x00021c00012f7983 */ /* 0x000ee80000300800 */
[----:B------:R-:W3:Y:S01]  /*18d180*/  LDL.LU R245, [R1+0x20c] ;  /* 0x00020c0001f57983 */ /* 0x000ee20000300800 */
        /* <DEDUP_REMOVED lines=18> */
[----:B------:R-:W-:-:S09]  /*18d2b0*/  LOP3.LUT P5, RZ, R32, 0x400, RZ, 0xc0, !PT ;  /* 0x0000040020ff7812 */ /* 0x000fd200078ac0ff */
[----:B------:R-:W-:Y:S02]  /*18d2c0*/  @P3 LOP3.LUT R0, R0, 0x8000000, RZ, 0xfc, !PT ;  /* 0x0800000000003812 */ /* 0x000fe400078efcff */
[C---:B------:R-:W-:Y:S02]  /*18d2d0*/  LOP3.LUT P3, RZ, R32.reuse, 0x2000, RZ, 0xc0, !PT ;  /* 0x0000200020ff7812 */ /* 0x040fe4000786c0ff */
[----:B------:R-:W-:Y:S02]  /*18d2e0*/  LOP3.LUT P4, RZ, R32, 0x800, RZ, 0xc0, !PT ;  /* 0x0000080020ff7812 */ /* 0x000fe4000788c0ff */
[----:B------:R-:W-:-:S09]  /*18d2f0*/  LOP3.LUT R0, R0, 0xefffffff, RZ, 0xc0, !PT ;  /* 0xefffffff00007812 */ /* 0x000fd200078ec0ff */
[----:B------:R-:W-:Y:S02]  /*18d300*/  @P3 LOP3.LUT R0, R0, 0x10000000, RZ, 0xfc, !PT ;  /* 0x1000000000003812 */ /* 0x000fe400078efcff */
[----:B------:R-:W-:Y:S01]  /*18d310*/  LOP3.LUT P3, RZ, R32, 0x1000, RZ, 0xc0, !PT ;  /* 0x0000100020ff7812 */ /* 0x000fe2000786c0ff */
[----:B----4-:R1:W-:Y:S02]  /*18d320*/  @P0 STG.E desc[UR32][R12.64], R83 ;  /* 0x000000530c000986 */ /* 0x0103e4000c101920 */
[----:B-1----:R-:W-:-:S05]  /*18d330*/  IMAD.WIDE R12, R14, 0x4, R110 ;  /* 0x000000040e0c7825 */ /* 0x002fca00078e026e */
[----:B------:R1:W-:Y:S04]  /*18d340*/  @P6 STG.E desc[UR32][R12.64], R246 ;  /* 0x000000f60c006986 */ /* 0x0003e8000c101920 */
[----:B-1----:R-:W4:Y:S04]  /*18d350*/  LDL.LU R246, [R1+0x22c] ;  /* 0x00022c0001f67983 */ /* 0x002f280000300800 */
[----:B------:R-:W4:Y:S01]  /*18d360*/  LDL.LU R244, [R1+0x1fc] ;  /* 0x0001fc0001f47983 */ /* 0x000f220000300800 */
[----:B------:R-:W-:-:S03]  /*18d370*/  IMAD.WIDE R12, R252, 0x4, R124 ;  /* 0x00000004fc0c7825 */ /* 0x000fc600078e027c */
[----:B------:R-:W4:Y:S04]  /*18d380*/  LDL.LU R82, [R1+0x1ec] ;  /* 0x0001ec0001527983 */ /* 0x000f280000300800 */
[----:B--2---:R1:W-:Y:S04]  /*18d390*/  @P5 STG.E desc[UR32][R12.64], R15 ;  /* 0x0000000f0c005986 */ /* 0x0043e8000c101920 */
[----:B------:R-:W2:Y:S04]  /*18d3a0*/  LDL.LU R83, [R1+0x1dc] ;  /* 0x0001dc0001537983 */ /* 0x000ea80000300800 */
[----:B------:R-:W2:Y:S01]  /*18d3b0*/  LDL.LU R14, [R1+0x1cc] ;  /* 0x0001cc00010e7983 */ /* 0x000ea20000300800 */
[----:B-1----:R-:W-:-:S03]  /*18d3c0*/  IMAD.WIDE R12, R252, 0x4, R122 ;  /* 0x00000004fc0c7825 */ /* 0x002fc600078e027a */
[----:B------:R-:W2:Y:S04]  /*18d3d0*/  LDL.LU R15, [R1+0x1bc] ;  /* 0x0001bc00010f7983 */ /* 0x000ea80000300800 */
[----:B---3--:R1:W-:Y:S02]  /*18d3e0*/  @P4 STG.E desc[UR32][R12.64], R142 ;  /* 0x0000008e0c004986 */ /* 0x0083e4000c101920 */
[----:B-1----:R-:W-:Y:S02]  /*18d3f0*/  IMAD.WIDE R12, R252, 0x4, R120 ;  /* 0x00000004fc0c7825 */ /* 0x002fe400078e0278 */
[----:B------:R-:W3:Y:S04]  /*18d400*/  LDL.LU R142, [R1+0x1ac] ;  /* 0x0001ac00018e7983 */ /* 0x000ee80000300800 */
[----:B------:R1:W-:Y:S01]  /*18d410*/  @P3 STG.E desc[UR32][R12.64], R141 ;  /* 0x0000008d0c003986 */ /* 0x0003e2000c101920 */
[----:B------:R-:W-:Y:S01]  /*18d420*/  LOP3.LUT P3, RZ, R0, 0x10000000, RZ, 0xc0, !PT ;  /* 0x1000000000ff7812 */ /* 0x000fe2000786c0ff */
[----:B-1----:R-:W-:-:S02]  /*18d430*/  IMAD.WIDE R12, R252, 0x4, R118 ;  /* 0x00000004fc0c7825 */ /* 0x002fc400078e0276 */
[----:B------:R-:W3:Y:S10]  /*18d440*/  LDL.LU R141, [R1+0x1c] ;  /* 0x00001c00018d7983 */ /* 0x000ef40000300800 */
[----:B------:R1:W-:Y:S01]  /*18d450*/  @P3 STG.E desc[UR32][R12.64], R140 ;  /* 0x0000008c0c003986 */ /* 0x0003e2000c101920 */
[----:B------:R-:W-:Y:S01]  /*18d460*/  LOP3.LUT P3, RZ, R0, 0x8000000, RZ, 0xc0, !PT ;  /* 0x0800000000ff7812 */ /* 0x000fe2000786c0ff */
[----:B-1----:R-:W-:-:S12]  /*18d470*/  IMAD.WIDE R12, R252, 0x4, R116 ;  /* 0x00000004fc0c7825 */ /* 0x002fd800078e0274 */
[----:B------:R1:W-:Y:S04]  /*18d480*/  @P3 STG.E desc[UR32][R12.64], R139 ;  /* 0x0000008b0c003986 */ /* 0x0003e8000c101920 */
[----:B-1----:R-:W3:Y:S04]  /*18d490*/  LDL.LU R139, [R1+0x580] ;  /* 0x00058000018b7983 */ /* 0x002ee80000300800 */
[----:B------:R-:W3:Y:S01]  /*18d4a0*/  LDL.LU R140, [R1+0x2554] ;  /* 0x00255400018c7983 */ /* 0x000ee20000300800 */
        /* <DEDUP_REMOVED lines=8> */
[----:B----4-:R1:W-:Y:S01]  /*18d530*/  @P3 STG.E desc[UR32][R12.64], R246 ;  /* 0x000000f60c003986 */ /* 0x0103e2000c101920 */
[----:B------:R-:W-:Y:S01]  /*18d540*/  LOP3.LUT P3, RZ, R0, 0x2000000, RZ, 0xc0, !PT ;  /* 0x0200000000ff7812 */ /* 0x000fe2000786c0ff */
[----:B-1----:R-:W-:-:S12]  /*18d550*/  IMAD.WIDE R12, R252, 0x4, R112 ;  /* 0x00000004fc0c7825 */ /* 0x002fd800078e0270 */
[----:B------:R1:W-:Y:S01]  /*18d560*/  @P3 STG.E desc[UR32][R12.64], R47 ;  /* 0x0000002f0c003986 */ /* 0x0003e2000c101920 */
        /* <DEDUP_REMOVED lines=11> */
[----:B--2---:R1:W-:Y:S02]  /*18d620*/  @P3 STG.E desc[UR32][R12.64], R83 ;  /* 0x000000530c003986 */ /* 0x0043e4000c101920 */
[----:B-1----:R-:W-:-:S05]  /*18d630*/  IMAD.WIDE R12, R81, 0x4, R118 ;  /* 0x00000004510c7825 */ /* 0x002fca00078e0276 */
[----:B------:R1:W-:Y:S02]  /*18d640*/  @P2 STG.E desc[UR32][R12.64], R14 ;  /* 0x0000000e0c002986 */ /* 0x0003e4000c101920 */
[----:B-1----:R-:W-:-:S05]  /*18d650*/  IMAD.WIDE R12, R81, 0x4, R116 ;  /* 0x00000004510c7825 */ /* 0x002fca00078e0274 */
[----:B------:R1:W-:Y:S02]  /*18d660*/  @P1 STG.E desc[UR32][R12.64], R15 ;  /* 0x0000000f0c001986 */ /* 0x0003e4000c101920 */
[C---:B-1----:R-:W-:Y:S02]  /*18d670*/  IMAD.WIDE R12, R81.reuse, 0x4, R114 ;  /* 0x00000004510c7825 */ /* 0x042fe400078e0272 */
[----:B------:R-:W2:Y:S04]  /*18d680*/  LDL.LU R15, [R1+0x255c] ;  /* 0x00255c00010f7983 */ /* 0x000ea80000300800 */
[----:B---3--:R1:W-:Y:S02]  /*18d690*/  @P0 STG.E desc[UR32][R12.64], R142 ;  /* 0x0000008e0c000986 */ /* 0x0083e4000c101920 */
[----:B-1----:R-:W-:-:S05]  /*18d6a0*/  IMAD.WIDE R12, R81, 0x4, R112 ;  /* 0x00000004510c7825 */ /* 0x002fca00078e0270 */
[----:B------:R1:W-:Y:S02]  /*18d6b0*/  @P6 STG.E desc[UR32][R12.64], R141 ;  /* 0x0000008d0c006986 */ /* 0x0003e4000c101920 */
[----:B-1----:R-:W-:-:S05]  /*18d6c0*/  IMAD.WIDE R12, R81, 0x4, R110 ;  /* 0x00000004510c7825 */ /* 0x002fca00078e026e */
[----:B------:R1:W-:Y:S02]  /*18d6d0*/  @P5 STG.E desc[UR32][R12.64], R247 ;  /* 0x000000f70c005986 */ /* 0x0003e4000c101920 */
[----:B-1----:R-:W-:-:S05]  /*18d6e0*/  IMAD.WIDE R12, R140, 0x4, R124 ;  /* 0x000000048c0c7825 */ /* 0x002fca00078e027c */
[----:B------:R1:W-:Y:S04]  /*18d6f0*/  @P4 STG.E desc[UR32][R12.64], R139 ;  /* 0x0000008b0c004986 */ /* 0x0003e8000c101920 */
[----:B-1----:R-:W3:Y:S04]  /*18d700*/  LDL.LU R139, [R1+0x530] ;  /* 0x00053000018b7983 */ /* 0x002ee80000300800 */
[----:B------:R-:W4:Y:S04]  /*18d710*/  LDL.LU R82, [R1+0x4e0] ;  /* 0x0004e00001527983 */ /* 0x000f280000300800 */
[----:B------:R-:W2:Y:S04]  /*18d720*/  LDL.LU R83, [R1+0x470] ;  /* 0x0004700001537983 */ /* 0x000ea80000300800 */
[----:B------:R-:W2:Y:S04]  /*18d730*/  LDL.LU R14, [R1+0x3a0] ;  /* 0x0003a000010e7983 */ /* 0x000ea80000300800 */
[----:B------:R-:W2:Y:S01]  /*18d740*/  LDL.LU R142, [R1+0x390] ;  /* 0x00039000018e7983 */ /* 0x000ea20000300800 */
[----:B------:R-:W-:-:S03]  /*18d750*/  LOP3.LUT P0, RZ, R32, 0x8000000, RZ, 0xc0, !PT ;  /* 0x0800000020ff7812 */ /* 0x000fc6000780c0ff */
[----:B------:R-:W2:Y:S01]  /*18d760*/  LDL.LU R141, [R1+0x380] ;  /* 0x00038000018d7983 */ /* 0x000ea20000300800 */
[----:B------:R-:W-:-:S03]  /*18d770*/  IMAD.WIDE R12, R140, 0x4, R122 ;  /* 0x000000048c0c7825 */ /* 0x000fc600078e027a */
[----:B------:R-:W2:Y:S01]  /*18d780*/  LDL.LU R81, [R1+0x2558] ;  /* 0x0025580001517983 */ /* 0x000ea20000300800 */
        /* <DEDUP_REMOVED lines=14> */
[----:B---3--:R1:W-:Y:S04]  /*18d870*/  @P0 STG.E desc[UR32][R12.64], R139 ;  /* 0x0000008b0c000986 */ /* 0x0083e8000c101920 */
[----:B-1----:R-:W3:Y:S04]  /*18d880*/  LDL.LU R139, [R1+0x2f0] ;  /* 0x0002f000018b7983 */ /* 0x002ee80000300800 */
[----:B------:R-:W3:Y:S04]  /*18d890*/  LDL.LU R252, [R1+0x2e0] ;  /* 0x0002e00001fc7983 */ /* 0x000ee80000300800 */
[----:B------:R-:W3:Y:S01]  /*18d8a0*/  LDL.LU R246, [R1+0x2d0] ;  /* 0x0002d00001f67983 */ /* 0x000ee20000300800 */
[----:B------:R-:W-:-:S02]  /*18d8b0*/  @P3 LOP3.LUT R0, R0, 0x20000, RZ, 0xfc, !PT ;  /* 0x0002000000003812 */ /* 0x000fc400078efcff */
[----:B------:R-:W-:Y:S01]  /*18d8c0*/  LOP3.LUT P3, RZ, R33, 0x4, RZ, 0xc0, !PT ;  /* 0x0000000421ff7812 */ /* 0x000fe2000786c0ff */
[----:B------:R-:W3:Y:S01]  /*18d8d0*/  LDL.LU R47, [R1+0x2c0] ;  /* 0x0002c000012f7983 */ /* 0x000ee20000300800 */
[----:B------:R-:W-:-:S03]  /*18d8e0*/  LOP3.LUT R0, R0, 0xfffbffff, RZ, 0xc0, !PT ;  /* 0xfffbffff00007812 */ /* 0x000fc600078ec0ff */
[----:B------:R-:W3:Y:S01]  /*18d8f0*/  LDL.LU R245, [R1+0x2b0] ;  /* 0x0002b00001f57983 */ /* 0x000ee20000300800 */
[C---:B------:R-:W-:Y:S02]  /*18d900*/  LOP3.LUT P6, RZ, R32.reuse, 0x10000000, RZ, 0xc0, !PT ;  /* 0x1000000020ff7812 */ /* 0x040fe400078cc0ff */
[----:B------:R-:W-:Y:S01]  /*18d910*/  LOP3.LUT P5, RZ, R32, 0x20000000, RZ, 0xc0, !PT ;  /* 0x2000000020ff7812 */ /* 0x000fe200078ac0ff */
[----:B------:R-:W-:Y:S01]  /*18d920*/  IMAD.WIDE R12, R140, 0x4, R120 ;  /* 0x000000048c0c7825 */ /* 0x000fe200078e0278 */
[----:B------:R-:W3:Y:S03]  /*18d930*/  LDL.LU R244, [R1+0x2a0] ;  /* 0x0002a00001f47983 */ /* 0x000ee60000300800 */
[----:B------:R-:W-:Y:S02]  /*18d940*/  @P3 LOP3.LUT R0, R0, 0x40000, RZ, 0xfc, !PT ;  /* 0x0004000000003812 */ /* 0x000fe400078efcff */
[----:B------:R-:W-:-:S02]  /*18d950*/  LOP3.LUT P3, RZ, R33, 0x2, RZ, 0xc0, !PT ;  /* 0x0000000221ff7812 */ /* 0x000fc4000786c0ff */
[----:B------:R-:W-:Y:S02]  /*18d960*/  LOP3.LUT R0, R0, 0xfff7ffff, RZ, 0xc0, !PT ;  /* 0xfff7ffff00007812 */ /* 0x000fe400078ec0ff */
[----:B------:R-:W-:-:S09]  /*18d970*/  LOP3.LUT P4, RZ, R32, 0x40000000, RZ, 0xc0, !PT ;  /* 0x4000000020ff7812 */ /* 0x000fd2000788c0ff */
[----:B------:R-:W-:Y:S02]  /*18d980*/  @P3 LOP3.LUT R0, R0, 0x80000, RZ, 0xfc, !PT ;  /* 0x0008000000003812 */ /* 0x000fe400078efcff */
[----:B------:R-:W-:Y:S01]  /*18d990*/  LOP3.LUT P3, RZ, R33, 0x1, RZ, 0xc0, !PT ;  /* 0x0000000121ff7812 */ /* 0x000fe2000786c0ff */
[----:B----4-:R1:W-:Y:S01]  /*18d9a0*/  @P6 STG.E desc[UR32][R12.64], R82 ;  /* 0x000000520c006986 */ /* 0x0103e2000c101920 */
[----:B------:R-:W-:Y:S01]  /*18d9b0*/  LOP3.LUT R0, R0, 0xffefffff, RZ, 0xc0, !PT ;  /* 0xffefffff00007812 */ /* 0x000fe200078ec0ff */
[----:B-1----:R-:W-:-:S10]  /*18d9c0*/  IMAD.WIDE R12, R140, 0x4, R118 ;  /* 0x000000048c0c7825 */ /* 0x002fd400078e0276 */
[----:B------:R-:W-:Y:S01]  /*18d9d0*/  @P3 LOP3.LUT R0, R0, 0x100000, RZ, 0xfc, !PT ;  /* 0x0010000000003812 */ /* 0x000fe200078efcff */
[----:B------:R-:W4:Y:S01]  /*18d9e0*/  LDL.LU R82, [R1+0x290] ;  /* 0x0002900001527983 */ /* 0x000f220000300800 */
[----:B------:R-:W-:-:S03]  /*18d9f0*/  LOP3.LUT P3, RZ, R32, 0x80000000, RZ, 0xc0, !PT ;  /* 0x8000000020ff7812 */ /* 0x000fc6000786c0ff */
[----:B--2---:R1:W-:Y:S02]  /*18da00*/  @P5 STG.E desc[UR32][R12.64], R83 ;  /* 0x000000530c005986 */ /* 0x0043e4000c101920 */
[C---:B-1----:R-:W-:Y:S02]  /*18da10*/  IMAD.WIDE R12, R140.reuse, 0x4, R116 ;  /* 0x000000048c0c7825 */ /* 0x042fe400078e0274 */
[----:B------:R-:W2:Y:S04]  /*18da20*/  LDL.LU R83, [R1+0x280] ;  /* 0x0002800001537983 */ /* 0x000ea80000300800 */
[----:B------:R1:W-:Y:S02]  /*18da30*/  @P4 STG.E desc[UR32][R12.64], R14 ;  /* 0x0000000e0c004986 */ /* 0x0003e4000c101920 */
[----:B-1----:R-:W-:-:S02]  /*18da40*/  IMAD.WIDE R12, R140, 0x4, R114 ;  /* 0x000000048c0c7825 */ /* 0x002fc400078e0272 */
[----:B------:R-:W2:Y:S04]  /*18da50*/  LDL.LU R14, [R1] ;  /* 0x00000000010e7983 */ /* 0x000ea80000300800 */
[----:B------:R1:W-:Y:S01]  /*18da60*/  @P3 STG.E desc[UR32][R12.64], R142 ;  /* 0x0000008e0c003986 */ /* 0x0003e2000c101920 */
[----:B------:R-:W-:Y:S01]  /*18da70*/  LOP3.LUT P3, RZ, R0, 0x100000, RZ, 0xc0, !PT ;  /* 0x0010000000ff7812 */ /* 0x000fe2000786c0ff */
[----:B-1----:R-:W-:Y:S02]  /*18da80*/  IMAD.WIDE R12, R140, 0x4, R112 ;  /* 0x000000048c0c7825 */ /* 0x002fe400078e0270 */
[----:B------:R-:W2:Y:S10]  /*18da90*/  LDL.LU R142, [R1+0x584] ;  /* 0x00058400018e7983 */ /* 0x000eb40000300800 */
[----:B------:R1:W-:Y:S01]  /*18daa0*/  @P3 STG.E desc[UR32][R12.64], R141 ;  /* 0x0000008d0c003986 */ /* 0x0003e2000c101920 */
[----:B------:R-:W-:-:S03]  /*18dab0*/  LOP3.LUT P3, RZ, R0, 0x80000, RZ, 0xc0, !PT ;  /* 0x0008000000ff7812 */ /* 0x000fc6000786c0ff */
[----:B-1----:R-:W2:Y:S01]  /*18dac0*/  LDL.LU R141, [R1+0x534] ;  /* 0x00053400018d7983 */ /* 0x002ea20000300800 */
[----:B------:R-:W-:-:S03]  /*18dad0*/  IMAD.WIDE R12, R140, 0x4, R110 ;  /* 0x000000048c0c7825 */ /* 0x000fc600078e026e */
[----:B------:R-:W2:Y:S06]  /*18dae0*/  LDL.LU R140, [R1+0x4e4] ;  /* 0x0004e400018c7983 */ /* 0x000eac0000300800 */
[----:B---3--:R1:W-:Y:S04]  /*18daf0*/  @P3 STG.E desc[UR32][R12.64], R139 ;  /* 0x0000008b0c003986 */ /* 0x0083e8000c101920 */
[----:B-1----:R-:W3:Y:S01]  /*18db00*/  LDL.LU R139, [R1+0x474] ;  /* 0x00047400018b7983 */ /* 0x002ee20000300800 */
[----:B------:R-:W-:Y:S01]  /*18db10*/  LOP3.LUT P3, RZ, R0, 0x40000, RZ, 0xc0, !PT ;  /* 0x0004000000ff7812 */ /* 0x000fe2000786c0ff */
[----:B------:R-:W-:-:S12]  /*18db20*/  IMAD.WIDE R12, R81, 0x4, R124 ;  /* 0x00000004510c7825 */ /* 0x000fd800078e027c */
        /* <DEDUP_REMOVED lines=13> */
[----:B------:R-:W-:Y:S02]  /*18dc00*/  LOP3.LUT P3, RZ, R0, 0x2000, RZ, 0xc0, !PT ;  /* 0x0000200000ff7812 */ /* 0x000fe4000786c0ff */
[C---:B------:R-:W-:Y:S02]  /*18dc10*/  LOP3.LUT P2, RZ, R33.reuse, 0x100, RZ, 0xc0, !PT ;  /* 0x0000010021ff7812 */ /* 0x040fe4000784c0ff */
[----:B------:R-:W-:Y:S01]  /*18dc20*/  LOP3.LUT P1, RZ, R33, 0x200, RZ, 0xc0, !PT ;  /* 0x0000020021ff7812 */ /* 0x000fe2000782c0ff */
[----:B-1----:R-:W-:-:S08]  /*18dc30*/  IMAD.WIDE R12, R81, 0x4, R114 ;  /* 0x00000004510c7825 */ /* 0x002fd000078e0272 */
[----:B----4-:R1:W-:Y:S01]  /*18dc40*/  @P3 STG.E desc[UR32][R12.64], R82 ;  /* 0x000000520c003986 */ /* 0x0103e2000c101920 */
[----:B------:R-:W-:Y:S01]  /*18dc50*/  LOP3.LUT P0, RZ, R33, 0x400, RZ, 0xc0, !PT ;  /* 0x0000040021ff7812 */ /* 0x000fe2000780c0ff */
[----:B-1----:R-:W-:-:S05]  /*18dc60*/  IMAD.WIDE R12, R81, 0x4, R112 ;  /* 0x00000004510c7825 */ /* 0x002fca00078e0270 */
[----:B--2---:R1:W-:Y:S01]  /*18dc70*/  @P2 STG.E desc[UR32][R12.64], R83 ;  /* 0x000000530c002986 */ /* 0x0043e2000c101920 */
[----:B------:R-:W-:Y:S01]  /*18dc80*/  LOP3.LUT P6, RZ, R33, 0x800, RZ, 0xc0, !PT ;  /* 0x0000080021ff7812 */ /* 0x000fe200078cc0ff */
[----:B-1----:R-:W-:Y:S01]  /*18dc90*/  IMAD.WIDE R12, R81, 0x4, R110 ;  /* 0x00000004510c7825 */ /* 0x002fe200078e026e */
[C---:B------:R-:W-:Y:S01]  /*18dca0*/  LOP3.LUT P5, RZ, R33.reuse, 0x1000, RZ, 0xc0, !PT ;  /* 0x0000100021ff7812 */ /* 0x040fe200078ac0ff */
[----:B------:R-:W2:Y:S04]  /*18dcb0*/  LDL.LU R81, [R1+0x2564] ;  /* 0x0025640001517983 */ /* 0x000ea80000300800 */
[----:B------:R1:W-:Y:S01]  /*18dcc0*/  @P1 STG.E desc[UR32][R12.64], R14 ;  /* 0x0000000e0c001986 */ /* 0x0003e2000c101920 */
[----:B------:R-:W-:Y:S01]  /*18dcd0*/  LOP3.LUT P4, RZ, R33, 0x2000, RZ, 0xc0, !PT ;  /* 0x0000200021ff7812 */ /* 0x000fe2000788c0ff */
[----:B-1----:R-:W-:-:S05]  /*18dce0*/  IMAD.WIDE R12, R15, 0x4, R124 ;  /* 0x000000040f0c7825 */ /* 0x002fca00078e027c */
[----:B------:R1:W-:Y:S02]  /*18dcf0*/  @P0 STG.E desc[UR32][R12.64], R142 ;  /* 0x0000008e0c000986 */ /* 0x0003e4000c101920 */
[----:B-1----:R-:W-:-:S05]  /*18dd00*/  IMAD.WIDE R12, R15, 0x4, R122 ;  /* 0x000000040f0c7825 */ /* 0x002fca00078e027a */
[----:B------:R1:W-:Y:S02]  /*18dd10*/  @P6 STG.E desc[UR32][R12.64], R141 ;  /* 0x0000008d0c006986 */ /* 0x0003e4000c101920 */
[----:B-1----:R-:W-:-:S05]  /*18dd20*/  IMAD.WIDE R12, R15, 0x4, R120 ;  /* 0x000000040f0c7825 */ /* 0x002fca00078e0278 */
[----:B------:R1:W-:Y:S02]  /*18dd30*/  @P5 STG.E desc[UR32][R12.64], R140 ;  /* 0x0000008c0c005986 */ /* 0x0003e4000c101920 */
[----:B-1----:R-:W-:-:S05]  /*18dd40*/  IMAD.WIDE R12, R15, 0x4, R118 ;  /* 0x000000040f0c7825 */ /* 0x002fca00078e0276 */
[----:B---3--:R1:W-:Y:S04]  /*18dd50*/  @P4 STG.E desc[UR32][R12.64], R139 ;  /* 0x0000008b0c004986 */ /* 0x0083e8000c101920 */
[----:B-1----:R-:W3:Y:S04]  /*18dd60*/  LDL.LU R139, [R1+0x3a4] ;  /* 0x0003a400018b7983 */ /* 0x002ee80000300800 */
[----:B------:R-:W4:Y:S04]  /*18dd70*/  LDL.LU R83, [R1+0x394] ;  /* 0x0003940001537983 */ /* 0x000f280000300800 */
[----:B------:R-:W2:Y:S04]  /*18dd80*/  LDL.LU R14, [R1+0x384] ;  /* 0x00038400010e7983 */ /* 0x000ea80000300800 */
[----:B------:R-:W2:Y:S04]  /*18dd90*/  LDL.LU R142, [R1+0x2f4] ;  /* 0x0002f400018e7983 */ /* 0x000ea80000300800 */
[----:B------:R-:W2:Y:S04]  /*18dda0*/  LDL.LU R141, [R1+0x2e4] ;  /* 0x0002e400018d7983 */ /* 0x000ea80000300800 */
[----:B------:R-:W2:Y:S04]  /*18ddb0*/  LDL.LU R140, [R1+0x2d4] ;  /* 0x0002d400018c7983 */ /* 0x000ea80000300800 */
[----:B------:R-:W2:Y:S01]  /*18ddc0*/  LDL.LU R244, [R1+0x2560] ;  /* 0x0025600001f47983 */ /* 0x000ea20000300800 */
[----:B------:R-:W-:Y:S01]  /*18ddd0*/  LOP3.LUT P0, RZ, R33, 0x4000, RZ, 0xc0, !PT ;  /* 0x0000400021ff7812 */ /* 0x000fe2000780c0ff */
[----:B------:R-:W-:Y:S01]  /*18dde0*/  IMAD.WIDE R12, R15, 0x4, R116 ;  /* 0x000000040f0c7825 */ /* 0x000fe200078e0274 */
[----:B------:R-:W-:-:S02]  /*18ddf0*/  LOP3.LUT P3, RZ, R33, 0x4000000, RZ, 0xc0, !PT ;  /* 0x0400000021ff7812 */ /* 0x000fc4000786c0ff */
        /* <DEDUP_REMOVED lines=11> */
[----:B------:R-:W-:Y:S01]  /*18deb0*/  LOP3.LUT P3, RZ, R33, 0x400000, RZ, 0xc0, !PT ;  /* 0x0040000021ff7812 */ /* 0x000fe2000786c0ff */
[----:B---3--:R1:W-:Y:S04]  /*18dec0*/  @P0 STG.E desc[UR32][R12.64], R139 ;  /* 0x0000008b0c000986 */ /* 0x0083e8000c101920 */
[----:B-1----:R-:W3:Y:S04]  /*18ded0*/  LDL.LU R139, [R1+0x2c4] ;  /* 0x0002c400018b7983 */ /* 0x002ee80000300800 */
[----:B------:R-:W3:Y:S01]  /*18dee0*/  LDL.LU R252, [R1+0x2b4] ;  /* 0x0002b40001fc7983 */ /* 0x000ee20000300800 */
[----:B------:R-:W-:-:S03]  /*18def0*/  LOP3.LUT R0, R0, 0xfffffdff, RZ, 0xc0, !PT ;  /* 0xfffffdff00007812 */ /* 0x000fc600078ec0ff */
[----:B------:R-:W3:Y:S01]  /*18df00*/  LDL.LU R246, [R1+0x2a4] ;  /* 0x0002a40001f67983 */ /* 0x000ee20000300800 */
[----:B------:R-:W-:Y:S02]  /*18df10*/  @P3 LOP3.LUT R0, R0, 0x200, RZ, 0xfc, !PT ;  /* 0x0000020000003812 */ /* 0x000fe400078efcff */
        /* <DEDUP_REMOVED lines=21> */
[----:B-1----:R-:W-:Y:S02]  /*18e070*/  IMAD.WIDE R12, R15, 0x4, R110 ;  /* 0x000000040f0c7825 */ /* 0x002fe400078e026e */
[----:B------:R-:W2:Y:S04]  /*18e080*/  LDL.LU R14, [R1+0x538] ;  /* 0x00053800010e7983 */ /* 0x000ea80000300800 */
[----:B------:R1:W-:Y:S04]  /*18e090*/  @P4 STG.E desc[UR32][R12.64], R142 ;  /* 0x0000008e0c004986 */ /* 0x0003e8000c101920 */
[----:B------:R-:W2:Y:S01]  /*18e0a0*/  LDL.LU R15, [R1+0x4e8] ;  /* 0x0004e800010f7983 */ /* 0x000ea20000300800 */
[----:B-1----:R-:W-:-:S03]  /*18e0b0*/  IMAD.WIDE R12, R244, 0x4, R124 ;  /* 0x00000004f40c7825 */ /* 0x002fc600078e027c */
[----:B------:R-:W2:Y:S04]  /*18e0c0*/  LDL.LU R142, [R1+0x478] ;  /* 0x00047800018e7983 */ /* 0x000ea80000300800 */
[----:B------:R1:W-:Y:S01]  /*18e0d0*/  @P3 STG.E desc[UR32][R12.64], R141 ;  /* 0x0000008d0c003986 */ /* 0x0003e2000c101920 */
[----:B------:R-:W-:Y:S01]  /*18e0e0*/  LOP3.LUT P3, RZ, R0, 0x1000, RZ, 0xc0, !PT ;  /* 0x0000100000ff7812 */ /* 0x000fe2000786c0ff */
[----:B-1----:R-:W-:Y:S02]  /*18e0f0*/  IMAD.WIDE R12, R244, 0x4, R122 ;  /* 0x00000004f40c7825 */ /* 0x002fe400078e027a */
[----:B------:R-:W2:Y:S10]  /*18e100*/  LDL.LU R141, [R1+0x3a8] ;  /* 0x0003a800018d7983 */ /* 0x000eb40000300800 */
[----:B------:R1:W-:Y:S01]  /*18e110*/  @P3 STG.E desc[UR32][R12.64], R140 ;  /* 0x0000008c0c003986 */ /* 0x0003e2000c101920 */
[----:B------:R-:W-:-:S03]  /*18e120*/  LOP3.LUT P3, RZ, R0, 0x800, RZ, 0xc0, !PT ;  /* 0x0000080000ff7812 */ /* 0x000fc6000786c0ff */
[----:B-1----:R-:W2:Y:S01]  /*18e130*/  LDL.LU R140, [R1+0x398] ;  /* 0x00039800018c7983 */ /* 0x002ea20000300800 */
[----:B------:R-:W-:-:S09]  /*18e140*/  IMAD.WIDE R12, R244, 0x4, R120 ;  /* 0x00000004f40c7825 */ /* 0x000fd200078e0278 */
        /* <DEDUP_REMOVED lines=26> */
[----:B-1----:R-:W-:-:S05]  /*18e2f0*/  IMAD.WIDE R12, R81, 0x4, R120 ;  /* 0x00000004510c7825 */ /* 0x002fca00078e0278 */
[----:B------:R1:W-:Y:S01]  /*18e300*/  @P1 STG.E desc[UR32][R12.64], R15 ;  /* 0x0000000f0c001986 */ /* 0x0003e2000c101920 */
[----:B------:R-:W-:Y:S01]  /*18e310*/  LOP3.LUT P5, RZ, R33, 0x80000000, RZ, 0xc0, !PT ;  /* 0x8000000021ff7812 */ /* 0x000fe200078ac0ff */
[----:B-1----:R-:W-:-:S05]  /*18e320*/  IMAD.WIDE R12, R81, 0x4, R118 ;  /* 0x00000004510c7825 */ /* 0x002fca00078e0276 */
[----:B------:R1:W-:Y:S01]  /*18e330*/  @P0 STG.E desc[UR32][R12.64], R142 ;  /* 0x0000008e0c000986 */ /* 0x0003e2000c101920 */
[----:B------:R-:W-:Y:S01]  /*18e340*/  LOP3.LUT P4, RZ, R34, 0x1, RZ, 0xc0, !PT ;  /* 0x0000000122ff7812 */ /* 0x000fe2000788c0ff */
[----:B-1----:R-:W-:-:S05]  /*18e350*/  IMAD.WIDE R12, R81, 0x4, R116 ;  /* 0x00000004510c7825 */ /* 0x002fca00078e0274 */
[----:B------:R1:W-:Y:S02]  /*18e360*/  @P6 STG.E desc[UR32][R12.64], R141 ;  /* 0x0000008d0c006986 */ /* 0x0003e4000c101920 */
[----:B-1----:R-:W-:-:S05]  /*18e370*/  IMAD.WIDE R12, R81, 0x4, R114 ;  /* 0x00000004510c7825 */ /* 0x002fca00078e0272 */
[----:B------:R1:W-:Y:S02]  /*18e380*/  @P5 STG.E desc[UR32][R12.64], R140 ;  /* 0x0000008c0c005986 */ /* 0x0003e4000c101920 */
[----:B-1----:R-:W-:-:S05]  /*18e390*/  IMAD.WIDE R12, R81, 0x4, R112 ;  /* 0x00000004510c7825 */ /* 0x002fca00078e0270 */
[----:B---3--:R1:W-:Y:S04]  /*18e3a0*/  @P4 STG.E desc[UR32][R12.64], R139 ;  /* 0x0000008b0c004986 */ /* 0x0083e8000c101920 */
[----:B-1----:R-:W2:Y:S04]  /*18e3b0*/  LDL.LU R139, [R1+0x2f8] ;  /* 0x0002f800018b7983 */ /* 0x002ea80000300800 */
[----:B------:R-:W3:Y:S04]  /*18e3c0*/  LDL.LU R82, [R1+0x2e8] ;  /* 0x0002e80001527983 */ /* 0x000ee80000300800 */
[----:B------:R-:W4:Y:S04]  /*18e3d0*/  LDL.LU R83, [R1+0x2d8] ;  /* 0x0002d80001537983 */ /* 0x000f280000300800 */
[----:B------:R-:W4:Y:S04]  /*18e3e0*/  LDL.LU R14, [R1+0x2c8] ;  /* 0x0002c800010e7983 */ /* 0x000f280000300800 */
[----:B------:R-:W4:Y:S04]  /*18e3f0*/  LDL.LU R141, [R1+0x2b8] ;  /* 0x0002b800018d7983 */ /* 0x000f280000300800 */
[----:B------:R-:W4:Y:S04]  /*18e400*/  LDL.LU R140, [R1+0x2a8] ;  /* 0x0002a800018c7983 */ /* 0x000f280000300800 */
[----:B------:R-:W3:Y:S01]  /*18e410*/  LDL.LU R247, [R1+0x2568] ;  /* 0x0025680001f77983 */ /* 0x000ee20000300800 */
[----:B------:R-:W-:-:S02]  /*18e420*/  LOP3.LUT P3, RZ, R34, 0x2000, RZ, 0xc0, !PT ;  /* 0x0000200022ff7812 */ /* 0x000fc4000786c0ff */
[----:B------:R-:W-:Y:S01]  /*18e430*/  LOP3.LUT R3, R3, 0xdfffffff, RZ, 0xc0, !PT ;  /* 0xdfffffff03037812 */ /* 0x000fe200078ec0ff */
[----:B------:R-:W-:Y:S01]  /*18e440*/  IMAD.WIDE R12, R81, 0x4, R110 ;  /* 0x00000004510c7825 */ /* 0x000fe200078e026e */
[----:B------:R-:W4:Y:S01]  /*18e450*/  LDL.LU R142, [R1+0x2570] ;  /* 0x00257000018e7983 */ /* 0x000f220000300800 */
[----:B------:R-:W-:-:S03]  /*18e460*/  LOP3.LUT P0, RZ, R34, 0x2, RZ, 0xc0, !PT ;  /* 0x0000000222ff7812 */ /* 0x000fc6000780c0ff */
[----:B------:R-:W4:Y:S05]  /*18e470*/  LDL.LU R81, [R1+0x298] ;  /* 0x0002980001517983 */ /* 0x000f2a0000300800 */
        /* <DEDUP_REMOVED lines=26> */
[----:B--2---:R1:W-:Y:S04]  /*18e620*/  @P0 STG.E desc[UR32][R12.64], R139 ;  /* 0x0000008b0c000986 */ /* 0x0043e8000c101920 */
[----:B-1----:R-:W2:Y:S04]  /*18e630*/  LDL.LU R139, [R1+0x288] ;  /* 0x00028800018b7983 */ /* 0x002ea80000300800 */
[----:B------:R-:W2:Y:S04]  /*18e640*/  LDL.LU R15, [R1+0x256c] ;  /* 0x00256c00010f7983 */ /* 0x000ea80000300800 */
[----:B------:R-:W2:Y:S04]  /*18e650*/  LDL.LU R252, [R1+0x8] ;  /* 0x0000080001fc7983 */ /* 0x000ea80000300800 */
[----:B------:R-:W2:Y:S04]  /*18e660*/  LDL.LU R246, [R1+0x58c] ;  /* 0x00058c0001f67983 */ /* 0x000ea80000300800 */
[----:B------:R-:W2:Y:S04]  /*18e670*/  LDL.LU R47, [R1+0x53c] ;  /* 0x00053c00012f7983 */ /* 0x000ea80000300800 */
[----:B------:R-:W2:Y:S01]  /*18e680*/  LDL.LU R245, [R1+0x4ec] ;  /* 0x0004ec0001f57983 */ /* 0x000ea20000300800 */
[----:B---3--:R-:W-:-:S03]  /*18e690*/  IMAD.WIDE R12, R247, 0x4, R124 ;  /* 0x00000004f70c7825 */ /* 0x008fc600078e027c */
[----:B------:R-:W3:Y:S04]  /*18e6a0*/  LDL.LU R244, [R1+0x47c] ;  /* 0x00047c0001f47983 */ /* 0x000ee80000300800 */
[----:B------:R1:W-:Y:S02]  /*18e6b0*/  @P6 STG.E desc[UR32][R12.64], R82 ;  /* 0x000000520c006986 */ /* 0x0003e4000c101920 */
[C---:B-1----:R-:W-:Y:S02]  /*18e6c0*/  IMAD.WIDE R12, R247.reuse, 0x4, R122 ;  /* 0x00000004f70c7825 */ /* 0x042fe400078e027a */
[----:B------:R-:W3:Y:S04]  /*18e6d0*/  LDL.LU R82, [R1+0x3ac] ;  /* 0x0003ac0001527983 */ /* 0x000ee80000300800 */
[----:B----4-:R1:W-:Y:S02]  /*18e6e0*/  @P5 STG.E desc[UR32][R12.64], R83 ;  /* 0x000000530c005986 */ /* 0x0103e4000c101920 */
[----:B-1----:R-:W-:-:S02]  /*18e6f0*/  IMAD.WIDE R12, R247, 0x4, R120 ;  /* 0x00000004f70c7825 */ /* 0x002fc400078e0278 */
[----:B------:R-:W4:Y:S04]  /*18e700*/  LDL.LU R83, [R1+0x39c] ;  /* 0x00039c0001537983 */ /* 0x000f280000300800 */
[----:B------:R1:W-:Y:S02]  /*18e710*/  @P4 STG.E desc[UR32][R12.64], R14 ;  /* 0x0000000e0c004986 */ /* 0x0003e4000c101920 */
[C---:B-1----:R-:W-:Y:S02]  /*18e720*/  IMAD.WIDE R12, R247.reuse, 0x4, R118 ;  /* 0x00000004f70c7825 */ /* 0x042fe400078e0276 */
[----:B------:R-:W4:Y:S04]  /*18e730*/  LDL.LU R14, [R1+0x38c] ;  /* 0x00038c00010e7983 */ /* 0x000f280000300800 */
[----:B------:R1:W-:Y:S01]  /*18e740*/  @P3 STG.E desc[UR32][R12.64], R141 ;  /* 0x0000008d0c003986 */ /* 0x0003e2000c101920 */
[----:B------:R-:W-:Y:S01]  /*18e750*/  LOP3.LUT P3, RZ, R0, 0x10, RZ, 0xc0, !PT ;  /* 0x0000001000ff7812 */ /* 0x000fe2000786c0ff */
[----:B-1----:R-:W-:-:S02]  /*18e760*/  IMAD.WIDE R12, R247, 0x4, R116 ;  /* 0x00000004f70c7825 */ /* 0x002fc400078e0274 */
[----:B------:R-:W4:Y:S10]  /*18e770*/  LDL.LU R141, [R1+0x2fc] ;  /* 0x0002fc00018d7983 */ /* 0x000f340000300800 */
[----:B------:R1:W-:Y:S04]  /*18e780*/  @P3 STG.E desc[UR32][R12.64], R140 ;  /* 0x0000008c0c003986 */ /* 0x0003e8000c101920 */
[----:B-1----:R-:W4:Y:S01]  /*18e790*/  LDL.LU R140, [R1+0x2ec] ;  /* 0x0002ec00018c7983 */ /* 0x002f220000300800 */
[----:B------:R-:W-:Y:S01]  /*18e7a0*/  LOP3.LUT P3, RZ, R0, 0x8, RZ, 0xc0, !PT ;  /* 0x0000000800ff7812 */ /* 0x000fe2000786c0ff */
[----:B------:R-:W-:-:S12]  /*18e7b0*/  IMAD.WIDE R12, R247, 0x4, R114 ;  /* 0x00000004f70c7825 */ /* 0x000fd800078e0272 */
[----:B------:R1:W-:Y:S01]  /*18e7c0*/  @P3 STG.E desc[UR32][R12.64], R81 ;  /* 0x000000510c003986 */ /* 0x0003e2000c101920 */
[----:B------:R-:W-:Y:S01]  /*18e7d0*/  LOP3.LUT P3, RZ, R0, 0x4, RZ, 0xc0, !PT ;  /* 0x0000000400ff7812 */ /* 0x000fe2000786c0ff */
[----:B-1----:R-:W-:Y:S01]  /*18e7e0*/  IMAD.WIDE R12, R247, 0x4, R112 ;  /* 0x00000004f70c7825 */ /* 0x002fe200078e0270 */
[C---:B------:R-:W-:Y:S01]  /*18e7f0*/  LOP3.LUT P2, RZ, R34.reuse, 0x4000, RZ, 0xc0, !PT ;  /* 0x0000400022ff7812 */ /* 0x040fe2000784c0ff */
[----:B------:R-:W4:Y:S01]  /*18e800*/  LDL.LU R81, [R1+0x2dc] ;  /* 0x0002dc0001517983 */ /* 0x000f220000300800 */
[C---:B------:R-:W-:Y:S02]  /*18e810*/  LOP3.LUT P1, RZ, R34.reuse, 0x8000, RZ, 0xc0, !PT ;  /* 0x0000800022ff7812 */ /* 0x040fe4000782c0ff */
[C---:B------:R-:W-:Y:S02]  /*18e820*/  LOP3.LUT P0, RZ, R34.reuse, 0x10000, RZ, 0xc0, !PT ;  /* 0x0001000022ff7812 */ /* 0x040fe4000780c0ff */
[C---:B------:R-:W-:Y:S02]  /*18e830*/  LOP3.LUT P6, RZ, R34.reuse, 0x20000, RZ, 0xc0, !PT ;  /* 0x0002000022ff7812 */ /* 0x040fe400078cc0ff */
[----:B------:R-:W-:-:S03]  /*18e840*/  LOP3.LUT P5, RZ, R34, 0x40000, RZ, 0xc0, !PT ;  /* 0x0004000022ff7812 */ /* 0x000fc600078ac0ff */
[----:B--2---:R1:W-:Y:S01]  /*18e850*/  @P3 STG.E desc[UR32][R12.64], R139 ;  /* 0x0000008b0c003986 */ /* 0x0043e2000c101920 */
[C---:B------:R-:W-:Y:S01]  /*18e860*/  LOP3.LUT P3, RZ, R0.reuse, 0x2, RZ, 0xc0, !PT ;  /* 0x0000000200ff7812 */ /* 0x040fe2000786c0ff */
[----:B-1----:R-:W-:Y:S02]  /*18e870*/  IMAD.WIDE R12, R247, 0x4, R110 ;  /* 0x00000004f70c7825 */ /* 0x002fe400078e026e */
[----:B------:R-:W2:Y:S10]  /*18e880*/  LDL.LU R139, [R1+0x6f64] ;  /* 0x006f6400018b7983 */ /* 0x000eb40000300800 */
        /* <DEDUP_REMOVED lines=12> */
[----:B---3--:R1:W-:Y:S02]  /*18e950*/  @P3 STG.E desc[UR32][R12.64], R244 ;  /* 0x000000f40c003986 */ /* 0x0083e4000c101920 */
[----:B-1----:R-:W-:-:S05]  /*18e960*/  IMAD.WIDE R12, R15, 0x4, R116 ;  /* 0x000000040f0c7825 */ /* 0x002fca00078e0274 */
[----:B------:R1:W-:Y:S02]  /*18e970*/  @P2 STG.E desc[UR32][R12.64], R82 ;  /* 0x000000520c002986 */ /* 0x0003e4000c101920 */
[----:B-1----:R-:W-:-:S05]  /*18e980*/  IMAD.WIDE R12, R15, 0x4, R114 ;  /* 0x000000040f0c7825 */ /* 0x002fca00078e0272 */
[----:B----4-:R1:W-:Y:S02]  /*18e990*/  @P1 STG.E desc[UR32][R12.64], R83 ;  /* 0x000000530c001986 */ /* 0x0103e4000c101920 */
        /* <DEDUP_REMOVED lines=11> */
[----:B------:R-:W-:-:S02]  /*18ea50*/  LOP3.LUT P4, RZ, R34, 0x80000, RZ, 0xc0, !PT ;  /* 0x0008000022ff7812 */ /* 0x000fc4000788c0ff */
[----:B------:R-:W-:Y:S01]  /*18ea60*/  LOP3.LUT P0, RZ, R34, 0x100000, RZ, 0xc0, !PT ;  /* 0x0010000022ff7812 */ /* 0x000fe2000780c0ff */
[----:B------:R-:W2:Y:S01]  /*18ea70*/  LDL.LU R141, [R1+0xc] ;  /* 0x00000c00018d7983 */ /* 0x000ea20000300800 */
[----:B------:R-:W-:-:S09]  /*18ea80*/  IMAD.WIDE R12, R142, 0x4, R122 ;  /* 0x000000048e0c7825 */ /* 0x000fd200078e027a */
[----:B------:R1:W-:Y:S02]  /*18ea90*/  @P4 STG.E desc[UR32][R12.64], R81 ;  /* 0x000000510c004986 */ /* 0x0003e4000c101920 */
[----:B-1----:R-:W-:Y:S02]  /*18eaa0*/  IMAD.WIDE R12, R142, 0x4, R120 ;  /* 0x000000048e0c7825 */ /* 0x002fe400078e0278 */
        /* <DEDUP_REMOVED lines=14> */
[----:B------:R-:W3:Y:S02]  /*18eb90*/  LDL.LU R247, [R1+0x6c0] ;  /* 0x0006c00001f77983 */ /* 0x000ee40000300800 */
[----:B------:R-:W-:-:S02]  /*18eba0*/  @P3 LOP3.LUT R3, R3, 0x1000000, RZ, 0xfc, !PT ;  /* 0x0100000003033812 */ /* 0x000fc400078efcff */
[----:B------:R-:W-:Y:S01]  /*18ebb0*/  LOP3.LUT P3, RZ, R34, 0x10000000, RZ, 0xc0, !PT ;  /* 0x1000000022ff7812 */ /* 0x000fe2000786c0ff */
[----:B------:R-:W3:Y:S01]  /*18ebc0*/  LDL.LU R252, [R1+0x6a0] ;  /* 0x0006a00001fc7983 */ /* 0x000ee20000300800 */
[----:B------:R-:W-:-:S03]  /*18ebd0*/  LOP3.LUT R3, R3, 0xfdffffff, RZ, 0xc0, !PT ;  /* 0xfdffffff03037812 */ /* 0x000fc600078ec0ff */
[----:B------:R-:W3:Y:S04]  /*18ebe0*/  LDL.LU R246, [R1+0x890] ;  /* 0x0008900001f67983 */ /* 0x000ee80000300800 */
[----:B------:R-:W3:Y:S04]  /*18ebf0*/  LDL.LU R47, [R1+0x880] ;  /* 0x00088000012f7983 */ /* 0x000ee80000300800 */
[----:B------:R-:W-:Y:S02]  /*18ec00*/  @P3 LOP3.LUT R3, R3, 0x2000000, RZ, 0xfc, !PT ;  /* 0x0200000003033812 */ /* 0x000fe400078efcff */
[----:B------:R-:W-:-:S02]  /*18ec10*/  LOP3.LUT P6, RZ, R34, 0x200000, RZ, 0xc0, !PT ;  /* 0x0020000022ff7812 */ /* 0x000fc400078cc0ff */
[----:B------:R-:W-:Y:S01]  /*18ec20*/  LOP3.LUT P5, RZ, R34, 0x400000, RZ, 0xc0, !PT ;  /* 0x0040000022ff7812 */ /* 0x000fe200078ac0ff */
[----:B------:R-:W-:Y:S01]  /*18ec30*/  IMAD.WIDE R12, R142, 0x4, R118 ;  /* 0x000000048e0c7825 */ /* 0x000fe200078e0276 */
[C---:B------:R-:W-:Y:S01]  /*18ec40*/  LOP3.LUT P3, RZ, R34.reuse, 0x8000000, RZ, 0xc0, !PT ;  /* 0x0800000022ff7812 */ /* 0x040fe2000786c0ff */
[----:B------:R-:W3:Y:S01]  /*18ec50*/  LDL.LU R245, [R1+0x870] ;  /* 0x0008700001f57983 */ /* 0x000ee20000300800 */
[----:B------:R-:W-:Y:S02]  /*18ec60*/  LOP3.LUT R3, R3, 0xfbffffff, RZ, 0xc0, !PT ;  /* 0xfbffffff03037812 */ /* 0x000fe400078ec0ff */
[----:B------:R-:W-:Y:S01]  /*18ec70*/  LOP3.LUT P4, RZ, R34, 0x800000, RZ, 0xc0, !PT ;  /* 0x0080000022ff7812 */ /* 0x000fe2000788c0ff */
[----:B------:R-:W3:Y:S08]  /*18ec80*/  LDL.LU R244, [R1+0x650] ;  /* 0x0006500001f47983 */ /* 0x000ef00000300800 */
[----:B------:R-:W-:-:S02]  /*18ec90*/  @P3 LOP3.LUT R3, R3, 0x4000000, RZ, 0xfc, !PT ;  /* 0x0400000003033812 */ /* 0x000fc400078efcff */
[----:B------:R-:W-:Y:S02]  /*18eca0*/  LOP3.LUT P3, RZ, R34, 0x4000000, RZ, 0xc0, !PT ;  /* 0x0400000022ff7812 */ /* 0x000fe4000786c0ff */
[----:B------:R-:W-:Y:S01]  /*18ecb0*/  LOP3.LUT R3, R3, 0xf7ffffff, RZ, 0xc0, !PT ;  /* 0xf7ffffff03037812 */ /* 0x000fe200078ec0ff */
[----:B----4-:R1:W-:Y:S10]  /*18ecc0*/  @P6 STG.E desc[UR32][R12.64], R82 ;  /* 0x000000520c006986 */ /* 0x0103f4000c101920 */
[----:B------:R-:W-:-:S02]  /*18ecd0*/  @P3 LOP3.LUT R3, R3, 0x8000000, RZ, 0xfc, !PT ;  /* 0x0800000003033812 */ /* 0x000fc400078efcff */
[----:B------:R-:W-:Y:S01]  /*18ece0*/  LOP3.LUT P3, RZ, R34, 0x2000000, RZ, 0xc0, !PT ;  /* 0x0200000022ff7812 */ /* 0x000fe2000786c0ff */
[----:B-1----:R-:W-:Y:S01]  /*18ecf0*/  IMAD.WIDE R12, R142, 0x4, R116 ;  /* 0x000000048e0c7825 */ /* 0x002fe200078e0274 */
[----:B------:R-:W-:-:S04]  /*18ed00*/  LOP3.LUT R3, R3, 0xefffffff, RZ, 0xc0, !PT ;  /* 0xefffffff03037812 */ /* 0x000fc800078ec0ff */
[----:B--2---:R1:W-:Y:S07]  /*18ed10*/  @P5 STG.E desc[UR32][R12.64], R83 ;  /* 0x000000530c005986 */ /* 0x0043ee000c101920 */
[----:B------:R-:W-:Y:S02]  /*18ed20*/  @P3 LOP3.LUT R3, R3, 0x10000000, RZ, 0xfc, !PT ;  /* 0x1000000003033812 */ /* 0x000fe400078efcff */
[----:B------:R-:W-:Y:S01]  /*18ed30*/  LOP3.LUT P3, RZ, R34, 0x1000000, RZ, 0xc0, !PT ;  /* 0x0100000022ff7812 */ /* 0x000fe2000786c0ff */
[C---:B-1----:R-:W-:Y:S01]  /*18ed40*/  IMAD.WIDE R12, R142.reuse, 0x4, R114 ;  /* 0x000000048e0c7825 */ /* 0x042fe200078e0272 */
[----:B------:R-:W2:Y:S04]  /*18ed50*/  LDL.LU R83, [R1+0x2578] ;  /* 0x0025780001537983 */ /* 0x000ea80000300800 */
[----:B------:R1:W-:Y:S04]  /*18ed60*/  @P4 STG.E desc[UR32][R12.64], R14 ;  /* 0x0000000e0c004986 */ /* 0x0003e8000c101920 */
[----:B------:R-:W4:Y:S01]  /*18ed70*/  LDL.LU R82, [R1+0x640] ;  /* 0x0006400001527983 */ /* 0x000f220000300800 */
[----:B-1----:R-:W-:-:S03]  /*18ed80*/  IMAD.WIDE R12, R142, 0x4, R112 ;  /* 0x000000048e0c7825 */ /* 0x002fc600078e0270 */
[----:B------:R-:W2:Y:S04]  /*18ed90*/  LDL.LU R14, [R1+0x600] ;  /* 0x00060000010e7983 */ /* 0x000ea80000300800 */
[----:B------:R1:W-:Y:S01]  /*18eda0*/  @P3 STG.E desc[UR32][R12.64], R15 ;  /* 0x0000000f0c003986 */ /* 0x0003e2000c101920 */
[C---:B------:R-:W-:Y:S01]  /*18edb0*/  LOP3.LUT P3, RZ, R3.reuse, 0x10000000, RZ, 0xc0, !PT ;  /* 0x1000000003ff7812 */ /* 0x040fe2000786c0ff */
[----:B-1----:R-:W-:Y:S02]  /*18edc0*/  IMAD.WIDE R12, R142, 0x4, R110 ;  /* 0x000000048e0c7825 */ /* 0x002fe400078e026e */
[----:B------:R-:W2:Y:S10]  /*18edd0*/  LDL.LU R15, [R1+0x5e0] ;  /* 0x0005e000010f7983 */ /* 0x000eb40000300800 */
[----:B------:R1:W-:Y:S01]  /*18ede0*/  @P3 STG.E desc[UR32][R12.64], R141 ;  /* 0x0000008d0c003986 */ /* 0x0003e2000c101920 */
[----:B------:R-:W-:-:S03]  /*18edf0*/  LOP3.LUT P3, RZ, R3, 0x8000000, RZ, 0xc0, !PT ;  /* 0x0800000003ff7812 */ /* 0x000fc6000786c0ff */
[----:B------:R-:W2:Y:S04]  /*18ee00*/  LDL.LU R142, [R1+0x560] ;  /* 0x00056000018e7983 */ /* 0x000ea80000300800 */
[----:B-1----:R-:W2:Y:S01]  /*18ee10*/  LDL.LU R141, [R1+0x540] ;  /* 0x00054000018d7983 */ /* 0x002ea20000300800 */
[----:B------:R-:W-:-:S05]  /*18ee20*/  IMAD.WIDE R12, R81, 0x4, R124 ;  /* 0x00000004510c7825 */ /* 0x000fca00078e027c */
        /* <DEDUP_REMOVED lines=21> */
[----:B------:R1:W-:Y:S01]  /*18ef80*/  @P3 STG.E desc[UR32][R12.64], R244 ;  /* 0x000000f40c003986 */ /* 0x0003e2000c101920 */
[----:B------:R-:W-:Y:S01]  /*18ef90*/  LOP3.LUT P0, RZ, R35, 0x8, RZ, 0xc0, !PT ;  /* 0x0000000823ff7812 */ /* 0x000fe2000780c0ff */
[----:B-1----:R-:W-:Y:S01]  /*18efa0*/  IMAD.WIDE R12, R81, 0x4, R110 ;  /* 0x00000004510c7825 */ /* 0x002fe200078e026e */
[C---:B------:R-:W-:Y:S01]  /*18efb0*/  LOP3.LUT P6, RZ, R35.reuse, 0x10, RZ, 0xc0, !PT ;  /* 0x0000001023ff7812 */ /* 0x040fe200078cc0ff */
[----:B------:R-:W3:Y:S04]  /*18efc0*/  LDL.LU R81, [R1+0x2580] ;  /* 0x0025800001517983 */ /* 0x000ee80000300800 */
[----:B----4-:R2:W-:Y:S01]  /*18efd0*/  @P2 STG.E desc[UR32][R12.64], R82 ;  /* 0x000000520c002986 */ /* 0x0105e2000c101920 */
[----:B------:R-:W-:Y:S01]  /*18efe0*/  LOP3.LUT P5, RZ, R35, 0x20, RZ, 0xc0, !PT ;  /* 0x0000002023ff7812 */ /* 0x000fe200078ac0ff */
[----:B--2---:R-:W-:-:S05]  /*18eff0*/  IMAD.WIDE R12, R83, 0x4, R124 ;  /* 0x00000004530c7825 */ /* 0x004fca00078e027c */
        /* <DEDUP_REMOVED lines=16> */
[----:B------:R-:W4:Y:S01]  /*18f100*/  LDL.LU R47, [R1+0x257c] ;  /* 0x00257c00012f7983 */ /* 0x000f220000300800 */
        /* <DEDUP_REMOVED lines=15> */
[----:B--2---:R1:W-:Y:S04]  /*18f200*/  @P0 STG.E desc[UR32][R12.64], R140 ;  /* 0x0000008c0c000986 */ /* 0x0043e8000c101920 */
[----:B-1----:R-:W2:Y:S04]  /*18f210*/  LDL.LU R140, [R1+0x894] ;  /* 0x00089400018c7983 */ /* 0x002ea80000300800 */
[----:B------:R-:W2:Y:S01]  /*18f220*/  LDL.LU R247, [R1+0x884] ;  /* 0x0008840001f77983 */ /* 0x000ea20000300800 */
[----:B------:R-:W-:-:S03]  /*18f230*/  LOP3.LUT R3, R3, 0xfffdffff, RZ, 0xc0, !PT ;  /* 0xfffdffff03037812 */ /* 0x000fc600078ec0ff */
[----:B------:R-:W2:Y:S01]  /*18f240*/  LDL.LU R252, [R1+0x874] ;  /* 0x0008740001fc7983 */ /* 0x000ea20000300800 */
[----:B------:R-:W-:Y:S02]  /*18f250*/  @P3 LOP3.LUT R3, R3, 0x20000, RZ, 0xfc, !PT ;  /* 0x0002000003033812 */ /* 0x000fe400078efcff */
[----:B------:R-:W-:Y:S01]  /*18f260*/  LOP3.LUT P3, RZ, R35, 0x4000, RZ, 0xc0, !PT ;  /* 0x0000400023ff7812 */ /* 0x000fe2000786c0ff */
[----:B------:R-:W2:Y:S01]  /*18f270*/  LDL.LU R246, [R1+0x654] ;  /* 0x0006540001f67983 */ /* 0x000ea20000300800 */
[----:B------:R-:W-:-:S03]  /*18f280*/  LOP3.LUT R3, R3, 0xfffbffff, RZ, 0xc0, !PT ;  /* 0xfffbffff03037812 */ /* 0x000fc600078ec0ff */
[----:B------:R-:W2:Y:S01]  /*18f290*/  LDL.LU R245, [R1+0x644] ;  /* 0x0006440001f57983 */ /* 0x000ea20000300800 */
[C---:B------:R-:W-:Y:S02]  /*18f2a0*/  LOP3.LUT P6, RZ, R35.reuse, 0x100, RZ, 0xc0, !PT ;  /* 0x0000010023ff7812 */ /* 0x040fe400078cc0ff */
[----:B------:R-:W-:Y:S01]  /*18f2b0*/  LOP3.LUT P5, RZ, R35, 0x200, RZ, 0xc0, !PT ;  /* 0x0000020023ff7812 */ /* 0x000fe200078ac0ff */
[----:B------:R-:W-:Y:S01]  /*18f2c0*/  IMAD.WIDE R12, R83, 0x4, R112 ;  /* 0x00000004530c7825 */ /* 0x000fe200078e0270 */
[----:B------:R-:W2:Y:S03]  /*18f2d0*/  LDL.LU R244, [R1+0x604] ;  /* 0x0006040001f47983 */ /* 0x000ea60000300800 */
[----:B------:R-:W-:Y:S02]  /*18f2e0*/  @P3 LOP3.LUT R3, R3, 0x40000, RZ, 0xfc, !PT ;  /* 0x0004000003033812 */ /* 0x000fe400078efcff */
[----:B------:R-:W-:-:S02]  /*18f2f0*/  LOP3.LUT P3, RZ, R35, 0x2000, RZ, 0xc0, !PT ;  /* 0x0000200023ff7812 */ /* 0x000fc4000786c0ff */
[----:B------:R-:W-:Y:S02]  /*18f300*/  LOP3.LUT R3, R3, 0xfff7ffff, RZ, 0xc0, !PT ;  /* 0xfff7ffff03037812 */ /* 0x000fe400078ec0ff */
[----:B------:R-:W-:-:S09]  /*18f310*/  LOP3.LUT P4, RZ, R35, 0x400, RZ, 0xc0, !PT ;  /* 0x0000040023ff7812 */ /* 0x000fd2000788c0ff */
[----:B------:R-:W-:Y:S02]  /*18f320*/  @P3 LOP3.LUT R3, R3, 0x80000, RZ, 0xfc, !PT ;  /* 0x0008000003033812 */ /* 0x000fe400078efcff */
[----:B------:R-:W-:Y:S01]  /*18f330*/  LOP3.LUT P3, RZ, R35, 0x1000, RZ, 0xc0, !PT ;  /* 0x0000100023ff7812 */ /* 0x000fe2000786c0ff */
[----:B---3--:R1:W-:Y:S01]  /*18f340*/  @P6 STG.E desc[UR32][R12.64], R82 ;  /* 0x000000520c006986 */ /* 0x0083e2000c101920 */
[----:B------:R-:W-:Y:S01]  /*18f350*/  LOP3.LUT R3, R3, 0xffefffff, RZ, 0xc0, !PT ;  /* 0xffefffff03037812 */ /* 0x000fe200078ec0ff */
[----:B-1----:R-:W-:-:S10]  /*18f360*/  IMAD.WIDE R12, R83, 0x4, R110 ;  /* 0x00000004530c7825 */ /* 0x002fd400078e026e */
[----:B------:R-:W-:Y:S01]  /*18f370*/  @P3 LOP3.LUT R3, R3, 0x100000, RZ, 0xfc, !PT ;  /* 0x0010000003033812 */ /* 0x000fe200078efcff */
[----:B------:R-:W3:Y:S01]  /*18f380*/  LDL.LU R82, [R1+0x5e4] ;  /* 0x0005e40001527983 */ /* 0x000ee20000300800 */
[----:B------:R-:W-:-:S03]  /*18f390*/  LOP3.LUT P3, RZ, R35, 0x800, RZ, 0xc0, !PT ;  /* 0x0000080023ff7812 */ /* 0x000fc6000786c0ff */
[----:B----4-:R1:W-:Y:S04]  /*18f3a0*/  @P5 STG.E desc[UR32][R12.64], R14 ;  /* 0x0000000e0c005986 */ /* 0x0103e8000c101920 */
[----:B------:R-:W4:Y:S01]  /*18f3b0*/  LDL.LU R83, [R1+0x564] ;  /* 0x0005640001537983 */ /* 0x000f220000300800 */
[----:B-1----:R-:W-:-:S03]  /*18f3c0*/  IMAD.WIDE R12, R47, 0x4, R124 ;  /* 0x000000042f0c7825 */ /* 0x002fc600078e027c */
[----:B------:R-:W4:Y:S04]  /*18f3d0*/  LDL.LU R14, [R1+0x544] ;  /* 0x00054400010e7983 */ /* 0x000f280000300800 */
[----:B------:R1:W-:Y:S02]  /*18f3e0*/  @P4 STG.E desc[UR32][R12.64], R15 ;  /* 0x0000000f0c004986 */ /* 0x0003e4000c101920 */
[----:B-1----:R-:W-:Y:S02]  /*18f3f0*/  IMAD.WIDE R12, R47, 0x4, R122 ;  /* 0x000000042f0c7825 */ /* 0x002fe400078e027a */
[----:B------:R-:W4:Y:S04]  /*18f400*/  LDL.LU R15, [R1+0x4c4] ;  /* 0x0004c400010f7983 */ /* 0x000f280000300800 */
[----:B------:R1:W-:Y:S01]  /*18f410*/  @P3 STG.E desc[UR32][R12.64], R142 ;  /* 0x0000008e0c003986 */ /* 0x0003e2000c101920 */
[----:B------:R-:W-:Y:S01]  /*18f420*/  LOP3.LUT P3, RZ, R3, 0x100000, RZ, 0xc0, !PT ;  /* 0x0010000003ff7812 */ /* 0x000fe2000786c0ff */
[----:B-1----:R-:W-:-:S02]  /*18f430*/  IMAD.WIDE R12, R47, 0x4, R120 ;  /* 0x000000042f0c7825 */ /* 0x002fc400078e0278 */
[----:B------:R-:W4:Y:S10]  /*18f440*/  LDL.LU R142, [R1+0x4a4] ;  /* 0x0004a400018e7983 */ /* 0x000f340000300800 */
[----:B------:R1:W-:Y:S01]  /*18f450*/  @P3 STG.E desc[UR32][R12.64], R141 ;  /* 0x0000008d0c003986 */ /* 0x0003e2000c101920 */
[----:B------:R-:W-:-:S03]  /*18f460*/  LOP3.LUT P3, RZ, R3, 0x80000, RZ, 0xc0, !PT ;  /* 0x0008000003ff7812 */ /* 0x000fc6000786c0ff */
[----:B-1----:R-:W4:Y:S01]  /*18f470*/  LDL.LU R141, [R1+0x464] ;  /* 0x00046400018d7983 */ /* 0x002f220000300800 */
[----:B------:R-:W-:-:S09]  /*18f480*/  IMAD.WIDE R12, R47, 0x4, R118 ;  /* 0x000000042f0c7825 */ /* 0x000fd200078e0276 */
[----:B--2---:R1:W-:Y:S04]  /*18f490*/  @P3 STG.E desc[UR32][R12.64], R140 ;  /* 0x0000008c0c003986 */ /* 0x0043e8000c101920 */
[----:B-1----:R-:W2:Y:S01]  /*18f4a0*/  LDL.LU R140, [R1+0x24] ;  /* 0x00002400018c7983 */ /* 0x002ea20000300800 */
        /* <DEDUP_REMOVED lines=19> */
[----:B---3--:R1:W-:Y:S01]  /*18f5e0*/  @P3 STG.E desc[UR32][R12.64], R82 ;  /* 0x000000520c003986 */ /* 0x0083e2000c101920 */
[----:B------:R-:W-:Y:S01]  /*18f5f0*/  LOP3.LUT P0, RZ, R35, 0x400000, RZ, 0xc0, !PT ;  /* 0x0040000023ff7812 */ /* 0x000fe2000780c0ff */
[----:B-1----:R-:W-:-:S05]  /*18f600*/  IMAD.WIDE R12, R81, 0x4, R120 ;  /* 0x00000004510c7825 */ /* 0x002fca00078e0278 */
[----:B----4-:R1:W-:Y:S01]  /*18f610*/  @P2 STG.E desc[UR32][R12.64], R83 ;  /* 0x000000530c002986 */ /* 0x0103e2000c101920 */
        /* <DEDUP_REMOVED lines=11> */
[----:B-1----:R-:W-:Y:S02]  /*18f6d0*/  IMAD.WIDE R12, R81, 0x4, R110 ;  /* 0x00000004510c7825 */ /* 0x002fe400078e026e */
[----:B------:R-:W3:Y:S04]  /*18f6e0*/  LDL.LU R81, [R1+0x2584] ;  /* 0x0025840001517983 */ /* 0x000ee80000300800 */
[----:B------:R-:W4:Y:S04]  /*18f6f0*/  LDL.LU R83, [R1+0x258c] ;  /* 0x00258c0001537983 */ /* 0x000f280000300800 */
[----:B--2---:R1:W-:Y:S04]  /*18f700*/  @P4 STG.E desc[UR32][R12.64], R140 ;  /* 0x0000008c0c004986 */ /* 0x0043e8000c101920 */
[----:B-1----:R-:W2:Y:S04]  /*18f710*/  LDL.LU R140, [R1+0x858] ;  /* 0x00085800018c7983 */ /* 0x002ea80000300800 */
[----:B------:R-:W4:Y:S04]  /*18f720*/  LDL.LU R244, [R1+0x6c8] ;  /* 0x0006c80001f47983 */ /* 0x000f280000300800 */
[----:B------:R-:W4:Y:S04]  /*18f730*/  LDL.LU R82, [R1+0x6a8] ;  /* 0x0006a80001527983 */ /* 0x000f280000300800 */
[----:B------:R-:W4:Y:S04]  /*18f740*/  LDL.LU R15, [R1+0x898] ;  /* 0x00089800010f7983 */ /* 0x000f280000300800 */
[----:B------:R-:W4:Y:S01]  /*18f750*/  LDL.LU R142, [R1+0x888] ;  /* 0x00088800018e7983 */ /* 0x000f220000300800 */
[----:B------:R-:W-:-:S03]  /*18f760*/  LOP3.LUT P0, RZ, R35, 0x4000000, RZ, 0xc0, !PT ;  /* 0x0400000023ff7812 */ /* 0x000fc6000780c0ff */
[----:B------:R-:W4:Y:S04]  /*18f770*/  LDL.LU R141, [R1+0x878] ;  /* 0x00087800018d7983 */ /* 0x000f280000300800 */
[----:B------:R-:W4:Y:S01]  /*18f780*/  LDL.LU R14, [R1+0x2588] ;  /* 0x00258800010e7983 */ /* 0x000f220000300800 */
[----:B------:R-:W-:Y:S01]  /*18f790*/  LOP3.LUT P3, RZ, R36, 0x40, RZ, 0xc0, !PT ;  /* 0x0000004024ff7812 */ /* 0x000fe2000786c0ff */
[----:B---3--:R-:W-:-:S05]  /*18f7a0*/  IMAD.WIDE R12, R81, 0x4, R124 ;  /* 0x00000004510c7825 */ /* 0x008fca00078e027c */
[----:B--2---:R1:W-:Y:S04]  /*18f7b0*/  @P0 STG.E desc[UR32][R12.64], R140 ;  /* 0x0000008c0c000986 */ /* 0x0043e8000c101920 */
[----:B-1----:R-:W2:Y:S01]  /*18f7c0*/  LDL.LU R140, [R1+0x658] ;  /* 0x00065800018c7983 */ /* 0x002ea20000300800 */
[----:B------:R-:W-:-:S03]  /*18f7d0*/  LOP3.LUT R3, R3, 0xffffffdf, RZ, 0xc0, !PT ;  /* 0xffffffdf03037812 */ /* 0x000fc600078ec0ff */
[----:B------:R-:W3:Y:S01]  /*18f7e0*/  LDL.LU R0, [R1+0x648] ;  /* 0x0006480001007983 */ /* 0x000ee20000300800 */
[----:B------:R-:W-:Y:S02]  /*18f7f0*/  @P3 LOP3.LUT R3, R3, 0x20, RZ, 0xfc, !PT ;  /* 0x0000002003033812 */ /* 0x000fe400078efcff */
        /* <DEDUP_REMOVED lines=9> */
[----:B------:R-:W-:Y:S01]  /*18f890*/  LOP3.LUT P3, RZ, R36, 0x10, RZ, 0xc0, !PT ;  /* 0x0000001024ff7812 */ /* 0x000fe2000786c0ff */
[----:B------:R-:W3:Y:S01]  /*18f8a0*/  LDL.LU R47, [R1+0x548] ;  /* 0x00054800012f7983 */ /* 0x000ee20000300800 */
[----:B------:R-:W-:Y:S02]  /*18f8b0*/  LOP3.LUT R3, R3, 0xffffff7f, RZ, 0xc0, !PT ;  /* 0xffffff7f03037812 */ /* 0x000fe400078ec0ff */
[----:B------:R-:W-:Y:S01]  /*18f8c0*/  LOP3.LUT P4, RZ, R35, 0x20000000, RZ, 0xc0, !PT ;  /* 0x2000000023ff7812 */ /* 0x000fe2000788c0ff */
[----:B------:R-:W3:Y:S08]  /*18f8d0*/  LDL.LU R245, [R1+0x4c8] ;  /* 0x0004c80001f57983 */ /* 0x000ef00000300800 */
        /* <DEDUP_REMOVED lines=12> */
[----:B----4-:R1:W-:Y:S10]  /*18f9a0*/  @P6 STG.E desc[UR32][R12.64], R244 ;  /* 0x000000f40c006986 */ /* 0x0103f4000c101920 */
[----:B------:R-:W-:-:S02]  /*18f9b0*/  @P3 LOP3.LUT R3, R3, 0x800, RZ, 0xfc, !PT ;  /* 0x0000080003033812 */ /* 0x000fc400078efcff */
[----:B------:R-:W-:Y:S01]  /*18f9c0*/  LOP3.LUT P3, RZ, R35, 0x80000000, RZ, 0xc0, !PT ;  /* 0x8000000023ff7812 */ /* 0x000fe2000786c0ff */
[----:B-1----:R-:W-:Y:S01]  /*18f9d0*/  IMAD.WIDE R12, R81, 0x4, R120 ;  /* 0x00000004510c7825 */ /* 0x002fe200078e0278 */
[----:B------:R-:W-:Y:S01]  /*18f9e0*/  LOP3.LUT R3, R3, 0xffffefff, RZ, 0xc0, !PT ;  /* 0xffffefff03037812 */ /* 0x000fe200078ec0ff */
[----:B------:R-:W4:Y:S04]  /*18f9f0*/  LDL.LU R244, [R1+0x4a8] ;  /* 0x0004a80001f47983 */ /* 0x000f280000300800 */
[----:B------:R1:W-:Y:S06]  /*18fa00*/  @P5 STG.E desc[UR32][R12.64], R82 ;  /* 0x000000520c005986 */ /* 0x0003ec000c101920 */
[----:B------:R-:W-:-:S02]  /*18fa10*/  @P3 LOP3.LUT R3, R3, 0x1000, RZ, 0xfc, !PT ;  /* 0x0000100003033812 */ /* 0x000fc400078efcff */
[----:B------:R-:W-:Y:S01]  /*18fa20*/  LOP3.LUT P3, RZ, R35, 0x40000000, RZ, 0xc0, !PT ;  /* 0x4000000023ff7812 */ /* 0x000fe2000786c0ff */
[C---:B-1----:R-:W-:Y:S01]  /*18fa30*/  IMAD.WIDE R12, R81.reuse, 0x4, R118 ;  /* 0x00000004510c7825 */ /* 0x042fe200078e0276 */
        /* <DEDUP_REMOVED lines=15> */
[----:B------:R-:W-:Y:S01]  /*18fb30*/  IMAD.WIDE R12, R81, 0x4, R110 ;  /* 0x00000004510c7825 */ /* 0x000fe200078e026e */
[----:B------:R-:W-:Y:S01]  /*18fb40*/  LOP3.LUT P2, RZ, R36, 0x80, RZ, 0xc0, !PT ;  /* 0x0000008024ff7812 */ /* 0x000fe2000784c0ff */
[----:B------:R-:W2:Y:S10]  /*18fb50*/  LDL.LU R81, [R1+0x6f60] ;  /* 0x006f600001517983 */ /* 0x000eb40000300800 */
        /* <DEDUP_REMOVED lines=14> */
[----:B------:R-:W-:Y:S01]  /*18fc40*/  LOP3.LUT P1, RZ, R36, 0x100, RZ, 0xc0, !PT ;  /* 0x0000010024ff7812 */ /* 0x000fe2000782c0ff */
[----:B-1----:R-:W-:-:S10]  /*18fc50*/  IMAD.WIDE R12, R14, 0x4, R116 ;  /* 0x000000040e0c7825 */ /* 0x002fd400078e0274 */
[----:B------:R1:W-:Y:S01]  /*18fc60*/  @P3 STG.E desc[UR32][R12.64], R245 ;  /* 0x000000f50c003986 */ /* 0x0003e2000c101920 */
        /* <DEDUP_REMOVED lines=11> */
[----:B------:R1:W-:Y:S04]  /*18fd20*/  @P6 STG.E desc[UR32][R12.64], R142 ;  /* 0x0000008e0c006986 */ /* 0x0003e8000c101920 */
[----:B-1----:R-:W3:Y:S01]  /*18fd30*/  LDL.LU R142, [R1+0x89c] ;  /* 0x00089c00018e7983 */ /* 0x002ee20000300800 */
[----:B------:R-:W-:-:S05]  /*18fd40*/  IMAD.WIDE R12, R83, 0x4, R122 ;  /* 0x00000004530c7825 */ /* 0x000fca00078e027a */
[----:B------:R1:W-:Y:S02]  /*18fd50*/  @P5 STG.E desc[UR32][R12.64], R141 ;  /* 0x0000008d0c005986 */ /* 0x0003e4000c101920 */
[----:B-1----:R-:W-:-:S05]  /*18fd60*/  IMAD.WIDE R12, R83, 0x4, R120 ;  /* 0x00000004530c7825 */ /* 0x002fca00078e0278 */
[----:B--2---:R1:W-:Y:S04]  /*18fd70*/  @P4 STG.E desc[UR32][R12.64], R140 ;  /* 0x0000008c0c004986 */ /* 0x0043e8000c101920 */
[----:B-1----:R-:W2:Y:S04]  /*18fd80*/  LDL.LU R140, [R1+0x88c] ;  /* 0x00088c00018c7983 */ /* 0x002ea80000300800 */
[----:B------:R-:W4:Y:S04]  /*18fd90*/  LDL.LU R141, [R1+0x87c] ;  /* 0x00087c00018d7983 */ /* 0x000f280000300800 */
[----:B------:R-:W4:Y:S04]  /*18fda0*/  LDL.LU R82, [R1+0x65c] ;  /* 0x00065c0001527983 */ /* 0x000f280000300800 */
[----:B------:R-:W4:Y:S04]  /*18fdb0*/  LDL.LU R14, [R1+0x64c] ;  /* 0x00064c00010e7983 */ /* 0x000f280000300800 */
[----:B------:R-:W4:Y:S04]  /*18fdc0*/  LDL.LU R15, [R1+0x60c] ;  /* 0x00060c00010f7983 */ /* 0x000f280000300800 */
[----:B------:R-:W4:Y:S01]  /*18fdd0*/  LDL.LU R47, [R1+0x2590] ;  /* 0x00259000012f7983 */ /* 0x000f220000300800 */
[----:B------:R-:W-:-:S02]  /*18fde0*/  LOP3.LUT P3, RZ, R36, 0x2000000, RZ, 0xc0, !PT ;  /* 0x0200000024ff7812 */ /* 0x000fc4000786c0ff */
[----:B------:R-:W-:Y:S02]  /*18fdf0*/  LOP3.LUT R32, R32, 0xdfffffff, RZ, 0xc0, !PT ;  /* 0xdfffffff20207812 */ /* 0x000fe400078ec0ff */
[----:B------:R-:W-:Y:S01]  /*18fe00*/  LOP3.LUT P0, RZ, R36, 0x2000, RZ, 0xc0, !PT ;  /* 0x0000200024ff7812 */ /* 0x000fe2000780c0ff */
[----:B------:R-:W-:-:S08]  /*18fe10*/  IMAD.WIDE R12, R83, 0x4, R118 ;  /* 0x00000004530c7825 */ /* 0x000fd000078e0276 */
[----:B------:R-:W-:Y:S02]  /*18fe20*/  @P3 LOP3.LUT R32, R32, 0x20000000, RZ, 0xfc, !PT ;  /* 0x2000000020203812 */ /* 0x000fe400078efcff */
[----:B------:R-:W-:Y:S02]  /*18fe30*/  LOP3.LUT P3, RZ, R36, 0x1000000, RZ, 0xc0, !PT ;  /* 0x0100000024ff7812 */ /* 0x000fe4000786c0ff */
[----:B------:R-:W-:Y:S02]  /*18fe40*/  LOP3.LUT R32, R32, 0xbfffffff, RZ, 0xc0, !PT ;  /* 0xbfffffff20207812 */ /* 0x000fe400078ec0ff */
[----:B------:R-:W-:-:S09]  /*18fe50*/  LOP3.LUT P6, RZ, R36, 0x4000, RZ, 0xc0, !PT ;  /* 0x0000400024ff7812 */ /* 0x000fd200078cc0ff */
        /* <DEDUP_REMOVED lines=10> */
[C---:B------:R-:W-:Y:S02]  /*18ff00*/  LOP3.LUT P3, RZ, R36.reuse, 0x100000, RZ, 0xc0, !PT ;  /* 0x0010000024ff7812 */ /* 0x040fe4000786c0ff */
[----:B------:R-:W-:Y:S02]  /*18ff10*/  LOP3.LUT R3, R3, 0xfffffffb, RZ, 0xc0, !PT ;  /* 0xfffffffb03037812 */ /* 0x000fe400078ec0ff */
[----:B------:R-:W-:-:S09]  /*18ff20*/  LOP3.LUT P5, RZ, R36, 0x8000, RZ, 0xc0, !PT ;  /* 0x0000800024ff7812 */ /* 0x000fd200078ac0ff */
[----:B------:R-:W-:Y:S01]  /*18ff30*/  @P3 LOP3.LUT R3, R3, 0x4, RZ, 0xfc, !PT ;  /* 0x0000000403033812 */ /* 0x000fe200078efcff */
[----:B---3--:R1:W-:Y:S04]  /*18ff40*/  @P0 STG.E desc[UR32][R12.64], R142 ;  /* 0x0000008e0c000986 */ /* 0x0083e8000c101920 */
[----:B-1----:R-:W3:Y:S01]  /*18ff50*/  LDL.LU R142, [R1+0x5ec] ;  /* 0x0005ec00018e7983 */ /* 0x002ee20000300800 */
[----:B------:R-:W-:Y:S01]  /*18ff60*/  IMAD.WIDE R12, R83, 0x4, R116 ;  /* 0x00000004530c7825 */ /* 0x000fe200078e0274 */
[C---:B------:R-:W-:Y:S02]  /*18ff70*/  LOP3.LUT P3, RZ, R36.reuse, 0x80000, RZ, 0xc0, !PT ;  /* 0x0008000024ff7812 */ /* 0x040fe4000786c0ff */
[----:B------:R-:W-:Y:S02]  /*18ff80*/  LOP3.LUT R3, R3, 0xfffffff7, RZ, 0xc0, !PT ;  /* 0xfffffff703037812 */ /* 0x000fe400078ec0ff */
[----:B------:R-:W-:-:S09]  /*18ff90*/  LOP3.LUT P4, RZ, R36, 0x10000, RZ, 0xc0, !PT ;  /* 0x0001000024ff7812 */ /* 0x000fd2000788c0ff */
[----:B------:R-:W-:Y:S02]  /*18ffa0*/  @P3 LOP3.LUT R3, R3, 0x8, RZ, 0xfc, !PT ;  /* 0x0000000803033812 */ /* 0x000fe400078efcff */
[----:B------:R-:W-:Y:S02]  /*18ffb0*/  LOP3.LUT P3, RZ, R36, 0x40000, RZ, 0xc0, !PT ;  /* 0x0004000024ff7812 */ /* 0x000fe4000786c0ff */
[----:B------:R-:W-:-:S11]  /*18ffc0*/  LOP3.LUT R3, R3, 0xffffffef, RZ, 0xc0, !PT ;  /* 0xffffffef03037812 */ /* 0x000fd600078ec0ff */
[----:B------:R-:W-:Y:S02]  /*18ffd0*/  @P3 LOP3.LUT R3, R3, 0x10, RZ, 0xfc, !PT ;  /* 0x0000001003033812 */ /* 0x000fe400078efcff */
[----:B------:R-:W-:Y:S01]  /*18ffe0*/  LOP3.LUT P3, RZ, R36, 0x20000, RZ, 0xc0, !PT ;  /* 0x0002000024ff7812 */ /* 0x000fe2000786c0ff */
[----:B--2---:R1:W-:Y:S04]  /*18fff0*/  @P6 STG.E desc[UR32][R12.64], R140 ;  /* 0x0000008c0c006986 */ /* 0x0043e8000c101920 */
[----:B-1----:R-:W2:Y:S04]  /*190000*/  LDL.LU R140, [R1+0x56c] ;  /* 0x00056c00018c7983 */ /* 0x002ea80000300800 */
[----:B------:R-:W2:Y:S04]  /*190010*/  LDL.LU R0, [R1+0x54c] ;  /* 0x00054c0001007983 */ /* 0x000ea80000300800 */
[----:B------:R-:W2:Y:S04]  /*190020*/  LDL.LU R247, [R1+0x4cc] ;  /* 0x0004cc0001f77983 */ /* 0x000ea80000300800 */
[----:B------:R-:W2:Y:S01]  /*190030*/  LDL.LU R252, [R1+0x4ac] ;  /* 0x0004ac0001fc7983 */ /* 0x000ea20000300800 */
[----:B------:R-:W-:-:S05]  /*190040*/  IMAD.WIDE R12, R83, 0x4, R114 ;  /* 0x00000004530c7825 */ /* 0x000fca00078e0272 */
[----:B----4-:R1:W-:Y:S04]  /*190050*/  @P5 STG.E desc[UR32][R12.64], R141 ;  /* 0x0000008d0c005986 */ /* 0x0103e8000c101920 */
[----:B-1----:R-:W4:Y:S04]  /*190060*/  LDL.LU R141, [R1+0x2594] ;  /* 0x00259400018d7983 */ /* 0x002f280000300800 */
[----:B------:R-:W4:Y:S04]  /*190070*/  LDL.LU R246, [R1+0x46c] ;  /* 0x00046c0001f67983 */ /* 0x000f280000300800 */
[----:B------:R-:W4:Y:S01]  /*190080*/  LDL.LU R245, [R1+0x2c] ;  /* 0x00002c0001f57983 */ /* 0x000f220000300800 */
[----:B------:R-:W-:-:S03]  /*190090*/  IMAD.WIDE R12, R83, 0x4, R112 ;  /* 0x00000004530c7825 */ /* 0x000fc600078e0270 */
[----:B------:R-:W4:Y:S04]  /*1900a0*/  LDL.LU R244, [R1+0x950] ;  /* 0x0009500001f47983 */ /* 0x000f280000300800 */
[----:B------:R1:W-:Y:S02]  /*1900b0*/  @P4 STG.E desc[UR32][R12.64], R82 ;  /* 0x000000520c004986 */ /* 0x0003e4000c101920 */
[----:B-1----:R-:W-:Y:S02]  /*1900c0*/  IMAD.WIDE R12, R83, 0x4, R110 ;  /* 0x00000004530c7825 */ /* 0x002fe400078e026e */
[----:B------:R-:W4:Y:S04]  /*1900d0*/  LDL.LU R82, [R1+0x940] ;  /* 0x0009400001527983 */ /* 0x000f280000300800 */
[----:B------:R1:W-:Y:S01]  /*1900e0*/  @P3 STG.E desc[UR32][R12.64], R14 ;  /* 0x0000000e0c003986 */ /* 0x0003e2000c101920 */
[----:B------:R-:W-:-:S03]  /*1900f0*/  LOP3.LUT P3, RZ, R3, 0x10, RZ, 0xc0, !PT ;  /* 0x0000001003ff7812 */ /* 0x000fc6000786c0ff */
[----:B------:R-:W4:Y:S01]  /*190100*/  LDL.LU R83, [R1+0x920] ;  /* 0x0009200001537983 */ /* 0x000f220000300800 */
[----:B-1----:R-:W-:-:S03]  /*190110*/  IMAD.WIDE R12, R47, 0x4, R124 ;  /* 0x000000042f0c7825 */ /* 0x002fc600078e027c */
[----:B------:R-:W4:Y:S06]  /*190120*/  LDL.LU R14, [R1+0x900] ;  /* 0x00090000010e7983 */ /* 0x000f2c0000300800 */
[----:B------:R1:W-:Y:S04]  /*190130*/  @P3 STG.E desc[UR32][R12.64], R15 ;  /* 0x0000000f0c003986 */ /* 0x0003e8000c101920 */
[----:B-1----:R-:W4:Y:S01]  /*190140*/  LDL.LU R15, [R1+0x8d0] ;  /* 0x0008d000010f7983 */ /* 0x002f220000300800 */
[----:B------:R-:W-:Y:S01]  /*190150*/  LOP3.LUT P3, RZ, R3, 0x8, RZ, 0xc0, !PT ;  /* 0x0000000803ff7812 */ /* 0x000fe2000786c0ff */
[----:B------:R-:W-:-:S12]  /*190160*/  IMAD.WIDE R12, R47, 0x4, R122 ;  /* 0x000000042f0c7825 */ /* 0x000fd800078e027a */
[----:B---3--:R1:W-:Y:S01]  /*190170*/  @P3 STG.E desc[UR32][R12.64], R142 ;  /* 0x0000008e0c003986 */ /* 0x0083e2000c101920 */
[----:B------:R-:W-:Y:S01]  /*190180*/  LOP3.LUT P3, RZ, R3, 0x4, RZ, 0xc0, !PT ;  /* 0x0000000403ff7812 */ /* 0x000fe2000786c0ff */
[----:B-1----:R-:W-:Y:S02]  /*190190*/  IMAD.WIDE R12, R47, 0x4, R120 ;  /* 0x000000042f0c7825 */ /* 0x002fe400078e0278 */
[----:B------:R-:W3:Y:S01]  /*1901a0*/  LDL.LU R142, [R1+0x8b0] ;  /* 0x0008b000018e7983 */ /* 0x000ee20000300800 */
[C---:B------:R-:W-:Y:S02]  /*1901b0*/  LOP3.LUT P2, RZ, R36.reuse, 0x4000000, RZ, 0xc0, !PT ;  /* 0x0400000024ff7812 */ /* 0x040fe4000784c0ff */
[C---:B------:R-:W-:Y:S02]  /*1901c0*/  LOP3.LUT P1, RZ, R36.reuse, 0x8000000, RZ, 0xc0, !PT ;  /* 0x0800000024ff7812 */ /* 0x040fe4000782c0ff */
[C---:B------:R-:W-:Y:S02]  /*1901d0*/  LOP3.LUT P0, RZ, R36.reuse, 0x10000000, RZ, 0xc0, !PT ;  /* 0x1000000024ff7812 */ /* 0x040fe4000780c0ff */
[----:B------:R-:W-:-:S02]  /*1901e0*/  LOP3.LUT P6, RZ, R36, 0x20000000, RZ, 0xc0, !PT ;  /* 0x2000000024ff7812 */ /* 0x000fc400078cc0ff */
[----:B------:R-:W-:Y:S01]  /*1901f0*/  LOP3.LUT P5, RZ, R36, 0x40000000, RZ, 0xc0, !PT ;  /* 0x4000000024ff7812 */ /* 0x000fe200078ac0ff */
[----:B--2---:R1:W-:Y:S01]  /*190200*/  @P3 STG.E desc[UR32][R12.64], R140 ;  /* 0x0000008c0c003986 */ /* 0x0043e2000c101920 */
[----:B------:R-:W-:Y:S01]  /*190210*/  LOP3.LUT P3, RZ, R3, 0x2, RZ, 0xc0, !PT ;  /* 0x0000000203ff7812 */ /* 0x000fe2000786c0ff */
        /* <DEDUP_REMOVED lines=25> */
[----:B-1----:R-:W4:Y:S01]  /*1903b0*/  LDL.LU R15, [R1+0x8a0] ;  /* 0x0008a000010f7983 */ /* 0x002f220000300800 */
[----:B------:R-:W-:Y:S01]  /*1903c0*/  LOP3.LUT P4, RZ, R36, 0x80000000, RZ, 0xc0, !PT ;  /* 0x8000000024ff7812 */ /* 0x000fe2000788c0ff */
[----:B------:R-:W-:Y:S02]  /*1903d0*/  IMAD.WIDE R12, R141, 0x4, R114 ;  /* 0x000000048d0c7825 */ /* 0x000fe400078e0272 */
[----:B------:R-:W2:Y:S04]  /*1903e0*/  LDL.LU R246, [R1+0x860] ;  /* 0x0008600001f67983 */ /* 0x000ea80000300800 */
[----:B------:R-:W2:Y:S04]  /*1903f0*/  LDL.LU R47, [R1+0x690] ;  /* 0x00069000012f7983 */ /* 0x000ea80000300800 */
[----:B------:R-:W2:Y:S04]  /*190400*/  LDL.LU R245, [R1+0x660] ;  /* 0x0006600001f57983 */ /* 0x000ea80000300800 */
[----:B------:R-:W2:Y:S04]  /*190410*/  LDL.LU R244, [R1+0x620] ;  /* 0x0006200001f47983 */ /* 0x000ea80000300800 */
[----:B---3--:R1:W-:Y:S04]  /*190420*/  @P4 STG.E desc[UR32][R12.64], R142 ;  /* 0x0000008e0c004986 */ /* 0x0083e8000c101920 */
[----:B------:R-:W3:Y:S04]  /*190430*/  LDL.LU R83, [R1+0x610] ;  /* 0x0006100001537983 */ /* 0x000ee80000300800 */
[----:B-1----:R-:W3:Y:S01]  /*190440*/  LDL.LU R142, [R1+0x2598] ;  /* 0x00259800018e7983 */ /* 0x002ee20000300800 */
        /* <DEDUP_REMOVED lines=15> */
[----:B----4-:R1:W-:Y:S04]  /*190540*/  @P0 STG.E desc[UR32][R12.64], R15 ;  /* 0x0000000f0c000986 */ /* 0x0103e8000c101920 */
[----:B-1----:R-:W4:Y:S01]  /*190550*/  LDL.LU R15, [R1+0x520] ;  /* 0x00052000010f7983 */ /* 0x002f220000300800 */
[----:B------:R-:W-:-:S03]  /*190560*/  IMAD.WIDE R12, R141, 0x4, R110 ;  /* 0x000000048d0c7825 */ /* 0x000fc600078e026e */
[----:B------:R-:W4:Y:S01]  /*190570*/  LDL.LU R141, [R1+0x510] ;  /* 0x00051000018d7983 */ /* 0x000f220000300800 */
[----:B------:R-:W-:-:S03]  /*190580*/  LOP3.LUT R32, R32, 0xfdffffff, RZ, 0xc0, !PT ;  /* 0xfdffffff20207812 */ /* 0x000fc600078ec0ff */
[----:B------:R-:W4:Y:S01]  /*190590*/  LDL.LU R82, [R1+0x259c] ;  /* 0x00259c0001527983 */ /* 0x000f220000300800 */
[----:B------:R-:W-:Y:S02]  /*1905a0*/  @P3 LOP3.LUT R32, R32, 0x2000000, RZ, 0xfc, !PT ;  /* 0x0200000020203812 */ /* 0x000fe400078efcff */
[----:B------:R-:W-:Y:S01]  /*1905b0*/  LOP3.LUT P3, RZ, R37, 0x80, RZ, 0xc0, !PT ;  /* 0x0000008025ff7812 */ /* 0x000fe2000786c0ff */
[----:B------:R-:W4:Y:S01]  /*1905c0*/  LDL.LU R14, [R1+0x25a0] ;  /* 0x0025a000010e7983 */ /* 0x000f220000300800 */
[----:B------:R-:W-:-:S03]  /*1905d0*/  LOP3.LUT R32, R32, 0xfbffffff, RZ, 0xc0, !PT ;  /* 0xfbffffff20207812 */ /* 0x000fc600078ec0ff */
[----:B------:R-:W4:Y:S04]  /*1905e0*/  LDL.LU R3, [R1+0x480] ;  /* 0x0004800001037983 */ /* 0x000f280000300800 */
[----:B------:R-:W4:Y:S04]  /*1905f0*/  LDL.LU R0, [R1+0x954] ;  /* 0x0009540001007983 */ /* 0x000f280000300800 */
[----:B------:R-:W-:Y:S01]  /*190600*/  @P3 LOP3.LUT R32, R32, 0x4000000, RZ, 0xfc, !PT ;  /* 0x0400000020203812 */ /* 0x000fe200078efcff */
[----:B------:R-:W4:Y:S01]  /*190610*/  LDL.LU R247, [R1+0x944] ;  /* 0x0009440001f77983 */ /* 0x000f220000300800 */
[----:B------:R-:W-:-:S02]  /*190620*/  LOP3.LUT P3, RZ, R37, 0x40, RZ, 0xc0, !PT ;  /* 0x0000004025ff7812 */ /* 0x000fc4000786c0ff */
[----:B------:R-:W-:Y:S01]  /*190630*/  LOP3.LUT R32, R32, 0xf7ffffff, RZ, 0xc0, !PT ;  /* 0xf7ffffff20207812 */ /* 0x000fe200078ec0ff */
[----:B------:R-:W4:Y:S01]  /*190640*/  LDL.LU R252, [R1+0x924] ;  /* 0x0009240001fc7983 */ /* 0x000f220000300800 */
[C---:B------:R-:W-:Y:S02]  /*190650*/  LOP3.LUT P6, RZ, R37.reuse, 0x2, RZ, 0xc0, !PT ;  /* 0x0000000225ff7812 */ /* 0x040fe400078cc0ff */
[----:B------:R-:W-:-:S07]  /*190660*/  LOP3.LUT P5, RZ, R37, 0x4, RZ, 0xc0, !PT ;  /* 0x0000000425ff7812 */ /* 0x000fce00078ac0ff */
[----:B------:R-:W-:Y:S02]  /*190670*/  @P3 LOP3.LUT R32, R32, 0x8000000, RZ, 0xfc, !PT ;  /* 0x0800000020203812 */ /* 0x000fe400078efcff */
[C---:B------:R-:W-:Y:S02]  /*190680*/  LOP3.LUT P3, RZ, R37.reuse, 0x20, RZ, 0xc0, !PT ;  /* 0x0000002025ff7812 */ /* 0x040fe4000786c0ff */
[----:B------:R-:W-:Y:S01]  /*190690*/  LOP3.LUT P4, RZ, R37, 0x8, RZ, 0xc0, !PT ;  /* 0x0000000825ff7812 */ /* 0x000fe2000788c0ff */
[----:B--2---:R3:W-:Y:S01]  /*1906a0*/  @P6 STG.E desc[UR32][R12.64], R246 ;  /* 0x000000f60c006986 */ /* 0x0047e2000c101920 */
[----:B------:R-:W-:Y:S01]  /*1906b0*/  LOP3.LUT R32, R32, 0xefffffff, RZ, 0xc0, !PT ;  /* 0xefffffff20207812 */ /* 0x000fe200078ec0ff */
[----:B---3--:R-:W-:-:S08]  /*1906c0*/  IMAD.WIDE R12, R142, 0x4, R124 ;  /* 0x000000048e0c7825 */ /* 0x008fd000078e027c */
[----:B------:R-:W-:Y:S01]  /*1906d0*/  @P3 LOP3.LUT R32, R32, 0x10000000, RZ, 0xfc, !PT ;  /* 0x1000000020203812 */ /* 0x000fe200078efcff */
[----:B------:R-:W2:Y:S01]  /*1906e0*/  LDL.LU R246, [R1+0x904] ;  /* 0x0009040001f67983 */ /* 0x000ea20000300800 */
[----:B------:R-:W-:-:S03]  /*1906f0*/  LOP3.LUT P3, RZ, R37, 0x10, RZ, 0xc0, !PT ;  /* 0x0000001025ff7812 */ /* 0x000fc6000786c0ff */
[----:B------:R1:W-:Y:S02]  /*190700*/  @P5 STG.E desc[UR32][R12.64], R47 ;  /* 0x0000002f0c005986 */ /* 0x0003e4000c101920 */
[C---:B-1----:R-:W-:Y:S02]  /*190710*/  IMAD.WIDE R12, R142.reuse, 0x4, R122 ;  /* 0x000000048e0c7825 */ /* 0x042fe400078e027a */
[----:B------:R-:W3:Y:S04]  /*190720*/  LDL.LU R47, [R1+0x8d4] ;  /* 0x0008d400012f7983 */ /* 0x000ee80000300800 */
[----:B------:R1:W-:Y:S02]  /*190730*/  @P4 STG.E desc[UR32][R12.64], R245 ;  /* 0x000000f50c004986 */ /* 0x0003e4000c101920 */
[----:B-1----:R-:W-:-:S02]  /*190740*/  IMAD.WIDE R12, R142, 0x4, R120 ;  /* 0x000000048e0c7825 */ /* 0x002fc400078e0278 */
[----:B------:R-:W3:Y:S04]  /*190750*/  LDL.LU R245, [R1+0x8b4] ;  /* 0x0008b40001f57983 */ /* 0x000ee80000300800 */
[----:B------:R1:W-:Y:S01]  /*190760*/  @P3 STG.E desc[UR32][R12.64], R244 ;  /* 0x000000f40c003986 */ /* 0x0003e2000c101920 */
[----:B------:R-:W-:Y:S01]  /*190770*/  LOP3.LUT P3, RZ, R32, 0x10000000, RZ, 0xc0, !PT ;  /* 0x1000000020ff7812 */ /* 0x000fe2000786c0ff */
[----:B-1----:R-:W-:Y:S02]  /*190780*/  IMAD.WIDE R12, R142, 0x4, R118 ;  /* 0x000000048e0c7825 */ /* 0x002fe400078e0276 */
[----:B------:R-:W3:Y:S10]  /*190790*/  LDL.LU R244, [R1+0x8a4] ;  /* 0x0008a40001f47983 */ /* 0x000ef40000300800 */
[----:B------:R1:W-:Y:S01]  /*1907a0*/  @P3 STG.E desc[UR32][R12.64], R83 ;  /* 0x000000530c003986 */ /* 0x0003e2000c101920 */
[----:B------:R-:W-:-:S03]  /*1907b0*/  LOP3.LUT P3, RZ, R32, 0x8000000, RZ, 0xc0, !PT ;  /* 0x0800000020ff7812 */ /* 0x000fc6000786c0ff */
[----:B-1----:R-:W3:Y:S01]  /*1907c0*/  LDL.LU R83, [R1+0x864] ;  /* 0x0008640001537983 */ /* 0x002ee20000300800 */
[----:B------:R-:W-:-:S09]  /*1907d0*/  IMAD.WIDE R12, R142, 0x4, R116 ;  /* 0x000000048e0c7825 */ /* 0x000fd200078e0274 */
[----:B----4-:R1:W-:Y:S04]  /*1907e0*/  @P3 STG.E desc[UR32][R12.64], R15 ;  /* 0x0000000f0c003986 */ /* 0x0103e8000c101920 */
[----:B-1----:R-:W4:Y:S01]  /*1907f0*/  LDL.LU R15, [R1+0x694] ;  /* 0x00069400010f7983 */ /* 0x002f220000300800 */
[----:B------:R-:W-:Y:S01]  /*190800*/  LOP3.LUT P3, RZ, R32, 0x4000000, RZ, 0xc0, !PT ;  /* 0x0400000020ff7812 */ /* 0x000fe2000786c0ff */
[----:B------:R-:W-:-:S12]  /*190810*/  IMAD.WIDE R12, R142, 0x4, R114 ;  /* 0x000000048e0c7825 */ /* 0x000fd800078e0272 */
[----:B------:R1:W-:Y:S01]  /*190820*/  @P3 STG.E desc[UR32][R12.64], R141 ;  /* 0x0000008d0c003986 */ /* 0x0003e2000c101920 */
[----:B------:R-:W-:Y:S01]  /*190830*/  LOP3.LUT P3, RZ, R32, 0x2000000, RZ, 0xc0, !PT ;  /* 0x0200000020ff7812 */ /* 0x000fe2000786c0ff */
[----:B-1----:R-:W-:Y:S01]  /*190840*/  IMAD.WIDE R12, R142, 0x4, R112 ;  /* 0x000000048e0c7825 */ /* 0x002fe200078e0270 */
[C---:B------:R-:W-:Y:S01]  /*190850*/  LOP3.LUT P2, RZ, R37.reuse, 0x2000, RZ, 0xc0, !PT ;  /* 0x0000200025ff7812 */ /* 0x040fe2000784c0ff */
[----:B------:R-:W4:Y:S10]  /*190860*/  LDL.LU R141, [R1+0x6f58] ;  /* 0x006f5800018d7983 */ /* 0x000f340000300800 */
[----:B------:R1:W-:Y:S01]  /*190870*/  @P3 STG.E desc[UR32][R12.64], R248 ;  /* 0x000000f80c003986 */ /* 0x0003e2000c101920 */
[----:B------:R-:W-:Y:S01]  /*190880*/  LOP3.LUT P3, RZ, R32, 0x1000000, RZ, 0xc0, !PT ;  /* 0x0100000020ff7812 */ /* 0x000fe2000786c0ff */
[----:B-1----:R-:W-:Y:S01]  /*190890*/  IMAD.WIDE R12, R142, 0x4, R110 ;  /* 0x000000048e0c7825 */ /* 0x002fe200078e026e */
[----:B------:R-:W-:Y:S01]  /*1908a0*/  LOP3.LUT P1, RZ, R37, 0x4000, RZ, 0xc0, !PT ;  /* 0x0000400025ff7812 */ /* 0x000fe2000782c0ff */
[----:B------:R-:W4:Y:S10]  /*1908b0*/  LDL.LU R142, [R1+0x6f54] ;  /* 0x006f5400018e7983 */ /* 0x000f340000300800 */
        /* <DEDUP_REMOVED lines=11> */
[----:B-1----:R-:W-:-:S05]  /*190970*/  IMAD.WIDE R12, R82, 0x4, R118 ;  /* 0x00000004520c7825 */ /* 0x002fca00078e0276 */
[----:B--2---:R1:W-:Y:S01]  /*190980*/  @P2 STG.E desc[UR32][R12.64], R246 ;  /* 0x000000f60c002986 */ /* 0x0043e2000c101920 */
[----:B------:R-:W-:Y:S01]  /*190990*/  LOP3.LUT P6, RZ, R37, 0x10000, RZ, 0xc0, !PT ;  /* 0x0001000025ff7812 */ /* 0x000fe200078cc0ff */
[----:B-1----:R-:W-:-:S05]  /*1909a0*/  IMAD.WIDE R12, R82, 0x4, R116 ;  /* 0x00000004520c7825 */ /* 0x002fca00078e0274 */
[----:B---3--:R1:W-:Y:S01]  /*1909b0*/  @P1 STG.E desc[UR32][R12.64], R47 ;  /* 0x0000002f0c001986 */ /* 0x0083e2000c101920 */
[----:B------:R-:W-:Y:S01]  /*1909c0*/  LOP3.LUT P5, RZ, R37, 0x20000, RZ, 0xc0, !PT ;  /* 0x0002000025ff7812 */ /* 0x000fe200078ac0ff */
[----:B-1----:R-:W-:-:S05]  /*1909d0*/  IMAD.WIDE R12, R82, 0x4, R114 ;  /* 0x00000004520c7825 */ /* 0x002fca00078e0272 */
[----:B------:R1:W-:Y:S01]  /*1909e0*/  @P0 STG.E desc[UR32][R12.64], R245 ;  /* 0x000000f50c000986 */ /* 0x0003e2000c101920 */
[----:B------:R-:W-:Y:S01]  /*1909f0*/  LOP3.LUT P4, RZ, R37, 0x40000, RZ, 0xc0, !PT ;  /* 0x0004000025ff7812 */ /* 0x000fe2000788c0ff */
[----:B-1----:R-:W-:-:S05]  /*190a00*/  IMAD.WIDE R12, R82, 0x4, R112 ;  /* 0x00000004520c7825 */ /* 0x002fca00078e0270 */
[----:B------:R1:W-:Y:S02]  /*190a10*/  @P6 STG.E desc[UR32][R12.64], R244 ;  /* 0x000000f40c006986 */ /* 0x0003e4000c101920 */
[----:B-1----:R-:W-:Y:S02]  /*190a20*/  IMAD.WIDE R12, R82, 0x4, R110 ;  /* 0x00000004520c7825 */ /* 0x002fe400078e026e */
[----:B------:R-:W2:Y:S04]  /*190a30*/  LDL.LU R244, [R1+0x25a8] ;  /* 0x0025a80001f47983 */ /* 0x000ea80000300800 */
[----:B------:R1:W-:Y:S02]  /*190a40*/  @P5 STG.E desc[UR32][R12.64], R83 ;  /* 0x000000530c005986 */ /* 0x0003e4000c101920 */
[----:B-1----:R-:W-:-:S05]  /*190a50*/  IMAD.WIDE R12, R14, 0x4, R124 ;  /* 0x000000040e0c7825 */ /* 0x002fca00078e027c */
[----:B----4-:R1:W-:Y:S04]  /*190a60*/  @P4 STG.E desc[UR32][R12.64], R15 ;  /* 0x0000000f0c004986 */ /* 0x0103e8000c101920 */
[----:B-1----:R-:W3:Y:S04]  /*190a70*/  LDL.LU R15, [R1+0x664] ;  /* 0x00066400010f7983 */ /* 0x002ee80000300800 */
[----:B------:R-:W4:Y:S04]  /*190a80*/  LDL.LU R246, [R1+0x624] ;  /* 0x0006240001f67983 */ /* 0x000f280000300800 */
[----:B------:R-:W2:Y:S04]  /*190a90*/  LDL.LU R47, [R1+0x614] ;  /* 0x00061400012f7983 */ /* 0x000ea80000300800 */
[----:B------:R-:W2:Y:S04]  /*190aa0*/  LDL.LU R245, [R1+0x524] ;  /* 0x0005240001f57983 */ /* 0x000ea80000300800 */
[----:B------:R-:W2:Y:S01]  /*190ab0*/  LDL.LU R83, [R1+0x514] ;  /* 0x0005140001537983 */ /* 0x000ea20000300800 */
[----:B------:R-:W-:Y:S01]  /*190ac0*/  LOP3.LUT P0, RZ, R37, 0x80000, RZ, 0xc0, !PT ;  /* 0x0008000025ff7812 */ /* 0x000fe2000780c0ff */
[----:B------:R-:W-:-:S02]  /*190ad0*/  IMAD.WIDE R12, R14, 0x4, R122 ;  /* 0x000000040e0c7825 */ /* 0x000fc400078e027a */
        /* <DEDUP_REMOVED lines=21> */
[C---:B------:R-:W-:Y:S02]  /*190c30*/  LOP3.LUT P6, RZ, R37.reuse, 0x100000, RZ, 0xc0, !PT ;  /* 0x0010000025ff7812 */ /* 0x040fe400078cc0ff */
[----:B------:R-:W-:-:S07]  /*190c40*/  LOP3.LUT P5, RZ, R37, 0x200000, RZ, 0xc0, !PT ;  /* 0x0020000025ff7812 */ /* 0x000fce00078ac0ff */
[----:B------:R-:W-:Y:S02]  /*190c50*/  @P3 LOP3.LUT R32, R32, 0x80000, RZ, 0xfc, !PT ;  /* 0x0008000020203812 */ /* 0x000fe400078efcff */
[C---:B------:R-:W-:Y:S02]  /*190c60*/  LOP3.LUT P3, RZ, R37.reuse, 0x1000000, RZ, 0xc0, !PT ;  /* 0x0100000025ff7812 */ /* 0x040fe4000786c0ff */
[----:B------:R-:W-:Y:S02]  /*190c70*/  LOP3.LUT P4, RZ, R37, 0x400000, RZ, 0xc0, !PT ;  /* 0x0040000025ff7812 */ /* 0x000fe4000788c0ff */
[----:B------:R-:W-:Y:S01]  /*190c80*/  LOP3.LUT R32, R32, 0xffefffff, RZ, 0xc0, !PT ;  /* 0xffefffff20207812 */ /* 0x000fe200078ec0ff */
[----:B---3--:R1:W-:Y:S04]  /*190c90*/  @P0 STG.E desc[UR32][R12.64], R15 ;  /* 0x0000000f0c000986 */ /* 0x0083e8000c101920 */
[----:B-1----:R-:W3:Y:S01]  /*190ca0*/  LDL.LU R15, [R1+0x484] ;  /* 0x00048400010f7983 */ /* 0x002ee20000300800 */
[----:B------:R-:W-:-:S03]  /*190cb0*/  IMAD.WIDE R12, R14, 0x4, R120 ;  /* 0x000000040e0c7825 */ /* 0x000fc600078e0278 */
[----:B------:R-:W-:Y:S01]  /*190cc0*/  @P3 LOP3.LUT R32, R32, 0x100000, RZ, 0xfc, !PT ;  /* 0x0010000020203812 */ /* 0x000fe200078efcff */
[----:B------:R-:W3:Y:S04]  /*190cd0*/  LDL.LU R248, [R1+0x948] ;  /* 0x0009480001f87983 */ /* 0x000ee80000300800 */
[----:B----4-:R1:W-:Y:S01]  /*190ce0*/  @P6 STG.E desc[UR32][R12.64], R246 ;  /* 0x000000f60c006986 */ /* 0x0103e2000c101920 */
[----:B------:R-:W-:-:S03]  /*190cf0*/  LOP3.LUT P3, RZ, R37, 0x800000, RZ, 0xc0, !PT ;  /* 0x0080000025ff7812 */ /* 0x000fc6000786c0ff */
[----:B------:R-:W4:Y:S04]  /*190d00*/  LDL.LU R3, [R1+0x928] ;  /* 0x0009280001037983 */ /* 0x000f280000300800 */
[----:B------:R-:W4:Y:S01]  /*190d10*/  LDL.LU R0, [R1+0x908] ;  /* 0x0009080001007983 */ /* 0x000f220000300800 */
[----:B-1----:R-:W-:-:S03]  /*190d20*/  IMAD.WIDE R12, R14, 0x4, R118 ;  /* 0x000000040e0c7825 */ /* 0x002fc600078e0276 */
[----:B------:R-:W4:Y:S04]  /*190d30*/  LDL.LU R247, [R1+0x8d8] ;  /* 0x0008d80001f77983 */ /* 0x000f280000300800 */
[----:B--2---:R1:W-:Y:S04]  /*190d40*/  @P5 STG.E desc[UR32][R12.64], R47 ;  /* 0x0000002f0c005986 */ /* 0x0043e8000c101920 */
[----:B------:R-:W2:Y:S04]  /*190d50*/  LDL.LU R252, [R1+0x8b8] ;  /* 0x0008b80001fc7983 */ /* 0x000ea80000300800 */
[----:B------:R-:W2:Y:S01]  /*190d60*/  LDL.LU R246, [R1+0x8a8] ;  /* 0x0008a80001f67983 */ /* 0x000ea20000300800 */
[----:B-1----:R-:W-:-:S03]  /*190d70*/  IMAD.WIDE R12, R14, 0x4, R116 ;  /* 0x000000040e0c7825 */ /* 0x002fc600078e0274 */
[----:B------:R-:W2:Y:S04]  /*190d80*/  LDL.LU R47, [R1+0x868] ;  /* 0x00086800012f7983 */ /* 0x000ea80000300800 */
[----:B------:R1:W-:Y:S02]  /*190d90*/  @P4 STG.E desc[UR32][R12.64], R245 ;  /* 0x000000f50c004986 */ /* 0x0003e4000c101920 */
[----:B-1----:R-:W-:Y:S02]  /*190da0*/  IMAD.WIDE R12, R14, 0x4, R114 ;  /* 0x000000040e0c7825 */ /* 0x002fe400078e0272 */
[----:B------:R-:W2:Y:S04]  /*190db0*/  LDL.LU R245, [R1+0x698] ;  /* 0x0006980001f57983 */ /* 0x000ea80000300800 */
[----:B------:R1:W-:Y:S01]  /*190dc0*/  @P3 STG.E desc[UR32][R12.64], R83 ;  /* 0x000000530c003986 */ /* 0x0003e2000c101920 */
[----:B------:R-:W-:Y:S01]  /*190dd0*/  LOP3.LUT P3, RZ, R32, 0x100000, RZ, 0xc0, !PT ;  /* 0x0010000020ff7812 */ /* 0x000fe2000786c0ff */
[----:B-1----:R-:W-:-:S02]  /*190de0*/  IMAD.WIDE R12, R14, 0x4, R112 ;  /* 0x000000040e0c7825 */ /* 0x002fc400078e0270 */
[----:B------:R-:W2:Y:S10]  /*190df0*/  LDL.LU R83, [R1+0x668] ;  /* 0x0006680001537983 */ /* 0x000eb40000300800 */
[----:B------:R1:W-:Y:S04]  /*190e00*/  @P3 STG.E desc[UR32][R12.64], R249 ;  /* 0x000000f90c003986 */ /* 0x0003e8000c101920 */
[----:B-1----:R-:W4:Y:S01]  /*190e10*/  LDL.LU R249, [R1+0x958] ;  /* 0x0009580001f97983 */ /* 0x002f220000300800 */
[----:B------:R-:W-:Y:S01]  /*190e20*/  LOP3.LUT P3, RZ, R32, 0x80000, RZ, 0xc0, !PT ;  /* 0x0008000020ff7812 */ /* 0x000fe2000786c0ff */
[----:B------:R-:W-:-:S02]  /*190e30*/  IMAD.WIDE R12, R14, 0x4, R110 ;  /* 0x000000040e0c7825 */ /* 0x000fc400078e026e */
[----:B------:R-:W2:Y:S10]  /*190e40*/  LDL.LU R14, [R1+0x628] ;  /* 0x00062800010e7983 */ /* 0x000eb40000300800 */
[----:B---3--:R1:W-:Y:S04]  /*190e50*/  @P3 STG.E desc[UR32][R12.64], R15 ;  /* 0x0000000f0c003986 */ /* 0x0083e8000c101920 */
[----:B-1----:R-:W3:Y:S01]  /*190e60*/  LDL.LU R15, [R1+0x618] ;  /* 0x00061800010f7983 */ /* 0x002ee20000300800 */
[----:B------:R-:W-:Y:S01]  /*190e70*/  LOP3.LUT P3, RZ, R32, 0x40000, RZ, 0xc0, !PT ;  /* 0x0004000020ff7812 */ /* 0x000fe2000786c0ff */
[----:B------:R-:W-:Y:S01]  /*190e80*/  IMAD.WIDE R12, R82, 0x4, R124 ;  /* 0x00000004520c7825 */ /* 0x000fe200078e027c */
[----:B------:R-:W-:-:S02]  /*190e90*/  LOP3.LUT P2, RZ, R38, 0x1, RZ, 0xc0, !PT ;  /* 0x0000000126ff7812 */ /* 0x000fc4000784c0ff */
[----:B------:R-:W-:-:S09]  /*190ea0*/  LOP3.LUT P1, RZ, R38, 0x2, RZ, 0xc0, !PT ;  /* 0x0000000226ff7812 */ /* 0x000fd2000782c0ff */
        /* <DEDUP_REMOVED lines=15> */
[----:B--2---:R1:W-:Y:S01]  /*190fa0*/  @P3 STG.E desc[UR32][R12.64], R252 ;  /* 0x000000fc0c003986 */ /* 0x0043e2000c101920 */
[----:B------:R-:W-:Y:S01]  /*190fb0*/  LOP3.LUT P0, RZ, R38, 0x4, RZ, 0xc0, !PT ;  /* 0x0000000426ff7812 */ /* 0x000fe2000780c0ff */
[----:B-1----:R-:W-:-:S05]  /*190fc0*/  IMAD.WIDE R12, R82, 0x4, R112 ;  /* 0x00000004520c7825 */ /* 0x002fca00078e0270 */
[----:B------:R1:W-:Y:S01]  /*190fd0*/  @P2 STG.E desc[UR32][R12.64], R246 ;  /* 0x000000f60c002986 */ /* 0x0003e2000c101920 */
[----:B------:R-:W-:Y:S01]  /*190fe0*/  LOP3.LUT P6, RZ, R38, 0x8, RZ, 0xc0, !PT ;  /* 0x0000000826ff7812 */ /* 0x000fe200078cc0ff */
[----:B-1----:R-:W-:Y:S01]  /*190ff0*/  IMAD.WIDE R12, R82, 0x4, R110 ;  /* 0x00000004520c7825 */ /* 0x002fe200078e026e */
[C---:B------:R-:W-:Y:S01]  /*191000*/  LOP3.LUT P5, RZ, R38.reuse, 0x10, RZ, 0xc0, !PT ;  /* 0x0000001026ff7812 */ /* 0x040fe200078ac0ff */
[----:B------:R-:W2:Y:S04]  /*191010*/  LDL.LU R82, [R1+0x25b0] ;  /* 0x0025b00001527983 */ /* 0x000ea80000300800 */
[----:B------:R1:W-:Y:S01]  /*191020*/  @P1 STG.E desc[UR32][R12.64], R47 ;  /* 0x0000002f0c001986 */ /* 0x0003e2000c101920 */
[----:B------:R-:W-:Y:S01]  /*191030*/  LOP3.LUT P4, RZ, R38, 0x20, RZ, 0xc0, !PT ;  /* 0x0000002026ff7812 */ /* 0x000fe2000788c0ff */
[----:B-1----:R-:W-:-:S02]  /*191040*/  IMAD.WIDE R12, R244, 0x4, R124 ;  /* 0x00000004f40c7825 */ /* 0x002fc400078e027c */
[----:B------:R-:W4:Y:S04]  /*191050*/  LDL.LU R47, [R1+0x528] ;  /* 0x00052800012f7983 */ /* 0x000f280000300800 */
[----:B------:R1:W-:Y:S02]  /*191060*/  @P0 STG.E desc[UR32][R12.64], R245 ;  /* 0x000000f50c000986 */ /* 0x0003e4000c101920 */
[C---:B-1----:R-:W-:Y:S02]  /*191070*/  IMAD.WIDE R12, R244.reuse, 0x4, R122 ;  /* 0x00000004f40c7825 */ /* 0x042fe400078e027a */
[----:B------:R-:W2:Y:S04]  /*191080*/  LDL.LU R245, [R1+0x518] ;  /* 0x0005180001f57983 */ /* 0x000ea80000300800 */
[----:B------:R1:W-:Y:S02]  /*191090*/  @P6 STG.E desc[UR32][R12.64], R83 ;  /* 0x000000530c006986 */ /* 0x0003e4000c101920 */
[----:B-1----:R-:W-:-:S02]  /*1910a0*/  IMAD.WIDE R12, R244, 0x4, R120 ;  /* 0x00000004f40c7825 */ /* 0x002fc400078e0278 */
[----:B------:R-:W2:Y:S04]  /*1910b0*/  LDL.LU R83, [R1+0x488] ;  /* 0x0004880001537983 */ /* 0x000ea80000300800 */
[----:B------:R1:W-:Y:S02]  /*1910c0*/  @P5 STG.E desc[UR32][R12.64], R14 ;  /* 0x0000000e0c005986 */ /* 0x0003e4000c101920 */
[----:B-1----:R-:W-:Y:S02]  /*1910d0*/  IMAD.WIDE R12, R244, 0x4, R118 ;  /* 0x00000004f40c7825 */ /* 0x002fe400078e0276 */
[----:B------:R-:W2:Y:S04]  /*1910e0*/  LDL.LU R14, [R1+0x95c] ;  /* 0x00095c00010e7983 */ /* 0x000ea80000300800 */
[----:B---3--:R1:W-:Y:S04]  /*1910f0*/  @P4 STG.E desc[UR32][R12.64], R15 ;  /* 0x0000000f0c004986 */ /* 0x0083e8000c101920 */
[----:B-1----:R-:W3:Y:S04]  /*191100*/  LDL.LU R15, [R1+0x94c] ;  /* 0x00094c00010f7983 */ /* 0x002ee80000300800 */
[----:B------:R-:W3:Y:S01]  /*191110*/  LDL.LU R252, [R1+0x25ac] ;  /* 0x0025ac0001fc7983 */ /* 0x000ee20000300800 */
[----:B------:R-:W-:-:S02]  /*191120*/  LOP3.LUT P3, RZ, R38, 0x40000, RZ, 0xc0, !PT ;  /* 0x0004000026ff7812 */ /* 0x000fc4000786c0ff */
[----:B------:R-:W-:Y:S01]  /*191130*/  LOP3.LUT R32, R32, 0xffffffdf, RZ, 0xc0, !PT ;  /* 0xffffffdf20207812 */ /* 0x000fe200078ec0ff */
[----:B------:R-:W3:Y:S04]  /*191140*/  LDL.LU R249, [R1+0x92c] ;  /* 0x00092c0001f97983 */ /* 0x000ee80000300800 */
[----:B------:R-:W3:Y:S04]  /*191150*/  LDL.LU R248, [R1+0x90c] ;  /* 0x00090c0001f87983 */ /* 0x000ee80000300800 */
[----:B------:R-:W3:Y:S02]  /*191160*/  LDL.LU R3, [R1+0x8dc] ;  /* 0x0008dc0001037983 */ /* 0x000ee40000300800 */
        /* <DEDUP_REMOVED lines=32> */
[C---:B-1----:R-:W-:Y:S02]  /*191370*/  IMAD.WIDE R12, R244.reuse, 0x4, R114 ;  /* 0x00000004f40c7825 */ /* 0x042fe400078e0272 */
[----:B------:R-:W4:Y:S04]  /*191380*/  LDL.LU R47, [R1+0x69c] ;  /* 0x00069c00012f7983 */ /* 0x000f280000300800 */
[----:B--2---:R1:W-:Y:S02]  /*191390*/  @P6 STG.E desc[UR32][R12.64], R245 ;  /* 0x000000f50c006986 */ /* 0x0043e4000c101920 */
[----:B-1----:R-:W-:-:S02]  /*1913a0*/  IMAD.WIDE R12, R244, 0x4, R112 ;  /* 0x00000004f40c7825 */ /* 0x002fc400078e0270 */
[----:B------:R-:W2:Y:S04]  /*1913b0*/  LDL.LU R245, [R1+0x66c] ;  /* 0x00066c0001f57983 */ /* 0x000ea80000300800 */
[----:B------:R1:W-:Y:S02]  /*1913c0*/  @P5 STG.E desc[UR32][R12.64], R250 ;  /* 0x000000fa0c005986 */ /* 0x0003e4000c101920 */
[----:B-1----:R-:W-:Y:S02]  /*1913d0*/  IMAD.WIDE R12, R244, 0x4, R110 ;  /* 0x00000004f40c7825 */ /* 0x002fe400078e026e */
[----:B------:R-:W2:Y:S04]  /*1913e0*/  LDL.LU R244, [R1+0x62c] ;  /* 0x00062c0001f47983 */ /* 0x000ea80000300800 */
[----:B------:R1:W-:Y:S04]  /*1913f0*/  @P4 STG.E desc[UR32][R12.64], R83 ;  /* 0x000000530c004986 */ /* 0x0003e8000c101920 */
[----:B-1----:R-:W2:Y:S01]  /*191400*/  LDL.LU R83, [R1+0x61c] ;  /* 0x00061c0001537983 */ /* 0x002ea20000300800 */
[----:B---3--:R-:W-:-:S05]  /*191410*/  IMAD.WIDE R12, R252, 0x4, R124 ;  /* 0x00000004fc0c7825 */ /* 0x008fca00078e027c */
[----:B------:R1:W-:Y:S01]  /*191420*/  @P3 STG.E desc[UR32][R12.64], R14 ;  /* 0x0000000e0c003986 */ /* 0x0003e2000c101920 */
[----:B------:R-:W-:-:S03]  /*191430*/  LOP3.LUT P3, RZ, R32, 0x1000, RZ, 0xc0, !PT ;  /* 0x0000100020ff7812 */ /* 0x000fc6000786c0ff */
[----:B-1----:R-:W3:Y:S01]  /*191440*/  LDL.LU R14, [R1+0x52c] ;  /* 0x00052c00010e7983 */ /* 0x002ee20000300800 */
[----:B------:R-:W-:-:S09]  /*191450*/  IMAD.WIDE R12, R252, 0x4, R122 ;  /* 0x00000004fc0c7825 */ /* 0x000fd200078e027a */
[----:B------:R1:W-:Y:S04]  /*191460*/  @P3 STG.E desc[UR32][R12.64], R15 ;  /* 0x0000000f0c003986 */ /* 0x0003e8000c101920 */
        /* <DEDUP_REMOVED lines=22> */
[----:B-1----:R-:W-:Y:S01]  /*1915d0*/  IMAD.WIDE R12, R82, 0x4, R124 ;  /* 0x00000004520c7825 */ /* 0x002fe200078e027c */
[C---:B------:R-:W-:Y:S02]  /*1915e0*/  LOP3.LUT P0, RZ, R38.reuse, 0x200000, RZ, 0xc0, !PT ;  /* 0x0020000026ff7812 */ /* 0x040fe4000780c0ff */
[C---:B------:R-:W-:Y:S02]  /*1915f0*/  LOP3.LUT P6, RZ, R38.reuse, 0x400000, RZ, 0xc0, !PT ;  /* 0x0040000026ff7812 */ /* 0x040fe400078cc0ff */
[----:B------:R-:W-:-:S03]  /*191600*/  LOP3.LUT P5, RZ, R38, 0x800000, RZ, 0xc0, !PT ;  /* 0x0080000026ff7812 */ /* 0x000fc600078ac0ff */
[----:B----4-:R1:W-:Y:S02]  /*191610*/  @P3 STG.E desc[UR32][R12.64], R47 ;  /* 0x0000002f0c003986 */ /* 0x0103e4000c101920 */
[----:B-1----:R-:W-:-:S05]  /*191620*/  IMAD.WIDE R12, R82, 0x4, R122 ;  /* 0x00000004520c7825 */ /* 0x002fca00078e027a */
[----:B--2---:R1:W-:Y:S02]  /*191630*/  @P2 STG.E desc[UR32][R12.64], R245 ;  /* 0x000000f50c002986 */ /* 0x0043e4000c101920 */
[----:B-1----:R-:W-:-:S05]  /*191640*/  IMAD.WIDE R12, R82, 0x4, R120 ;  /* 0x00000004520c7825 */ /* 0x002fca00078e0278 */
[----:B------:R1:W-:Y:S02]  /*191650*/  @P1 STG.E desc[UR32][R12.64], R244 ;  /* 0x000000f40c001986 */ /* 0x0003e4000c101920 */
[----:B-1----:R-:W-:-:S05]  /*191660*/  IMAD.WIDE R12, R82, 0x4, R118 ;  /* 0x00000004520c7825 */ /* 0x002fca00078e0276 */
[----:B------:R1:W-:Y:S02]  /*191670*/  @P0 STG.E desc[UR32][R12.64], R83 ;  /* 0x000000530c000986 */ /* 0x0003e4000c101920 */
[----:B-1----:R-:W-:-:S05]  /*191680*/  IMAD.WIDE R12, R82, 0x4, R116 ;  /* 0x00000004520c7825 */ /* 0x002fca00078e0274 */
[----:B---3--:R1:W-:Y:S02]  /*191690*/  @P6 STG.E desc[UR32][R12.64], R14 ;  /* 0x0000000e0c006986 */ /* 0x0083e4000c101920 */
[----:B-1----:R-:W-:-:S05]  /*1916a0*/  IMAD.WIDE R12, R82, 0x4, R114 ;  /* 0x00000004520c7825 */ /* 0x002fca00078e0272 */
[----:B------:R1:W-:Y:S04]  /*1916b0*/  @P5 STG.E desc[UR32][R12.64], R15 ;  /* 0x0000000f0c005986 */ /* 0x0003e8000c101920 */
        /* <DEDUP_REMOVED lines=8> */
[----:B------:R-:W-:Y:S01]  /*191740*/  LOP3.LUT P0, RZ, R38, 0x2000000, RZ, 0xc0, !PT ;  /* 0x0200000026ff7812 */ /* 0x000fe2000780c0ff */
[----:B------:R-:W-:-:S10]  /*191750*/  IMAD.WIDE R12, R82, 0x4, R112 ;  /* 0x00000004520c7825 */ /* 0x000fd400078e0270 */
[----:B------:R1:W-:Y:S02]  /*191760*/  @P4 STG.E desc[UR32][R12.64], R251 ;  /* 0x000000fb0c004986 */ /* 0x0003e4000c101920 */
[----:B-1----:R-:W-:Y:S01]  /*191770*/  IMAD.WIDE R12, R82, 0x4, R110 ;  /* 0x00000004520c7825 */ /* 0x002fe200078e026e */
        /* <DEDUP_REMOVED lines=11> */
[----:B--2---:R1:W-:Y:S04]  /*191830*/  @P0 STG.E desc[UR32][R12.64], R15 ;  /* 0x0000000f0c000986 */ /* 0x0043e8000c101920 */
[----:B-1----:R-:W2:Y:S04]  /*191840*/  LDL.LU R15, [R1+0x9f0] ;  /* 0x0009f000010f7983 */ /* 0x002ea80000300800 */
[----:B------:R-:W2:Y:S02]  /*191850*/  LDL.LU R250, [R1+0x9d0] ;  /* 0x0009d00001fa7983 */ /* 0x000ea40000300800 */
[----:B------:R-:W-:-:S02]  /*191860*/  @P3 LOP3.LUT R32, R32, 0x1, RZ, 0xfc, !PT ;  /* 0x0000000120203812 */ /* 0x000fc400078efcff */
[----:B------:R-:W-:Y:S01]  /*191870*/  LOP3.LUT P3, RZ, R39, 0x2, RZ, 0xc0, !PT ;  /* 0x0000000227ff7812 */ /* 0x000fe2000786c0ff */
[----:B------:R-:W2:Y:S04]  /*191880*/  LDL.LU R244, [R1+0x25b8] ;  /* 0x0025b80001f47983 */ /* 0x000ea80000300800 */
[----:B------:R-:W2:Y:S01]  /*191890*/  LDL.LU R82, [R1+0x25bc] ;  /* 0x0025bc0001527983 */ /* 0x000ea20000300800 */
[----:B------:R-:W-:-:S03]  /*1918a0*/  LOP3.LUT R32, R32, 0xfffffffd, RZ, 0xc0, !PT ;  /* 0xfffffffd20207812 */ /* 0x000fc600078ec0ff */
[----:B------:R-:W2:Y:S04]  /*1918b0*/  LDL.LU R248, [R1+0x9b0] ;  /* 0x0009b00001f87983 */ /* 0x000ea80000300800 */
[----:B------:R-:W-:Y:S01]  /*1918c0*/  @P3 LOP3.LUT R32, R32, 0x2, RZ, 0xfc, !PT ;  /* 0x0000000220203812 */ /* 0x000fe200078efcff */
[----:B------:R-:W2:Y:S01]  /*1918d0*/  LDL.LU R3, [R1+0x990] ;  /* 0x0009900001037983 */ /* 0x000ea20000300800 */
[----:B------:R-:W-:Y:S02]  /*1918e0*/  LOP3.LUT P3, RZ, R39, 0x1, RZ, 0xc0, !PT ;  /* 0x0000000127ff7812 */ /* 0x000fe4000786c0ff */
[----:B------:R-:W-:Y:S01]  /*1918f0*/  LOP3.LUT R32, R32, 0xfffffffb, RZ, 0xc0, !PT ;  /* 0xfffffffb20207812 */ /* 0x000fe200078ec0ff */
[----:B------:R-:W2:Y:S01]  /*191900*/  LDL.LU R0, [R1+0x970] ;  /* 0x0009700001007983 */ /* 0x000ea20000300800 */
[----:B------:R-:W-:-:S02]  /*191910*/  LOP3.LUT P6, RZ, R38, 0x4000000, RZ, 0xc0, !PT ;  /* 0x0400000026ff7812 */ /* 0x000fc400078cc0ff */
[C---:B------:R-:W-:Y:S01]  /*191920*/  LOP3.LUT P5, RZ, R38.reuse, 0x8000000, RZ, 0xc0, !PT ;  /* 0x0800000026ff7812 */ /* 0x040fe200078ac0ff */
[----:B---3--:R-:W-:Y:S01]  /*191930*/  IMAD.WIDE R12, R249, 0x4, R124 ;  /* 0x00000004f90c7825 */ /* 0x008fe200078e027c */
[----:B------:R-:W3:Y:S01]  /*191940*/  LDL.LU R247, [R1+0x840] ;  /* 0x0008400001f77983 */ /* 0x000ee20000300800 */
[----:B------:R-:W-:-:S03]  /*191950*/  LOP3.LUT P4, RZ, R38, 0x10000000, RZ, 0xc0, !PT ;  /* 0x1000000026ff7812 */ /* 0x000fc6000788c0ff */
[----:B------:R-:W3:Y:S01]  /*191960*/  LDL.LU R252, [R1+0x830] ;  /* 0x0008300001fc7983 */ /* 0x000ee20000300800 */
[----:B------:R-:W-:Y:S02]  /*191970*/  @P3 LOP3.LUT R32, R32, 0x4, RZ, 0xfc, !PT ;  /* 0x0000000420203812 */ /* 0x000fe400078efcff */
[----:B------:R-:W-:Y:S02]  /*191980*/  LOP3.LUT P3, RZ, R38, 0x80000000, RZ, 0xc0, !PT ;  /* 0x8000000026ff7812 */ /* 0x000fe4000786c0ff */
[----:B------:R-:W-:Y:S01]  /*191990*/  LOP3.LUT R32, R32, 0xfffffff7, RZ, 0xc0, !PT ;  /* 0xfffffff720207812 */ /* 0x000fe200078ec0ff */
[----:B------:R1:W-:Y:S10]  /*1919a0*/  @P6 STG.E desc[UR32][R12.64], R246 ;  /* 0x000000f60c006986 */ /* 0x0003f4000c101920 */
[----:B------:R-:W-:-:S02]  /*1919b0*/  @P3 LOP3.LUT R32, R32, 0x8, RZ, 0xfc, !PT ;  /* 0x0000000820203812 */ /* 0x000fc400078efcff */
[----:B------:R-:W-:Y:S01]  /*1919c0*/  LOP3.LUT P3, RZ, R38, 0x40000000, RZ, 0xc0, !PT ;  /* 0x4000000026ff7812 */ /* 0x000fe2000786c0ff */
[----:B-1----:R-:W-:Y:S01]  /*1919d0*/  IMAD.WIDE R12, R249, 0x4, R122 ;  /* 0x00000004f90c7825 */ /* 0x002fe200078e027a */
[----:B------:R-:W-:Y:S01]  /*1919e0*/  LOP3.LUT R32, R32, 0xffffffef, RZ, 0xc0, !PT ;  /* 0xffffffef20207812 */ /* 0x000fe200078ec0ff */
[----:B------:R-:W3:Y:S04]  /*1919f0*/  LDL.LU R246, [R1+0x680] ;  /* 0x0006800001f67983 */ /* 0x000ee80000300800 */
[----:B----4-:R1:W-:Y:S06]  /*191a00*/  @P5 STG.E desc[UR32][R12.64], R47 ;  /* 0x0000002f0c005986 */ /* 0x0103ec000c101920 */
[----:B------:R-:W-:-:S02]  /*191a10*/  @P3 LOP3.LUT R32, R32, 0x10, RZ, 0xfc, !PT ;  /* 0x0000001020203812 */ /* 0x000fc400078efcff */
[----:B------:R-:W-:Y:S01]  /*191a20*/  LOP3.LUT P3, RZ, R38, 0x20000000, RZ, 0xc0, !PT ;  /* 0x2000000026ff7812 */ /* 0x000fe2000786c0ff */
[C---:B-1----:R-:W-:Y:S01]  /*191a30*/  IMAD.WIDE R12, R249.reuse, 0x4, R120 ;  /* 0x00000004f90c7825 */ /* 0x042fe200078e0278 */
        /* <DEDUP_REMOVED lines=28> */
[----:B---3--:R1:W-:Y:S01]  /*191c00*/  @P3 STG.E desc[UR32][R12.64], R247 ;  /* 0x000000f70c003986 */ /* 0x0083e2000c101920 */
[----:B------:R-:W-:Y:S02]  /*191c10*/  LOP3.LUT P3, RZ, R33, 0x20000000, RZ, 0xc0, !PT ;  /* 0x2000000021ff7812 */ /* 0x000fe4000786c0ff */
[C---:B------:R-:W-:Y:S02]  /*191c20*/  LOP3.LUT P2, RZ, R39.reuse, 0x40, RZ, 0xc0, !PT ;  /* 0x0000004027ff7812 */ /* 0x040fe4000784c0ff */
[----:B------:R-:W-:Y:S01]  /*191c30*/  LOP3.LUT P1, RZ, R39, 0x80, RZ, 0xc0, !PT ;  /* 0x0000008027ff7812 */ /* 0x000fe2000782c0ff */
[----:B-1----:R-:W-:-:S08]  /*191c40*/  IMAD.WIDE R12, R244, 0x4, R118 ;  /* 0x00000004f40c7825 */ /* 0x002fd000078e0276 */
[----:B------:R1:W-:Y:S01]  /*191c50*/  @P3 STG.E desc[UR32][R12.64], R252 ;  /* 0x000000fc0c003986 */ /* 0x0003e2000c101920 */
[----:B------:R-:W-:Y:S01]  /*191c60*/  LOP3.LUT P0, RZ, R39, 0x100, RZ, 0xc0, !PT ;  /* 0x0000010027ff7812 */ /* 0x000fe2000780c0ff */
[----:B-1----:R-:W-:-:S05]  /*191c70*/  IMAD.WIDE R12, R244, 0x4, R116 ;  /* 0x00000004f40c7825 */ /* 0x002fca00078e0274 */
[----:B------:R1:W-:Y:S01]  /*191c80*/  @P2 STG.E desc[UR32][R12.64], R246 ;  /* 0x000000f60c002986 */ /* 0x0003e2000c101920 */
[----:B------:R-:W-:Y:S01]  /*191c90*/  LOP3.LUT P6, RZ, R39, 0x200, RZ, 0xc0, !PT ;  /* 0x0000020027ff7812 */ /* 0x000fe200078cc0ff */
[----:B-1----:R-:W-:-:S05]  /*191ca0*/  IMAD.WIDE R12, R244, 0x4, R114 ;  /* 0x00000004f40c7825 */ /* 0x002fca00078e0272 */
[----:B----4-:R1:W-:Y:S01]  /*191cb0*/  @P1 STG.E desc[UR32][R12.64], R47 ;  /* 0x0000002f0c001986 */ /* 0x0103e2000c101920 */
[C---:B------:R-:W-:Y:S01]  /*191cc0*/  LOP3.LUT P5, RZ, R39.reuse, 0x400, RZ, 0xc0, !PT ;  /* 0x0000040027ff7812 */ /* 0x040fe200078ac0ff */
[C---:B-1----:R-:W-:Y:S01]  /*191cd0*/  IMAD.WIDE R12, R244.reuse, 0x4, R112 ;  /* 0x00000004f40c7825 */ /* 0x042fe200078e0270 */
[----:B------:R-:W-:Y:S01]  /*191ce0*/  LOP3.LUT P4, RZ, R39, 0x800, RZ, 0xc0, !PT ;  /* 0x0000080027ff7812 */ /* 0x000fe2000788c0ff */
[----:B------:R-:W3:Y:S04]  /*191cf0*/  LDL.LU R47, [R1+0x25c4] ;  /* 0x0025c400012f7983 */ /* 0x000ee80000300800 */
[----:B------:R1:W-:Y:S02]  /*191d00*/  @P0 STG.E desc[UR32][R12.64], R245 ;  /* 0x000000f50c000986 */ /* 0x0003e4000c101920 */
[----:B-1----:R-:W-:-:S05]  /*191d10*/  IMAD.WIDE R12, R244, 0x4, R110 ;  /* 0x00000004f40c7825 */ /* 0x002fca00078e026e */
[----:B------:R1:W-:Y:S02]  /*191d20*/  @P6 STG.E desc[UR32][R12.64], R83 ;  /* 0x000000530c006986 */ /* 0x0003e4000c101920 */
[----:B-1----:R-:W-:-:S05]  /*191d30*/  IMAD.WIDE R12, R82, 0x4, R124 ;  /* 0x00000004520c7825 */ /* 0x002fca00078e027c */
[----:B------:R1:W-:Y:S02]  /*191d40*/  @P5 STG.E desc[UR32][R12.64], R14 ;  /* 0x0000000e0c005986 */ /* 0x0003e4000c101920 */
[----:B-1----:R-:W-:-:S05]  /*191d50*/  IMAD.WIDE R12, R82, 0x4, R122 ;  /* 0x00000004520c7825 */ /* 0x002fca00078e027a */
[----:B--2---:R1:W-:Y:S04]  /*191d60*/  @P4 STG.E desc[UR32][R12.64], R15 ;  /* 0x0000000f0c004986 */ /* 0x0043e8000c101920 */
[----:B-1----:R-:W2:Y:S04]  /*191d70*/  LDL.LU R15, [R1+0xa54] ;  /* 0x000a5400010f7983 */ /* 0x002ea80000300800 */
[----:B------:R-:W4:Y:S04]  /*191d80*/  LDL.LU R252, [R1+0xa34] ;  /* 0x000a340001fc7983 */ /* 0x000f280000300800 */
[----:B------:R-:W3:Y:S04]  /*191d90*/  LDL.LU R246, [R1+0xa14] ;  /* 0x000a140001f67983 */ /* 0x000ee80000300800 */
[----:B------:R-:W3:Y:S04]  /*191da0*/  LDL.LU R245, [R1+0x9f4] ;  /* 0x0009f40001f57983 */ /* 0x000ee80000300800 */
[----:B------:R-:W3:Y:S01]  /*191db0*/  LDL.LU R244, [R1+0x9d4] ;  /* 0x0009d40001f47983 */ /* 0x000ee20000300800 */
[----:B------:R-:W-:-:S03]  /*191dc0*/  LOP3.LUT P0, RZ, R39, 0x1000, RZ, 0xc0, !PT ;  /* 0x0000100027ff7812 */ /* 0x000fc6000780c0ff */
[----:B------:R-:W3:Y:S01]  /*191dd0*/  LDL.LU R83, [R1+0x9b4] ;  /* 0x0009b40001537983 */ /* 0x000ee20000300800 */
[----:B------:R-:W-:-:S03]  /*191de0*/  IMAD.WIDE R12, R82, 0x4, R120 ;  /* 0x00000004520c7825 */ /* 0x000fc600078e0278 */
[----:B------:R-:W3:Y:S01]  /*191df0*/  LDL.LU R14, [R1+0x25c0] ;  /* 0x0025c000010e7983 */ /* 0x000ee20000300800 */
        /* <DEDUP_REMOVED lines=16> */
[----:B------:R-:W2:Y:S04]  /*191f00*/  LDL.LU R249, [R1+0x974] ;  /* 0x0009740001f97983 */ /* 0x000ea80000300800 */
[----:B------:R-:W2:Y:S01]  /*191f10*/  LDL.LU R248, [R1+0x844] ;  /* 0x0008440001f87983 */ /* 0x000ea20000300800 */
[----:B------:R-:W-:-:S02]  /*191f20*/  @P3 LOP3.LUT R33, R33, 0x2000000, RZ, 0xfc, !PT ;  /* 0x0200000021213812 */ /* 0x000fc400078efcff */
        /* <DEDUP_REMOVED lines=20> */
[----:B---3--:R1:W-:Y:S02]  /*192070*/  @P5 STG.E desc[UR32][R12.64], R246 ;  /* 0x000000f60c005986 */ /* 0x0083e4000c101920 */
[C---:B-1----:R-:W-:Y:S02]  /*192080*/  IMAD.WIDE R12, R82.reuse, 0x4, R114 ;  /* 0x00000004520c7825 */ /* 0x042fe400078e0272 */
[----:B------:R-:W3:Y:S04]  /*192090*/  LDL.LU R246, [R1+0x344] ;  /* 0x0003440001f67983 */ /* 0x000ee80000300800 */
[----:B------:R1:W-:Y:S02]  /*1920a0*/  @P4 STG.E desc[UR32][R12.64], R245 ;  /* 0x000000f50c004986 */ /* 0x0003e4000c101920 */
[----:B-1----:R-:W-:-:S02]  /*1920b0*/  IMAD.WIDE R12, R82, 0x4, R112 ;  /* 0x00000004520c7825 */ /* 0x002fc400078e0270 */
[----:B------:R-:W3:Y:S04]  /*1920c0*/  LDL.LU R245, [R1+0xa98] ;  /* 0x000a980001f57983 */ /* 0x000ee80000300800 */
[----:B------:R1:W-:Y:S01]  /*1920d0*/  @P3 STG.E desc[UR32][R12.64], R244 ;  /* 0x000000f40c003986 */ /* 0x0003e2000c101920 */
[C---:B------:R-:W-:Y:S01]  /*1920e0*/  LOP3.LUT P3, RZ, R33.reuse, 0x10000000, RZ, 0xc0, !PT ;  /* 0x1000000021ff7812 */ /* 0x040fe2000786c0ff */
[----:B-1----:R-:W-:Y:S02]  /*1920f0*/  IMAD.WIDE R12, R82, 0x4, R110 ;  /* 0x00000004520c7825 */ /* 0x002fe400078e026e */
[----:B------:R-:W3:Y:S10]  /*192100*/  LDL.LU R244, [R1+0xa78] ;  /* 0x000a780001f47983 */ /* 0x000ef40000300800 */
[----:B------:R1:W-:Y:S01]  /*192110*/  @P3 STG.E desc[UR32][R12.64], R83 ;  /* 0x000000530c003986 */ /* 0x0003e2000c101920 */
[----:B------:R-:W-:-:S03]  /*192120*/  LOP3.LUT P3, RZ, R33, 0x8000000, RZ, 0xc0, !PT ;  /* 0x0800000021ff7812 */ /* 0x000fc6000786c0ff */
[----:B------:R-:W3:Y:S04]  /*192130*/  LDL.LU R82, [R1+0xa58] ;  /* 0x000a580001527983 */ /* 0x000ee80000300800 */
[----:B-1----:R-:W3:Y:S01]  /*192140*/  LDL.LU R83, [R1+0xa38] ;  /* 0x000a380001537983 */ /* 0x002ee20000300800 */
[----:B------:R-:W-:-:S05]  /*192150*/  IMAD.WIDE R12, R14, 0x4, R124 ;  /* 0x000000040e0c7825 */ /* 0x000fca00078e027c */
        /* <DEDUP_REMOVED lines=22> */
[C---:B------:R-:W-:Y:S01]  /*1922c0*/  LOP3.LUT P0, RZ, R39.reuse, 0x8000000, RZ, 0xc0, !PT ;  /* 0x0800000027ff7812 */ /* 0x040fe2000780c0ff */
[----:B-1----:R-:W-:Y:S01]  /*1922d0*/  IMAD.WIDE R12, R14, 0x4, R110 ;  /* 0x000000040e0c7825 */ /* 0x002fe200078e026e */
[C---:B------:R-:W-:Y:S01]  /*1922e0*/  LOP3.LUT P6, RZ, R39.reuse, 0x10000000, RZ, 0xc0, !PT ;  /* 0x1000000027ff7812 */ /* 0x040fe200078cc0ff */
[----:B------:R-:W4:Y:S04]  /*1922f0*/  LDL.LU R14, [R1+0x25cc] ;  /* 0x0025cc00010e7983 */ /* 0x000f280000300800 */
[----:B---3--:R1:W-:Y:S01]  /*192300*/  @P2 STG.E desc[UR32][R12.64], R246 ;  /* 0x000000f60c002986 */ /* 0x0083e2000c101920 */
        /* <DEDUP_REMOVED lines=45> */
[C---:B------:R-:W-:Y:S01]  /*1925e0*/  LOP3.LUT P5, RZ, R40.reuse, 0x2, RZ, 0xc0, !PT ;  /* 0x0000000228ff7812 */ /* 0x040fe200078ac0ff */
        /* <DEDUP_REMOVED lines=31> */
[C---:B------:R-:W-:Y:S01]  /*1927e0*/  LOP3.LUT P3, RZ, R33.reuse, 0x40000, RZ, 0xc0, !PT ;  /* 0x0004000021ff7812 */ /* 0x040fe2000786c0ff */
[----:B------:R-:W-:Y:S01]  /*1927f0*/  IMAD.WIDE R12, R0, 0x4, R116 ;  /* 0x00000004000c7825 */ /* 0x000fe200078e0274 */
[----:B------:R-:W-:Y:S01]  /*192800*/  LOP3.LUT P2, RZ, R40, 0x1000, RZ, 0xc0, !PT ;  /* 0x0000100028ff7812 */ /* 0x000fe2000784c0ff */
        /* <DEDUP_REMOVED lines=38> */
[----:B------:R-:W4:Y:S01]  /*192a70*/  LDL.LU R82, [R1+0x68c] ;  /* 0x00068c0001527983 */ /* 0x000f220000300800 */
[----:B------:R-:W-:-:S03]  /*192a80*/  LOP3.LUT P0, RZ, R40, 0x40000, RZ, 0xc0, !PT ;  /* 0x0004000028ff7812 */ /* 0x000fc6000780c0ff */
[----:B------:R-:W4:Y:S01]  /*192a90*/  LDL.LU R83, [R1+0x67c] ;  /* 0x00067c0001537983 */ /* 0x000f220000300800 */
[----:B------:R-:W-:-:S03]  /*192aa0*/  IMAD.WIDE R12, R250, 0x4, R124 ;  /* 0x00000004fa0c7825 */ /* 0x000fc600078e027c */
[----:B------:R-:W4:Y:S01]  /*192ab0*/  LDL.LU R14, [R1+0x25d4] ;  /* 0x0025d400010e7983 */ /* 0x000f220000300800 */
        /* <DEDUP_REMOVED lines=27> */
[----:B------:R-:W-:Y:S01]  /*192c70*/  @P3 LOP3.LUT R33, R33, 0x400, RZ, 0xfc, !PT ;  /* 0x0000040021213812 */ /* 0x000fe200078efcff */
[----:B------:R-:W2:Y:S01]  /*192c80*/  LDL.LU R252, [R1+0xb80] ;  /* 0x000b800001fc7983 */ /* 0x000ea20000300800 */
[----:B------:R-:W-:-:S02]  /*192c90*/  LOP3.LUT P3, RZ, R40, 0x1000000, RZ, 0xc0, !PT ;  /* 0x0100000028ff7812 */ /* 0x000fc4000786c0ff */
[----:B------:R-:W-:Y:S01]  /*192ca0*/  LOP3.LUT R33, R33, 0xfffff7ff, RZ, 0xc0, !PT ;  /* 0xfffff7ff21217812 */ /* 0x000fe200078ec0ff */
[----:B------:R-:W2:Y:S01]  /*192cb0*/  LDL.LU R246, [R1+0xb60] ;  /* 0x000b600001f67983 */ /* 0x000ea20000300800 */
        /* <DEDUP_REMOVED lines=9> */
[----:B----4-:R1:W-:Y:S02]  /*192d50*/  @P5 STG.E desc[UR32][R12.64], R245 ;  /* 0x000000f50c005986 */ /* 0x0103e4000c101920 */
[----:B-1----:R-:W-:-:S05]  /*192d60*/  IMAD.WIDE R12, R250, 0x4, R118 ;  /* 0x00000004fa0c7825 */ /* 0x002fca00078e0276 */
        /* <DEDUP_REMOVED lines=30> */
[----:B------:R-:W-:Y:S02]  /*192f50*/  LOP3.LUT P2, RZ, R40, 0x80000000, RZ, 0xc0, !PT ;  /* 0x8000000028ff7812 */ /* 0x000fe4000784c0ff */
        /* <DEDUP_REMOVED lines=8> */
[----:B---3--:R1:W-:Y:S01]  /*192fe0*/  @P1 STG.E desc[UR32][R12.64], R47 ;  /* 0x0000002f0c001986 */ /* 0x0083e2000c101920 */
[C---:B------:R-:W-:Y:S01]  /*192ff0*/  LOP3.LUT P5, RZ, R41.reuse, 0x8, RZ, 0xc0, !PT ;  /* 0x0000000829ff7812 */ /* 0x040fe200078ac0ff */
[----:B-1----:R-:W-:Y:S01]  /*193000*/  IMAD.WIDE R12, R14, 0x4, R110 ;  /* 0x000000040e0c7825 */ /* 0x002fe200078e026e */
[----:B------:R-:W-:Y:S01]  /*193010*/  LOP3.LUT P4, RZ, R41, 0x10, RZ, 0xc0, !PT ;  /* 0x0000001029ff7812 */ /* 0x000fe2000788c0ff */
[----:B------:R-:W3:Y:S04]  /*193020*/  LDL.LU R14, [R1+0x25e0] ;  /* 0x0025e000010e7983 */ /* 0x000ee80000300800 */
[----:B----4-:R1:W-:Y:S02]  /*193030*/  @P0 STG.E desc[UR32][R12.64], R245 ;  /* 0x000000f50c000986 */ /* 0x0103e4000c101920 */
        /* <DEDUP_REMOVED lines=10> */
[----:B------:R-:W3:Y:S04]  /*1930e0*/  LDL.LU R82, [R1+0x330] ;  /* 0x0003300001527983 */ /* 0x000ee80000300800 */
[----:B------:R-:W3:Y:S04]  /*1930f0*/  LDL.LU R83, [R1+0xc04] ;  /* 0x000c040001537983 */ /* 0x000ee80000300800 */
[----:B------:R-:W3:Y:S01]  /*193100*/  LDL.LU R252, [R1+0x25dc] ;  /* 0x0025dc0001fc7983 */ /* 0x000ee20000300800 */
[C---:B------:R-:W-:Y:S01]  /*193110*/  LOP3.LUT P0, RZ, R41.reuse, 0x20, RZ, 0xc0, !PT ;  /* 0x0000002029ff7812 */ /* 0x040fe2000780c0ff */
        /* <DEDUP_REMOVED lines=47> */
[----:B------:R-:W-:-:S03]  /*193410*/  LOP3.LUT P3, RZ, R33, 0x10, RZ, 0xc0, !PT ;  /* 0x0000001021ff7812 */ /* 0x000fc6000786c0ff */
[----:B------:R-:W3:Y:S01]  /*193420*/  LDL.LU R244, [R1+0xad4] ;  /* 0x000ad40001f47983 */ /* 0x000ee20000300800 */
[----:B-1----:R-:W-:-:S03]  /*193430*/  IMAD.WIDE R12, R252, 0x4, R124 ;  /* 0x00000004fc0c7825 */ /* 0x002fc600078e027c */
[----:B------:R-:W3:Y:S06]  /*193440*/  LDL.LU R82, [R1+0xab4] ;  /* 0x000ab40001527983 */ /* 0x000eec0000300800 */
[----:B------:R1:W-:Y:S01]  /*193450*/  @P3 STG.E desc[UR32][R12.64], R83 ;  /* 0x000000530c003986 */ /* 0x0003e2000c101920 */
[----:B------:R-:W-:-:S03]  /*193460*/  LOP3.LUT P3, RZ, R33, 0x8, RZ, 0xc0, !PT ;  /* 0x0000000821ff7812 */ /* 0x000fc6000786c0ff */
[----:B-1----:R-:W3:Y:S01]  /*193470*/  LDL.LU R83, [R1+0xa44] ;  /* 0x000a440001537983 */ /* 0x002ee20000300800 */
        /* <DEDUP_REMOVED lines=64> */
[----:B------:R-:W-:-:S03]  /*193880*/  IMAD.WIDE R12, R14, 0x4, R110 ;  /* 0x000000040e0c7825 */ /* 0x000fc600078e026e */
[----:B------:R-:W2:Y:S04]  /*193890*/  LDL.LU R82, [R1+0x25e8] ;  /* 0x0025e80001527983 */ /* 0x000ea80000300800 */
        /* <DEDUP_REMOVED lines=10> */
[----:B------:R-:W2:Y:S04]  /*193940*/  LDL.LU R247, [R1+0xaf8] ;  /* 0x000af80001f77983 */ /* 0x000ea80000300800 */
[----:B------:R-:W-:Y:S01]  /*193950*/  @P3 LOP3.LUT R34, R34, 0x4000000, RZ, 0xfc, !PT ;  /* 0x0400000022223812 */ /* 0x000fe200078efcff */
[----:B------:R-:W2:Y:S01]  /*193960*/  LDL.LU R252, [R1+0xad8] ;  /* 0x000ad80001fc7983 */ /* 0x000ea20000300800 */
[----:B------:R-:W-:-:S02]  /*193970*/  LOP3.LUT P3, RZ, R41, 0x40000000, RZ, 0xc0, !PT ;  /* 0x4000000029ff7812 */ /* 0x000fc4000786c0ff */
[----:B------:R-:W-:Y:S02]  /*193980*/  LOP3.LUT R34, R34, 0xf7ffffff, RZ, 0xc0, !PT ;  /* 0xf7ffffff22227812 */ /* 0x000fe400078ec0ff */
[----:B------:R-:W-:-:S09]  /*193990*/  LOP3.LUT P4, RZ, R41, 0x8000000, RZ, 0xc0, !PT ;  /* 0x0800000029ff7812 */ /* 0x000fd2000788c0ff */
[----:B------:R-:W-:Y:S02]  /*1939a0*/  @P3 LOP3.LUT R34, R34, 0x8000000, RZ, 0xfc, !PT ;  /* 0x0800000022223812 */ /* 0x000fe400078efcff */
[----:B------:R-:W-:Y:S01]  /*1939b0*/  LOP3.LUT P3, RZ, R41, 0x20000000, RZ, 0xc0, !PT ;  /* 0x2000000029ff7812 */ /* 0x000fe2000786c0ff */
[----:B---3--:R4:W-:Y:S01]  /*1939c0*/  @P6 STG.E desc[UR32][R12.64], R246 ;  /* 0x000000f60c006986 */ /* 0x0089e2000c101920 */
[----:B------:R-:W-:Y:S01]  /*1939d0*/  LOP3.LUT R34, R34, 0xefffffff, RZ, 0xc0, !PT ;  /* 0xefffffff22227812 */ /* 0x000fe200078ec0ff */
[----:B----4-:R-:W-:-:S10]  /*1939e0*/  IMAD.WIDE R12, R248, 0x4, R124 ;  /* 0x00000004f80c7825 */ /* 0x010fd400078e027c */
[----:B------:R-:W-:Y:S01]  /*1939f0*/  @P3 LOP3.LUT R34, R34, 0x10000000, RZ, 0xfc, !PT ;  /* 0x1000000022223812 */ /* 0x000fe200078efcff */
[----:B------:R-:W3:Y:S01]  /*193a00*/  LDL.LU R246, [R1+0xab8] ;  /* 0x000ab80001f67983 */ /* 0x000ee20000300800 */
[----:B------:R-:W-:-:S03]  /*193a10*/  LOP3.LUT P3, RZ, R41, 0x10000000, RZ, 0xc0, !PT ;  /* 0x1000000029ff7812 */ /* 0x000fc6000786c0ff */
[----:B------:R1:W-:Y:S02]  /*193a20*/  @P5 STG.E desc[UR32][R12.64], R47 ;  /* 0x0000002f0c005986 */ /* 0x0003e4000c101920 */
[C---:B-1----:R-:W-:Y:S02]  /*193a30*/  IMAD.WIDE R12, R248.reuse, 0x4, R122 ;  /* 0x00000004f80c7825 */ /* 0x042fe400078e027a */
[----:B------:R-:W4:Y:S04]  /*193a40*/  LDL.LU R47, [R1+0xa48] ;  /* 0x000a4800012f7983 */ /* 0x000f280000300800 */
[----:B------:R1:W-:Y:S02]  /*193a50*/  @P4 STG.E desc[UR32][R12.64], R245 ;  /* 0x000000f50c004986 */ /* 0x0003e4000c101920 */
[----:B-1----:R-:W-:-:S02]  /*193a60*/  IMAD.WIDE R12, R248, 0x4, R120 ;  /* 0x00000004f80c7825 */ /* 0x002fc400078e0278 */
[----:B------:R-:W4:Y:S04]  /*193a70*/  LDL.LU R245, [R1+0x828] ;  /* 0x0008280001f57983 */ /* 0x000f280000300800 */
[----:B------:R1:W-:Y:S01]  /*193a80*/  @P3 STG.E desc[UR32][R12.64], R244 ;  /* 0x000000f40c003986 */ /* 0x0003e2000c101920 */
[----:B------:R-:W-:Y:S01]  /*193a90*/  LOP3.LUT P3, RZ, R34, 0x10000000, RZ, 0xc0, !PT ;  /* 0x1000000022ff7812 */ /* 0x000fe2000786c0ff */
[----:B-1----:R-:W-:Y:S02]  /*193aa0*/  IMAD.WIDE R12, R248, 0x4, R118 ;  /* 0x00000004f80c7825 */ /* 0x002fe400078e0276 */
        /* <DEDUP_REMOVED lines=28> */
[----:B-1----:R-:W-:-:S05]  /*193c70*/  IMAD.WIDE R12, R82, 0x4, R118 ;  /* 0x00000004520c7825 */ /* 0x002fca00078e0276 */
        /* <DEDUP_REMOVED lines=60> */
[----:B------:R-:W-:Y:S02]  /*194040*/  @P3 LOP3.LUT R34, R34, 0x100000, RZ, 0xfc, !PT ;  /* 0x0010000022223812 */ /* 0x000fe400078efcff */
[----:B------:R-:W-:Y:S01]  /*194050*/  LOP3.LUT P3, RZ, R42, 0x8000, RZ, 0xc0, !PT ;  /* 0x000080002aff7812 */ /* 0x000fe2000786c0ff */
[----:B----4-:R1:W-:Y:S02]  /*194060*/  @P5 STG.E desc[UR32][R12.64], R245 ;  /* 0x000000f50c005986 */ /* 0x0103e4000c101920 */
[C---:B-1----:R-:W-:Y:S02]  /*194070*/  IMAD.WIDE R12, R14.reuse, 0x4, R116 ;  /* 0x000000040e0c7825 */ /* 0x042fe400078e0274 */
[----:B------:R-:W3:Y:S04]  /*194080*/  LDL.LU R245, [R1+0x25f4] ;  /* 0x0025f40001f57983 */ /* 0x000ee80000300800 */
[----:B------:R1:W-:Y:S04]  /*194090*/  @P4 STG.E desc[UR32][R12.64], R244 ;  /* 0x000000f40c004986 */ /* 0x0003e8000c101920 */
[----:B------:R-:W4:Y:S01]  /*1940a0*/  LDL.LU R246, [R1+0x6bc] ;  /* 0x0006bc0001f67983 */ /* 0x000f220000300800 */
[----:B-1----:R-:W-:-:S05]  /*1940b0*/  IMAD.WIDE R12, R14, 0x4, R114 ;  /* 0x000000040e0c7825 */ /* 0x002fca00078e0272 */
[----:B------:R1:W-:Y:S01]  /*1940c0*/  @P3 STG.E desc[UR32][R12.64], R83 ;  /* 0x000000530c003986 */ /* 0x0003e2000c101920 */
[----:B------:R-:W-:-:S03]  /*1940d0*/  LOP3.LUT P3, RZ, R34, 0x100000, RZ, 0xc0, !PT ;  /* 0x0010000022ff7812 */ /* 0x000fc6000786c0ff */
[----:B-1----:R-:W3:Y:S01]  /*1940e0*/  LDL.LU R83, [R1+0x33c] ;  /* 0x00033c0001537983 */ /* 0x002ee20000300800 */
[----:B------:R-:W-:-:S03]  /*1940f0*/  IMAD.WIDE R12, R14, 0x4, R112 ;  /* 0x000000040e0c7825 */ /* 0x000fc600078e0270 */
[----:B------:R-:W3:Y:S06]  /*194100*/  LDL.LU R244, [R1+0xd30] ;  /* 0x000d300001f47983 */ /* 0x000eec0000300800 */
[----:B------:R1:W-:Y:S01]  /*194110*/  @P3 STG.E desc[UR32][R12.64], R82 ;  /* 0x000000520c003986 */ /* 0x0003e2000c101920 */
[----:B------:R-:W-:-:S03]  /*194120*/  LOP3.LUT P3, RZ, R34, 0x80000, RZ, 0xc0, !PT ;  /* 0x0008000022ff7812 */ /* 0x000fc6000786c0ff */
[----:B-1----:R-:W3:Y:S01]  /*194130*/  LDL.LU R82, [R1+0xd10] ;  /* 0x000d100001527983 */ /* 0x002ee20000300800 */
[----:B------:R-:W-:-:S03]  /*194140*/  IMAD.WIDE R12, R14, 0x4, R110 ;  /* 0x000000040e0c7825 */ /* 0x000fc600078e026e */
[----:B------:R-:W3:Y:S06]  /*194150*/  LDL.LU R14, [R1+0xcf0] ;  /* 0x000cf000010e7983 */ /* 0x000eec0000300800 */
        /* <DEDUP_REMOVED lines=24> */
[----:B----4-:R1:W-:Y:S01]  /*1942e0*/  @P2 STG.E desc[UR32][R12.64], R246 ;  /* 0x000000f60c002986 */ /* 0x0103e2000c101920 */
[----:B------:R-:W-:Y:S01]  /*1942f0*/  LOP3.LUT P6, RZ, R42, 0x8000000, RZ, 0xc0, !PT ;  /* 0x080000002aff7812 */ /* 0x000fe200078cc0ff */
[----:B-1----:R-:W-:-:S05]  /*194300*/  IMAD.WIDE R12, R47, 0x4, R110 ;  /* 0x000000042f0c7825 */ /* 0x002fca00078e026e */
[----:B---3--:R1:W-:Y:S01]  /*194310*/  @P1 STG.E desc[UR32][R12.64], R83 ;  /* 0x000000530c001986 */ /* 0x0083e2000c101920 */
        /* <DEDUP_REMOVED lines=43> */
[----:B------:R-:W-:Y:S02]  /*1945d0*/  LOP3.LUT P6, RZ, R42, 0x80000000, RZ, 0xc0, !PT ;  /* 0x800000002aff7812 */ /* 0x000fe400078cc0ff */
        /* <DEDUP_REMOVED lines=16> */
[----:B-1----:R-:W-:Y:S02]  /*1946e0*/  IMAD.WIDE R12, R245, 0x4, R110 ;  /* 0x00000004f50c7825 */ /* 0x002fe400078e026e */
[----:B------:R-:W3:Y:S04]  /*1946f0*/  LDL.LU R47, [R1+0xd14] ;  /* 0x000d1400012f7983 */ /* 0x000ee80000300800 */
[----:B------:R1:W-:Y:S04]  /*194700*/  @P4 STG.E desc[UR32][R12.64], R244 ;  /* 0x000000f40c004986 */ /* 0x0003e8000c101920 */
[----:B------:R-:W3:Y:S01]  /*194710*/  LDL.LU R245, [R1+0xcf4] ;  /* 0x000cf40001f57983 */ /* 0x000ee20000300800 */
[----:B-1----:R-:W-:-:S03]  /*194720*/  IMAD.WIDE R12, R247, 0x4, R124 ;  /* 0x00000004f70c7825 */ /* 0x002fc600078e027c */
[----:B------:R-:W3:Y:S04]  /*194730*/  LDL.LU R244, [R1+0xcc4] ;  /* 0x000cc40001f47983 */ /* 0x000ee80000300800 */
[----:B------:R1:W-:Y:S01]  /*194740*/  @P3 STG.E desc[UR32][R12.64], R82 ;  /* 0x000000520c003986 */ /* 0x0003e2000c101920 */
[C---:B------:R-:W-:Y:S01]  /*194750*/  LOP3.LUT P3, RZ, R34.reuse, 0x1000, RZ, 0xc0, !PT ;  /* 0x0000100022ff7812 */ /* 0x040fe2000786c0ff */
[----:B-1----:R-:W-:Y:S02]  /*194760*/  IMAD.WIDE R12, R247, 0x4, R122 ;  /* 0x00000004f70c7825 */ /* 0x002fe400078e027a */
[----:B------:R-:W3:Y:S10]  /*194770*/  LDL.LU R82, [R1+0xca4] ;  /* 0x000ca40001527983 */ /* 0x000ef40000300800 */
        /* <DEDUP_REMOVED lines=48> */
[----:B------:R-:W3:Y:S01]  /*194a80*/  LDL.LU R249, [R1+0x2600] ;  /* 0x0026000001f97983 */ /* 0x000ee20000300800 */
[----:B------:R-:W-:Y:S01]  /*194a90*/  LOP3.LUT P0, RZ, R43, 0x20000, RZ, 0xc0, !PT ;  /* 0x000200002bff7812 */ /* 0x000fe2000780c0ff */
[----:B------:R-:W-:-:S02]  /*194aa0*/  IMAD.WIDE R12, R83, 0x4, R110 ;  /* 0x00000004530c7825 */ /* 0x000fc400078e026e */
        /* <DEDUP_REMOVED lines=27> */
[----:B---3--:R-:W-:Y:S01]  /*194c60*/  IMAD.WIDE R12, R249, 0x4, R124 ;  /* 0x00000004f90c7825 */ /* 0x008fe200078e027c */
[----:B------:R-:W3:Y:S03]  /*194c70*/  LDL.LU R247, [R1+0xcf8] ;  /* 0x000cf80001f77983 */ /* 0x000ee60000300800 */
[----:B------:R-:W-:Y:S01]  /*194c80*/  @P3 LOP3.LUT R34, R34, 0x4, RZ, 0xfc, !PT ;  /* 0x0000000422223812 */ /* 0x000fe200078efcff */
[----:B------:R-:W3:Y:S01]  /*194c90*/  LDL.LU R252, [R1+0xcc8] ;  /* 0x000cc80001fc7983 */ /* 0x000ee20000300800 */
[----:B------:R-:W-:-:S02]  /*194ca0*/  LOP3.LUT P3, RZ, R43, 0x800000, RZ, 0xc0, !PT ;  /* 0x008000002bff7812 */ /* 0x000fc4000786c0ff */
[----:B------:R-:W-:Y:S02]  /*194cb0*/  LOP3.LUT R34, R34, 0xfffffff7, RZ, 0xc0, !PT ;  /* 0xfffffff722227812 */ /* 0x000fe400078ec0ff */
[----:B------:R-:W-:-:S09]  /*194cc0*/  LOP3.LUT P4, RZ, R43, 0x100000, RZ, 0xc0, !PT ;  /* 0x001000002bff7812 */ /* 0x000fd2000788c0ff */
[----:B------:R-:W-:Y:S02]  /*194cd0*/  @P3 LOP3.LUT R34, R34, 0x8, RZ, 0xfc, !PT ;  /* 0x0000000822223812 */ /* 0x000fe400078efcff */
[----:B------:R-:W-:Y:S01]  /*194ce0*/  LOP3.LUT P3, RZ, R43, 0x400000, RZ, 0xc0, !PT ;  /* 0x004000002bff7812 */ /* 0x000fe2000786c0ff */
[----:B------:R1:W-:Y:S01]  /*194cf0*/  @P6 STG.E desc[UR32][R12.64], R246 ;  /* 0x000000f60c006986 */ /* 0x0003e2000c101920 */
[----:B------:R-:W-:Y:S01]  /*194d00*/  LOP3.LUT R34, R34, 0xffffffef, RZ, 0xc0, !PT ;  /* 0xffffffef22227812 */ /* 0x000fe200078ec0ff */
[----:B-1----:R-:W-:-:S10]  /*194d10*/  IMAD.WIDE R12, R249, 0x4, R122 ;  /* 0x00000004f90c7825 */ /* 0x002fd400078e027a */
[----:B------:R-:W-:Y:S01]  /*194d20*/  @P3 LOP3.LUT R34, R34, 0x10, RZ, 0xfc, !PT ;  /* 0x0000001022223812 */ /* 0x000fe200078efcff */
[----:B------:R-:W3:Y:S01]  /*194d30*/  LDL.LU R246, [R1+0xca8] ;  /* 0x000ca80001f67983 */ /* 0x000ee20000300800 */
[----:B------:R-:W-:-:S03]  /*194d40*/  LOP3.LUT P3, RZ, R43, 0x200000, RZ, 0xc0, !PT ;  /* 0x002000002bff7812 */ /* 0x000fc6000786c0ff */
[----:B----4-:R1:W-:Y:S02]  /*194d50*/  @P5 STG.E desc[UR32][R12.64], R47 ;  /* 0x0000002f0c005986 */ /* 0x0103e4000c101920 */
[C---:B-1----:R-:W-:Y:S02]  /*194d60*/  IMAD.WIDE R12, R249.reuse, 0x4, R120 ;  /* 0x00000004f90c7825 */ /* 0x042fe400078e0278 */
[----:B------:R-:W4:Y:S04]  /*194d70*/  LDL.LU R47, [R1+0xc88] ;  /* 0x000c8800012f7983 */ /* 0x000f280000300800 */
[----:B------:R1:W-:Y:S02]  /*194d80*/  @P4 STG.E desc[UR32][R12.64], R245 ;  /* 0x000000f50c004986 */ /* 0x0003e4000c101920 */
[----:B-1----:R-:W-:-:S02]  /*194d90*/  IMAD.WIDE R12, R249, 0x4, R118 ;  /* 0x00000004f90c7825 */ /* 0x002fc400078e0276 */
[----:B------:R-:W4:Y:S04]  /*194da0*/  LDL.LU R245, [R1+0xc68] ;  /* 0x000c680001f57983 */ /* 0x000f280000300800 */
[----:B------:R1:W-:Y:S01]  /*194db0*/  @P3 STG.E desc[UR32][R12.64], R82 ;  /* 0x000000520c003986 */ /* 0x0003e2000c101920 */
[C---:B------:R-:W-:Y:S01]  /*194dc0*/  LOP3.LUT P3, RZ, R34.reuse, 0x10, RZ, 0xc0, !PT ;  /* 0x0000001022ff7812 */ /* 0x040fe2000786c0ff */
        /* <DEDUP_REMOVED lines=34> */
[----:B------:R-:W-:Y:S01]  /*194ff0*/  LOP3.LUT P5, RZ, R44, 0x4, RZ, 0xc0, !PT ;  /* 0x000000042cff7812 */ /* 0x000fe200078ac0ff */
[----:B-1----:R-:W-:Y:S01]  /*195000*/  IMAD.WIDE R12, R244, 0x4, R112 ;  /* 0x00000004f40c7825 */ /* 0x002fe200078e0270 */
        /* <DEDUP_REMOVED lines=132> */
[----:B------:R-:W-:Y:S01]  /*195850*/  LOP3.LUT P3, RZ, R44, 0x80000000, RZ, 0xc0, !PT ;  /* 0x800000002cff7812 */ /* 0x000fe2000786c0ff */
[----:B--2---:R1:W-:Y:S04]  /*195860*/  @P0 STG.E desc[UR32][R12.64], R15 ;  /* 0x0000000f0c000986 */ /* 0x0043e8000c101920 */
[----:B-1----:R-:W2:Y:S04]  /*195870*/  LDL.LU R15, [R1+0xe10] ;  /* 0x000e1000010f7983 */ /* 0x002ea80000300800 */
[----:B------:R-:W2:Y:S01]  /*195880*/  LDL.LU R249, [R1+0xdf0] ;  /* 0x000df00001f97983 */ /* 0x000ea20000300800 */
[----:B------:R-:W-:-:S03]  /*195890*/  LOP3.LUT R35, R35, 0xfffdffff, RZ, 0xc0, !PT ;  /* 0xfffdffff23237812 */ /* 0x000fc600078ec0ff */
[----:B------:R-:W2:Y:S01]  /*1958a0*/  LDL.LU R248, [R1+0xdd0] ;  /* 0x000dd00001f87983 */ /* 0x000ea20000300800 */
[----:B------:R-:W-:Y:S01]  /*1958b0*/  @P3 LOP3.LUT R35, R35, 0x20000, RZ, 0xfc, !PT ;  /* 0x0002000023233812 */ /* 0x000fe200078efcff */
[----:B------:R-:W-:Y:S01]  /*1958c0*/  IMAD.WIDE R12, R47, 0x4, R112 ;  /* 0x000000042f0c7825 */ /* 0x000fe200078e0270 */
[----:B------:R-:W-:-:S04]  /*1958d0*/  LOP3.LUT P3, RZ, R44, 0x40000000, RZ, 0xc0, !PT ;  /* 0x400000002cff7812 */ /* 0x000fc8000786c0ff */
[----:B---3--:R1:W-:Y:S01]  /*1958e0*/  @P6 STG.E desc[UR32][R12.64], R14 ;  /* 0x0000000e0c006986 */ /* 0x0083e2000c101920 */
[----:B------:R-:W-:-:S03]  /*1958f0*/  LOP3.LUT R35, R35, 0xfffbffff, RZ, 0xc0, !PT ;  /* 0xfffbffff23237812 */ /* 0x000fc600078ec0ff */
[----:B-1----:R-:W3:Y:S04]  /*195900*/  LDL.LU R14, [R1+0x2618] ;  /* 0x00261800010e7983 */ /* 0x002ee80000300800 */
[----:B------:R-:W3:Y:S01]  /*195910*/  LDL.LU R3, [R1+0xdc0] ;  /* 0x000dc00001037983 */ /* 0x000ee20000300800 */
[----:B------:R-:W-:Y:S02]  /*195920*/  @P3 LOP3.LUT R35, R35, 0x40000, RZ, 0xfc, !PT ;  /* 0x0004000023233812 */ /* 0x000fe400078efcff */
[C---:B------:R-:W-:Y:S01]  /*195930*/  LOP3.LUT P3, RZ, R44.reuse, 0x20000000, RZ, 0xc0, !PT ;  /* 0x200000002cff7812 */ /* 0x040fe2000786c0ff */
[----:B------:R-:W3:Y:S01]  /*195940*/  LDL.LU R247, [R1+0xdb0] ;  /* 0x000db00001f77983 */ /* 0x000ee20000300800 */
[----:B------:R-:W-:Y:S02]  /*195950*/  LOP3.LUT R35, R35, 0xfff7ffff, RZ, 0xc0, !PT ;  /* 0xfff7ffff23237812 */ /* 0x000fe400078ec0ff */
[C---:B------:R-:W-:Y:S01]  /*195960*/  LOP3.LUT P5, RZ, R44.reuse, 0x2000000, RZ, 0xc0, !PT ;  /* 0x020000002cff7812 */ /* 0x040fe200078ac0ff */
[----:B------:R-:W3:Y:S01]  /*195970*/  LDL.LU R252, [R1+0xda0] ;  /* 0x000da00001fc7983 */ /* 0x000ee20000300800 */
[----:B------:R-:W-:Y:S01]  /*195980*/  LOP3.LUT P4, RZ, R44, 0x4000000, RZ, 0xc0, !PT ;  /* 0x040000002cff7812 */ /* 0x000fe2000788c0ff */
[----:B------:R-:W-:-:S02]  /*195990*/  IMAD.WIDE R12, R47, 0x4, R110 ;  /* 0x000000042f0c7825 */ /* 0x000fc400078e026e */
[----:B------:R-:W3:Y:S04]  /*1959a0*/  LDL.LU R246, [R1+0xd90] ;  /* 0x000d900001f67983 */ /* 0x000ee80000300800 */
[----:B------:R-:W-:Y:S01]  /*1959b0*/  @P3 LOP3.LUT R35, R35, 0x80000, RZ, 0xfc, !PT ;  /* 0x0008000023233812 */ /* 0x000fe200078efcff */
[----:B------:R-:W3:Y:S01]  /*1959c0*/  LDL.LU R47, [R1+0xd70] ;  /* 0x000d7000012f7983 */ /* 0x000ee20000300800 */
[----:B------:R-:W-:Y:S02]  /*1959d0*/  LOP3.LUT P3, RZ, R44, 0x10000000, RZ, 0xc0, !PT ;  /* 0x100000002cff7812 */ /* 0x000fe4000786c0ff */
[----:B------:R-:W-:Y:S01]  /*1959e0*/  LOP3.LUT R35, R35, 0xffefffff, RZ, 0xc0, !PT ;  /* 0xffefffff23237812 */ /* 0x000fe200078ec0ff */
[----:B----4-:R1:W-:Y:S10]  /*1959f0*/  @P5 STG.E desc[UR32][R12.64], R245 ;  /* 0x000000f50c005986 */ /* 0x0103f4000c101920 */
        /* <DEDUP_REMOVED lines=18> */
[C---:B------:R-:W-:Y:S01]  /*195b20*/  IMAD.WIDE R12, R0.reuse, 0x4, R116 ;  /* 0x00000004000c7825 */ /* 0x040fe200078e0274 */
        /* <DEDUP_REMOVED lines=8> */
[----:B---3--:R1:W-:Y:S01]  /*195bb0*/  @P3 STG.E desc[UR32][R12.64], R3 ;  /* 0x000000030c003986 */ /* 0x0083e2000c101920 */
        /* <DEDUP_REMOVED lines=20> */
[C---:B-1----:R-:W-:Y:S02]  /*195d00*/  IMAD.WIDE R12, R14.reuse, 0x4, R114 ;  /* 0x000000040e0c7825 */ /* 0x042fe400078e0272 */
[----:B------:R-:W3:Y:S04]  /*195d10*/  LDL.LU R244, [R1+0x2628] ;  /* 0x0026280001f47983 */ /* 0x000ee80000300800 */
        /* <DEDUP_REMOVED lines=231> */
[----:B-1----:R-:W2:Y:S01]  /*196b90*/  LDL.LU R15, [R1+0xbcc] ;  /* 0x000bcc00010f7983 */ /* 0x002ea20000300800 */
        /* <DEDUP_REMOVED lines=8> */
[----:B------:R-:W-:Y:S02]  /*196c20*/  LOP3.LUT R36, R36, 0xfbffffff, RZ, 0xc0, !PT ;  /* 0xfbffffff24247812 */ /* 0x000fe400078ec0ff */
[C---:B------:R-:W-:Y:S01]  /*196c30*/  LOP3.LUT P6, RZ, R46.reuse, 0x20000, RZ, 0xc0, !PT ;  /* 0x000200002eff7812 */ /* 0x040fe200078cc0ff */
[----:B------:R-:W2:Y:S01]  /*196c40*/  LDL.LU R0, [R1+0xf80] ;  /* 0x000f800001007983 */ /* 0x000ea20000300800 */
[C---:B------:R-:W-:Y:S02]  /*196c50*/  LOP3.LUT P5, RZ, R46.reuse, 0x40000, RZ, 0xc0, !PT ;  /* 0x000400002eff7812 */ /* 0x040fe400078ac0ff */
[----:B------:R-:W-:Y:S01]  /*196c60*/  LOP3.LUT P4, RZ, R46, 0x80000, RZ, 0xc0, !PT ;  /* 0x000800002eff7812 */ /* 0x000fe2000788c0ff */
[----:B------:R-:W2:Y:S04]  /*196c70*/  LDL.LU R247, [R1+0xf70] ;  /* 0x000f700001f77983 */ /* 0x000ea80000300800 */
[----:B------:R-:W-:Y:S01]  /*196c80*/  @P3 LOP3.LUT R36, R36, 0x4000000, RZ, 0xfc, !PT ;  /* 0x0400000024243812 */ /* 0x000fe200078efcff */
[----:B------:R-:W2:Y:S01]  /*196c90*/  LDL.LU R252, [R1+0xf60] ;  /* 0x000f600001fc7983 */ /* 0x000ea20000300800 */
[----:B------:R-:W-:-:S02]  /*196ca0*/  LOP3.LUT P3, RZ, R46, 0x400000, RZ, 0xc0, !PT ;  /* 0x004000002eff7812 */ /* 0x000fc4000786c0ff */
[----:B------:R-:W-:Y:S01]  /*196cb0*/  LOP3.LUT R36, R36, 0xf7ffffff, RZ, 0xc0, !PT ;  /* 0xf7ffffff24247812 */ /* 0x000fe200078ec0ff */
[----:B---3--:R4:W-:Y:S04]  /*196cc0*/  @P6 STG.E desc[UR32][R12.64], R47 ;  /* 0x0000002f0c006986 */ /* 0x0089e8000c101920 */
[----:B------:R-:W3:Y:S06]  /*196cd0*/  LDL.LU R246, [R1+0xf50] ;  /* 0x000f500001f67983 */ /* 0x000eec0000300800 */
[----:B------:R-:W-:-:S02]  /*196ce0*/  @P3 LOP3.LUT R36, R36, 0x8000000, RZ, 0xfc, !PT ;  /* 0x0800000024243812 */ /* 0x000fc400078efcff */
[----:B------:R-:W-:Y:S01]  /*196cf0*/  LOP3.LUT P3, RZ, R46, 0x200000, RZ, 0xc0, !PT ;  /* 0x002000002eff7812 */ /* 0x000fe2000786c0ff */
[----:B----4-:R-:W-:Y:S01]  /*196d00*/  IMAD.WIDE R12, R248, 0x4, R124 ;  /* 0x00000004f80c7825 */ /* 0x010fe200078e027c */
        /* <DEDUP_REMOVED lines=15> */
[----:B------:R-:W-:Y:S01]  /*196e00*/  LOP3.LUT P3, RZ, R36, 0x8000000, RZ, 0xc0, !PT ;  /* 0x0800000024ff7812 */ /* 0x000fe2000786c0ff */
[----:B-1----:R-:W-:-:S12]  /*196e10*/  IMAD.WIDE R12, R248, 0x4, R116 ;  /* 0x00000004f80c7825 */ /* 0x002fd800078e0274 */
[----:B--2---:R1:W-:Y:S04]  /*196e20*/  @P3 STG.E desc[UR32][R12.64], R15 ;  /* 0x0000000f0c003986 */ /* 0x0043e8000c101920 */
[----:B-1----:R-:W2:Y:S04]  /*196e30*/  LDL.LU R15, [R1+0xed0] ;  /* 0x000ed000010f7983 */ /* 0x002ea80000300800 */
[----:B------:R-:W2:Y:S01]  /*196e40*/  LDL.LU R14, [R1+0x263c] ;  /* 0x00263c00010e7983 */ /* 0x000ea20000300800 */
        /* <DEDUP_REMOVED lines=35> */
[----:B--2---:R-:W-:-:S05]  /*197080*/  IMAD.WIDE R12, R14, 0x4, R124 ;  /* 0x000000040e0c7825 */ /* 0x004fca00078e027c */
[----:B------:R1:W-:Y:S04]  /*197090*/  @P4 STG.E desc[UR32][R12.64], R15 ;  /* 0x0000000f0c004986 */ /* 0x0003e8000c101920 */
        /* <DEDUP_REMOVED lines=89> */
[----:B-1----:R-:W-:Y:S01]  /*197630*/  IMAD.WIDE R12, R244, 0x4, R110 ;  /* 0x00000004f40c7825 */ /* 0x002fe200078e026e */
[C---:B------:R-:W-:Y:S01]  /*197640*/  LOP3.LUT P5, RZ, R2.reuse, 0x800000, RZ, 0xc0, !PT ;  /* 0x0080000002ff7812 */ /* 0x040fe200078ac0ff */
[----:B------:R-:W3:Y:S04]  /*197650*/  LDL.LU R244, [R1+0x2c9c] ;  /* 0x002c9c0001f47983 */ /* 0x000ee80000300800 */
        /* <DEDUP_REMOVED lines=151> */
[----:B------:R-:W-:Y:S01]  /*197fd0*/  LOP3.LUT R36, R36, 0xfffffff7, RZ, 0xc0, !PT ;  /* 0xfffffff724247812 */ /* 0x000fe200078ec0ff */
[----:B------:R-:W3:Y:S01]  /*197fe0*/  LDL.LU R246, [R1+0xa0c] ;  /* 0x000a0c0001f67983 */ /* 0x000ee20000300800 */
        /* <DEDUP_REMOVED lines=13> */
[----:B-1----:R-:W-:-:S05]  /*1980c0*/  IMAD.WIDE R12, R249, 0x4, R118 ;  /* 0x00000004f90c7825 */ /* 0x002fca00078e0276 */
[----:B------:R1:W-:Y:S01]  /*1980d0*/  @P3 STG.E desc[UR32][R12.64], R83 ;  /* 0x000000530c003986 */ /* 0x0003e2000c101920 */
[C---:B------:R-:W-:Y:S01]  /*1980e0*/  LOP3.LUT P3, RZ, R36.reuse, 0x10, RZ, 0xc0, !PT ;  /* 0x0000001024ff7812 */ /* 0x040fe2000786c0ff */
[----:B-1----:R-:W-:Y:S02]  /*1980f0*/  IMAD.WIDE R12, R249, 0x4, R116 ;  /* 0x00000004f90c7825 */ /* 0x002fe400078e0274 */
[----:B------:R-:W4:Y:S10]  /*198100*/  LDL.LU R83, [R1+0x30c] ;  /* 0x00030c0001537983 */ /* 0x000f340000300800 */
[----:B------:R1:W-:Y:S01]  /*198110*/  @P3 STG.E desc[UR32][R12.64], R14 ;  /* 0x0000000e0c003986 */ /* 0x0003e2000c101920 */
[----:B------:R-:W-:-:S03]  /*198120*/  LOP3.LUT P3, RZ, R36, 0x8, RZ, 0xc0, !PT ;  /* 0x0000000824ff7812 */ /* 0x000fc6000786c0ff */
[----:B-1----:R-:W4:Y:S04]  /*198130*/  LDL.LU R14, [R1+0x10b0] ;  /* 0x0010b000010e7983 */ /* 0x002f280000300800 */
[----:B------:R-:W4:Y:S01]  /*198140*/  LDL.LU R82, [R1+0x2ca8] ;  /* 0x002ca80001527983 */ /* 0x000f220000300800 */
        /* <DEDUP_REMOVED lines=28> */
[----:B------:R1:W-:Y:S01]  /*198310*/  @P1 STG.E desc[UR32][R12.64], R47 ;  /* 0x0000002f0c001986 */ /* 0x0003e2000c101920 */
[C---:B------:R-:W-:Y:S01]  /*198320*/  LOP3.LUT P5, RZ, R97.reuse, 0x20000000, RZ, 0xc0, !PT ;  /* 0x2000000061ff7812 */ /* 0x040fe200078ac0ff */
[C---:B-1----:R-:W-:Y:S01]  /*198330*/  IMAD.WIDE R12, R244.reuse, 0x4, R112 ;  /* 0x00000004f40c7825 */ /* 0x042fe200078e0270 */
        /* <DEDUP_REMOVED lines=348> */
[----:B------:R-:W-:-:S07]  /*199900*/  LOP3.LUT P5, RZ, R99, 0x4000000, RZ, 0xc0, !PT ;  /* 0x0400000063ff7812 */ /* 0x000fce00078ac0ff */
[----:B------:R-:W-:Y:S02]  /*199910*/  @P3 LOP3.LUT R37, R37, 0x4, RZ, 0xfc, !PT ;  /* 0x0000000425253812 */ /* 0x000fe400078efcff */
[----:B------:R-:W-:Y:S01]  /*199920*/  LOP3.LUT P3, RZ, R99, 0x40000000, RZ, 0xc0, !PT ;  /* 0x4000000063ff7812 */ /* 0x000fe2000786c0ff */
[----:B------:R-:W-:Y:S01]  /*199930*/  IMAD.WIDE R12, R244, 0x4, R116 ;  /* 0x00000004f40c7825 */ /* 0x000fe200078e0274 */
[----:B------:R-:W-:-:S04]  /*199940*/  LOP3.LUT R37, R37, 0xfffffff7, RZ, 0xc0, !PT ;  /* 0xfffffff725257812 */ /* 0x000fc800078ec0ff */
[----:B---3--:R1:W-:Y:S07]  /*199950*/  @P6 STG.E desc[UR32][R12.64], R47 ;  /* 0x0000002f0c006986 */ /* 0x0083ee000c101920 */
[----:B------:R-:W-:Y:S02]  /*199960*/  @P3 LOP3.LUT R37, R37, 0x8, RZ, 0xfc, !PT ;  /* 0x0000000825253812 */ /* 0x000fe400078efcff */
[C---:B------:R-:W-:Y:S01]  /*199970*/  LOP3.LUT P3, RZ, R99.reuse, 0x20000000, RZ, 0xc0, !PT ;  /* 0x2000000063ff7812 */ /* 0x040fe2000786c0ff */
[----:B-1----:R-:W-:Y:S01]  /*199980*/  IMAD.WIDE R12, R244, 0x4, R114 ;  /* 0x00000004f40c7825 */ /* 0x002fe200078e0272 */
[----:B------:R-:W-:-:S04]  /*199990*/  LOP3.LUT P4, RZ, R99, 0x8000000, RZ, 0xc0, !PT ;  /* 0x0800000063ff7812 */ /* 0x000fc8000788c0ff */
[----:B----4-:R1:W-:Y:S01]  /*1999a0*/  @P5 STG.E desc[UR32][R12.64], R83 ;  /* 0x000000530c005986 */ /* 0x0103e2000c101920 */
[----:B------:R-:W-:-:S03]  /*1999b0*/  LOP3.LUT R37, R37, 0xffffffef, RZ, 0xc0, !PT ;  /* 0xffffffef25257812 */ /* 0x000fc600078ec0ff */
[----:B-1----:R-:W3:Y:S04]  /*1999c0*/  LDL.LU R83, [R1+0x2ccc] ;  /* 0x002ccc0001537983 */ /* 0x002ee80000300800 */
[----:B------:R-:W4:Y:S01]  /*1999d0*/  LDL.LU R247, [R1+0x1110] ;  /* 0x0011100001f77983 */ /* 0x000f220000300800 */
[----:B------:R-:W-:Y:S02]  /*1999e0*/  @P3 LOP3.LUT R37, R37, 0x10, RZ, 0xfc, !PT ;  /* 0x0000001025253812 */ /* 0x000fe400078efcff */
[----:B------:R-:W-:Y:S01]  /*1999f0*/  LOP3.LUT P3, RZ, R99, 0x10000000, RZ, 0xc0, !PT ;  /* 0x1000000063ff7812 */ /* 0x000fe2000786c0ff */
[C---:B------:R-:W-:Y:S01]  /*199a00*/  IMAD.WIDE R12, R244.reuse, 0x4, R112 ;  /* 0x00000004f40c7825 */ /* 0x040fe200078e0270 */
[----:B------:R-:W3:Y:S04]  /*199a10*/  LDL.LU R246, [R1+0x1100] ;  /* 0x0011000001f67983 */ /* 0x000ee80000300800 */
[----:B------:R1:W-:Y:S04]  /*199a20*/  @P4 STG.E desc[UR32][R12.64], R245 ;  /* 0x000000f50c004986 */ /* 0x0003e8000c101920 */
[----:B------:R-:W3:Y:S01]  /*199a30*/  LDL.LU R47, [R1+0x10f0] ;  /* 0x0010f000012f7983 */ /* 0x000ee20000300800 */
[----:B-1----:R-:W-:-:S03]  /*199a40*/  IMAD.WIDE R12, R244, 0x4, R110 ;  /* 0x00000004f40c7825 */ /* 0x002fc600078e026e */
        /* <DEDUP_REMOVED lines=27> */
[----:B------:R-:W-:Y:S02]  /*199c00*/  LOP3.LUT P3, RZ, R38, 0x20000000, RZ, 0xc0, !PT ;  /* 0x2000000026ff7812 */ /* 0x000fe4000786c0ff */
[C---:B------:R-:W-:Y:S02]  /*199c10*/  LOP3.LUT P2, RZ, R100.reuse, 0x20, RZ, 0xc0, !PT ;  /* 0x0000002064ff7812 */ /* 0x040fe4000784c0ff */
[----:B------:R-:W-:Y:S01]  /*199c20*/  LOP3.LUT P1, RZ, R100, 0x40, RZ, 0xc0, !PT ;  /* 0x0000004064ff7812 */ /* 0x000fe2000782c0ff */
[----:B-1----:R-:W-:-:S08]  /*199c30*/  IMAD.WIDE R12, R252, 0x4, R110 ;  /* 0x00000004fc0c7825 */ /* 0x002fd000078e026e */
        /* <DEDUP_REMOVED lines=153> */
[----:B------:R-:W-:Y:S02]  /*19a5d0*/  LOP3.LUT P6, RZ, R100, 0x80000000, RZ, 0xc0, !PT ;  /* 0x8000000064ff7812 */ /* 0x000fe400078cc0ff */
[C---:B------:R-:W-:Y:S01]  /*19a5e0*/  LOP3.LUT P5, RZ, R101.reuse, 0x1, RZ, 0xc0, !PT ;  /* 0x0000000165ff7812 */ /* 0x040fe200078ac0ff */
        /* <DEDUP_REMOVED lines=95> */
[C---:B------:R-:W-:Y:S01]  /*19abe0*/  LOP3.LUT P3, RZ, R101.reuse, 0x1000000, RZ, 0xc0, !PT ;  /* 0x0100000065ff7812 */ /* 0x040fe2000786c0ff */
[----:B------:R-:W2:Y:S01]  /*19abf0*/  LDL.LU R3, [R1+0x7dc] ;  /* 0x0007dc0001037983 */ /* 0x000ea20000300800 */
[----:B------:R-:W-:Y:S02]  /*19ac00*/  LOP3.LUT P6, RZ, R101, 0x40000, RZ, 0xc0, !PT ;  /* 0x0004000065ff7812 */ /* 0x000fe400078cc0ff */
[----:B------:R-:W-:Y:S01]  /*19ac10*/  LOP3.LUT R38, R38, 0xfffffbff, RZ, 0xc0, !PT ;  /* 0xfffffbff26267812 */ /* 0x000fe200078ec0ff */
[----:B------:R-:W-:-:S08]  /*19ac20*/  IMAD.WIDE R12, R245, 0x4, R114 ;  /* 0x00000004f50c7825 */ /* 0x000fd000078e0272 */
[----:B------:R-:W-:Y:S02]  /*19ac30*/  @P3 LOP3.LUT R38, R38, 0x400, RZ, 0xfc, !PT ;  /* 0x0000040026263812 */ /* 0x000fe400078efcff */
[----:B------:R-:W-:Y:S01]  /*19ac40*/  LOP3.LUT P3, RZ, R101, 0x800000, RZ, 0xc0, !PT ;  /* 0x0080000065ff7812 */ /* 0x000fe2000786c0ff */
[----:B---3--:R1:W-:Y:S01]  /*19ac50*/  @P6 STG.E desc[UR32][R12.64], R82 ;  /* 0x000000520c006986 */ /* 0x0083e2000c101920 */
[----:B------:R-:W-:-:S03]  /*19ac60*/  LOP3.LUT R38, R38, 0xfffff7ff, RZ, 0xc0, !PT ;  /* 0xfffff7ff26267812 */ /* 0x000fc600078ec0ff */
[----:B-1----:R-:W3:Y:S04]  /*19ac70*/  LDL.LU R82, [R1+0x2ce8] ;  /* 0x002ce80001527983 */ /* 0x002ee80000300800 */
[----:B------:R-:W3:Y:S04]  /*19ac80*/  LDL.LU R0, [R1+0x49c] ;  /* 0x00049c0001007983 */ /* 0x000ee80000300800 */
[----:B------:R-:W-:Y:S02]  /*19ac90*/  @P3 LOP3.LUT R38, R38, 0x800, RZ, 0xfc, !PT ;  /* 0x0000080026263812 */ /* 0x000fe400078efcff */
[C---:B------:R-:W-:Y:S01]  /*19aca0*/  LOP3.LUT P3, RZ, R101.reuse, 0x400000, RZ, 0xc0, !PT ;  /* 0x0040000065ff7812 */ /* 0x040fe2000786c0ff */
[----:B------:R-:W3:Y:S01]  /*19acb0*/  LDL.LU R252, [R1+0x11c] ;  /* 0x00011c0001fc7983 */ /* 0x000ee20000300800 */
[----:B------:R-:W-:-:S02]  /*19acc0*/  LOP3.LUT P5, RZ, R101, 0x80000, RZ, 0xc0, !PT ;  /* 0x0008000065ff7812 */ /* 0x000fc400078ac0ff */
[----:B------:R-:W-:Y:S01]  /*19acd0*/  LOP3.LUT P4, RZ, R101, 0x100000, RZ, 0xc0, !PT ;  /* 0x0010000065ff7812 */ /* 0x000fe2000788c0ff */
[----:B------:R-:W-:Y:S01]  /*19ace0*/  IMAD.WIDE R12, R245, 0x4, R112 ;  /* 0x00000004f50c7825 */ /* 0x000fe200078e0270 */
[----:B------:R-:W-:Y:S01]  /*19acf0*/  LOP3.LUT R38, R38, 0xffffefff, RZ, 0xc0, !PT ;  /* 0xffffefff26267812 */ /* 0x000fe200078ec0ff */
[----:B------:R-:W3:Y:S06]  /*19ad00*/  LDL.LU R246, [R1+0x1230] ;  /* 0x0012300001f67983 */ /* 0x000eec0000300800 */
[----:B------:R-:W-:Y:S02]  /*19ad10*/  @P3 LOP3.LUT R38, R38, 0x1000, RZ, 0xfc, !PT ;  /* 0x0000100026263812 */ /* 0x000fe400078efcff */
[----:B------:R-:W-:Y:S01]  /*19ad20*/  LOP3.LUT P3, RZ, R101, 0x200000, RZ, 0xc0, !PT ;  /* 0x0020000065ff7812 */ /* 0x000fe2000786c0ff */
[----:B----4-:R1:W-:Y:S02]  /*19ad30*/  @P5 STG.E desc[UR32][R12.64], R47 ;  /* 0x0000002f0c005986 */ /* 0x0103e4000c101920 */
[----:B-1----:R-:W-:-:S02]  /*19ad40*/  IMAD.WIDE R12, R245, 0x4, R110 ;  /* 0x00000004f50c7825 */ /* 0x002fc400078e026e */
[----:B------:R-:W4:Y:S04]  /*19ad50*/  LDL.LU R47, [R1+0x1220] ;  /* 0x00122000012f7983 */ /* 0x000f280000300800 */
[----:B------:R1:W-:Y:S04]  /*19ad60*/  @P4 STG.E desc[UR32][R12.64], R244 ;  /* 0x000000f40c004986 */ /* 0x0003e8000c101920 */
[----:B------:R-:W4:Y:S01]  /*19ad70*/  LDL.LU R245, [R1+0x1210] ;  /* 0x0012100001f57983 */ /* 0x000f220000300800 */
[----:B-1----:R-:W-:-:S03]  /*19ad80*/  IMAD.WIDE R12, R247, 0x4, R124 ;  /* 0x00000004f70c7825 */ /* 0x002fc600078e027c */
        /* <DEDUP_REMOVED lines=360> */
[----:B------:R-:W2:Y:S01]  /*19c410*/  LDL.LU R250, [R1+0x2d08] ;  /* 0x002d080001fa7983 */ /* 0x000ea20000300800 */
[----:B------:R-:W-:-:S03]  /*19c420*/  LOP3.LUT P0, RZ, R103, 0x20000000, RZ, 0xc0, !PT ;  /* 0x2000000067ff7812 */ /* 0x000fc6000780c0ff */
[----:B------:R-:W4:Y:S04]  /*19c430*/  LDL.LU R14, [R1+0x2d0c] ;  /* 0x002d0c00010e7983 */ /* 0x000f280000300800 */
        /* <DEDUP_REMOVED lines=15> */
[----:B--2---:R-:W-:-:S05]  /*19c530*/  IMAD.WIDE R12, R250, 0x4, R124 ;  /* 0x00000004fa0c7825 */ /* 0x004fca00078e027c */
[----:B------:R1:W-:Y:S04]  /*19c540*/  @P0 STG.E desc[UR32][R12.64], R15 ;  /* 0x0000000f0c000986 */ /* 0x0003e8000c101920 */
        /* <DEDUP_REMOVED lines=331> */
[----:B-1----:R-:W-:-:S05]  /*19da00*/  IMAD.WIDE R12, R14, 0x4, R116 ;  /* 0x000000040e0c7825 */ /* 0x002fca00078e0274 */
[----:B------:R1:W-:Y:S02]  /*19da10*/  @P4 STG.E desc[UR32][R12.64], R245 ;  /* 0x000000f50c004986 */ /* 0x0003e4000c101920 */
[----:B-1----:R-:W-:Y:S02]  /*19da20*/  IMAD.WIDE R12, R14, 0x4, R114 ;  /* 0x000000040e0c7825 */ /* 0x002fe400078e0272 */
[----:B------:R-:W3:Y:S04]  /*19da30*/  LDL.LU R245, [R1+0x2d2c] ;  /* 0x002d2c0001f57983 */ /* 0x000ee80000300800 */
[----:B------:R-:W4:Y:S04]  /*19da40*/  LDL.LU R246, [R1+0x1330] ;  /* 0x0013300001f67983 */ /* 0x000f280000300800 */
        /* <DEDUP_REMOVED lines=98> */
[----:B-1----:R-:W-:Y:S02]  /*19e070*/  IMAD.WIDE R12, R245, 0x4, R110 ;  /* 0x00000004f50c7825 */ /* 0x002fe400078e026e */
        /* <DEDUP_REMOVED lines=189> */
[----:B------:R-:W-:Y:S01]  /*19ec50*/  LOP3.LUT P4, RZ, R107, 0x40000, RZ, 0xc0, !PT ;  /* 0x000400006bff7812 */ /* 0x000fe2000788c0ff */
[----:B------:R-:W2:Y:S02]  /*19ec60*/  LDL.LU R247, [R1+0x7ac] ;  /* 0x0007ac0001f77983 */ /* 0x000ea40000300800 */
[----:B------:R-:W-:Y:S02]  /*19ec70*/  @P3 LOP3.LUT R41, R41, 0x4000000, RZ, 0xfc, !PT ;  /* 0x0400000029293812 */ /* 0x000fe400078efcff */
[----:B------:R-:W-:Y:S01]  /*19ec80*/  LOP3.LUT P3, RZ, R107, 0x200000, RZ, 0xc0, !PT ;  /* 0x002000006bff7812 */ /* 0x000fe2000786c0ff */
[----:B------:R-:W2:Y:S01]  /*19ec90*/  LDL.LU R252, [R1+0x45c] ;  /* 0x00045c0001fc7983 */ /* 0x000ea20000300800 */
[----:B------:R-:W-:-:S11]  /*19eca0*/  LOP3.LUT R41, R41, 0xf7ffffff, RZ, 0xc0, !PT ;  /* 0xf7ffffff29297812 */ /* 0x000fd600078ec0ff */
        /* <DEDUP_REMOVED lines=11> */
[----:B-1----:R-:W-:-:S05]  /*19ed60*/  IMAD.WIDE R12, R82, 0x4, R112 ;  /* 0x00000004520c7825 */ /* 0x002fca00078e0270 */
[----:B------:R1:W-:Y:S01]  /*19ed70*/  @P3 STG.E desc[UR32][R12.64], R14 ;  /* 0x0000000e0c003986 */ /* 0x0003e2000c101920 */
[----:B------:R-:W-:-:S03]  /*19ed80*/  LOP3.LUT P3, RZ, R41, 0x10000000, RZ, 0xc0, !PT ;  /* 0x1000000029ff7812 */ /* 0x000fc6000786c0ff */
[----:B-1----:R-:W4:Y:S04]  /*19ed90*/  LDL.LU R14, [R1+0xec] ;  /* 0x0000ec00010e7983 */ /* 0x002f280000300800 */
[----:B------:R-:W3:Y:S01]  /*19eda0*/  LDL.LU R245, [R1+0x1430] ;  /* 0x0014300001f57983 */ /* 0x000ee20000300800 */
[----:B------:R-:W-:-:S03]  /*19edb0*/  IMAD.WIDE R12, R82, 0x4, R110 ;  /* 0x00000004520c7825 */ /* 0x000fc600078e026e */
[----:B------:R-:W3:Y:S04]  /*19edc0*/  LDL.LU R244, [R1+0x1420] ;  /* 0x0014200001f47983 */ /* 0x000ee80000300800 */
        /* <DEDUP_REMOVED lines=31> */
[C---:B---3--:R-:W-:Y:S01]  /*19efc0*/  IMAD.WIDE R12, R47.reuse, 0x4, R124 ;  /* 0x000000042f0c7825 */ /* 0x048fe200078e027c */
        /* <DEDUP_REMOVED lines=60> */
[----:B---3--:R1:W-:Y:S04]  /*19f390*/  @P5 STG.E desc[UR32][R12.64], R245 ;  /* 0x000000f50c005986 */ /* 0x0083e8000c101920 */
[----:B------:R-:W3:Y:S01]  /*19f3a0*/  LDL.LU R47, [R1+0x1404] ;  /* 0x00140400012f7983 */ /* 0x000ee20000300800 */
[----:B-1----:R-:W-:-:S03]  /*19f3b0*/  IMAD.WIDE R12, R0, 0x4, R124 ;  /* 0x00000004000c7825 */ /* 0x002fc600078e027c */
[----:B------:R-:W3:Y:S04]  /*19f3c0*/  LDL.LU R245, [R1+0x13f4] ;  /* 0x0013f40001f57983 */ /* 0x000ee80000300800 */
[----:B------:R1:W-:Y:S02]  /*19f3d0*/  @P4 STG.E desc[UR32][R12.64], R244 ;  /* 0x000000f40c004986 */ /* 0x0003e4000c101920 */
[C---:B-1----:R-:W-:Y:S02]  /*19f3e0*/  IMAD.WIDE R12, R0.reuse, 0x4, R122 ;  /* 0x00000004000c7825 */ /* 0x042fe400078e027a */
[----:B------:R-:W3:Y:S04]  /*19f3f0*/  LDL.LU R244, [R1+0x13e4] ;  /* 0x0013e40001f47983 */ /* 0x000ee80000300800 */
[----:B------:R1:W-:Y:S01]  /*19f400*/  @P3 STG.E desc[UR32][R12.64], R82 ;  /* 0x000000520c003986 */ /* 0x0003e2000c101920 */
[----:B------:R-:W-:Y:S01]  /*19f410*/  LOP3.LUT P3, RZ, R41, 0x100000, RZ, 0xc0, !PT ;  /* 0x0010000029ff7812 */ /* 0x000fe2000786c0ff */
[----:B-1----:R-:W-:-:S02]  /*19f420*/  IMAD.WIDE R12, R0, 0x4, R120 ;  /* 0x00000004000c7825 */ /* 0x002fc400078e0278 */
[----:B------:R-:W3:Y:S10]  /*19f430*/  LDL.LU R82, [R1+0x13d4] ;  /* 0x0013d40001527983 */ /* 0x000ef40000300800 */
[----:B------:R1:W-:Y:S01]  /*19f440*/  @P3 STG.E desc[UR32][R12.64], R83 ;  /* 0x000000530c003986 */ /* 0x0003e2000c101920 */
[----:B------:R-:W-:-:S03]  /*19f450*/  LOP3.LUT P3, RZ, R41, 0x80000, RZ, 0xc0, !PT ;  /* 0x0008000029ff7812 */ /* 0x000fc6000786c0ff */
[----:B-1----:R-:W3:Y:S01]  /*19f460*/  LDL.LU R83, [R1+0x13c4] ;  /* 0x0013c40001537983 */ /* 0x002ee20000300800 */
        /* <DEDUP_REMOVED lines=276> */
[----:B------:R-:W-:Y:S02]  /*1a05b0*/  LOP3.LUT P6, RZ, R109, 0x10000000, RZ, 0xc0, !PT ;  /* 0x100000006dff7812 */ /* 0x000fe400078cc0ff */
[----:B------:R-:W-:-:S09]  /*1a05c0*/  LOP3.LUT R42, R42, 0xfbffffff, RZ, 0xc0, !PT ;  /* 0xfbffffff2a2a7812 */ /* 0x000fd200078ec0ff */
[----:B------:R-:W-:Y:S02]  /*1a05d0*/  @P3 LOP3.LUT R42, R42, 0x4000000, RZ, 0xfc, !PT ;  /* 0x040000002a2a3812 */ /* 0x000fe400078efcff */
[----:B------:R-:W-:Y:S01]  /*1a05e0*/  LOP3.LUT P3, RZ, R126, 0x2, RZ, 0xc0, !PT ;  /* 0x000000027eff7812 */ /* 0x000fe2000786c0ff */
[----:B---3--:R1:W-:Y:S01]  /*1a05f0*/  @P6 STG.E desc[UR32][R12.64], R14 ;  /* 0x0000000e0c006986 */ /* 0x0083e2000c101920 */
[----:B------:R-:W-:-:S03]  /*1a0600*/  LOP3.LUT R42, R42, 0xf7ffffff, RZ, 0xc0, !PT ;  /* 0xf7ffffff2a2a7812 */ /* 0x000fc600078ec0ff */
[----:B-1----:R-:W3:Y:S04]  /*1a0610*/  LDL.LU R14, [R1+0x2d70] ;  /* 0x002d7000010e7983 */ /* 0x002ee80000300800 */
[----:B------:R-:W3:Y:S04]  /*1a0620*/  LDL.LU R0, [R1+0x1460] ;  /* 0x0014600001007983 */ /* 0x000ee80000300800 */
[----:B------:R-:W-:Y:S02]  /*1a0630*/  @P3 LOP3.LUT R42, R42, 0x8000000, RZ, 0xfc, !PT ;  /* 0x080000002a2a3812 */ /* 0x000fe400078efcff */
[----:B------:R-:W-:Y:S01]  /*1a0640*/  LOP3.LUT P3, RZ, R126, 0x1, RZ, 0xc0, !PT ;  /* 0x000000017eff7812 */ /* 0x000fe2000786c0ff */
[----:B------:R-:W3:Y:S01]  /*1a0650*/  LDL.LU R247, [R1+0x1450] ;  /* 0x0014500001f77983 */ /* 0x000ee20000300800 */
[----:B------:R-:W-:-:S02]  /*1a0660*/  LOP3.LUT P5, RZ, R109, 0x20000000, RZ, 0xc0, !PT ;  /* 0x200000006dff7812 */ /* 0x000fc400078ac0ff */
[C---:B------:R-:W-:Y:S01]  /*1a0670*/  LOP3.LUT P4, RZ, R109.reuse, 0x40000000, RZ, 0xc0, !PT ;  /* 0x400000006dff7812 */ /* 0x040fe2000788c0ff */
[----:B----4-:R-:W-:Y:S01]  /*1a0680*/  IMAD.WIDE R12, R248, 0x4, R124 ;  /* 0x00000004f80c7825 */ /* 0x010fe200078e027c */
[----:B------:R-:W-:Y:S01]  /*1a0690*/  LOP3.LUT R42, R42, 0xefffffff, RZ, 0xc0, !PT ;  /* 0xefffffff2a2a7812 */ /* 0x000fe200078ec0ff */
[----:B------:R-:W4:Y:S04]  /*1a06a0*/  LDL.LU R252, [R1+0x1440] ;  /* 0x0014400001fc7983 */ /* 0x000f280000300800 */
[----:B------:R-:W4:Y:S02]  /*1a06b0*/  LDL.LU R246, [R1+0x1410] ;  /* 0x0014100001f67983 */ /* 0x000f240000300800 */
[----:B------:R-:W-:Y:S02]  /*1a06c0*/  @P3 LOP3.LUT R42, R42, 0x10000000, RZ, 0xfc, !PT ;  /* 0x100000002a2a3812 */ /* 0x000fe400078efcff */
[----:B------:R-:W-:Y:S01]  /*1a06d0*/  LOP3.LUT P3, RZ, R109, 0x80000000, RZ, 0xc0, !PT ;  /* 0x800000006dff7812 */ /* 0x000fe2000786c0ff */
[----:B------:R1:W-:Y:S02]  /*1a06e0*/  @P5 STG.E desc[UR32][R12.64], R47 ;  /* 0x0000002f0c005986 */ /* 0x0003e4000c101920 */
[----:B-1----:R-:W-:-:S02]  /*1a06f0*/  IMAD.WIDE R12, R248, 0x4, R122 ;  /* 0x00000004f80c7825 */ /* 0x002fc400078e027a */
        /* <DEDUP_REMOVED lines=141> */
[----:B------:R-:W-:Y:S01]  /*1a0fd0*/  LOP3.LUT P5, RZ, R126, 0x80000000, RZ, 0xc0, !PT ;  /* 0x800000007eff7812 */ /* 0x000fe200078ac0ff */
        /* <DEDUP_REMOVED lines=475> */
[C---:B------:R-:W-:Y:S01]  /*1a2d90*/  LOP3.LUT P3, RZ, R43.reuse, 0x1000, RZ, 0xc0, !PT ;  /* 0x000010002bff7812 */ /* 0x040fe2000786c0ff */
[----:B-1----:R-:W-:Y:S02]  /*1a2da0*/  IMAD.WIDE R12, R250, 0x4, R114 ;  /* 0x00000004fa0c7825 */ /* 0x002fe400078e0272 */
[----:B------:R-:W4:Y:S04]  /*1a2db0*/  LDL.LU R83, [R1+0x42c] ;  /* 0x00042c0001537983 */ /* 0x000f280000300800 */
[----:B------:R-:W4:Y:S06]  /*1a2dc0*/  LDL.LU R244, [R1+0x2dac] ;  /* 0x002dac0001f47983 */ /* 0x000f2c0000300800 */
[----:B------:R1:W-:Y:S01]  /*1a2dd0*/  @P3 STG.E desc[UR32][R12.64], R14 ;  /* 0x0000000e0c003986 */ /* 0x0003e2000c101920 */
[----:B------:R-:W-:-:S03]  /*1a2de0*/  LOP3.LUT P3, RZ, R43, 0x800, RZ, 0xc0, !PT ;  /* 0x000008002bff7812 */ /* 0x000fc6000786c0ff */
[----:B------:R-:W4:Y:S04]  /*1a2df0*/  LDL.LU R82, [R1+0x16c0] ;  /* 0x0016c00001527983 */ /* 0x000f280000300800 */
[----:B-1----:R-:W4:Y:S01]  /*1a2e00*/  LDL.LU R14, [R1+0x16b0] ;  /* 0x0016b000010e7983 */ /* 0x002f220000300800 */
        /* <DEDUP_REMOVED lines=689> */
[----:B------:R-:W-:Y:S01]  /*1a5920*/  LOP3.LUT P3, RZ, R133, 0x1000000, RZ, 0xc0, !PT ;  /* 0x0100000085ff7812 */ /* 0x000fe2000786c0ff */
        /* <DEDUP_REMOVED lines=300> */
[C---:B------:R-:W-:Y:S01]  /*1a6bf0*/  LOP3.LUT P3, RZ, R135.reuse, 0x40000, RZ, 0xc0, !PT ;  /* 0x0004000087ff7812 */ /* 0x040fe2000786c0ff */
[----:B------:R-:W2:Y:S01]  /*1a6c00*/  LDL.LU R3, [R1+0x176c] ;  /* 0x00176c0001037983 */ /* 0x000ea20000300800 */
[----:B------:R-:W-:Y:S02]  /*1a6c10*/  LOP3.LUT R46, R46, 0xfbffffff, RZ, 0xc0, !PT ;  /* 0xfbffffff2e2e7812 */ /* 0x000fe400078ec0ff */
[C---:B------:R-:W-:Y:S01]  /*1a6c20*/  LOP3.LUT P6, RZ, R135.reuse, 0x1000, RZ, 0xc0, !PT ;  /* 0x0000100087ff7812 */ /* 0x040fe200078cc0ff */
[----:B------:R-:W2:Y:S01]  /*1a6c30*/  LDL.LU R0, [R1+0x175c] ;  /* 0x00175c0001007983 */ /* 0x000ea20000300800 */
[C---:B------:R-:W-:Y:S02]  /*1a6c40*/  LOP3.LUT P5, RZ, R135.reuse, 0x2000, RZ, 0xc0, !PT ;  /* 0x0000200087ff7812 */ /* 0x040fe400078ac0ff */
[C---:B------:R-:W-:Y:S01]  /*1a6c50*/  LOP3.LUT P4, RZ, R135.reuse, 0x4000, RZ, 0xc0, !PT ;  /* 0x0000400087ff7812 */ /* 0x040fe2000788c0ff */
        /* <DEDUP_REMOVED lines=426> */
[----:B-1----:R-:W-:-:S03]  /*1a8700*/  IMAD.WIDE R12, R82, 0x4, R112 ;  /* 0x00000004520c7825 */ /* 0x002fc600078e0270 */
        /* <DEDUP_REMOVED lines=35> */
[----:B------:R-:W2:Y:S04]  /*1a8940*/  LDL.LU R14, [R1+0x2e38] ;  /* 0x002e3800010e7983 */ /* 0x000ea80000300800 */
[----:B----4-:R3:W-:Y:S01]  /*1a8950*/  @P2 STG.E desc[UR32][R12.64], R246 ;  /* 0x000000f60c002986 */ /* 0x0107e2000c101920 */
[----:B------:R-:W-:Y:S01]  /*1a8960*/  LOP3.LUT P5, RZ, R138, 0x100, RZ, 0xc0, !PT ;  /* 0x000001008aff7812 */ /* 0x000fe200078ac0ff */
[----:B---3--:R-:W-:-:S05]  /*1a8970*/  IMAD.WIDE R12, R47, 0x4, R124 ;  /* 0x000000042f0c7825 */ /* 0x008fca00078e027c */
        /* <DEDUP_REMOVED lines=631> */
[----:B------:R-:W-:Y:S02]  /*1ab0f0*/  LOP3.LUT R96, R96, 0xdfffffff, RZ, 0xc0, !PT ;  /* 0xdfffffff60607812 */ /* 0x000fe400078ec0ff */
[----:B------:R-:W-:Y:S01]  /*1ab100*/  LOP3.LUT P0, RZ, R141, 0x10000000, RZ, 0xc0, !PT ;  /* 0x100000008dff7812 */ /* 0x000fe2000780c0ff */
[----:B------:R-:W-:-:S08]  /*1ab110*/  IMAD.WIDE R12, R83, 0x4, R110 ;  /* 0x00000004530c7825 */ /* 0x000fd000078e026e */
        /* <DEDUP_REMOVED lines=21> */
[----:B------:R-:W-:Y:S02]  /*1ab270*/  LOP3.LUT P3, RZ, R142, 0x2, RZ, 0xc0, !PT ;  /* 0x000000028eff7812 */ /* 0x000fe4000786c0ff */
        /* <DEDUP_REMOVED lines=10> */
[----:B------:R-:W2:Y:S04]  /*1ab320*/  LDL.LU R0, [R1+0x1980] ;  /* 0x0019800001007983 */ /* 0x000ea80000300800 */
[----:B------:R-:W2:Y:S04]  /*1ab330*/  LDL.LU R247, [R1+0x1970] ;  /* 0x0019700001f77983 */ /* 0x000ea80000300800 */
[----:B------:R-:W2:Y:S01]  /*1ab340*/  LDL.LU R252, [R1+0x1960] ;  /* 0x0019600001fc7983 */ /* 0x000ea20000300800 */
[----:B---3--:R-:W-:-:S05]  /*1ab350*/  IMAD.WIDE R12, R248, 0x4, R124 ;  /* 0x00000004f80c7825 */ /* 0x008fca00078e027c */
        /* <DEDUP_REMOVED lines=20> */
[----:B------:R-:W-:-:S05]  /*1ab4a0*/  LOP3.LUT P6, RZ, R142, 0x1000, RZ, 0xc0, !PT ;  /* 0x000010008eff7812 */ /* 0x000fca00078cc0ff */
[----:B--2---:R1:W-:Y:S01]  /*1ab4b0*/  @P3 STG.E desc[UR32][R12.64], R15 ;  /* 0x0000000f0c003986 */ /* 0x0043e2000c101920 */
[C---:B------:R-:W-:Y:S01]  /*1ab4c0*/  LOP3.LUT P3, RZ, R81.reuse, 0x4, RZ, 0xc0, !PT ;  /* 0x0000000451ff7812 */ /* 0x040fe2000786c0ff */
[C---:B-1----:R-:W-:Y:S02]  /*1ab4d0*/  IMAD.WIDE R12, R248.reuse, 0x4, R112 ;  /* 0x00000004f80c7825 */ /* 0x042fe400078e0270 */
        /* <DEDUP_REMOVED lines=15> */
[C---:B-1----:R-:W-:Y:S02]  /*1ab5d0*/  IMAD.WIDE R12, R82.reuse, 0x4, R118 ;  /* 0x00000004520c7825 */ /* 0x042fe400078e0276 */
[----:B------:R-:W2:Y:S10]  /*1ab5e0*/  LDL.LU R252, [R1+0x2e7c] ;  /* 0x002e7c0001fc7983 */ /* 0x000eb40000300800 */
[----:B---3--:R1:W-:Y:S02]  /*1ab5f0*/  @P3 STG.E desc[UR32][R12.64], R246 ;  /* 0x000000f60c003986 */ /* 0x0083e4000c101920 */
        /* <DEDUP_REMOVED lines=10> */
[----:B------:R-:W4:Y:S04]  /*1ab6a0*/  LDL.LU R47, [R1+0x19c4] ;  /* 0x0019c400012f7983 */ /* 0x000f280000300800 */
[----:B------:R-:W4:Y:S01]  /*1ab6b0*/  LDL.LU R245, [R1+0x19b4] ;  /* 0x0019b40001f57983 */ /* 0x000f220000300800 */
[----:B------:R-:W-:-:S03]  /*1ab6c0*/  LOP3.LUT P5, RZ, R142, 0x2000, RZ, 0xc0, !PT ;  /* 0x000020008eff7812 */ /* 0x000fc600078ac0ff */
[----:B------:R-:W4:Y:S01]  /*1ab6d0*/  LDL.LU R244, [R1+0x19a4] ;  /* 0x0019a40001f47983 */ /* 0x000f220000300800 */
[C---:B------:R-:W-:Y:S01]  /*1ab6e0*/  LOP3.LUT P4, RZ, R142.reuse, 0x4000, RZ, 0xc0, !PT ;  /* 0x000040008eff7812 */ /* 0x040fe2000788c0ff */
[----:B------:R-:W-:Y:S01]  /*1ab6f0*/  IMAD.WIDE R12, R83, 0x4, R124 ;  /* 0x00000004530c7825 */ /* 0x000fe200078e027c */
[----:B------:R-:W-:-:S07]  /*1ab700*/  LOP3.LUT P0, RZ, R142, 0x8000, RZ, 0xc0, !PT ;  /* 0x000080008eff7812 */ /* 0x000fce000780c0ff */
[----:B------:R1:W-:Y:S04]  /*1ab710*/  @P5 STG.E desc[UR32][R12.64], R14 ;  /* 0x0000000e0c005986 */ /* 0x0003e8000c101920 */
[----:B-1----:R-:W4:Y:S01]  /*1ab720*/  LDL.LU R14, [R1+0x1994] ;  /* 0x00199400010e7983 */ /* 0x002f220000300800 */
[----:B------:R-:W-:-:S03]  /*1ab730*/  IMAD.WIDE R12, R83, 0x4, R122 ;  /* 0x00000004530c7825 */ /* 0x000fc600078e027a */
[----:B------:R-:W4:Y:S04]  /*1ab740*/  LDL.LU R82, [R1+0x2e78] ;  /* 0x002e780001527983 */ /* 0x000f280000300800 */
[----:B--2---:R1:W-:Y:S02]  /*1ab750*/  @P4 STG.E desc[UR32][R12.64], R15 ;  /* 0x0000000f0c004986 */ /* 0x0043e4000c101920 */
[----:B-1----:R-:W-:Y:S01]  /*1ab760*/  IMAD.WIDE R12, R83, 0x4, R120 ;  /* 0x00000004530c7825 */ /* 0x002fe200078e0278 */
[----:B------:R-:W-:-:S04]  /*1ab770*/  LOP3.LUT P3, RZ, R142, 0x8000000, RZ, 0xc0, !PT ;  /* 0x080000008eff7812 */ /* 0x000fc8000786c0ff */
[----:B---3--:R1:W-:Y:S04]  /*1ab780*/  @P0 STG.E desc[UR32][R12.64], R143 ;  /* 0x0000008f0c000986 */ /* 0x0083e8000c101920 */
[----:B-1----:R-:W2:Y:S04]  /*1ab790*/  LDL.LU R143, [R1+0x6f4c] ;  /* 0x006f4c00018f7983 */ /* 0x002ea80000300800 */
[----:B------:R-:W3:Y:S01]  /*1ab7a0*/  LDL.LU R15, [R1+0x1984] ;  /* 0x00198400010f7983 */ /* 0x000ee20000300800 */
[----:B------:R-:W-:-:S03]  /*1ab7b0*/  LOP3.LUT R96, R96, 0xffdfffff, RZ, 0xc0, !PT ;  /* 0xffdfffff60607812 */ /* 0x000fc600078ec0ff */
[----:B------:R-:W2:Y:S01]  /*1ab7c0*/  LDL.LU R249, [R1+0x1974] ;  /* 0x0019740001f97983 */ /* 0x000ea20000300800 */
[----:B------:R-:W-:Y:S02]  /*1ab7d0*/  @P3 LOP3.LUT R96, R96, 0x200000, RZ, 0xfc, !PT ;  /* 0x0020000060603812 */ /* 0x000fe400078efcff */
[----:B------:R-:W-:Y:S01]  /*1ab7e0*/  LOP3.LUT P3, RZ, R142, 0x4000000, RZ, 0xc0, !PT ;  /* 0x040000008eff7812 */ /* 0x000fe2000786c0ff */
[----:B------:R-:W2:Y:S01]  /*1ab7f0*/  LDL.LU R248, [R1+0x1964] ;  /* 0x0019640001f87983 */ /* 0x000ea20000300800 */
[----:B------:R-:W-:-:S03]  /*1ab800*/  LOP3.LUT R96, R96, 0xffbfffff, RZ, 0xc0, !PT ;  /* 0xffbfffff60607812 */ /* 0x000fc600078ec0ff */
[----:B------:R-:W2:Y:S04]  /*1ab810*/  LDL.LU R3, [R1+0x1954] ;  /* 0x0019540001037983 */ /* 0x000ea80000300800 */
[----:B------:R-:W2:Y:S04]  /*1ab820*/  LDL.LU R0, [R1+0x15d4] ;  /* 0x0015d40001007983 */ /* 0x000ea80000300800 */
[----:B------:R-:W-:Y:S01]  /*1ab830*/  @P3 LOP3.LUT R96, R96, 0x400000, RZ, 0xfc, !PT ;  /* 0x0040000060603812 */ /* 0x000fe200078efcff */
[----:B------:R-:W2:Y:S01]  /*1ab840*/  LDL.LU R247, [R1+0x1534] ;  /* 0x0015340001f77983 */ /* 0x000ea20000300800 */
        /* <DEDUP_REMOVED lines=15> */
[----:B------:R-:W-:Y:S01]  /*1ab940*/  LOP3.LUT P5, RZ, R142, 0x20000, RZ, 0xc0, !PT ;  /* 0x000200008eff7812 */ /* 0x000fe200078ac0ff */
[----:B------:R-:W-:-:S06]  /*1ab950*/  IMAD.WIDE R12, R83, 0x4, R118 ;  /* 0x00000004530c7825 */ /* 0x000fcc00078e0276 */
[----:B------:R-:W-:Y:S02]  /*1ab960*/  @P3 LOP3.LUT R96, R96, 0x8000000, RZ, 0xfc, !PT ;  /* 0x0800000060603812 */ /* 0x000fe400078efcff */
[C---:B------:R-:W-:Y:S02]  /*1ab970*/  LOP3.LUT P3, RZ, R142.reuse, 0x100000, RZ, 0xc0, !PT ;  /* 0x001000008eff7812 */ /* 0x040fe4000786c0ff */
[----:B------:R-:W-:Y:S01]  /*1ab980*/  LOP3.LUT P4, RZ, R142, 0x40000, RZ, 0xc0, !PT ;  /* 0x000400008eff7812 */ /* 0x000fe2000788c0ff */
[----:B----4-:R1:W-:Y:S01]  /*1ab990*/  @P6 STG.E desc[UR32][R12.64], R246 ;  /* 0x000000f60c006986 */ /* 0x0103e2000c101920 */
[----:B------:R-:W-:Y:S01]  /*1ab9a0*/  LOP3.LUT R96, R96, 0xefffffff, RZ, 0xc0, !PT ;  /* 0xefffffff60607812 */ /* 0x000fe200078ec0ff */
[----:B-1----:R-:W-:Y:S02]  /*1ab9b0*/  IMAD.WIDE R12, R83, 0x4, R116 ;  /* 0x00000004530c7825 */ /* 0x002fe400078e0274 */
[----:B------:R-:W4:Y:S06]  /*1ab9c0*/  LDL.LU R246, [R1+0x594] ;  /* 0x0005940001f67983 */ /* 0x000f2c0000300800 */
[----:B------:R-:W-:-:S02]  /*1ab9d0*/  @P3 LOP3.LUT R96, R96, 0x10000000, RZ, 0xfc, !PT ;  /* 0x1000000060603812 */ /* 0x000fc400078efcff */
[----:B------:R-:W-:Y:S01]  /*1ab9e0*/  LOP3.LUT P3, RZ, R142, 0x80000, RZ, 0xc0, !PT ;  /* 0x000800008eff7812 */ /* 0x000fe2000786c0ff */
[----:B------:R1:W-:Y:S02]  /*1ab9f0*/  @P5 STG.E desc[UR32][R12.64], R47 ;  /* 0x0000002f0c005986 */ /* 0x0003e4000c101920 */
[C---:B-1----:R-:W-:Y:S02]  /*1aba00*/  IMAD.WIDE R12, R83.reuse, 0x4, R114 ;  /* 0x00000004530c7825 */ /* 0x042fe400078e0272 */
[----:B------:R-:W4:Y:S04]  /*1aba10*/  LDL.LU R47, [R1+0x3b4] ;  /* 0x0003b400012f7983 */ /* 0x000f280000300800 */
[----:B------:R1:W-:Y:S02]  /*1aba20*/  @P4 STG.E desc[UR32][R12.64], R245 ;  /* 0x000000f50c004986 */ /* 0x0003e4000c101920 */
[----:B-1----:R-:W-:-:S02]  /*1aba30*/  IMAD.WIDE R12, R83, 0x4, R112 ;  /* 0x00000004530c7825 */ /* 0x002fc400078e0270 */
[----:B------:R-:W4:Y:S04]  /*1aba40*/  LDL.LU R245, [R1+0x1a08] ;  /* 0x001a080001f57983 */ /* 0x000f280000300800 */
[----:B------:R1:W-:Y:S01]  /*1aba50*/  @P3 STG.E desc[UR32][R12.64], R244 ;  /* 0x000000f40c003986 */ /* 0x0003e2000c101920 */
[----:B------:R-:W-:-:S03]  /*1aba60*/  LOP3.LUT P3, RZ, R96, 0x10000000, RZ, 0xc0, !PT ;  /* 0x1000000060ff7812 */ /* 0x000fc6000786c0ff */
[----:B-1----:R-:W4:Y:S01]  /*1aba70*/  LDL.LU R244, [R1+0x19f8] ;  /* 0x0019f80001f47983 */ /* 0x002f220000300800 */
[----:B------:R-:W-:-:S03]  /*1aba80*/  IMAD.WIDE R12, R83, 0x4, R110 ;  /* 0x00000004530c7825 */ /* 0x000fc600078e026e */
[----:B------:R-:W4:Y:S06]  /*1aba90*/  LDL.LU R83, [R1+0x19e8] ;  /* 0x0019e80001537983 */ /* 0x000f2c0000300800 */
[----:B------:R1:W-:Y:S01]  /*1abaa0*/  @P3 STG.E desc[UR32][R12.64], R14 ;  /* 0x0000000e0c003986 */ /* 0x0003e2000c101920 */
[----:B------:R-:W-:-:S03]  /*1abab0*/  LOP3.LUT P3, RZ, R96, 0x8000000, RZ, 0xc0, !PT ;  /* 0x0800000060ff7812 */ /* 0x000fc6000786c0ff */
[----:B-1----:R-:W4:Y:S01]  /*1abac0*/  LDL.LU R14, [R1+0x19d8] ;  /* 0x0019d800010e7983 */ /* 0x002f220000300800 */
[----:B------:R-:W-:-:S09]  /*1abad0*/  IMAD.WIDE R12, R82, 0x4, R124 ;  /* 0x00000004520c7825 */ /* 0x000fd200078e027c */
[----:B---3--:R1:W-:Y:S04]  /*1abae0*/  @P3 STG.E desc[UR32][R12.64], R15 ;  /* 0x0000000f0c003986 */ /* 0x0083e8000c101920 */
[----:B-1----:R-:W3:Y:S01]  /*1abaf0*/  LDL.LU R15, [R1+0x19c8] ;  /* 0x0019c800010f7983 */ /* 0x002ee20000300800 */
[----:B------:R-:W-:Y:S01]  /*1abb00*/  LOP3.LUT P3, RZ, R96, 0x4000000, RZ, 0xc0, !PT ;  /* 0x0400000060ff7812 */ /* 0x000fe2000786c0ff */
[----:B------:R-:W-:-:S12]  /*1abb10*/  IMAD.WIDE R12, R82, 0x4, R122 ;  /* 0x00000004520c7825 */ /* 0x000fd800078e027a */
[----:B--2---:R1:W-:Y:S01]  /*1abb20*/  @P3 STG.E desc[UR32][R12.64], R249 ;  /* 0x000000f90c003986 */ /* 0x0043e2000c101920 */
        /* <DEDUP_REMOVED lines=16> */
[----:B------:R-:W-:-:S07]  /*1abc30*/  LOP3.LUT P0, RZ, R142, 0x40000000, RZ, 0xc0, !PT ;  /* 0x400000008eff7812 */ /* 0x000fce000780c0ff */
[----:B----4-:R1:W-:Y:S01]  /*1abc40*/  @P3 STG.E desc[UR32][R12.64], R246 ;  /* 0x000000f60c003986 */ /* 0x0103e2000c101920 */
[----:B------:R-:W-:Y:S01]  /*1abc50*/  LOP3.LUT P6, RZ, R142, 0x80000000, RZ, 0xc0, !PT ;  /* 0x800000008eff7812 */ /* 0x000fe200078cc0ff */
[----:B-1----:R-:W-:Y:S01]  /*1abc60*/  IMAD.WIDE R12, R82, 0x4, R110 ;  /* 0x00000004520c7825 */ /* 0x002fe200078e026e */
[----:B------:R-:W-:Y:S01]  /*1abc70*/  LOP3.LUT P5, RZ, R143, 0x1, RZ, 0xc0, !PT ;  /* 0x000000018fff7812 */ /* 0x000fe200078ac0ff */
[----:B------:R-:W2:Y:S04]  /*1abc80*/  LDL.LU R82, [R1+0x2e84] ;  /* 0x002e840001527983 */ /* 0x000ea80000300800 */
[----:B------:R1:W-:Y:S02]  /*1abc90*/  @P2 STG.E desc[UR32][R12.64], R47 ;  /* 0x0000002f0c002986 */ /* 0x0003e4000c101920 */
[----:B-1----:R-:W-:-:S05]  /*1abca0*/  IMAD.WIDE R12, R252, 0x4, R124 ;  /* 0x00000004fc0c7825 */ /* 0x002fca00078e027c */
[----:B------:R1:W-:Y:S02]  /*1abcb0*/  @P1 STG.E desc[UR32][R12.64], R245 ;  /* 0x000000f50c001986 */ /* 0x0003e4000c101920 */
[----:B-1----:R-:W-:-:S05]  /*1abcc0*/  IMAD.WIDE R12, R252, 0x4, R122 ;  /* 0x00000004fc0c7825 */ /* 0x002fca00078e027a */
[----:B------:R1:W-:Y:S02]  /*1abcd0*/  @P0 STG.E desc[UR32][R12.64], R244 ;  /* 0x000000f40c000986 */ /* 0x0003e4000c101920 */
[----:B-1----:R-:W-:-:S05]  /*1abce0*/  IMAD.WIDE R12, R252, 0x4, R120 ;  /* 0x00000004fc0c7825 */ /* 0x002fca00078e0278 */
[----:B------:R1:W-:Y:S01]  /*1abcf0*/  @P6 STG.E desc[UR32][R12.64], R83 ;  /* 0x000000530c006986 */ /* 0x0003e2000c101920 */
[----:B------:R-:W-:Y:S01]  /*1abd00*/  LOP3.LUT P4, RZ, R143, 0x2, RZ, 0xc0, !PT ;  /* 0x000000028fff7812 */ /* 0x000fe2000788c0ff */
[----:B-1----:R-:W-:-:S05]  /*1abd10*/  IMAD.WIDE R12, R252, 0x4, R118 ;  /* 0x00000004fc0c7825 */ /* 0x002fca00078e0276 */
[----:B------:R1:W-:Y:S04]  /*1abd20*/  @P5 STG.E desc[UR32][R12.64], R14 ;  /* 0x0000000e0c005986 */ /* 0x0003e8000c101920 */
[----:B-1----:R-:W4:Y:S01]  /*1abd30*/  LDL.LU R14, [R1+0x19b8] ;  /* 0x0019b800010e7983 */ /* 0x002f220000300800 */
[----:B------:R-:W-:-:S05]  /*1abd40*/  IMAD.WIDE R12, R252, 0x4, R116 ;  /* 0x00000004fc0c7825 */ /* 0x000fca00078e0274 */
[----:B---3--:R1:W-:Y:S04]  /*1abd50*/  @P4 STG.E desc[UR32][R12.64], R15 ;  /* 0x0000000f0c004986 */ /* 0x0083e8000c101920 */
[----:B-1----:R-:W3:Y:S04]  /*1abd60*/  LDL.LU R15, [R1+0x19a8] ;  /* 0x0019a800010f7983 */ /* 0x002ee80000300800 */
[----:B------:R-:W2:Y:S04]  /*1abd70*/  LDL.LU R246, [R1+0x1998] ;  /* 0x0019980001f67983 */ /* 0x000ea80000300800 */
[----:B------:R-:W2:Y:S04]  /*1abd80*/  LDL.LU R47, [R1+0x1988] ;  /* 0x00198800012f7983 */ /* 0x000ea80000300800 */
[----:B------:R-:W2:Y:S04]  /*1abd90*/  LDL.LU R245, [R1+0x1978] ;  /* 0x0019780001f57983 */ /* 0x000ea80000300800 */
[----:B------:R-:W2:Y:S04]  /*1abda0*/  LDL.LU R244, [R1+0x1968] ;  /* 0x0019680001f47983 */ /* 0x000ea80000300800 */
[----:B------:R-:W2:Y:S04]  /*1abdb0*/  LDL.LU R83, [R1+0x1958] ;  /* 0x0019580001537983 */ /* 0x000ea80000300800 */
[----:B------:R-:W2:Y:S01]  /*1abdc0*/  LDL.LU R248, [R1+0x2e80] ;  /* 0x002e800001f87983 */ /* 0x000ea20000300800 */
[----:B------:R-:W-:-:S02]  /*1abdd0*/  LOP3.LUT P3, RZ, R143, 0x4000, RZ, 0xc0, !PT ;  /* 0x000040008fff7812 */ /* 0x000fc4000786c0ff */
[----:B------:R-:W-:-:S11]  /*1abde0*/  LOP3.LUT R96, R96, 0xffffdfff, RZ, 0xc0, !PT ;  /* 0xffffdfff60607812 */ /* 0x000fd600078ec0ff */
[----:B------:R-:W-:Y:S02]  /*1abdf0*/  @P3 LOP3.LUT R96, R96, 0x2000, RZ, 0xfc, !PT ;  /* 0x0000200060603812 */ /* 0x000fe400078efcff */
[C---:B------:R-:W-:Y:S02]  /*1abe00*/  LOP3.LUT P3, RZ, R143.reuse, 0x2000, RZ, 0xc0, !PT ;  /* 0x000020008fff7812 */ /* 0x040fe4000786c0ff */
[----:B------:R-:W-:Y:S02]  /*1abe10*/  LOP3.LUT R96, R96, 0xffffbfff, RZ, 0xc0, !PT ;  /* 0xffffbfff60607812 */ /* 0x000fe400078ec0ff */
[----:B------:R-:W-:-:S09]  /*1abe20*/  LOP3.LUT P0, RZ, R143, 0x4, RZ, 0xc0, !PT ;  /* 0x000000048fff7812 */ /* 0x000fd2000780c0ff */
[----:B------:R-:W-:Y:S02]  /*1abe30*/  @P3 LOP3.LUT R96, R96, 0x4000, RZ, 0xfc, !PT ;  /* 0x0000400060603812 */ /* 0x000fe400078efcff */
[C---:B------:R-:W-:Y:S02]  /*1abe40*/  LOP3.LUT P3, RZ, R143.reuse, 0x1000, RZ, 0xc0, !PT ;  /* 0x000010008fff7812 */ /* 0x040fe4000786c0ff */
[----:B------:R-:W-:Y:S01]  /*1abe50*/  LOP3.LUT R96, R96, 0xffff7fff, RZ, 0xc0, !PT ;  /* 0xffff7fff60607812 */ /* 0x000fe200078ec0ff */
[----:B------:R-:W-:Y:S01]  /*1abe60*/  IMAD.WIDE R12, R252, 0x4, R114 ;  /* 0x00000004fc0c7825 */ /* 0x000fe200078e0272 */
        /* <DEDUP_REMOVED lines=14> */
[----:B------:R-:W-:Y:S02]  /*1abf50*/  @P3 LOP3.LUT R96, R96, 0x80000, RZ, 0xfc, !PT ;  /* 0x0008000060603812 */ /* 0x000fe400078efcff */
[C---:B------:R-:W-:Y:S01]  /*1abf60*/  LOP3.LUT P3, RZ, R143.reuse, 0x80, RZ, 0xc0, !PT ;  /* 0x000000808fff7812 */ /* 0x040fe2000786c0ff */
[----:B----4-:R1:W-:Y:S04]  /*1abf70*/  @P0 STG.E desc[UR32][R12.64], R14 ;  /* 0x0000000e0c000986 */ /* 0x0103e8000c101920 */
[----:B-1----:R-:W4:Y:S01]  /*1abf80*/  LDL.LU R14, [R1+0x15d8] ;  /* 0x0015d800010e7983 */ /* 0x002f220000300800 */
[----:B------:R-:W-:Y:S01]  /*1abf90*/  IMAD.WIDE R12, R252, 0x4, R112 ;  /* 0x00000004fc0c7825 */ /* 0x000fe200078e0270 */
[----:B------:R-:W-:Y:S02]  /*1abfa0*/  LOP3.LUT P4, RZ, R143, 0x20, RZ, 0xc0, !PT ;  /* 0x000000208fff7812 */ /* 0x000fe4000788c0ff */
[----:B------:R-:W-:-:S04]  /*1abfb0*/  LOP3.LUT R96, R96, 0xffefffff, RZ, 0xc0, !PT ;  /* 0xffefffff60607812 */ /* 0x000fc800078ec0ff */
[----:B------:R-:W-:Y:S02]  /*1abfc0*/  @P3 LOP3.LUT R96, R96, 0x100000, RZ, 0xfc, !PT ;  /* 0x0010000060603812 */ /* 0x000fe400078efcff */
[----:B------:R-:W-:Y:S01]  /*1abfd0*/  LOP3.LUT P3, RZ, R143, 0x40, RZ, 0xc0, !PT ;  /* 0x000000408fff7812 */ /* 0x000fe2000786c0ff */
[----:B---3--:R1:W-:Y:S04]  /*1abfe0*/  @P6 STG.E desc[UR32][R12.64], R15 ;  /* 0x0000000f0c006986 */ /* 0x0083e8000c101920 */
[----:B-1----:R-:W3:Y:S04]  /*1abff0*/  LDL.LU R15, [R1+0x1538] ;  /* 0x00153800010f7983 */ /* 0x002ee80000300800 */
[----:B------:R-:W3:Y:S04]  /*1ac000*/  LDL.LU R249, [R1+0x598] ;  /* 0x0005980001f97983 */ /* 0x000ee80000300800 */
[----:B------:R-:W3:Y:S04]  /*1ac010*/  LDL.LU R3, [R1+0x3b8] ;  /* 0x0003b80001037983 */ /* 0x000ee80000300800 */
[----:B------:R-:W3:Y:S01]  /*1ac020*/  LDL.LU R0, [R1+0x1a0c] ;  /* 0x001a0c0001007983 */ /* 0x000ee20000300800 */
[----:B------:R-:W-:-:S03]  /*1ac030*/  IMAD.WIDE R12, R252, 0x4, R110 ;  /* 0x00000004fc0c7825 */ /* 0x000fc600078e026e */
[----:B------:R-:W3:Y:S04]  /*1ac040*/  LDL.LU R247, [R1+0x19fc] ;  /* 0x0019fc0001f77983 */ /* 0x000ee80000300800 */
[----:B--2---:R1:W-:Y:S04]  /*1ac050*/  @P5 STG.E desc[UR32][R12.64], R246 ;  /* 0x000000f60c005986 */ /* 0x0043e8000c101920 */
        /* <DEDUP_REMOVED lines=8> */
[----:B-1----:R-:W-:-:S12]  /*1ac0e0*/  IMAD.WIDE R12, R248, 0x4, R120 ;  /* 0x00000004f80c7825 */ /* 0x002fd800078e0278 */
[----:B------:R1:W-:Y:S01]  /*1ac0f0*/  @P3 STG.E desc[UR32][R12.64], R244 ;  /* 0x000000f40c003986 */ /* 0x0003e2000c101920 */
[----:B------:R-:W-:-:S03]  /*1ac100*/  LOP3.LUT P3, RZ, R96, 0x80000, RZ, 0xc0, !PT ;  /* 0x0008000060ff7812 */ /* 0x000fc6000786c0ff */
[----:B-1----:R-:W2:Y:S01]  /*1ac110*/  LDL.LU R244, [R1+0x19bc] ;  /* 0x0019bc0001f47983 */ /* 0x002ea20000300800 */
[----:B------:R-:W-:-:S03]  /*1ac120*/  IMAD.WIDE R12, R248, 0x4, R118 ;  /* 0x00000004f80c7825 */ /* 0x000fc600078e0276 */
[----:B------:R-:W2:Y:S06]  /*1ac130*/  LDL.LU R245, [R1+0x19ac] ;  /* 0x0019ac0001f57983 */ /* 0x000eac0000300800 */
[----:B------:R1:W-:Y:S04]  /*1ac140*/  @P3 STG.E desc[UR32][R12.64], R83 ;  /* 0x000000530c003986 */ /* 0x0003e8000c101920 */
[----:B-1----:R-:W2:Y:S01]  /*1ac150*/  LDL.LU R83, [R1+0x199c] ;  /* 0x00199c0001537983 */ /* 0x002ea20000300800 */
[----:B------:R-:W-:Y:S01]  /*1ac160*/  LOP3.LUT P3, RZ, R96, 0x40000, RZ, 0xc0, !PT ;  /* 0x0004000060ff7812 */ /* 0x000fe2000786c0ff */
[----:B------:R-:W-:-:S04]  /*1ac170*/  IMAD.WIDE R12, R248, 0x4, R116 ;  /* 0x00000004f80c7825 */ /* 0x000fc800078e0274 */
[----:B------:R-:W-:Y:S01]  /*1ac180*/  IMAD.WIDE R32, R248, 0x4, R110 ;  /* 0x00000004f8207825 */ /* 0x000fe200078e026e */
[C---:B------:R-:W-:Y:S02]  /*1ac190*/  LOP3.LUT P2, RZ, R143.reuse, 0x8000, RZ, 0xc0, !PT ;  /* 0x000080008fff7812 */ /* 0x040fe4000784c0ff */
[----:B------:R-:W-:-:S05]  /*1ac1a0*/  LOP3.LUT P1, RZ, R143, 0x10000, RZ, 0xc0, !PT ;  /* 0x000100008fff7812 */ /* 0x000fca000782c0ff */
[----:B----4-:R1:W-:Y:S01]  /*1ac1b0*/  @P3 STG.E desc[UR32][R12.64], R14 ;  /* 0x0000000e0c003986 */ /* 0x0103e2000c101920 */
[----:B------:R-:W-:Y:S01]  /*1ac1c0*/  LOP3.LUT P3, RZ, R96, 0x20000, RZ, 0xc0, !PT ;  /* 0x0002000060ff7812 */ /* 0x000fe2000786c0ff */
[----:B-1----:R-:W-:Y:S01]  /*1ac1d0*/  IMAD.WIDE R12, R248, 0x4, R114 ;  /* 0x00000004f80c7825 */ /* 0x002fe200078e0272 */
[C---:B------:R-:W-:Y:S02]  /*1ac1e0*/  LOP3.LUT P0, RZ, R143.reuse, 0x20000, RZ, 0xc0, !PT ;  /* 0x000200008fff7812 */ /* 0x040fe4000780c0ff */
[C---:B------:R-:W-:Y:S02]  /*1ac1f0*/  LOP3.LUT P6, RZ, R143.reuse, 0x40000, RZ, 0xc0, !PT ;  /* 0x000400008fff7812 */ /* 0x040fe400078cc0ff */
[C---:B------:R-:W-:Y:S02]  /*1ac200*/  LOP3.LUT P5, RZ, R143.reuse, 0x80000, RZ, 0xc0, !PT ;  /* 0x000800008fff7812 */ /* 0x040fe400078ac0ff */
[----:B------:R-:W-:-:S05]  /*1ac210*/  LOP3.LUT P4, RZ, R143, 0x100000, RZ, 0xc0, !PT ;  /* 0x001000008fff7812 */ /* 0x000fca000788c0ff */
[----:B---3--:R1:W-:Y:S01]  /*1ac220*/  @P3 STG.E desc[UR32][R12.64], R15 ;  /* 0x0000000f0c003986 */ /* 0x0083e2000c101920 */
[----:B------:R-:W-:Y:S01]  /*1ac230*/  LOP3.LUT P3, RZ, R96, 0x10000, RZ, 0xc0, !PT ;  /* 0x0001000060ff7812 */ /* 0x000fe2000786c0ff */
[----:B-1----:R-:W-:-:S12]  /*1ac240*/  IMAD.WIDE R14, R248, 0x4, R112 ;  /* 0x00000004f80e7825 */ /* 0x002fd800078e0270 */
[----:B------:R-:W-:Y:S01]  /*1ac250*/  @P3 STG.E desc[UR32][R14.64], R249 ;  /* 0x000000f90e003986 */ /* 0x000fe2000c101920 */
[----:B------:R-:W-:Y:S01]  /*1ac260*/  LOP3.LUT P3, RZ, R96, 0x8000, RZ, 0xc0, !PT ;  /* 0x0000800060ff7812 */ /* 0x000fe2000786c0ff */
[----:B------:R-:W-:-:S12]  /*1ac270*/  IMAD.WIDE R12, R82, 0x4, R124 ;  /* 0x00000004520c7825 */ /* 0x000fd800078e027c */
[----:B------:R-:W-:Y:S01]  /*1ac280*/  @P3 STG.E desc[UR32][R32.64], R3 ;  /* 0x0000000320003986 */ /* 0x000fe2000c101920 */
[----:B------:R-:W-:-:S13]  /*1ac290*/  LOP3.LUT P3, RZ, R96, 0x4000, RZ, 0xc0, !PT ;  /* 0x0000400060ff7812 */ /* 0x000fda000786c0ff */
[----:B------:R1:W-:Y:S01]  /*1ac2a0*/  @P3 STG.E desc[UR32][R12.64], R0 ;  /* 0x000000000c003986 */ /* 0x0003e2000c101920 */
[----:B------:R-:W-:Y:S01]  /*1ac2b0*/  LOP3.LUT P3, RZ, R96, 0x2000, RZ, 0xc0, !PT ;  /* 0x0000200060ff7812 */ /* 0x000fe2000786c0ff */
[----:B-1----:R-:W-:-:S12]  /*1ac2c0*/  IMAD.WIDE R12, R82, 0x4, R122 ;  /* 0x00000004520c7825 */ /* 0x002fd800078e027a */
[----:B------:R1:W-:Y:S02]  /*1ac2d0*/  @P3 STG.E desc[UR32][R12.64], R247 ;  /* 0x000000f70c003986 */ /* 0x0003e4000c101920 */
[----:B-1----:R-:W-:-:S05]  /*1ac2e0*/  IMAD.WIDE R12, R82, 0x4, R120 ;  /* 0x00000004520c7825 */ /* 0x002fca00078e0278 */
[----:B--2---:R1:W-:Y:S02]  /*1ac2f0*/  @P2 STG.E desc[UR32][R12.64], R252 ;  /* 0x000000fc0c002986 */ /* 0x0043e4000c101920 */
[----:B-1----:R-:W-:-:S05]  /*1ac300*/  IMAD.WIDE R12, R82, 0x4, R118 ;  /* 0x00000004520c7825 */ /* 0x002fca00078e0276 */
[----:B------:R1:W-:Y:S02]  /*1ac310*/  @P1 STG.E desc[UR32][R12.64], R246 ;  /* 0x000000f60c001986 */ /* 0x0003e4000c101920 */
[----:B-1----:R-:W-:-:S05]  /*1ac320*/  IMAD.WIDE R12, R82, 0x4, R116 ;  /* 0x00000004520c7825 */ /* 0x002fca00078e0274 */
[----:B------:R1:W-:Y:S02]  /*1ac330*/  @P0 STG.E desc[UR32][R12.64], R47 ;  /* 0x0000002f0c000986 */ /* 0x0003e4000c101920 */
[----:B-1----:R-:W-:-:S05]  /*1ac340*/  IMAD.WIDE R12, R82, 0x4, R114 ;  /* 0x00000004520c7825 */ /* 0x002fca00078e0272 */
[----:B------:R1:W-:Y:S04]  /*1ac350*/  @P6 STG.E desc[UR32][R12.64], R244 ;  /* 0x000000f40c006986 */ /* 0x0003e8000c101920 */
[----:B-1----:R-:W2:Y:S04]  /*1ac360*/  LDL.LU R244, [R1+0x2e88] ;  /* 0x002e880001f47983 */ /* 0x002ea80000300800 */
[----:B------:R-:W3:Y:S01]  /*1ac370*/  LDL.LU R0, [R1+0x198c] ;  /* 0x00198c0001007983 */ /* 0x000ee20000300800 */
[----:B------:R-:W-:-:S03]  /*1ac380*/  IMAD.WIDE R12, R82, 0x4, R112 ;  /* 0x00000004520c7825 */ /* 0x000fc600078e0270 */
[----:B------:R-:W4:Y:S04]  /*1ac390*/  LDL.LU R247, [R1+0x197c] ;  /* 0x00197c0001f77983 */ /* 0x000f280000300800 */
[----:B------:R-:W4:Y:S04]  /*1ac3a0*/  LDL.LU R252, [R1+0x196c] ;  /* 0x00196c0001fc7983 */ /* 0x000f280000300800 */
[----:B------:R1:W-:Y:S02]  /*1ac3b0*/  @P5 STG.E desc[UR32][R12.64], R245 ;  /* 0x000000f50c005986 */ /* 0x0003e4000c101920 */
[----:B-1----:R-:W-:-:S05]  /*1ac3c0*/  IMAD.WIDE R12, R82, 0x4, R110 ;  /* 0x00000004520c7825 */ /* 0x002fca00078e026e */
[----:B------:R1:W-:Y:S04]  /*1ac3d0*/  @P4 STG.E desc[UR32][R12.64], R83 ;  /* 0x000000530c004986 */ /* 0x0003e8000c101920 */
[----:B-1----:R-:W4:Y:S04]  /*1ac3e0*/  LDL.LU R83, [R1+0x195c] ;  /* 0x00195c0001537983 */ /* 0x002f280000300800 */
[----:B------:R-:W4:Y:S04]  /*1ac3f0*/  LDL.LU R246, [R1+0x15dc] ;  /* 0x0015dc0001f67983 */ /* 0x000f280000300800 */
[----:B------:R-:W4:Y:S01]  /*1ac400*/  LDL.LU R47, [R1+0x153c] ;  /* 0x00153c00012f7983 */ /* 0x000f220000300800 */
[----:B------:R-:W-:-:S03]  /*1ac410*/  LOP3.LUT P2, RZ, R143, 0x200000, RZ, 0xc0, !PT ;  /* 0x002000008fff7812 */ /* 0x000fc6000784c0ff */
[----:B------:R-:W4:Y:S01]  /*1ac420*/  LDL.LU R245, [R1+0x59c] ;  /* 0x00059c0001f57983 */ /* 0x000f220000300800 */
[C---:B------:R-:W-:Y:S02]  /*1ac430*/  LOP3.LUT P1, RZ, R143.reuse, 0x400000, RZ, 0xc0, !PT ;  /* 0x004000008fff7812 */ /* 0x040fe4000782c0ff */
[C---:B------:R-:W-:Y:S01]  /*1ac440*/  LOP3.LUT P0, RZ, R143.reuse, 0x800000, RZ, 0xc0, !PT ;  /* 0x008000008fff7812 */ /* 0x040fe2000780c0ff */
[----:B------:R-:W4:Y:S01]  /*1ac450*/  LDL.LU R82, [R1+0x3bc] ;  /* 0x0003bc0001527983 */ /* 0x000f220000300800 */
[----:B------:R-:W-:-:S03]  /*1ac460*/  LOP3.LUT P5, RZ, R143, 0x1000000, RZ, 0xc0, !PT ;  /* 0x010000008fff7812 */ /* 0x000fc600078ac0ff */
[----:B------:R-:W4:Y:S01]  /*1ac470*/  LDL.LU R35, [R1+0x2e8c] ;  /* 0x002e8c0001237983 */ /* 0x000f220000300800 */
[----:B------:R-:W-:Y:S02]  /*1ac480*/  LOP3.LUT P6, RZ, R143, 0x4000000, RZ, 0xc0, !PT ;  /* 0x040000008fff7812 */ /* 0x000fe400078cc0ff */
[----:B------:R-:W-:-:S11]  /*1ac490*/  LOP3.LUT R96, R96, 0xffffefff, RZ, 0xc0, !PT ;  /* 0xffffefff60607812 */ /* 0x000fd600078ec0ff */
[----:B------:R-:W-:-:S04]  /*1ac4a0*/  @P6 LOP3.LUT R96, R96, 0x1000, RZ, 0xfc, !PT ;  /* 0x0000100060606812 */ /* 0x000fc800078efcff */
[C---:B------:R-:W-:Y:S02]  /*1ac4b0*/  LOP3.LUT P4, RZ, R96.reuse, 0x2, RZ, 0xc0, !PT ;  /* 0x0000000260ff7812 */ /* 0x040fe4000788c0ff */
[----:B------:R-:W-:-:S11]  /*1ac4c0*/  LOP3.LUT R96, R96, 0xffffffbf, RZ, 0xc0, !PT ;  /* 0xffffffbf60607812 */ /* 0x000fd600078ec0ff */
[----:B------:R-:W-:-:S04]  /*1ac4d0*/  @P4 LOP3.LUT R96, R96, 0x40, RZ, 0xfc, !PT ;  /* 0x0000004060604812 */ /* 0x000fc800078efcff */
[C---:B------:R-:W-:Y:S02]  /*1ac4e0*/  LOP3.LUT P4, RZ, R96.reuse, 0x1, RZ, 0xc0, !PT ;  /* 0x0000000160ff7812 */ /* 0x040fe4000788c0ff */
[----:B------:R-:W-:Y:S01]  /*1ac4f0*/  LOP3.LUT R96, R96, 0xffffff7f, RZ, 0xc0, !PT ;  /* 0xffffff7f60607812 */ /* 0x000fe200078ec0ff */
[----:B--2---:R-:W-:-:S05]  /*1ac500*/  IMAD.WIDE R12, R244, 0x4, R124 ;  /* 0x00000004f40c7825 */ /* 0x004fca00078e027c */
[----:B---3--:R1:W-:Y:S02]  /*1ac510*/  @P2 STG.E desc[UR32][R12.64], R0 ;  /* 0x000000000c002986 */ /* 0x0083e4000c101920 */
[----:B-1----:R-:W-:-:S05]  /*1ac520*/  IMAD.WIDE R12, R244, 0x4, R122 ;  /* 0x00000004f40c7825 */ /* 0x002fca00078e027a */
[----:B----4-:R1:W-:Y:S02]  /*1ac530*/  @P1 STG.E desc[UR32][R12.64], R247 ;  /* 0x000000f70c001986 */ /* 0x0103e4000c101920 */
[----:B-1----:R-:W-:-:S05]  /*1ac540*/  IMAD.WIDE R12, R244, 0x4, R120 ;  /* 0x00000004f40c7825 */ /* 0x002fca00078e0278 */
[----:B------:R1:W-:Y:S02]  /*1ac550*/  @P0 STG.E desc[UR32][R12.64], R252 ;  /* 0x000000fc0c000986 */ /* 0x0003e4000c101920 */
[----:B-1----:R-:W-:-:S05]  /*1ac560*/  IMAD.WIDE R12, R244, 0x4, R118 ;  /* 0x00000004f40c7825 */ /* 0x002fca00078e0276 */
[----:B------:R1:W-:Y:S04]  /*1ac570*/  @P5 STG.E desc[UR32][R12.64], R83 ;  /* 0x000000530c005986 */ /* 0x0003e8000c101920 */
[----:B-1----:R-:W2:Y:S01]  /*1ac580*/  LDL.LU R83, [R1+0x1ac0] ;  /* 0x001ac00001537983 */ /* 0x002ea20000300800 */
[----:B------:R-:W-:Y:S02]  /*1ac590*/  @P4 LOP3.LUT R96, R96, 0x80, RZ, 0xfc, !PT ;  /* 0x0000008060604812 */ /* 0x000fe400078efcff */
[C---:B------:R-:W-:Y:S02]  /*1ac5a0*/  LOP3.LUT P4, RZ, R143.reuse, 0x80000000, RZ, 0xc0, !PT ;  /* 0x800000008fff7812 */ /* 0x040fe4000788c0ff */
[----:B------:R-:W-:Y:S01]  /*1ac5b0*/  LOP3.LUT P6, RZ, R143, 0x2000000, RZ, 0xc0, !PT ;  /* 0x020000008fff7812 */ /* 0x000fe200078cc0ff */
[----:B------:R-:W3:Y:S01]  /*1ac5c0*/  LDL.LU R252, [R1+0x1aa0] ;  /* 0x001aa00001fc7983 */ /* 0x000ee20000300800 */
[----:B------:R-:W-:Y:S01]  /*1ac5d0*/  LOP3.LUT R96, R96, 0xfffffeff, RZ, 0xc0, !PT ;  /* 0xfffffeff60607812 */ /* 0x000fe200078ec0ff */
[----:B------:R-:W-:-:S02]  /*1ac5e0*/  IMAD.WIDE R12, R244, 0x4, R116 ;  /* 0x00000004f40c7825 */ /* 0x000fc400078e0274 */
[----:B------:R-:W4:Y:S01]  /*1ac5f0*/  LDL.LU R98, [R1+0x1ae0] ;  /* 0x001ae00001627983 */ /* 0x000f220000300800 */
[C---:B------:R-:W-:Y:S02]  /*1ac600*/  LOP3.LUT P0, RZ, R2.reuse, 0x20000, RZ, 0xc0, !PT ;  /* 0x0002000002ff7812 */ /* 0x040fe4000780c0ff */
[----:B------:R-:W-:Y:S01]  /*1ac610*/  LOP3.LUT P5, RZ, R2, 0x40000, RZ, 0xc0, !PT ;  /* 0x0004000002ff7812 */ /* 0x000fe200078ac0ff */
[----:B------:R-:W4:Y:S04]  /*1ac620*/  LDL.LU R36, [R1+0x1ab0] ;  /* 0x001ab00001247983 */ /* 0x000f280000300800 */
[----:B------:R-:W4:Y:S04]  /*1ac630*/  LDL.LU R251, [R1+0x2e90] ;  /* 0x002e900001fb7983 */ /* 0x000f280000300800 */
[----:B------:R-:W4:Y:S04]  /*1ac640*/  LDL.LU R34, [R1+0x1a90] ;  /* 0x001a900001227983 */ /* 0x000f280000300800 */
[----:B------:R-:W4:Y:S04]  /*1ac650*/  LDL.LU R37, [R1+0x1ad0] ;  /* 0x001ad00001257983 */ /* 0x000f280000300800 */
[----:B------:R-:W4:Y:S01]  /*1ac660*/  LDL.LU R99, [R1+0x1a80] ;  /* 0x001a800001637983 */ /* 0x000f220000300800 */
[----:B------:R-:W-:-:S02]  /*1ac670*/  @P4 LOP3.LUT R96, R96, 0x100, RZ, 0xfc, !PT ;  /* 0x0000010060604812 */ /* 0x000fc400078efcff */
[----:B------:R-:W-:Y:S01]  /*1ac680*/  LOP3.LUT P4, RZ, R143, 0x40000000, RZ, 0xc0, !PT ;  /* 0x400000008fff7812 */ /* 0x000fe2000788c0ff */
[----:B------:R1:W-:Y:S04]  /*1ac690*/  @P6 STG.E desc[UR32][R12.64], R246 ;  /* 0x000000f60c006986 */ /* 0x0003e8000c101920 */
[----:B------:R-:W4:Y:S01]  /*1ac6a0*/  LDL.LU R97, [R1+0x1a70] ;  /* 0x001a700001617983 */ /* 0x000f220000300800 */
[----:B------:R-:W-:-:S03]  /*1ac6b0*/  LOP3.LUT R96, R96, 0xfffffdff, RZ, 0xc0, !PT ;  /* 0xfffffdff60607812 */ /* 0x000fc600078ec0ff */
[----:B------:R-:W4:Y:S04]  /*1ac6c0*/  LDL.LU R250, [R1+0x1a60] ;  /* 0x001a600001fa7983 */ /* 0x000f280000300800 */
[----:B------:R-:W4:Y:S04]  /*1ac6d0*/  LDL.LU R249, [R1+0x2e94] ;  /* 0x002e940001f97983 */ /* 0x000f280000300800 */
[----:B------:R-:W4:Y:S04]  /*1ac6e0*/  LDL R248, [R1+0x371c] ;  /* 0x00371c0001f87983 */ /* 0x000f280000100800 */
[----:B------:R-:W4:Y:S04]  /*1ac6f0*/  LDL R0, [R1+0x3860] ;  /* 0x0038600001007983 */ /* 0x000f280000100800 */
[----:B------:R-:W4:Y:S01]  /*1ac700*/  LDL R247, [R1+0x3864] ;  /* 0x0038640001f77983 */ /* 0x000f220000100800 */
[----:B------:R-:W-:-:S02]  /*1ac710*/  @P4 LOP3.LUT R96, R96, 0x200, RZ, 0xfc, !PT ;  /* 0x0000020060604812 */ /* 0x000fc400078efcff */
[----:B------:R-:W-:Y:S01]  /*1ac720*/  LOP3.LUT P4, RZ, R143, 0x20000000, RZ, 0xc0, !PT ;  /* 0x200000008fff7812 */ /* 0x000fe2000788c0ff */
[----:B-1----:R-:W-:Y:S01]  /*1ac730*/  IMAD.WIDE R12, R244, 0x4, R114 ;  /* 0x00000004f40c7825 */ /* 0x002fe200078e0272 */
[----:B------:R-:W4:Y:S01]  /*1ac740*/  LDL R246, [R1+0x3868] ;  /* 0x0038680001f67983 */ /* 0x000f220000100800 */
[----:B------:R-:W-:-:S10]  /*1ac750*/  LOP3.LUT R96, R96, 0xfffffbff, RZ, 0xc0, !PT ;  /* 0xfffffbff60607812 */ /* 0x000fd400078ec0ff */
[----:B------:R-:W-:Y:S02]  /*1ac760*/  @P4 LOP3.LUT R96, R96, 0x400, RZ, 0xfc, !PT ;  /* 0x0000040060604812 */ /* 0x000fe400078efcff */
[----:B------:R-:W-:Y:S02]  /*1ac770*/  LOP3.LUT P4, RZ, R143, 0x10000000, RZ, 0xc0, !PT ;  /* 0x100000008fff7812 */ /* 0x000fe4000788c0ff */
[----:B------:R-:W-:-:S11]  /*1ac780*/  LOP3.LUT R96, R96, 0xfffff7ff, RZ, 0xc0, !PT ;  /* 0xfffff7ff60607812 */ /* 0x000fd600078ec0ff */
[----:B------:R-:W-:-:S04]  /*1ac790*/  @P4 LOP3.LUT R96, R96, 0x800, RZ, 0xfc, !PT ;  /* 0x0000080060604812 */ /* 0x000fc800078efcff */
[----:B------:R-:W-:Y:S02]  /*1ac7a0*/  LOP3.LUT P6, RZ, R96, 0x1000, RZ, 0xc0, !PT ;  /* 0x0000100060ff7812 */ /* 0x000fe400078cc0ff */
[----:B------:R-:W-:-:S11]  /*1ac7b0*/  LOP3.LUT P4, RZ, R143, 0x8000000, RZ, 0xc0, !PT ;  /* 0x080000008fff7812 */ /* 0x000fd6000788c0ff */
[----:B------:R1:W-:Y:S01]  /*1ac7c0*/  @P6 STG.E desc[UR32][R12.64], R47 ;  /* 0x0000002f0c006986 */ /* 0x0003e2000c101920 */
[----:B------:R-:W-:Y:S01]  /*1ac7d0*/  LOP3.LUT P6, RZ, R2, 0x80000, RZ, 0xc0, !PT ;  /* 0x0008000002ff7812 */ /* 0x000fe200078cc0ff */
[----:B------:R-:W-:-:S05]  /*1ac7e0*/  IMAD.WIDE R2, R244, 0x4, R112 ;  /* 0x00000004f4027825 */ /* 0x000fca00078e0270 */
[----:B------:R1:W-:Y:S01]  /*1ac7f0*/  @P4 STG.E desc[UR32][R2.64], R245 ;  /* 0x000000f502004986 */ /* 0x0003e2000c101920 */
[----:B------:R-:W-:-:S03]  /*1ac800*/  LOP3.LUT P4, RZ, R96, 0x800, RZ, 0xc0, !PT ;  /* 0x0000080060ff7812 */ /* 0x000fc6000788c0ff */
[----:B-1----:R-:W4:Y:S01]  /*1ac810*/  LDL R47, [R1+0x386c] ;  /* 0x00386c00012f7983 */ /* 0x002f220000100800 */
[----:B------:R-:W-:-:S03]  /*1ac820*/  IMAD.WIDE R2, R244, 0x4, R110 ;  /* 0x00000004f4027825 */ /* 0x000fc600078e026e */
[----:B------:R-:W4:Y:S04]  /*1ac830*/  LDL R245, [R1+0x3878] ;  /* 0x0038780001f57983 */ /* 0x000f280000100800 */
[----:B------:R-:W4:Y:S04]  /*1ac840*/  LDL R244, [R1+0x3874] ;  /* 0x0038740001f47983 */ /* 0x000f280000100800 */
[----:B------:R1:W-:Y:S01]  /*1ac850*/  @P4 STG.E desc[UR32][R2.64], R82 ;  /* 0x0000005202004986 */ /* 0x0003e2000c101920 */
[----:B------:R-:W-:Y:S01]  /*1ac860*/  LOP3.LUT P4, RZ, R96, 0x400, RZ, 0xc0, !PT ;  /* 0x0000040060ff7812 */ /* 0x000fe2000788c0ff */
[----:B-1----:R-:W-:-:S02]  /*1ac870*/  IMAD.WIDE R2, R35, 0x4, R124 ;  /* 0x0000000423027825 */ /* 0x002fc400078e027c */
[----:B------:R-:W4:Y:S10]  /*1ac880*/  LDL R82, [R1+0x3870] ;  /* 0x0038700001527983 */ /* 0x000f340000100800 */
[----:B--2---:R1:W-:Y:S04]  /*1ac890*/  @P4 STG.E desc[UR32][R2.64], R83 ;  /* 0x0000005302004986 */ /* 0x0043e8000c101920 */
[----:B-1----:R-:W2:Y:S01]  /*1ac8a0*/  LDL.LU R83, [R1+0x1a50] ;  /* 0x001a500001537983 */ /* 0x002ea20000300800 */
[----:B------:R-:W-:Y:S01]  /*1ac8b0*/  LOP3.LUT P4, RZ, R96, 0x200, RZ, 0xc0, !PT ;  /* 0x0000020060ff7812 */ /* 0x000fe2000788c0ff */
[----:B------:R-:W-:-:S02]  /*1ac8c0*/  IMAD.WIDE R2, R35, 0x4, R122 ;  /* 0x0000000423027825 */ /* 0x000fc400078e027a */
[----:B------:R-:W2:Y:S10]  /*1ac8d0*/  LDL.LU R32, [R1+0x687c] ;  /* 0x00687c0001207983 */ /* 0x000eb40000300800 */
[----:B---3--:R1:W-:Y:S01]  /*1ac8e0*/  @P4 STG.E desc[UR32][R2.64], R252 ;  /* 0x000000fc02004986 */ /* 0x0083e2000c101920 */
[C---:B------:R-:W-:Y:S01]  /*1ac8f0*/  LOP3.LUT P4, RZ, R96.reuse, 0x100, RZ, 0xc0, !PT ;  /* 0x0000010060ff7812 */ /* 0x040fe2000788c0ff */
[C---:B-1----:R-:W-:Y:S01]  /*1ac900*/  IMAD.WIDE R2, R35.reuse, 0x4, R120 ;  /* 0x0000000423027825 */ /* 0x042fe200078e0278 */
[C---:B------:R-:W-:Y:S01]  /*1ac910*/  LOP3.LUT P3, RZ, R96.reuse, 0x4, RZ, 0xc0, !PT ;  /* 0x0000000460ff7812 */ /* 0x040fe2000786c0ff */
[----:B------:R-:W3:Y:S10]  /*1ac920*/  LDL.LU R252, [R1+0x1a40] ;  /* 0x001a400001fc7983 */ /* 0x000ef40000300800 */
[----:B----4-:R1:W-:Y:S01]  /*1ac930*/  @P4 STG.E desc[UR32][R2.64], R98 ;  /* 0x0000006202004986 */ /* 0x0103e2000c101920 */
[----:B------:R-:W-:Y:S01]  /*1ac940*/  LOP3.LUT P4, RZ, R96, 0x80, RZ, 0xc0, !PT ;  /* 0x0000008060ff7812 */ /* 0x000fe2000788c0ff */
[----:B-1----:R-:W-:-:S12]  /*1ac950*/  IMAD.WIDE R2, R35, 0x4, R118 ;  /* 0x0000000423027825 */ /* 0x002fd800078e0276 */
[----:B------:R1:W-:Y:S01]  /*1ac960*/  @P4 STG.E desc[UR32][R2.64], R36 ;  /* 0x0000002402004986 */ /* 0x0003e2000c101920 */
[C---:B------:R-:W-:Y:S02]  /*1ac970*/  LOP3.LUT P4, RZ, R96.reuse, 0x40, RZ, 0xc0, !PT ;  /* 0x0000004060ff7812 */ /* 0x040fe4000788c0ff */
[C---:B------:R-:W-:Y:S02]  /*1ac980*/  LOP3.LUT P2, RZ, R96.reuse, 0x8, RZ, 0xc0, !PT ;  /* 0x0000000860ff7812 */ /* 0x040fe4000784c0ff */
[----:B------:R-:W-:Y:S01]  /*1ac990*/  LOP3.LUT P1, RZ, R96, 0x10, RZ, 0xc0, !PT ;  /* 0x0000001060ff7812 */ /* 0x000fe2000782c0ff */
[----:B------:R-:W-:-:S04]  /*1ac9a0*/  IMAD.WIDE R12, R35, 0x4, R114 ;  /* 0x00000004230c7825 */ /* 0x000fc800078e0272 */
[----:B-1----:R-:W-:-:S04]  /*1ac9b0*/  IMAD.WIDE R2, R35, 0x4, R116 ;  /* 0x0000000423027825 */ /* 0x002fc800078e0274 */
[C---:B------:R-:W-:Y:S01]  /*1ac9c0*/  IMAD.WIDE R14, R35.reuse, 0x4, R112 ;  /* 0x00000004230e7825 */ /* 0x040fe200078e0270 */
[----:B------:R1:W-:Y:S04]  /*1ac9d0*/  @P4 STG.E desc[UR32][R2.64], R34 ;  /* 0x0000002202004986 */ /* 0x0003e8000c101920 */
[----:B------:R4:W-:Y:S04]  /*1ac9e0*/  @P3 STG.E desc[UR32][R12.64], R37 ;  /* 0x000000250c003986 */ /* 0x0009e8000c101920 */
[----:B------:R4:W-:Y:S04]  /*1ac9f0*/  @P2 STG.E desc[UR32][R14.64], R99 ;  /* 0x000000630e002986 */ /* 0x0009e8000c101920 */
[----:B-1----:R-:W3:Y:S04]  /*1aca00*/  LDL.LU R34, [R1+0x1a30] ;  /* 0x001a300001227983 */ /* 0x002ee80000300800 */
[----:B------:R-:W3:Y:S01]  /*1aca10*/  LDL.LU R98, [R1+0x1a10] ;  /* 0x001a100001627983 */ /* 0x000ee20000300800 */
[----:B------:R-:W-:-:S04]  /*1aca20*/  IMAD.WIDE R2, R35, 0x4, R110 ;  /* 0x0000000423027825 */ /* 0x000fc800078e026e */
[C---:B----4-:R-:W-:Y:S01]  /*1aca30*/  IMAD.WIDE R12, R251.reuse, 0x4, R124 ;  /* 0x00000004fb0c7825 */ /* 0x050fe200078e027c */
[----:B------:R-:W4:Y:S03]  /*1aca40*/  LDL.LU R36, [R1+0x1a20] ;  /* 0x001a200001247983 */ /* 0x000f260000300800 */
[C---:B------:R-:W-:Y:S01]  /*1aca50*/  IMAD.WIDE R14, R251.reuse, 0x4, R122 ;  /* 0x00000004fb0e7825 */ /* 0x040fe200078e027a */
[----:B------:R-:W-:Y:S04]  /*1aca60*/  @P1 STG.E desc[UR32][R2.64], R97 ;  /* 0x0000006102001986 */ /* 0x000fe8000c101920 */
[----:B------:R-:W4:Y:S04]  /*1aca70*/  LDL.LU R35, [R1+0x1520] ;  /* 0x0015200001237983 */ /* 0x000f280000300800 */
[----:B------:R1:W-:Y:S04]  /*1aca80*/  @P0 STG.E desc[UR32][R12.64], R250 ;  /* 0x000000fa0c000986 */ /* 0x0003e8000c101920 */
[----:B-1----:R-:W4:Y:S04]  /*1aca90*/  LDL.LU R250, [R1+0x370] ;  /* 0x0003700001fa7983 */ /* 0x002f280000300800 */
[----:B--2---:R1:W-:Y:S04]  /*1acaa0*/  @P5 STG.E desc[UR32][R14.64], R83 ;  /* 0x000000530e005986 */ /* 0x0043e8000c101920 */
[----:B-1----:R-:W2:Y:S01]  /*1acab0*/  LDL.LU R83, [R1+0x1ac4] ;  /* 0x001ac40001537983 */ /* 0x002ea20000300800 */
[----:B------:R-:W-:Y:S01]  /*1acac0*/  LOP3.LUT P4, RZ, R96, 0x20, RZ, 0xc0, !PT ;  /* 0x0000002060ff7812 */ /* 0x000fe2000788c0ff */
[----:B------:R-:W-:-:S03]  /*1acad0*/  IMAD.WIDE R2, R251, 0x4, R120 ;  /* 0x00000004fb027825 */ /* 0x000fc600078e0278 */
[----:B------:R-:W-:Y:S02]  /*1acae0*/  ISETP.LT.AND P1, PT, R246, UR34, !P4 ;  /* 0x00000022f6007c0c */ /* 0x000fe4000e721270 */
[----:B------:R-:W-:Y:S02]  /*1acaf0*/  ISETP.LT.AND P5, PT, R47, UR34, !P4 ;  /* 0x000000222f007c0c */ /* 0x000fe4000e7a1270 */
[----:B------:R-:W-:Y:S02]  /*1acb00*/  ISETP.LT.AND P3, PT, R245, UR34, !P4 ;  /* 0x00000022f5007c0c */ /* 0x000fe4000e761270 */
[----:B------:R-:W-:Y:S02]  /*1acb10*/  ISETP.GE.AND P0, PT, R32, UR5, PT ;  /* 0x0000000520007c0c */ /* 0x000fe4000bf06270 */
[----:B------:R-:W-:Y:S01]  /*1acb20*/  ISETP.LT.AND P2, PT, R244, UR34, !P4 ;  /* 0x00000022f4007c0c */ /* 0x000fe2000e741270 */
[----:B---3--:R1:W-:Y:S01]  /*1acb30*/  @P6 STG.E desc[UR32][R2.64], R252 ;  /* 0x000000fc02006986 */ /* 0x0083e2000c101920 */
[----:B------:R-:W-:Y:S01]  /*1acb40*/  IMAD.WIDE R12, R251, 0x4, R116 ;  /* 0x00000004fb0c7825 */ /* 0x000fe200078e0274 */
[----:B------:R-:W-:-:S02]  /*1acb50*/  ISETP.LT.AND P4, PT, R82, UR34, !P4 ;  /* 0x0000002252007c0c */ /* 0x000fc4000e781270 */
[----:B------:R-:W-:Y:S01]  /*1acb60*/  ISETP.LT.AND P6, PT, R248, UR34, !P0 ;  /* 0x00000022f8007c0c */ /* 0x000fe2000c7c1270 */
[C---:B-1----:R-:W-:Y:S01]  /*1acb70*/  IMAD.WIDE R2, R251.reuse, 0x4, R118 ;  /* 0x00000004fb027825 */ /* 0x042fe200078e0276 */
[----:B------:R-:W3:Y:S04]  /*1acb80*/  LDL.LU R252, [R1+0x1aa4] ;  /* 0x001aa40001fc7983 */ /* 0x000ee80000300800 */
[----:B------:R-:W3:Y:S04]  /*1acb90*/  LDL.LU R39, [R1+0x6e50] ;  /* 0x006e500001277983 */ /* 0x000ee80000300800 */
[----:B------:R-:W3:Y:S04]  /*1acba0*/  LDL.LU R99, [R1+0x1ae4] ;  /* 0x001ae40001637983 */ /* 0x000ee80000300800 */
[----:B------:R-:W3:Y:S01]  /*1acbb0*/  LDL.LU R97, [R1+0x1ab4] ;  /* 0x001ab40001617983 */ /* 0x000ee20000300800 */
[----:B------:R-:W-:-:S04]  /*1acbc0*/  IMAD.WIDE R14, R251, 0x4, R114 ;  /* 0x00000004fb0e7825 */ /* 0x000fc800078e0272 */
[C---:B------:R-:W-:Y:S01]  /*1acbd0*/  IMAD.WIDE R32, R251.reuse, 0x4, R112 ;  /* 0x00000004fb207825 */ /* 0x040fe200078e0270 */
[----:B------:R1:W-:Y:S04]  /*1acbe0*/  @P1 STG.E desc[UR32][R2.64], R34 ;  /* 0x0000002202001986 */ /* 0x0003e8000c101920 */
[----:B------:R1:W-:Y:S04]  /*1acbf0*/  @P5 STG.E desc[UR32][R12.64], R98 ;  /* 0x000000620c005986 */ /* 0x0003e8000c101920 */
[----:B----4-:R4:W-:Y:S04]  /*1acc00*/  @P3 STG.E desc[UR32][R14.64], R36 ;  /* 0x000000240e003986 */ /* 0x0109e8000c101920 */
[----:B-1----:R-:W3:Y:S04]  /*1acc10*/  LDL.LU R34, [R1+0x1a94] ;  /* 0x001a940001227983 */ /* 0x002ee80000300800 */
[----:B------:R-:W3:Y:S01]  /*1acc20*/  LDL.LU R98, [R1+0x1ad4] ;  /* 0x001ad40001627983 */ /* 0x000ee20000300800 */
[----:B------:R-:W-:-:S04]  /*1acc30*/  IMAD.WIDE R2, R251, 0x4, R110 ;  /* 0x00000004fb027825 */ /* 0x000fc800078e026e */
[----:B------:R-:W-:Y:S01]  /*1acc40*/  IMAD.WIDE R12, R249, 0x4, R124 ;  /* 0x00000004f90c7825 */ /* 0x000fe200078e027c */
[----:B----4-:R-:W4:Y:S04]  /*1acc50*/  LDL.LU R36, [R1+0x1a84] ;  /* 0x001a840001247983 */ /* 0x010f280000300800 */
[----:B------:R-:W-:Y:S04]  /*1acc60*/  @P2 STG.E desc[UR32][R32.64], R35 ;  /* 0x0000002320002986 */ /* 0x000fe8000c101920 */
[----:B------:R-:W4:Y:S04]  /*1acc70*/  LDL.LU R251, [R1+0x2e98] ;  /* 0x002e980001fb7983 */ /* 0x000f280000300800 */
[----:B------:R-:W-:Y:S04]  /*1acc80*/  @P4 STG.E desc[UR32][R2.64], R250 ;  /* 0x000000fa02004986 */ /* 0x000fe8000c101920 */
[----:B--2---:R1:W-:Y:S04]  /*1acc90*/  @P6 STG.E desc[UR32][R12.64], R83 ;  /* 0x000000530c006986 */ /* 0x0043e8000c101920 */
[----:B-1----:R-:W2:Y:S04]  /*1acca0*/  LDL.LU R83, [R1+0x1a74] ;  /* 0x001a740001537983 */ /* 0x002ea80000300800 */
[----:B------:R-:W2:Y:S04]  /*1accb0*/  LDL.LU R38, [R1+0x6e54] ;  /* 0x006e540001267983 */ /* 0x000ea80000300800 */
[----:B------:R-:W2:Y:S04]  /*1accc0*/  LDL.LU R37, [R1+0x1a64] ;  /* 0x001a640001257983 */ /* 0x000ea80000300800 */
[----:B------:R-:W2:Y:S04]  /*1accd0*/  LDL.LU R35, [R1+0x1a54] ;  /* 0x001a540001237983 */ /* 0x000ea80000300800 */
[----:B------:R-:W2:Y:S01]  /*1acce0*/  LDL.LU R250, [R1+0x1a44] ;  /* 0x001a440001fa7983 */ /* 0x000ea20000300800 */
[----:B------:R-:W-:-:S02]  /*1accf0*/  ISETP.LT.AND P2, PT, R0, UR34, !P0 ;  /* 0x0000002200007c0c */ /* 0x000fc4000c741270 */
[----:B------:R-:W-:Y:S02]  /*1acd00*/  ISETP.LT.AND P1, PT, R247, UR34, !P0 ;  /* 0x00000022f7007c0c */ /* 0x000fe4000c721270 */
[----:B------:R-:W-:Y:S02]  /*1acd10*/  ISETP.LT.AND P5, PT, R246, UR34, !P0 ;  /* 0x00000022f6007c0c */ /* 0x000fe4000c7a1270 */
[----:B------:R-:W-:Y:S01]  /*1acd20*/  ISETP.LT.AND P3, PT, R47, UR34, !P0 ;  /* 0x000000222f007c0c */ /* 0x000fe2000c761270 */
[----:B------:R-:W-:-:S04]  /*1acd30*/  IMAD.WIDE R2, R249, 0x4, R122 ;  /* 0x00000004f9027825 */ /* 0x000fc800078e027a */
[----:B------:R-:W-:Y:S01]  /*1acd40*/  IMAD.WIDE R12, R249, 0x4, R120 ;  /* 0x00000004f90c7825 */ /* 0x000fe200078e0278 */
[----:B------:R-:W-:-:S03]  /*1acd50*/  ISETP.LT.AND P4, PT, R245, UR34, !P0 ;  /* 0x00000022f5007c0c */ /* 0x000fc6000c781270 */
[----:B------:R-:W-:-:S04]  /*1acd60*/  IMAD.WIDE R14, R249, 0x4, R118 ;  /* 0x00000004f90e7825 */ /* 0x000fc800078e0276 */
[----:B------:R-:W-:Y:S01]  /*1acd70*/  IMAD.WIDE R32, R249, 0x4, R116 ;  /* 0x00000004f9207825 */ /* 0x000fe200078e0274 */
[----:B------:R-:W-:Y:S01]  /*1acd80*/  ISETP.LT.AND P6, PT, R244, UR34, !P0 ;  /* 0x00000022f4007c0c */ /* 0x000fe2000c7c1270 */
[----:B---3--:R1:W-:Y:S04]  /*1acd90*/  @P2 STG.E desc[UR32][R2.64], R252 ;  /* 0x000000fc02002986 */ /* 0x0083e8000c101920 */
[----:B------:R-:W-:Y:S04]  /*1acda0*/  @P1 STG.E desc[UR32][R12.64], R99 ;  /* 0x000000630c001986 */ /* 0x000fe8000c101920 */
[----:B------:R3:W-:Y:S01]  /*1acdb0*/  @P5 STG.E desc[UR32][R14.64], R97 ;  /* 0x000000610e005986 */ /* 0x0007e2000c101920 */
[----:B------:R-:W-:-:S02]  /*1acdc0*/  ISETP.GE.AND P2, PT, R39, UR5, PT ;  /* 0x0000000527007c0c */ /* 0x000fc4000bf46270 */
[----:B------:R-:W-:Y:S02]  /*1acdd0*/  ISETP.LT.AND P0, PT, R82, UR34, !P0 ;  /* 0x0000002252007c0c */ /* 0x000fe4000c701270 */
[----:B------:R-:W-:Y:S01]  /*1acde0*/  ISETP.LT.AND P1, PT, R248, UR34, !P2 ;  /* 0x00000022f8007c0c */ /* 0x000fe2000d721270 */
[----:B-1----:R-:W2:Y:S04]  /*1acdf0*/  LDL.LU R252, [R1+0x2e9c] ;  /* 0x002e9c0001fc7983 */ /* 0x002ea80000300800 */
[----:B---3--:R-:W3:Y:S01]  /*1ace00*/  LDL.LU R97, [R1+0x1a34] ;  /* 0x001a340001617983 */ /* 0x008ee20000300800 */
[----:B------:R-:W-:-:S04]  /*1ace10*/  IMAD.WIDE R2, R249, 0x4, R114 ;  /* 0x00000004f9027825 */ /* 0x000fc800078e0272 */
[----:B------:R-:W-:Y:S01]  /*1ace20*/  IMAD.WIDE R12, R249, 0x4, R112 ;  /* 0x00000004f90c7825 */ /* 0x000fe200078e0270 */
[----:B------:R-:W-:Y:S01]  /*1ace30*/  ISETP.LT.AND P5, PT, R0, UR34, !P2 ;  /* 0x0000002200007c0c */ /* 0x000fe2000d7a1270 */
[----:B------:R1:W-:Y:S01]  /*1ace40*/  @P3 STG.E desc[UR32][R32.64], R34 ;  /* 0x0000002220003986 */ /* 0x0003e2000c101920 */
[----:B------:R-:W-:-:S03]  /*1ace50*/  ISETP.LT.AND P3, PT, R247, UR34, !P2 ;  /* 0x00000022f7007c0c */ /* 0x000fc6000d761270 */
[----:B------:R1:W-:Y:S04]  /*1ace60*/  @P4 STG.E desc[UR32][R2.64], R98 ;  /* 0x0000006202004986 */ /* 0x0003e8000c101920 */
[----:B----4-:R4:W-:Y:S04]  /*1ace70*/  @P6 STG.E desc[UR32][R12.64], R36 ;  /* 0x000000240c006986 */ /* 0x0109e8000c101920 */
[----:B-1----:R-:W3:Y:S04]  /*1ace80*/  LDL.LU R34, [R1+0x1a14] ;  /* 0x001a140001227983 */ /* 0x002ee80000300800 */
[----:B------:R-:W3:Y:S04]  /*1ace90*/  LDL.LU R99, [R1+0x1a24] ;  /* 0x001a240001637983 */ /* 0x000ee80000300800 */
[----:B------:R-:W3:Y:S01]  /*1acea0*/  LDL.LU R98, [R1+0x1524] ;  /* 0x0015240001627983 */ /* 0x000ee20000300800 */
[----:B------:R-:W-:-:S03]  /*1aceb0*/  IMAD.WIDE R2, R249, 0x4, R110 ;  /* 0x00000004f9027825 */ /* 0x000fc600078e026e */
[----:B----4-:R-:W4:Y:S04]  /*1acec0*/  LDL.LU R36, [R1+0x374] ;  /* 0x0003740001247983 */ /* 0x010f280000300800 */
[----:B------:R-:W4:Y:S01]  /*1aced0*/  LDL.LU R249, [R1+0x1ac8] ;  /* 0x001ac80001f97983 */ /* 0x000f220000300800 */
[----:B------:R-:W-:-:S04]  /*1acee0*/  IMAD.WIDE R12, R251, 0x4, R124 ;  /* 0x00000004fb0c7825 */ /* 0x000fc800078e027c */
[----:B------:R-:W-:-:S04]  /*1acef0*/  IMAD.WIDE R14, R251, 0x4, R122 ;  /* 0x00000004fb0e7825 */ /* 0x000fc800078e027a */
[----:B------:R-:W-:Y:S01]  /*1acf00*/  IMAD.WIDE R32, R251, 0x4, R120 ;  /* 0x00000004fb207825 */ /* 0x000fe200078e0278 */
[----:B--2---:R1:W-:Y:S04]  /*1acf10*/  @P0 STG.E desc[UR32][R2.64], R83 ;  /* 0x0000005302000986 */ /* 0x0043e8000c101920 */
[----:B------:R2:W-:Y:S04]  /*1acf20*/  @P1 STG.E desc[UR32][R12.64], R37 ;  /* 0x000000250c001986 */ /* 0x0005e8000c101920 */
[----:B------:R2:W-:Y:S04]  /*1acf30*/  @P5 STG.E desc[UR32][R14.64], R35 ;  /* 0x000000230e005986 */ /* 0x0005e8000c101920 */
[----:B------:R2:W-:Y:S04]  /*1acf40*/  @P3 STG.E desc[UR32][R32.64], R250 ;  /* 0x000000fa20003986 */ /* 0x0005e8000c101920 */
[----:B-1----:R-:W4:Y:S04]  /*1acf50*/  LDL.LU R83, [R1+0x2ea0] ;  /* 0x002ea00001537983 */ /* 0x002f280000300800 */
[----:B--2---:R-:W2:Y:S04]  /*1acf60*/  LDL.LU R37, [R1+0x6e58] ;  /* 0x006e580001257983 */ /* 0x004ea80000300800 */
[----:B------:R-:W2:Y:S04]  /*1acf70*/  LDL.LU R35, [R1+0x1aa8] ;  /* 0x001aa80001237983 */ /* 0x000ea80000300800 */
[----:B------:R-:W2:Y:S01]  /*1acf80*/  LDL.LU R250, [R1+0x1ae8] ;  /* 0x001ae80001fa7983 */ /* 0x000ea20000300800 */
[----:B------:R-:W-:-:S02]  /*1acf90*/  ISETP.LT.AND P6, PT, R246, UR34, !P2 ;  /* 0x00000022f6007c0c */ /* 0x000fc4000d7c1270 */
[----:B------:R-:W-:Y:S02]  /*1acfa0*/  ISETP.LT.AND P4, PT, R47, UR34, !P2 ;  /* 0x000000222f007c0c */ /* 0x000fe4000d781270 */
[----:B------:R-:W-:Y:S02]  /*1acfb0*/  ISETP.LT.AND P3, PT, R245, UR34, !P2 ;  /* 0x00000022f5007c0c */ /* 0x000fe4000d761270 */
[----:B------:R-:W-:Y:S02]  /*1acfc0*/  ISETP.GE.AND P0, PT, R38, UR5, PT ;  /* 0x0000000526007c0c */ /* 0x000fe4000bf06270 */
[----:B------:R-:W-:Y:S01]  /*1acfd0*/  ISETP.LT.AND P1, PT, R244, UR34, !P2 ;  /* 0x00000022f4007c0c */ /* 0x000fe2000d721270 */
[----:B------:R-:W-:-:S04]  /*1acfe0*/  IMAD.WIDE R2, R251, 0x4, R118 ;  /* 0x00000004fb027825 */ /* 0x000fc800078e0276 */
[C---:B------:R-:W-:Y:S01]  /*1acff0*/  IMAD.WIDE R12, R251.reuse, 0x4, R116 ;  /* 0x00000004fb0c7825 */ /* 0x040fe200078e0274 */
[----:B------:R-:W-:Y:S02]  /*1ad000*/  ISETP.LT.AND P2, PT, R82, UR34, !P2 ;  /* 0x0000002252007c0c */ /* 0x000fe4000d741270 */
[----:B------:R-:W-:Y:S01]  /*1ad010*/  ISETP.LT.AND P5, PT, R248, UR34, !P0 ;  /* 0x00000022f8007c0c */ /* 0x000fe2000c7a1270 */
[----:B------:R-:W-:Y:S01]  /*1ad020*/  IMAD.WIDE R14, R251, 0x4, R110 ;  /* 0x00000004fb0e7825 */ /* 0x000fe200078e026e */
[----:B---3--:R1:W-:Y:S03]  /*1ad030*/  @P6 STG.E desc[UR32][R2.64], R97 ;  /* 0x0000006102006986 */ /* 0x0083e6000c101920 */
[----:B------:R-:W-:Y:S01]  /*1ad040*/  IMAD.WIDE R32, R252, 0x4, R124 ;  /* 0x00000004fc207825 */ /* 0x000fe200078e027c */
[----:B------:R-:W-:-:S03]  /*1ad050*/  ISETP.LT.AND P6, PT, R0, UR34, !P0 ;  /* 0x0000002200007c0c */ /* 0x000fc6000c7c1270 */
[----:B-1----:R-:W-:Y:S01]  /*1ad060*/  IMAD.WIDE R2, R251, 0x4, R114 ;  /* 0x00000004fb027825 */ /* 0x002fe200078e0272 */
[----:B------:R-:W3:Y:S04]  /*1ad070*/  LDL.LU R97, [R1+0x1ab8] ;  /* 0x001ab80001617983 */ /* 0x000ee80000300800 */
[----:B------:R1:W-:Y:S04]  /*1ad080*/  @P4 STG.E desc[UR32][R12.64], R34 ;  /* 0x000000220c004986 */ /* 0x0003e8000c101920 */
[----:B------:R4:W-:Y:S01]  /*1ad090*/  @P3 STG.E desc[UR32][R2.64], R99 ;  /* 0x0000006302003986 */ /* 0x0009e2000c101920 */
[----:B------:R-:W-:Y:S01]  /*1ad0a0*/  ISETP.LT.AND P4, PT, R247, UR34, !P0 ;  /* 0x00000022f7007c0c */ /* 0x000fe2000c781270 */
[----:B-1----:R-:W-:-:S02]  /*1ad0b0*/  IMAD.WIDE R12, R251, 0x4, R112 ;  /* 0x00000004fb0c7825 */ /* 0x002fc400078e0270 */
[----:B------:R-:W3:Y:S04]  /*1ad0c0*/  LDL.LU R34, [R1+0x1a98] ;  /* 0x001a980001227983 */ /* 0x000ee80000300800 */
[----:B------:R-:W3:Y:S04]  /*1ad0d0*/  LDL.LU R251, [R1+0x1ad8] ;  /* 0x001ad80001fb7983 */ /* 0x000ee80000300800 */
[----:B------:R1:W-:Y:S04]  /*1ad0e0*/  @P1 STG.E desc[UR32][R12.64], R98 ;  /* 0x000000620c001986 */ /* 0x0003e8000c101920 */
[----:B----4-:R4:W-:Y:S04]  /*1ad0f0*/  @P2 STG.E desc[UR32][R14.64], R36 ;  /* 0x000000240e002986 */ /* 0x0109e8000c101920 */
[----:B------:R4:W-:Y:S01]  /*1ad100*/  @P5 STG.E desc[UR32][R32.64], R249 ;  /* 0x000000f920005986 */ /* 0x0009e2000c101920 */
[----:B------:R-:W-:-:S03]  /*1ad110*/  IMAD.WIDE R2, R252, 0x4, R122 ;  /* 0x00000004fc027825 */ /* 0x000fc600078e027a */
[----:B-1----:R-:W3:Y:S04]  /*1ad120*/  LDL.LU R98, [R1+0x1a88] ;  /* 0x001a880001627983 */ /* 0x002ee80000300800 */
[----:B----4-:R-:W4:Y:S04]  /*1ad130*/  LDL.LU R36, [R1+0x1a78] ;  /* 0x001a780001247983 */ /* 0x010f280000300800 */
[----:B------:R-:W4:Y:S01]  /*1ad140*/  LDL.LU R249, [R1+0x1a68] ;  /* 0x001a680001f97983 */ /* 0x000f220000300800 */
[----:B------:R-:W-:-:S03]  /*1ad150*/  IMAD.WIDE R12, R252, 0x4, R120 ;  /* 0x00000004fc0c7825 */ /* 0x000fc600078e0278 */
[----:B------:R-:W4:Y:S04]  /*1ad160*/  LDL.LU R99, [R1+0x1a58] ;  /* 0x001a580001637983 */ /* 0x000f280000300800 */
[----:B------:R-:W4:Y:S04]  /*1ad170*/  LDL.LU R33, [R1+0x6e5c] ;  /* 0x006e5c0001217983 */ /* 0x000f280000300800 */
[----:B--2---:R1:W-:Y:S04]  /*1ad180*/  @P6 STG.E desc[UR32][R2.64], R35 ;  /* 0x0000002302006986 */ /* 0x0043e8000c101920 */
[----:B------:R2:W-:Y:S04]  /*1ad190*/  @P4 STG.E desc[UR32][R12.64], R250 ;  /* 0x000000fa0c004986 */ /* 0x0005e8000c101920 */
[----:B-1----:R-:W4:Y:S04]  /*1ad1a0*/  LDL.LU R35, [R1+0x1a48] ;  /* 0x001a480001237983 */ /* 0x002f280000300800 */
[----:B--2---:R-:W2:Y:S01]  /*1ad1b0*/  LDL.LU R250, [R1+0x1a38] ;  /* 0x001a380001fa7983 */ /* 0x004ea20000300800 */
[----:B------:R-:W-:-:S02]  /*1ad1c0*/  ISETP.LT.AND P2, PT, R246, UR34, !P0 ;  /* 0x00000022f6007c0c */ /* 0x000fc4000c741270 */
[----:B------:R-:W-:Y:S02]  /*1ad1d0*/  ISETP.LT.AND P5, PT, R47, UR34, !P0 ;  /* 0x000000222f007c0c */ /* 0x000fe4000c7a1270 */
[----:B------:R-:W-:Y:S02]  /*1ad1e0*/  ISETP.LT.AND P3, PT, R245, UR34, !P0 ;  /* 0x00000022f5007c0c */ /* 0x000fe4000c761270 */
[----:B------:R-:W-:Y:S02]  /*1ad1f0*/  ISETP.GE.AND P1, PT, R37, UR5, PT ;  /* 0x0000000525007c0c */ /* 0x000fe4000bf26270 */
[----:B------:R-:W-:Y:S01]  /*1ad200*/  ISETP.LT.AND P4, PT, R244, UR34, !P0 ;  /* 0x00000022f4007c0c */ /* 0x000fe2000c781270 */
[----:B------:R-:W-:-:S04]  /*1ad210*/  IMAD.WIDE R2, R252, 0x4, R118 ;  /* 0x00000004fc027825 */ /* 0x000fc800078e0276 */
[----:B------:R-:W-:Y:S01]  /*1ad220*/  IMAD.WIDE R12, R252, 0x4, R116 ;  /* 0x00000004fc0c7825 */ /* 0x000fe200078e0274 */
[----:B------:R-:W-:Y:S02]  /*1ad230*/  ISETP.LT.AND P0, PT, R82, UR34, !P0 ;  /* 0x0000002252007c0c */ /* 0x000fe4000c701270 */
[----:B------:R-:W-:Y:S01]  /*1ad240*/  ISETP.LT.AND P6, PT, R248, UR34, !P1 ;  /* 0x00000022f8007c0c */ /* 0x000fe2000cfc1270 */
[----:B------:R-:W-:Y:S01]  /*1ad250*/  IMAD.WIDE R14, R252, 0x4, R114 ;  /* 0x00000004fc0e7825 */ /* 0x000fe200078e0272 */
[----:B---3--:R1:W-:Y:S01]  /*1ad260*/  @P2 STG.E desc[UR32][R2.64], R97 ;  /* 0x0000006102002986 */ /* 0x0083e2000c101920 */
[----:B------:R-:W-:Y:S02]  /*1ad270*/  ISETP.LT.AND P2, PT, R0, UR34, !P1 ;  /* 0x0000002200007c0c */ /* 0x000fe4000cf41270 */
[----:B-1----:R-:W-:Y:S01]  /*1ad280*/  IMAD.WIDE R2, R252, 0x4, R112 ;  /* 0x00000004fc027825 */ /* 0x002fe200078e0270 */
[----:B------:R-:W3:Y:S04]  /*1ad290*/  LDL.LU R97, [R1+0x1a18] ;  /* 0x001a180001617983 */ /* 0x000ee80000300800 */
[----:B------:R1:W-:Y:S04]  /*1ad2a0*/  @P5 STG.E desc[UR32][R12.64], R34 ;  /* 0x000000220c005986 */ /* 0x0003e8000c101920 */
[----:B------:R1:W-:Y:S01]  /*1ad2b0*/  @P3 STG.E desc[UR32][R14.64], R251 ;  /* 0x000000fb0e003986 */ /* 0x0003e2000c101920 */
[----:B------:R-:W-:-:S02]  /*1ad2c0*/  ISETP.LT.AND P3, PT, R247, UR34, !P1 ;  /* 0x00000022f7007c0c */ /* 0x000fc4000cf61270 */
[----:B------:R-:W-:Y:S01]  /*1ad2d0*/  ISETP.LT.AND P5, PT, R246, UR34, !P1 ;  /* 0x00000022f6007c0c */ /* 0x000fe2000cfa1270 */
[----:B-1----:R-:W3:Y:S01]  /*1ad2e0*/  LDL.LU R34, [R1+0x1a28] ;  /* 0x001a280001227983 */ /* 0x002ee20000300800 */
[----:B------:R-:W-:-:S03]  /*1ad2f0*/  IMAD.WIDE R12, R252, 0x4, R110 ;  /* 0x00000004fc0c7825 */ /* 0x000fc600078e026e */
[----:B------:R-:W3:Y:S04]  /*1ad300*/  LDL.LU R251, [R1+0x1528] ;  /* 0x0015280001fb7983 */ /* 0x000ee80000300800 */
[----:B------:R-:W3:Y:S01]  /*1ad310*/  LDL.LU R252, [R1+0x2ea4] ;  /* 0x002ea40001fc7983 */ /* 0x000ee20000300800 */
[----:B------:R-:W-:-:S03]  /*1ad320*/  IMAD.WIDE R14, R83, 0x4, R124 ;  /* 0x00000004530e7825 */ /* 0x000fc600078e027c */
[----:B------:R1:W-:Y:S04]  /*1ad330*/  @P4 STG.E desc[UR32][R2.64], R98 ;  /* 0x0000006202004986 */ /* 0x0003e8000c101920 */
[----:B----4-:R4:W-:Y:S04]  /*1ad340*/  @P0 STG.E desc[UR32][R12.64], R36 ;  /* 0x000000240c000986 */ /* 0x0109e8000c101920 */
[----:B------:R4:W-:Y:S04]  /*1ad350*/  @P6 STG.E desc[UR32][R14.64], R249 ;  /* 0x000000f90e006986 */ /* 0x0009e8000c101920 */
[----:B-1----:R-:W3:Y:S04]  /*1ad360*/  LDL.LU R98, [R1+0x378] ;  /* 0x0003780001627983 */ /* 0x002ee80000300800 */
[----:B------:R-:W3:Y:S04]  /*1ad370*/  LDL.LU R32, [R1+0x6e60] ;  /* 0x006e600001207983 */ /* 0x000ee80000300800 */
[----:B----4-:R-:W4:Y:S01]  /*1ad380*/  LDL.LU R36, [R1+0x1acc] ;  /* 0x001acc0001247983 */ /* 0x010f220000300800 */
[----:B------:R-:W-:-:S03]  /*1ad390*/  IMAD.WIDE R2, R83, 0x4, R122 ;  /* 0x0000000453027825 */ /* 0x000fc600078e027a */
[----:B------:R-:W4:Y:S01]  /*1ad3a0*/  LDL.LU R249, [R1+0x1aac] ;  /* 0x001aac0001f97983 */ /* 0x000f220000300800 */
[----:B------:R-:W-:-:S04]  /*1ad3b0*/  IMAD.WIDE R12, R83, 0x4, R120 ;  /* 0x00000004530c7825 */ /* 0x000fc800078e0278 */
[----:B------:R-:W-:Y:S01]  /*1ad3c0*/  IMAD.WIDE R14, R83, 0x4, R118 ;  /* 0x00000004530e7825 */ /* 0x000fe200078e0276 */
[----:B------:R1:W-:Y:S04]  /*1ad3d0*/  @P2 STG.E desc[UR32][R2.64], R99 ;  /* 0x0000006302002986 */ /* 0x0003e8000c101920 */
[----:B-1----:R-:W4:Y:S04]  /*1ad3e0*/  LDL.LU R99, [R1+0x1aec] ;  /* 0x001aec0001637983 */ /* 0x002f280000300800 */
[----:B------:R1:W-:Y:S04]  /*1ad3f0*/  @P3 STG.E desc[UR32][R12.64], R35 ;  /* 0x000000230c003986 */ /* 0x0003e8000c101920 */
[----:B--2---:R2:W-:Y:S04]  /*1ad400*/  @P5 STG.E desc[UR32][R14.64], R250 ;  /* 0x000000fa0e005986 */ /* 0x0045e8000c101920 */
        /* <DEDUP_REMOVED lines=20> */
[----:B-1----:R-:W3:Y:S04]  /*1ad550*/  LDL.LU R34, [R1+0x1a8c] ;  /* 0x001a8c0001227983 */ /* 0x002ee80000300800 */
[----:B------:R-:W3:Y:S04]  /*1ad560*/  LDL.LU R83, [R1+0x1a7c] ;  /* 0x001a7c0001537983 */ /* 0x000ee80000300800 */
[----:B------:R-:W3:Y:S01]  /*1ad570*/  LDL.LU R251, [R1+0x2ea8] ;  /* 0x002ea80001fb7983 */ /* 0x000ee20000300800 */
[----:B------:R-:W-:-:S04]  /*1ad580*/  IMAD.WIDE R12, R252, 0x4, R124 ;  /* 0x00000004fc0c7825 */ /* 0x000fc800078e027c */
[----:B------:R-:W-:Y:S01]  /*1ad590*/  IMAD.WIDE R14, R252, 0x4, R122 ;  /* 0x00000004fc0e7825 */ /* 0x000fe200078e027a */
[----:B------:R1:W-:Y:S01]  /*1ad5a0*/  @P1 STG.E desc[UR32][R2.64], R98 ;  /* 0x0000006202001986 */ /* 0x0003e2000c101920 */
[----:B------:R-:W-:-:S03]  /*1ad5b0*/  ISETP.GE.AND P1, PT, R32, UR5, PT ;  /* 0x0000000520007c0c */ /* 0x000fc6000bf26270 */
[----:B------:R-:W3:Y:S04]  /*1ad5c0*/  LDL.LU R32, [R1+0x6e64] ;  /* 0x006e640001207983 */ /* 0x000ee80000300800 */
[----:B----4-:R4:W-:Y:S04]  /*1ad5d0*/  @P3 STG.E desc[UR32][R12.64], R36 ;  /* 0x000000240c003986 */ /* 0x0109e8000c101920 */
[----:B------:R4:W-:Y:S04]  /*1ad5e0*/  @P5 STG.E desc[UR32][R14.64], R249 ;  /* 0x000000f90e005986 */ /* 0x0009e8000c101920 */
[----:B-1----:R-:W3:Y:S04]  /*1ad5f0*/  LDL.LU R98, [R1+0x1a6c] ;  /* 0x001a6c0001627983 */ /* 0x002ee80000300800 */
[----:B----4-:R-:W4:Y:S01]  /*1ad600*/  LDL.LU R36, [R1+0x1a5c] ;  /* 0x001a5c0001247983 */ /* 0x010f220000300800 */
[----:B------:R-:W-:-:S03]  /*1ad610*/  IMAD.WIDE R2, R252, 0x4, R120 ;  /* 0x00000004fc027825 */ /* 0x000fc600078e0278 */
[----:B------:R-:W4:Y:S01]  /*1ad620*/  LDL.LU R249, [R1+0x1a4c] ;  /* 0x001a4c0001f97983 */ /* 0x000f220000300800 */
[----:B------:R-:W-:-:S04]  /*1ad630*/  IMAD.WIDE R12, R252, 0x4, R118 ;  /* 0x00000004fc0c7825 */ /* 0x000fc800078e0276 */
[C---:B------:R-:W-:Y:S01]  /*1ad640*/  IMAD.WIDE R14, R252.reuse, 0x4, R116 ;  /* 0x00000004fc0e7825 */ /* 0x040fe200078e0274 */
[----:B------:R1:W-:Y:S03]  /*1ad650*/  @P0 STG.E desc[UR32][R2.64], R99 ;  /* 0x0000006302000986 */ /* 0x0003e6000c101920 */
[C---:B-1----:R-:W-:Y:S01]  /*1ad660*/  IMAD.WIDE R2, R252.reuse, 0x4, R114 ;  /* 0x00000004fc027825 */ /* 0x042fe200078e0272 */
[----:B------:R1:W-:Y:S04]  /*1ad670*/  @P4 STG.E desc[UR32][R12.64], R35 ;  /* 0x000000230c004986 */ /* 0x0003e8000c101920 */
[----:B--2---:R2:W-:Y:S04]  /*1ad680*/  @P6 STG.E desc[UR32][R14.64], R250 ;  /* 0x000000fa0e006986 */ /* 0x0045e8000c101920 */
[----:B-1----:R-:W4:Y:S04]  /*1ad690*/  LDL.LU R35, [R1+0x1a3c] ;  /* 0x001a3c0001237983 */ /* 0x002f280000300800 */
[----:B--2---:R-:W2:Y:S01]  /*1ad6a0*/  LDL.LU R250, [R1+0x2eac] ;  /* 0x002eac0001fa7983 */ /* 0x004ea20000300800 */
[----:B------:R-:W-:-:S04]  /*1ad6b0*/  IMAD.WIDE R12, R252, 0x4, R112 ;  /* 0x00000004fc0c7825 */ /* 0x000fc800078e0270 */
[----:B------:R-:W-:Y:S02]  /*1ad6c0*/  IMAD.WIDE R14, R252, 0x4, R110 ;  /* 0x00000004fc0e7825 */ /* 0x000fe400078e026e */
[----:B------:R-:W2:Y:S01]  /*1ad6d0*/  LDL.LU R252, [R1+0x1a1c] ;  /* 0x001a1c0001fc7983 */ /* 0x000ea20000300800 */
[----:B------:R-:W-:Y:S02]  /*1ad6e0*/  ISETP.LT.AND P5, PT, R245, UR34, !P2 ;  /* 0x00000022f5007c0c */ /* 0x000fe4000d7a1270 */
[----:B------:R-:W-:Y:S02]  /*1ad6f0*/  ISETP.LT.AND P3, PT, R244, UR34, !P2 ;  /* 0x00000022f4007c0c */ /* 0x000fe4000d761270 */
[----:B------:R-:W-:Y:S02]  /*1ad700*/  ISETP.LT.AND P2, PT, R82, UR34, !P2 ;  /* 0x0000002252007c0c */ /* 0x000fe4000d741270 */
[----:B------:R-:W-:Y:S02]  /*1ad710*/  ISETP.LT.AND P6, PT, R248, UR34, !P1 ;  /* 0x00000022f8007c0c */ /* 0x000fe4000cfc1270 */
[----:B------:R-:W-:-:S02]  /*1ad720*/  ISETP.LT.AND P4, PT, R0, UR34, !P1 ;  /* 0x0000002200007c0c */ /* 0x000fc4000cf81270 */
[----:B------:R-:W-:Y:S01]  /*1ad730*/  ISETP.LT.AND P0, PT, R247, UR34, !P1 ;  /* 0x00000022f7007c0c */ /* 0x000fe2000cf01270 */
[----:B------:R-:W2:Y:S04]  /*1ad740*/  LDL.LU R100, [R1+0x1a2c] ;  /* 0x001a2c0001647983 */ /* 0x000ea80000300800 */
[----:B------:R-:W2:Y:S04]  /*1ad750*/  LDL.LU R99, [R1+0x152c] ;  /* 0x00152c0001637983 */ /* 0x000ea80000300800 */
[----:B---3--:R1:W-:Y:S01]  /*1ad760*/  @P5 STG.E desc[UR32][R2.64], R97 ;  /* 0x0000006102005986 */ /* 0x0083e2000c101920 */
[----:B------:R-:W-:-:S03]  /*1ad770*/  ISETP.LT.AND P5, PT, R246, UR34, !P1 ;  /* 0x00000022f6007c0c */ /* 0x000fc6000cfa1270 */
[----:B-1----:R-:W3:Y:S04]  /*1ad780*/  LDL.LU R97, [R1+0x37c] ;  /* 0x00037c0001617983 */ /* 0x002ee80000300800 */
[----:B------:R1:W-:Y:S04]  /*1ad790*/  @P3 STG.E desc[UR32][R12.64], R34 ;  /* 0x000000220c003986 */ /* 0x0003e8000c101920 */
[----:B------:R1:W-:Y:S01]  /*1ad7a0*/  @P2 STG.E desc[UR32][R14.64], R83 ;  /* 0x000000530e002986 */ /* 0x0003e2000c101920 */
[----:B------:R-:W-:Y:S01]  /*1ad7b0*/  IMAD.WIDE R2, R251, 0x4, R124 ;  /* 0x00000004fb027825 */ /* 0x000fe200078e027c */
[----:B------:R-:W-:-:S02]  /*1ad7c0*/  ISETP.LT.AND P3, PT, R47, UR34, !P1 ;  /* 0x000000222f007c0c */ /* 0x000fc4000cf61270 */
[----:B-1----:R-:W3:Y:S01]  /*1ad7d0*/  LDL.LU R34, [R1+0x1ba0] ;  /* 0x001ba00001227983 */ /* 0x002ee20000300800 */
[----:B------:R-:W-:-:S03]  /*1ad7e0*/  IMAD.WIDE R12, R251, 0x4, R122 ;  /* 0x00000004fb0c7825 */ /* 0x000fc600078e027a */
[----:B------:R-:W3:Y:S01]  /*1ad7f0*/  LDL.LU R83, [R1+0x1b80] ;  /* 0x001b800001537983 */ /* 0x000ee20000300800 */
[----:B------:R-:W-:-:S03]  /*1ad800*/  IMAD.WIDE R14, R251, 0x4, R120 ;  /* 0x00000004fb0e7825 */ /* 0x000fc600078e0278 */
[----:B------:R-:W3:Y:S04]  /*1ad810*/  LDL.LU R37, [R1+0x6e68] ;  /* 0x006e680001257983 */ /* 0x000ee80000300800 */
[----:B------:R1:W-:Y:S04]  /*1ad820*/  @P6 STG.E desc[UR32][R2.64], R98 ;  /* 0x0000006202006986 */ /* 0x0003e8000c101920 */
[----:B----4-:R-:W-:Y:S04]  /*1ad830*/  @P4 STG.E desc[UR32][R12.64], R36 ;  /* 0x000000240c004986 */ /* 0x010fe8000c101920 */
[----:B------:R4:W-:Y:S01]  /*1ad840*/  @P0 STG.E desc[UR32][R14.64], R249 ;  /* 0x000000f90e000986 */ /* 0x0009e2000c101920 */
[----:B-1----:R-:W-:-:S03]  /*1ad850*/  IMAD.WIDE R2, R251, 0x4, R118 ;  /* 0x00000004fb027825 */ /* 0x002fc600078e0276 */
[----:B----4-:R-:W4:Y:S01]  /*1ad860*/  LDL.LU R249, [R1+0x1b60] ;  /* 0x001b600001f97983 */ /* 0x010f220000300800 */
[----:B------:R-:W-:-:S03]  /*1ad870*/  IMAD.WIDE R12, R251, 0x4, R116 ;  /* 0x00000004fb0c7825 */ /* 0x000fc600078e0274 */
[----:B------:R-:W4:Y:S04]  /*1ad880*/  LDL.LU R36, [R1+0x1b70] ;  /* 0x001b700001247983 */ /* 0x000f280000300800 */
[----:B------:R-:W-:Y:S04]  /*1ad890*/  @P5 STG.E desc[UR32][R2.64], R35 ;  /* 0x0000002302005986 */ /* 0x000fe8000c101920 */
[----:B--2---:R1:W-:Y:S04]  /*1ad8a0*/  @P3 STG.E desc[UR32][R12.64], R252 ;  /* 0x000000fc0c003986 */ /* 0x0043e8000c101920 */
[----:B-1----:R-:W2:Y:S04]  /*1ad8b0*/  LDL.LU R252, [R1+0x2eb0] ;  /* 0x002eb00001fc7983 */ /* 0x002ea80000300800 */
[----:B------:R-:W2:Y:S04]  /*1ad8c0*/  LDL.LU R98, [R1+0x1b50] ;  /* 0x001b500001627983 */ /* 0x000ea80000300800 */
[----:B------:R-:W2:Y:S01]  /*1ad8d0*/  LDL.LU R35, [R1+0x1bb0] ;  /* 0x001bb00001237983 */ /* 0x000ea20000300800 */
[----:B------:R-:W-:-:S02]  /*1ad8e0*/  ISETP.LT.AND P0, PT, R245, UR34, !P1 ;  /* 0x00000022f5007c0c */ /* 0x000fc4000cf01270 */
[----:B------:R-:W-:Y:S02]  /*1ad8f0*/  ISETP.GE.AND P2, PT, R32, UR5, PT ;  /* 0x0000000520007c0c */ /* 0x000fe4000bf46270 */
[----:B------:R-:W-:Y:S02]  /*1ad900*/  ISETP.LT.AND P4, PT, R244, UR34, !P1 ;  /* 0x00000022f4007c0c */ /* 0x000fe4000cf81270 */
[----:B------:R-:W-:Y:S02]  /*1ad910*/  ISETP.LT.AND P1, PT, R82, UR34, !P1 ;  /* 0x0000002252007c0c */ /* 0x000fe4000cf21270 */
[----:B------:R-:W-:Y:S02]  /*1ad920*/  ISETP.LT.AND P6, PT, R248, UR34, !P2 ;  /* 0x00000022f8007c0c */ /* 0x000fe4000d7c1270 */
[----:B------:R-:W-:Y:S01]  /*1ad930*/  ISETP.LT.AND P5, PT, R0, UR34, !P2 ;  /* 0x0000002200007c0c */ /* 0x000fe2000d7a1270 */
[----:B------:R-:W-:-:S04]  /*1ad940*/  IMAD.WIDE R32, R251, 0x4, R114 ;  /* 0x00000004fb207825 */ /* 0x000fc800078e0272 */
[----:B------:R-:W-:-:S04]  /*1ad950*/  IMAD.WIDE R14, R251, 0x4, R112 ;  /* 0x00000004fb0e7825 */ /* 0x000fc800078e0270 */
[----:B------:R-:W-:-:S04]  /*1ad960*/  IMAD.WIDE R12, R251, 0x4, R110 ;  /* 0x00000004fb0c7825 */ /* 0x000fc800078e026e */
[----:B------:R-:W-:Y:S01]  /*1ad970*/  IMAD.WIDE R2, R250, 0x4, R124 ;  /* 0x00000004fa027825 */ /* 0x000fe200078e027c */
[----:B------:R-:W-:Y:S01]  /*1ad980*/  ISETP.LT.AND P3, PT, R247, UR34, !P2 ;  /* 0x00000022f7007c0c */ /* 0x000fe2000d761270 */
[----:B------:R-:W2:Y:S04]  /*1ad990*/  LDL.LU R251, [R1+0x1b90] ;  /* 0x001b900001fb7983 */ /* 0x000ea80000300800 */
[----:B------:R1:W-:Y:S04]  /*1ad9a0*/  @P0 STG.E desc[UR32][R32.64], R100 ;  /* 0x0000006420000986 */ /* 0x0003e8000c101920 */
[----:B------:R-:W-:Y:S04]  /*1ad9b0*/  @P4 STG.E desc[UR32][R14.64], R99 ;  /* 0x000000630e004986 */ /* 0x000fe8000c101920 */
[----:B---3--:R3:W-:Y:S01]  /*1ad9c0*/  @P1 STG.E desc[UR32][R12.64], R97 ;  /* 0x000000610c001986 */ /* 0x0087e2000c101920 */
[----:B------:R-:W-:Y:S01]  /*1ad9d0*/  ISETP.LT.AND P1, PT, R246, UR34, !P2 ;  /* 0x00000022f6007c0c */ /* 0x000fe2000d721270 */
[----:B-1----:R-:W-:-:S04]  /*1ad9e0*/  IMAD.WIDE R32, R250, 0x4, R122 ;  /* 0x00000004fa207825 */ /* 0x002fc800078e027a */
[----:B---3--:R-:W-:-:S04]  /*1ad9f0*/  IMAD.WIDE R12, R250, 0x4, R116 ;  /* 0x00000004fa0c7825 */ /* 0x008fc800078e0274 */
[C---:B------:R-:W-:Y:S01]  /*1ada00*/  IMAD.WIDE R14, R250.reuse, 0x4, R114 ;  /* 0x00000004fa0e7825 */ /* 0x040fe200078e0272 */
[----:B------:R1:W-:Y:S04]  /*1ada10*/  @P6 STG.E desc[UR32][R2.64], R34 ;  /* 0x0000002202006986 */ /* 0x0003e8000c101920 */
[----:B------:R3:W-:Y:S01]  /*1ada20*/  @P5 STG.E desc[UR32][R32.64], R83 ;  /* 0x0000005320005986 */ /* 0x0007e2000c101920 */
[----:B------:R-:W-:Y:S02]  /*1ada30*/  ISETP.LT.AND P6, PT, R47, UR34, !P2 ;  /* 0x000000222f007c0c */ /* 0x000fe4000d7c1270 */
[----:B------:R-:W-:Y:S01]  /*1ada40*/  ISETP.LT.AND P5, PT, R245, UR34, !P2 ;  /* 0x00000022f5007c0c */ /* 0x000fe2000d7a1270 */
[----:B-1----:R-:W2:Y:S04]  /*1ada50*/  LDL.LU R34, [R1+0x1b40] ;  /* 0x001b400001227983 */ /* 0x002ea80000300800 */
[----:B---3--:R-:W3:Y:S01]  /*1ada60*/  LDL.LU R83, [R1+0x1b30] ;  /* 0x001b300001537983 */ /* 0x008ee20000300800 */
[----:B------:R-:W-:-:S05]  /*1ada70*/  IMAD.WIDE R2, R250, 0x4, R120 ;  /* 0x00000004fa027825 */ /* 0x000fca00078e0278 */
[----:B----4-:R1:W-:Y:S02]  /*1ada80*/  @P3 STG.E desc[UR32][R2.64], R249 ;  /* 0x000000f902003986 */ /* 0x0103e4000c101920 */
[C---:B-1----:R-:W-:Y:S02]  /*1ada90*/  IMAD.WIDE R2, R250.reuse, 0x4, R118 ;  /* 0x00000004fa027825 */ /* 0x042fe400078e0276 */
[----:B------:R-:W4:Y:S04]  /*1adaa0*/  LDL.LU R249, [R1+0x1b20] ;  /* 0x001b200001f97983 */ /* 0x000f280000300800 */
[----:B------:R-:W4:Y:S04]  /*1adab0*/  LDL.LU R39, [R1+0x6e6c] ;  /* 0x006e6c0001277983 */ /* 0x000f280000300800 */
[----:B------:R-:W4:Y:S04]  /*1adac0*/  LDL.LU R99, [R1+0x1b00] ;  /* 0x001b000001637983 */ /* 0x000f280000300800 */
[----:B------:R-:W4:Y:S04]  /*1adad0*/  LDL.LU R97, [R1+0x1b10] ;  /* 0x001b100001617983 */ /* 0x000f280000300800 */
[----:B------:R1:W-:Y:S01]  /*1adae0*/  @P1 STG.E desc[UR32][R2.64], R36 ;  /* 0x0000002402001986 */ /* 0x0003e2000c101920 */
[----:B------:R-:W-:-:S03]  /*1adaf0*/  IMAD.WIDE R32, R250, 0x4, R112 ;  /* 0x00000004fa207825 */ /* 0x000fc600078e0270 */
[----:B-1----:R-:W4:Y:S01]  /*1adb00*/  LDL.LU R36, [R1+0x1af0] ;  /* 0x001af00001247983 */ /* 0x002f220000300800 */
[----:B------:R-:W-:-:S03]  /*1adb10*/  IMAD.WIDE R2, R250, 0x4, R110 ;  /* 0x00000004fa027825 */ /* 0x000fc600078e026e */
[----:B--2---:R-:W-:Y:S04]  /*1adb20*/  @P6 STG.E desc[UR32][R12.64], R98 ;  /* 0x000000620c006986 */ /* 0x004fe8000c101920 */
[----:B------:R1:W-:Y:S04]  /*1adb30*/  @P5 STG.E desc[UR32][R14.64], R35 ;  /* 0x000000230e005986 */ /* 0x0003e8000c101920 */
[----:B-1----:R-:W2:Y:S04]  /*1adb40*/  LDL.LU R35, [R1+0x1500] ;  /* 0x0015000001237983 */ /* 0x002ea80000300800 */
[----:B------:R-:W2:Y:S01]  /*1adb50*/  LDL.LU R250, [R1+0x570] ;  /* 0x0005700001fa7983 */ /* 0x000ea20000300800 */
[----:B------:R-:W-:-:S02]  /*1adb60*/  ISETP.LT.AND P4, PT, R244, UR34, !P2 ;  /* 0x00000022f4007c0c */ /* 0x000fc4000d781270 */
[----:B------:R-:W-:Y:S02]  /*1adb70*/  ISETP.GE.AND P0, PT, R37, UR5, PT ;  /* 0x0000000525007c0c */ /* 0x000fe4000bf06270 */
[----:B------:R-:W-:Y:S02]  /*1adb80*/  ISETP.LT.AND P2, PT, R82, UR34, !P2 ;  /* 0x0000002252007c0c */ /* 0x000fe4000d741270 */
[----:B------:R-:W-:Y:S01]  /*1adb90*/  ISETP.LT.AND P3, PT, R248, UR34, !P0 ;  /* 0x00000022f8007c0c */ /* 0x000fe2000c761270 */
[----:B------:R-:W-:Y:S01]  /*1adba0*/  IMAD.WIDE R12, R252, 0x4, R124 ;  /* 0x00000004fc0c7825 */ /* 0x000fe200078e027c */
[----:B------:R-:W-:Y:S02]  /*1adbb0*/  ISETP.LT.AND P1, PT, R247, UR34, !P0 ;  /* 0x00000022f7007c0c */ /* 0x000fe4000c721270 */
[----:B------:R-:W-:Y:S02]  /*1adbc0*/  ISETP.LT.AND P6, PT, R246, UR34, !P0 ;  /* 0x00000022f6007c0c */ /* 0x000fe4000c7c1270 */
[----:B------:R-:W-:Y:S01]  /*1adbd0*/  ISETP.LT.AND P5, PT, R47, UR34, !P0 ;  /* 0x000000222f007c0c */ /* 0x000fe2000c7a1270 */
[----:B------:R1:W-:Y:S01]  /*1adbe0*/  @P4 STG.E desc[UR32][R32.64], R251 ;  /* 0x000000fb20004986 */ /* 0x0003e2000c101920 */
[----:B------:R-:W-:Y:S01]  /*1adbf0*/  ISETP.LT.AND P4, PT, R0, UR34, !P0 ;  /* 0x0000002200007c0c */ /* 0x000fe2000c781270 */
[----:B------:R-:W-:-:S02]  /*1adc00*/  IMAD.WIDE R14, R252, 0x4, R118 ;  /* 0x00000004fc0e7825 */ /* 0x000fc400078e0276 */
[----:B-1----:R-:W2:Y:S02]  /*1adc10*/  LDL.LU R251, [R1+0x2eb4] ;  /* 0x002eb40001fb7983 */ /* 0x002ea40000300800 */
[----:B------:R-:W-:Y:S02]  /*1adc20*/  IMAD.WIDE R32, R252, 0x4, R116 ;  /* 0x00000004fc207825 */ /* 0x000fe400078e0274 */
[----:B------:R-:W-:Y:S04]  /*1adc30*/  @P2 STG.E desc[UR32][R2.64], R34 ;  /* 0x0000002202002986 */ /* 0x000fe8000c101920 */
[----:B---3--:R1:W-:Y:S01]  /*1adc40*/  @P3 STG.E desc[UR32][R12.64], R83 ;  /* 0x000000530c003986 */ /* 0x0083e2000c101920 */
[----:B------:R-:W-:Y:S02]  /*1adc50*/  ISETP.LT.AND P2, PT, R245, UR34, !P0 ;  /* 0x00000022f5007c0c */ /* 0x000fe4000c741270 */
[----:B------:R-:W-:Y:S01]  /*1adc60*/  ISETP.LT.AND P3, PT, R244, UR34, !P0 ;  /* 0x00000022f4007c0c */ /* 0x000fe2000c761270 */
[----:B-1----:R-:W3:Y:S04]  /*1adc70*/  LDL.LU R83, [R1+0x360] ;  /* 0x0003600001537983 */ /* 0x002ee80000300800 */
[----:B------:R-:W3:Y:S04]  /*1adc80*/  LDL.LU R38, [R1+0x6e70] ;  /* 0x006e700001267983 */ /* 0x000ee80000300800 */
[----:B------:R-:W3:Y:S04]  /*1adc90*/  LDL.LU R37, [R1+0x1ba4] ;  /* 0x001ba40001257983 */ /* 0x000ee80000300800 */
[----:B------:R-:W3:Y:S01]  /*1adca0*/  LDL.LU R98, [R1+0x1b84] ;  /* 0x001b840001627983 */ /* 0x000ee20000300800 */
[----:B------:R-:W-:-:S03]  /*1adcb0*/  IMAD.WIDE R2, R252, 0x4, R122 ;  /* 0x00000004fc027825 */ /* 0x000fc600078e027a */
[----:B------:R-:W3:Y:S01]  /*1adcc0*/  LDL.LU R34, [R1+0x1b64] ;  /* 0x001b640001227983 */ /* 0x000ee20000300800 */
[----:B------:R-:W-:-:S03]  /*1adcd0*/  IMAD.WIDE R12, R252, 0x4, R120 ;  /* 0x00000004fc0c7825 */ /* 0x000fc600078e0278 */
[----:B----4-:R1:W-:Y:S04]  /*1adce0*/  @P4 STG.E desc[UR32][R2.64], R249 ;  /* 0x000000f902004986 */ /* 0x0103e8000c101920 */
[----:B------:R-:W-:Y:S04]  /*1adcf0*/  @P1 STG.E desc[UR32][R12.64], R99 ;  /* 0x000000630c001986 */ /* 0x000fe8000c101920 */
[----:B------:R4:W-:Y:S04]  /*1add00*/  @P6 STG.E desc[UR32][R14.64], R97 ;  /* 0x000000610e006986 */ /* 0x0009e8000c101920 */
[----:B-1----:R-:W3:Y:S04]  /*1add10*/  LDL.LU R249, [R1+0x2eb8] ;  /* 0x002eb80001f97983 */ /* 0x002ee80000300800 */
[----:B----4-:R-:W4:Y:S01]  /*1add20*/  LDL.LU R97, [R1+0x1b74] ;  /* 0x001b740001617983 */ /* 0x010f220000300800 */
[----:B------:R-:W-:-:S03]  /*1add30*/  IMAD.WIDE R2, R252, 0x4, R114 ;  /* 0x00000004fc027825 */ /* 0x000fc600078e0272 */
[----:B------:R1:W-:Y:S01]  /*1add40*/  @P5 STG.E desc[UR32][R32.64], R36 ;  /* 0x0000002420005986 */ /* 0x0003e2000c101920 */
[----:B------:R-:W-:-:S03]  /*1add50*/  IMAD.WIDE R12, R252, 0x4, R112 ;  /* 0x00000004fc0c7825 */ /* 0x000fc600078e0270 */
[----:B-1----:R-:W4:Y:S04]  /*1add60*/  LDL.LU R36, [R1+0x1b54] ;  /* 0x001b540001247983 */ /* 0x002f280000300800 */
[----:B------:R-:W4:Y:S04]  /*1add70*/  LDL.LU R99, [R1+0x1bb4] ;  /* 0x001bb40001637983 */ /* 0x000f280000300800 */
[----:B--2---:R1:W-:Y:S04]  /*1add80*/  @P2 STG.E desc[UR32][R2.64], R35 ;  /* 0x0000002302002986 */ /* 0x0043e8000c101920 */
[----:B------:R2:W-:Y:S04]  /*1add90*/  @P3 STG.E desc[UR32][R12.64], R250 ;  /* 0x000000fa0c003986 */ /* 0x0005e8000c101920 */
[----:B-1----:R-:W4:Y:S04]  /*1adda0*/  LDL.LU R35, [R1+0x1b94] ;  /* 0x001b940001237983 */ /* 0x002f280000300800 */
[----:B--2---:R-:W2:Y:S01]  /*1addb0*/  LDL.LU R250, [R1+0x1b44] ;  /* 0x001b440001fa7983 */ /* 0x004ea20000300800 */
[----:B------:R-:W-:-:S03]  /*1addc0*/  IMAD.WIDE R2, R252, 0x4, R110 ;  /* 0x00000004fc027825 */ /* 0x000fc600078e026e */
[----:B------:R-:W2:Y:S01]  /*1addd0*/  LDL.LU R252, [R1+0x1b34] ;  /* 0x001b340001fc7983 */ /* 0x000ea20000300800 */
[----:B------:R-:W-:Y:S02]  /*1adde0*/  ISETP.GE.AND P4, PT, R39, UR5, PT ;  /* 0x0000000527007c0c */ /* 0x000fe4000bf86270 */
[----:B------:R-:W-:Y:S02]  /*1addf0*/  ISETP.LT.AND P0, PT, R82, UR34, !P0 ;  /* 0x0000002252007c0c */ /* 0x000fe4000c701270 */
[----:B------:R-:W-:Y:S02]  /*1ade00*/  ISETP.LT.AND P1, PT, R248, UR34, !P4 ;  /* 0x00000022f8007c0c */ /* 0x000fe4000e721270 */
[----:B------:R-:W-:Y:S02]  /*1ade10*/  ISETP.LT.AND P6, PT, R0, UR34, !P4 ;  /* 0x0000002200007c0c */ /* 0x000fe4000e7c1270 */
[----:B------:R-:W-:Y:S02]  /*1ade20*/  ISETP.LT.AND P5, PT, R247, UR34, !P4 ;  /* 0x00000022f7007c0c */ /* 0x000fe4000e7a1270 */
[----:B------:R-:W-:Y:S01]  /*1ade30*/  ISETP.LT.AND P3, PT, R246, UR34, !P4 ;  /* 0x00000022f6007c0c */ /* 0x000fe2000e761270 */
[----:B------:R-:W-:-:S04]  /*1ade40*/  IMAD.WIDE R12, R251, 0x4, R124 ;  /* 0x00000004fb0c7825 */ /* 0x000fc800078e027c */
[----:B------:R-:W-:-:S04]  /*1ade50*/  IMAD.WIDE R14, R251, 0x4, R122 ;  /* 0x00000004fb0e7825 */ /* 0x000fc800078e027a */
[----:B------:R-:W-:Y:S01]  /*1ade60*/  IMAD.WIDE R32, R251, 0x4, R120 ;  /* 0x00000004fb207825 */ /* 0x000fe200078e0278 */
[----:B------:R-:W-:Y:S01]  /*1ade70*/  ISETP.LT.AND P2, PT, R47, UR34, !P4 ;  /* 0x000000222f007c0c */ /* 0x000fe2000e741270 */
[----:B---3--:R1:W-:Y:S04]  /*1ade80*/  @P0 STG.E desc[UR32][R2.64], R83 ;  /* 0x0000005302000986 */ /* 0x0083e8000c101920 */
[----:B------:R3:W-:Y:S04]  /*1ade90*/  @P1 STG.E desc[UR32][R12.64], R37 ;  /* 0x000000250c001986 */ /* 0x0007e8000c101920 */
[----:B------:R3:W-:Y:S01]  /*1adea0*/  @P6 STG.E desc[UR32][R14.64], R98 ;  /* 0x000000620e006986 */ /* 0x0007e2000c101920 */
[----:B------:R-:W-:-:S03]  /*1adeb0*/  ISETP.LT.AND P1, PT, R244, UR34, !P4 ;  /* 0x00000022f4007c0c */ /* 0x000fc6000e721270 */
[----:B------:R3:W-:Y:S01]  /*1adec0*/  @P5 STG.E desc[UR32][R32.64], R34 ;  /* 0x0000002220005986 */ /* 0x0007e2000c101920 */
[----:B------:R-:W-:Y:S02]  /*1aded0*/  ISETP.LT.AND P5, PT, R245, UR34, !P4 ;  /* 0x00000022f5007c0c */ /* 0x000fe4000e7a1270 */
[----:B------:R-:W-:Y:S02]  /*1adee0*/  ISETP.GE.AND P0, PT, R38, UR5, PT ;  /* 0x0000000526007c0c */ /* 0x000fe4000bf06270 */
[----:B------:R-:W-:Y:S01]  /*1adef0*/  ISETP.LT.AND P4, PT, R82, UR34, !P4 ;  /* 0x0000002252007c0c */ /* 0x000fe2000e781270 */
[----:B-1----:R-:W2:Y:S04]  /*1adf00*/  LDL.LU R83, [R1+0x2ebc] ;  /* 0x002ebc0001537983 */ /* 0x002ea80000300800 */
[----:B---3--:R-:W3:Y:S04]  /*1adf10*/  LDL.LU R37, [R1+0x6e74] ;  /* 0x006e740001257983 */ /* 0x008ee80000300800 */
[----:B------:R-:W3:Y:S01]  /*1adf20*/  LDL.LU R98, [R1+0x1b24] ;  /* 0x001b240001627983 */ /* 0x000ee20000300800 */
[----:B------:R-:W-:-:S03]  /*1adf30*/  IMAD.WIDE R2, R251, 0x4, R118 ;  /* 0x00000004fb027825 */ /* 0x000fc600078e0276 */
[----:B------:R-:W3:Y:S01]  /*1adf40*/  LDL.LU R34, [R1+0x1b04] ;  /* 0x001b040001227983 */ /* 0x000ee20000300800 */
[C---:B------:R-:W-:Y:S01]  /*1adf50*/  IMAD.WIDE R12, R251.reuse, 0x4, R116 ;  /* 0x00000004fb0c7825 */ /* 0x040fe200078e0274 */
[----:B------:R-:W-:Y:S02]  /*1adf60*/  ISETP.LT.AND P6, PT, R248, UR34, !P0 ;  /* 0x00000022f8007c0c */ /* 0x000fe4000c7c1270 */
[----:B----4-:R1:W-:Y:S01]  /*1adf70*/  @P3 STG.E desc[UR32][R2.64], R97 ;  /* 0x0000006102003986 */ /* 0x0103e2000c101920 */
[----:B------:R-:W-:-:S04]  /*1adf80*/  IMAD.WIDE R14, R251, 0x4, R110 ;  /* 0x00000004fb0e7825 */ /* 0x000fc800078e026e */
[----:B------:R-:W-:-:S04]  /*1adf90*/  IMAD.WIDE R32, R249, 0x4, R124 ;  /* 0x00000004f9207825 */ /* 0x000fc800078e027c */
[C---:B-1----:R-:W-:Y:S01]  /*1adfa0*/  IMAD.WIDE R2, R251.reuse, 0x4, R114 ;  /* 0x00000004fb027825 */ /* 0x042fe200078e0272 */
[----:B------:R-:W4:Y:S04]  /*1adfb0*/  LDL.LU R97, [R1+0x1b14] ;  /* 0x001b140001617983 */ /* 0x000f280000300800 */
[----:B------:R1:W-:Y:S04]  /*1adfc0*/  @P2 STG.E desc[UR32][R12.64], R36 ;  /* 0x000000240c002986 */ /* 0x0003e8000c101920 */
[----:B------:R-:W-:Y:S01]  /*1adfd0*/  @P5 STG.E desc[UR32][R2.64], R99 ;  /* 0x0000006302005986 */ /* 0x000fe2000c101920 */
[----:B-1----:R-:W-:-:S03]  /*1adfe0*/  IMAD.WIDE R12, R251, 0x4, R112 ;  /* 0x00000004fb0c7825 */ /* 0x002fc600078e0270 */
[----:B------:R-:W4:Y:S04]  /*1adff0*/  LDL.LU R36, [R1+0x1af4] ;  /* 0x001af40001247983 */ /* 0x000f280000300800 */
[----:B------:R-:W4:Y:S04]  /*1ae000*/  LDL.LU R251, [R1+0x1504] ;  /* 0x0015040001fb7983 */ /* 0x000f280000300800 */
[----:B------:R1:W-:Y:S04]  /*1ae010*/  @P1 STG.E desc[UR32][R12.64], R35 ;  /* 0x000000230c001986 */ /* 0x0003e8000c101920 */
[----:B--2---:R2:W-:Y:S04]  /*1ae020*/  @P4 STG.E desc[UR32][R14.64], R250 ;  /* 0x000000fa0e004986 */ /* 0x0045e8000c101920 */
[----:B------:R2:W-:Y:S04]  /*1ae030*/  @P6 STG.E desc[UR32][R32.64], R252 ;  /* 0x000000fc20006986 */ /* 0x0005e8000c101920 */
[----:B-1----:R-:W4:Y:S04]  /*1ae040*/  LDL.LU R35, [R1+0x574] ;  /* 0x0005740001237983 */ /* 0x002f280000300800 */
[----:B--2---:R-:W2:Y:S04]  /*1ae050*/  LDL.LU R250, [R1+0x364] ;  /* 0x0003640001fa7983 */ /* 0x004ea80000300800 */
[----:B------:R-:W2:Y:S01]  /*1ae060*/  LDL.LU R252, [R1+0x1ba8] ;  /* 0x001ba80001fc7983 */ /* 0x000ea20000300800 */
[----:B------:R-:W-:-:S02]  /*1ae070*/  ISETP.LT.AND P3, PT, R0, UR34, !P0 ;  /* 0x0000002200007c0c */ /* 0x000fc4000c761270 */
[----:B------:R-:W-:Y:S01]  /*1ae080*/  ISETP.LT.AND P2, PT, R247, UR34, !P0 ;  /* 0x00000022f7007c0c */ /* 0x000fe2000c741270 */
[----:B------:R-:W-:-:S04]  /*1ae090*/  IMAD.WIDE R2, R249, 0x4, R122 ;  /* 0x00000004f9027825 */ /* 0x000fc800078e027a */
[----:B------:R-:W-:Y:S01]  /*1ae0a0*/  IMAD.WIDE R12, R249, 0x4, R120 ;  /* 0x00000004f90c7825 */ /* 0x000fe200078e0278 */
[----:B------:R-:W-:Y:S02]  /*1ae0b0*/  ISETP.LT.AND P4, PT, R246, UR34, !P0 ;  /* 0x00000022f6007c0c */ /* 0x000fe4000c781270 */
[----:B------:R-:W-:Y:S01]  /*1ae0c0*/  ISETP.LT.AND P6, PT, R47, UR34, !P0 ;  /* 0x000000222f007c0c */ /* 0x000fe2000c7c1270 */
[----:B------:R-:W2:Y:S01]  /*1ae0d0*/  LDL.LU R99, [R1+0x1b88] ;  /* 0x001b880001637983 */ /* 0x000ea20000300800 */
[----:B------:R-:W-:-:S03]  /*1ae0e0*/  ISETP.LT.AND P5, PT, R245, UR34, !P0 ;  /* 0x00000022f5007c0c */ /* 0x000fc6000c7a1270 */
[----:B------:R-:W2:Y:S01]  /*1ae0f0*/  LDL.LU R33, [R1+0x6e78] ;  /* 0x006e780001217983 */ /* 0x000ea20000300800 */
[----:B------:R-:W-:-:S03]  /*1ae100*/  IMAD.WIDE R14, R249, 0x4, R114 ;  /* 0x00000004f90e7825 */ /* 0x000fc600078e0272 */
[----:B---3--:R1:W-:Y:S04]  /*1ae110*/  @P3 STG.E desc[UR32][R2.64], R98 ;  /* 0x0000006202003986 */ /* 0x0083e8000c101920 */
[----:B------:R3:W-:Y:S01]  /*1ae120*/  @P2 STG.E desc[UR32][R12.64], R34 ;  /* 0x000000220c002986 */ /* 0x0007e2000c101920 */
[----:B------:R-:W-:Y:S02]  /*1ae130*/  ISETP.LT.AND P2, PT, R244, UR34, !P0 ;  /* 0x00000022f4007c0c */ /* 0x000fe4000c741270 */
[----:B------:R-:W-:Y:S02]  /*1ae140*/  ISETP.GE.AND P1, PT, R37, UR5, PT ;  /* 0x0000000525007c0c */ /* 0x000fe4000bf26270 */
[----:B------:R-:W-:Y:S01]  /*1ae150*/  ISETP.LT.AND P0, PT, R82, UR34, !P0 ;  /* 0x0000002252007c0c */ /* 0x000fe2000c701270 */
[----:B-1----:R-:W2:Y:S04]  /*1ae160*/  LDL.LU R98, [R1+0x1b68] ;  /* 0x001b680001627983 */ /* 0x002ea80000300800 */
[----:B---3--:R-:W3:Y:S01]  /*1ae170*/  LDL.LU R34, [R1+0x1b78] ;  /* 0x001b780001227983 */ /* 0x008ee20000300800 */
[----:B------:R-:W-:-:S04]  /*1ae180*/  IMAD.WIDE R2, R249, 0x4, R118 ;  /* 0x00000004f9027825 */ /* 0x000fc800078e0276 */
[C---:B------:R-:W-:Y:S01]  /*1ae190*/  IMAD.WIDE R12, R249.reuse, 0x4, R116 ;  /* 0x00000004f90c7825 */ /* 0x040fe200078e0274 */
[----:B------:R-:W-:Y:S01]  /*1ae1a0*/  ISETP.LT.AND P3, PT, R248, UR34, !P1 ;  /* 0x00000022f8007c0c */ /* 0x000fe2000cf61270 */
[----:B----4-:R1:W-:Y:S02]  /*1ae1b0*/  @P4 STG.E desc[UR32][R2.64], R97 ;  /* 0x0000006102004986 */ /* 0x0103e4000c101920 */
[C---:B-1----:R-:W-:Y:S02]  /*1ae1c0*/  IMAD.WIDE R2, R249.reuse, 0x4, R112 ;  /* 0x00000004f9027825 */ /* 0x042fe400078e0270 */
[----:B------:R-:W4:Y:S04]  /*1ae1d0*/  LDL.LU R97, [R1+0x1b58] ;  /* 0x001b580001617983 */ /* 0x000f280000300800 */
[----:B------:R1:W-:Y:S04]  /*1ae1e0*/  @P6 STG.E desc[UR32][R12.64], R36 ;  /* 0x000000240c006986 */ /* 0x0003e8000c101920 */
[----:B------:R1:W-:Y:S02]  /*1ae1f0*/  @P5 STG.E desc[UR32][R14.64], R251 ;  /* 0x000000fb0e005986 */ /* 0x0003e4000c101920 */
[----:B-1----:R-:W-:-:S02]  /*1ae200*/  IMAD.WIDE R12, R249, 0x4, R110 ;  /* 0x00000004f90c7825 */ /* 0x002fc400078e026e */
[----:B------:R-:W4:Y:S04]  /*1ae210*/  LDL.LU R36, [R1+0x1bb8] ;  /* 0x001bb80001247983 */ /* 0x000f280000300800 */
[----:B------:R-:W4:Y:S04]  /*1ae220*/  LDL.LU R251, [R1+0x1b98] ;  /* 0x001b980001fb7983 */ /* 0x000f280000300800 */
[----:B------:R-:W4:Y:S01]  /*1ae230*/  LDL.LU R249, [R1+0x2ec0] ;  /* 0x002ec00001f97983 */ /* 0x000f220000300800 */
[----:B------:R-:W-:-:S03]  /*1ae240*/  IMAD.WIDE R14, R83, 0x4, R124 ;  /* 0x00000004530e7825 */ /* 0x000fc600078e027c */
[----:B------:R-:W-:Y:S04]  /*1ae250*/  @P2 STG.E desc[UR32][R2.64], R35 ;  /* 0x0000002302002986 */ /* 0x000fe8000c101920 */
[----:B--2---:R1:W-:Y:S04]  /*1ae260*/  @P0 STG.E desc[UR32][R12.64], R250 ;  /* 0x000000fa0c000986 */ /* 0x0043e8000c101920 */
[----:B------:R2:W-:Y:S04]  /*1ae270*/  @P3 STG.E desc[UR32][R14.64], R252 ;  /* 0x000000fc0e003986 */ /* 0x0005e8000c101920 */
[----:B-1----:R-:W4:Y:S04]  /*1ae280*/  LDL.LU R250, [R1+0x1b48] ;  /* 0x001b480001fa7983 */ /* 0x002f280000300800 */
[----:B------:R-:W4:Y:S04]  /*1ae290*/  LDL.LU R32, [R1+0x6e7c] ;  /* 0x006e7c0001207983 */ /* 0x000f280000300800 */
[----:B------:R-:W4:Y:S04]  /*1ae2a0*/  LDL.LU R35, [R1+0x1b38] ;  /* 0x001b380001237983 */ /* 0x000f280000300800 */
[----:B--2---:R-:W2:Y:S01]  /*1ae2b0*/  LDL.LU R252, [R1+0x1b28] ;  /* 0x001b280001fc7983 */ /* 0x004ea20000300800 */
[----:B------:R-:W-:-:S02]  /*1ae2c0*/  ISETP.LT.AND P4, PT, R0, UR34, !P1 ;  /* 0x0000002200007c0c */ /* 0x000fc4000cf81270 */
[----:B------:R-:W-:Y:S02]  /*1ae2d0*/  ISETP.LT.AND P5, PT, R247, UR34, !P1 ;  /* 0x00000022f7007c0c */ /* 0x000fe4000cfa1270 */
[----:B------:R-:W-:Y:S01]  /*1ae2e0*/  ISETP.LT.AND P6, PT, R246, UR34, !P1 ;  /* 0x00000022f6007c0c */ /* 0x000fe2000cfc1270 */
[----:B------:R-:W-:-:S04]  /*1ae2f0*/  IMAD.WIDE R2, R83, 0x4, R122 ;  /* 0x0000000453027825 */ /* 0x000fc800078e027a */
[----:B------:R-:W-:-:S04]  /*1ae300*/  IMAD.WIDE R12, R83, 0x4, R120 ;  /* 0x00000004530c7825 */ /* 0x000fc800078e0278 */
[----:B------:R-:W-:Y:S01]  /*1ae310*/  IMAD.WIDE R14, R83, 0x4, R118 ;  /* 0x00000004530e7825 */ /* 0x000fe200078e0276 */
[----:B------:R-:W-:Y:S02]  /*1ae320*/  ISETP.LT.AND P3, PT, R47, UR34, !P1 ;  /* 0x000000222f007c0c */ /* 0x000fe4000cf61270 */
[----:B------:R-:W-:Y:S02]  /*1ae330*/  ISETP.LT.AND P0, PT, R245, UR34, !P1 ;  /* 0x00000022f5007c0c */ /* 0x000fe4000cf01270 */
[----:B------:R-:W-:Y:S01]  /*1ae340*/  ISETP.LT.AND P2, PT, R244, UR34, !P1 ;  /* 0x00000022f4007c0c */ /* 0x000fe2000cf41270 */
[----:B------:R-:W2:Y:S04]  /*1ae350*/  LDL.LU R37, [R1+0x1b08] ;  /* 0x001b080001257983 */ /* 0x000ea80000300800 */
[----:B------:R1:W-:Y:S01]  /*1ae360*/  @P4 STG.E desc[UR32][R2.64], R99 ;  /* 0x0000006302004986 */ /* 0x0003e2000c101920 */
[----:B------:R-:W-:-:S02]  /*1ae370*/  ISETP.GE.AND P4, PT, R33, UR5, PT ;  /* 0x0000000521007c0c */ /* 0x000fc4000bf86270 */
[----:B------:R-:W-:Y:S01]  /*1ae380*/  ISETP.LT.AND P1, PT, R82, UR34, !P1 ;  /* 0x0000002252007c0c */ /* 0x000fe2000cf21270 */
[----:B-1----:R-:W2:Y:S01]  /*1ae390*/  LDL.LU R99, [R1+0x1b18] ;  /* 0x001b180001637983 */ /* 0x002ea20000300800 */
[----:B------:R-:W-:-:S03]  /*1ae3a0*/  IMAD.WIDE R2, R83, 0x4, R116 ;  /* 0x0000000453027825 */ /* 0x000fc600078e0274 */
[----:B------:R-:W-:Y:S04]  /*1ae3b0*/  @P5 STG.E desc[UR32][R12.64], R98 ;  /* 0x000000620c005986 */ /* 0x000fe8000c101920 */
[----:B---3--:R1:W-:Y:S01]  /*1ae3c0*/  @P6 STG.E desc[UR32][R14.64], R34 ;  /* 0x000000220e006986 */ /* 0x0083e2000c101920 */
[----:B------:R-:W-:Y:S02]  /*1ae3d0*/  ISETP.LT.AND P5, PT, R248, UR34, !P4 ;  /* 0x00000022f8007c0c */ /* 0x000fe4000e7a1270 */
[----:B------:R-:W-:Y:S01]  /*1ae3e0*/  ISETP.LT.AND P6, PT, R0, UR34, !P4 ;  /* 0x0000002200007c0c */ /* 0x000fe2000e7c1270 */
[----:B-1----:R-:W3:Y:S01]  /*1ae3f0*/  LDL.LU R34, [R1+0x1af8] ;  /* 0x001af80001227983 */ /* 0x002ee20000300800 */
[----:B------:R-:W-:-:S04]  /*1ae400*/  IMAD.WIDE R12, R83, 0x4, R114 ;  /* 0x00000004530c7825 */ /* 0x000fc800078e0272 */
[C---:B------:R-:W-:Y:S01]  /*1ae410*/  IMAD.WIDE R14, R83.reuse, 0x4, R112 ;  /* 0x00000004530e7825 */ /* 0x040fe200078e0270 */
[----:B------:R-:W3:Y:S04]  /*1ae420*/  LDL.LU R98, [R1+0x1508] ;  /* 0x0015080001627983 */ /* 0x000ee80000300800 */
[----:B----4-:R1:W-:Y:S02]  /*1ae430*/  @P3 STG.E desc[UR32][R2.64], R97 ;  /* 0x0000006102003986 */ /* 0x0103e4000c101920 */
[----:B-1----:R-:W-:Y:S02]  /*1ae440*/  IMAD.WIDE R2, R83, 0x4, R110 ;  /* 0x0000000453027825 */ /* 0x002fe400078e026e */
[----:B------:R-:W4:Y:S04]  /*1ae450*/  LDL.LU R97, [R1+0x578] ;  /* 0x0005780001617983 */ /* 0x000f280000300800 */
[----:B------:R1:W-:Y:S04]  /*1ae460*/  @P0 STG.E desc[UR32][R12.64], R36 ;  /* 0x000000240c000986 */ /* 0x0003e8000c101920 */
[----:B------:R1:W-:Y:S04]  /*1ae470*/  @P2 STG.E desc[UR32][R14.64], R251 ;  /* 0x000000fb0e002986 */ /* 0x0003e8000c101920 */
[----:B------:R-:W4:Y:S01]  /*1ae480*/  LDL.LU R83, [R1+0x368] ;  /* 0x0003680001537983 */ /* 0x000f220000300800 */
[----:B-1----:R-:W-:-:S03]  /*1ae490*/  IMAD.WIDE R12, R249, 0x4, R124 ;  /* 0x00000004f90c7825 */ /* 0x002fc600078e027c */
[----:B------:R-:W4:Y:S01]  /*1ae4a0*/  LDL.LU R251, [R1+0x2ec4] ;  /* 0x002ec40001fb7983 */ /* 0x000f220000300800 */
[----:B------:R-:W-:-:S03]  /*1ae4b0*/  IMAD.WIDE R14, R249, 0x4, R122 ;  /* 0x00000004f90e7825 */ /* 0x000fc600078e027a */
[----:B------:R1:W-:Y:S01]  /*1ae4c0*/  @P1 STG.E desc[UR32][R2.64], R250 ;  /* 0x000000fa02001986 */ /* 0x0003e2000c101920 */
[----:B------:R-:W-:-:S03]  /*1ae4d0*/  ISETP.GE.AND P1, PT, R32, UR5, PT ;  /* 0x0000000520007c0c */ /* 0x000fc6000bf26270 */
[----:B------:R1:W-:Y:S04]  /*1ae4e0*/  @P5 STG.E desc[UR32][R12.64], R35 ;  /* 0x000000230c005986 */ /* 0x0003e8000c101920 */
[----:B--2---:R2:W-:Y:S04]  /*1ae4f0*/  @P6 STG.E desc[UR32][R14.64], R252 ;  /* 0x000000fc0e006986 */ /* 0x0045e8000c101920 */
[----:B-1----:R-:W4:Y:S04]  /*1ae500*/  LDL.LU R250, [R1+0x2ec8] ;  /* 0x002ec80001fa7983 */ /* 0x002f280000300800 */
[----:B------:R-:W4:Y:S04]  /*1ae510*/  LDL.LU R32, [R1+0x6e80] ;  /* 0x006e800001207983 */ /* 0x000f280000300800 */
        /* <DEDUP_REMOVED lines=12> */
[----:B------:R1:W-:Y:S04]  /*1ae5e0*/  @P0 STG.E desc[UR32][R2.64], R37 ;  /* 0x0000002502000986 */ /* 0x0003e8000c101920 */
[----:B------:R1:W-:Y:S01]  /*1ae5f0*/  @P2 STG.E desc[UR32][R12.64], R99 ;  /* 0x000000630c002986 */ /* 0x0003e2000c101920 */
[----:B------:R-:W-:-:S02]  /*1ae600*/  ISETP.LT.AND P2, PT, R0, UR34, !P1 ;  /* 0x0000002200007c0c */ /* 0x000fc4000cf41270 */
[----:B------:R-:W-:Y:S01]  /*1ae610*/  ISETP.LT.AND P0, PT, R247, UR34, !P1 ;  /* 0x00000022f7007c0c */ /* 0x000fe2000cf01270 */
[----:B-1----:R-:W-:-:S04]  /*1ae620*/  IMAD.WIDE R2, R249, 0x4, R114 ;  /* 0x00000004f9027825 */ /* 0x002fc800078e0272 */
[----:B------:R-:W-:Y:S01]  /*1ae630*/  IMAD.WIDE R12, R249, 0x4, R112 ;  /* 0x00000004f90c7825 */ /* 0x000fe200078e0270 */
[----:B---3--:R1:W-:Y:S01]  /*1ae640*/  @P3 STG.E desc[UR32][R14.64], R34 ;  /* 0x000000220e003986 */ /* 0x0083e2000c101920 */
[----:B------:R-:W-:-:S03]  /*1ae650*/  ISETP.LT.AND P3, PT, R248, UR34, !P1 ;  /* 0x00000022f8007c0c */ /* 0x000fc6000cf61270 */
[----:B------:R-:W-:Y:S04]  /*1ae660*/  @P6 STG.E desc[UR32][R2.64], R98 ;  /* 0x0000006202006986 */ /* 0x000fe8000c101920 */
[----:B-1----:R-:W3:Y:S01]  /*1ae670*/  LDL.LU R34, [R1+0x1b7c] ;  /* 0x001b7c0001227983 */ /* 0x002ee20000300800 */
[----:B------:R-:W-:-:S03]  /*1ae680*/  IMAD.WIDE R14, R249, 0x4, R110 ;  /* 0x00000004f90e7825 */ /* 0x000fc600078e026e */
[----:B------:R-:W3:Y:S04]  /*1ae690*/  LDL.LU R249, [R1+0x1b5c] ;  /* 0x001b5c0001f97983 */ /* 0x000ee80000300800 */
[----:B------:R-:W3:Y:S04]  /*1ae6a0*/  LDL.LU R100, [R1+0x1bbc] ;  /* 0x001bbc0001647983 */ /* 0x000ee80000300800 */
[----:B------:R-:W3:Y:S04]  /*1ae6b0*/  LDL.LU R37, [R1+0x1b9c] ;  /* 0x001b9c0001257983 */ /* 0x000ee80000300800 */
[----:B------:R-:W3:Y:S04]  /*1ae6c0*/  LDL.LU R99, [R1+0x1b4c] ;  /* 0x001b4c0001637983 */ /* 0x000ee80000300800 */
[----:B----4-:R1:W-:Y:S04]  /*1ae6d0*/  @P5 STG.E desc[UR32][R12.64], R97 ;  /* 0x000000610c005986 */ /* 0x0103e8000c101920 */
[----:B------:R4:W-:Y:S04]  /*1ae6e0*/  @P4 STG.E desc[UR32][R14.64], R83 ;  /* 0x000000530e004986 */ /* 0x0009e8000c101920 */
[----:B-1----:R-:W3:Y:S04]  /*1ae6f0*/  LDL.LU R97, [R1+0x1b3c] ;  /* 0x001b3c0001617983 */ /* 0x002ee80000300800 */
[----:B----4-:R-:W4:Y:S01]  /*1ae700*/  LDL.LU R83, [R1+0x1b2c] ;  /* 0x001b2c0001537983 */ /* 0x010f220000300800 */
[----:B------:R-:W-:-:S04]  /*1ae710*/  IMAD.WIDE R2, R251, 0x4, R124 ;  /* 0x00000004fb027825 */ /* 0x000fc800078e027c */
[----:B------:R-:W-:-:S04]  /*1ae720*/  IMAD.WIDE R12, R251, 0x4, R122 ;  /* 0x00000004fb0c7825 */ /* 0x000fc800078e027a */
[----:B------:R-:W-:Y:S01]  /*1ae730*/  IMAD.WIDE R14, R251, 0x4, R120 ;  /* 0x00000004fb0e7825 */ /* 0x000fe200078e0278 */
[----:B------:R1:W-:Y:S04]  /*1ae740*/  @P3 STG.E desc[UR32][R2.64], R36 ;  /* 0x0000002402003986 */ /* 0x0003e8000c101920 */
[----:B------:R-:W-:Y:S04]  /*1ae750*/  @P2 STG.E desc[UR32][R12.64], R35 ;  /* 0x000000230c002986 */ /* 0x000fe8000c101920 */
[----:B--2---:R2:W-:Y:S04]  /*1ae760*/  @P0 STG.E desc[UR32][R14.64], R252 ;  /* 0x000000fc0e000986 */ /* 0x0045e8000c101920 */
[----:B-1----:R-:W4:Y:S04]  /*1ae770*/  LDL.LU R36, [R1+0x6e84] ;  /* 0x006e840001247983 */ /* 0x002f280000300800 */
[----:B--2---:R-:W2:Y:S04]  /*1ae780*/  LDL.LU R252, [R1+0x1b0c] ;  /* 0x001b0c0001fc7983 */ /* 0x004ea80000300800 */
[----:B------:R-:W2:Y:S01]  /*1ae790*/  LDL.LU R35, [R1+0x1b1c] ;  /* 0x001b1c0001237983 */ /* 0x000ea20000300800 */
[----:B------:R-:W-:-:S02]  /*1ae7a0*/  ISETP.LT.AND P6, PT, R246, UR34, !P1 ;  /* 0x00000022f6007c0c */ /* 0x000fc4000cfc1270 */
[----:B------:R-:W-:Y:S01]  /*1ae7b0*/  ISETP.LT.AND P5, PT, R47, UR34, !P1 ;  /* 0x000000222f007c0c */ /* 0x000fe2000cfa1270 */
[----:B------:R-:W-:Y:S01]  /*1ae7c0*/  IMAD.WIDE R2, R251, 0x4, R118 ;  /* 0x00000004fb027825 */ /* 0x000fe200078e0276 */
[----:B------:R-:W-:Y:S02]  /*1ae7d0*/  ISETP.GE.AND P4, PT, R32, UR5, PT ;  /* 0x0000000520007c0c */ /* 0x000fe4000bf86270 */
[----:B------:R-:W-:Y:S01]  /*1ae7e0*/  ISETP.LT.AND P0, PT, R245, UR34, !P1 ;  /* 0x00000022f5007c0c */ /* 0x000fe2000cf01270 */
[C---:B------:R-:W-:Y:S01]  /*1ae7f0*/  IMAD.WIDE R12, R251.reuse, 0x4, R116 ;  /* 0x00000004fb0c7825 */ /* 0x040fe200078e0274 */
[----:B------:R-:W-:Y:S02]  /*1ae800*/  ISETP.LT.AND P2, PT, R244, UR34, !P1 ;  /* 0x00000022f4007c0c */ /* 0x000fe4000cf41270 */
[----:B------:R-:W-:Y:S02]  /*1ae810*/  ISETP.LT.AND P1, PT, R82, UR34, !P1 ;  /* 0x0000002252007c0c */ /* 0x000fe4000cf21270 */
[----:B------:R-:W-:Y:S01]  /*1ae820*/  ISETP.LT.AND P3, PT, R248, UR34, !P4 ;  /* 0x00000022f8007c0c */ /* 0x000fe2000e761270 */
[----:B------:R-:W-:-:S04]  /*1ae830*/  IMAD.WIDE R32, R251, 0x4, R114 ;  /* 0x00000004fb207825 */ /* 0x000fc800078e0272 */
[----:B------:R-:W-:Y:S01]  /*1ae840*/  IMAD.WIDE R14, R251, 0x4, R112 ;  /* 0x00000004fb0e7825 */ /* 0x000fe200078e0270 */
[----:B---3--:R-:W-:Y:S04]  /*1ae850*/  @P6 STG.E desc[UR32][R2.64], R34 ;  /* 0x0000002202006986 */ /* 0x008fe8000c101920 */
[----:B------:R1:W-:Y:S01]  /*1ae860*/  @P5 STG.E desc[UR32][R12.64], R249 ;  /* 0x000000f90c005986 */ /* 0x0003e2000c101920 */
[----:B------:R-:W-:Y:S02]  /*1ae870*/  ISETP.LT.AND P6, PT, R0, UR34, !P4 ;  /* 0x0000002200007c0c */ /* 0x000fe4000e7c1270 */
[----:B------:R-:W-:Y:S01]  /*1ae880*/  ISETP.LT.AND P5, PT, R247, UR34, !P4 ;  /* 0x00000022f7007c0c */ /* 0x000fe2000e7a1270 */
[----:B------:R3:W-:Y:S04]  /*1ae890*/  @P0 STG.E desc[UR32][R32.64], R100 ;  /* 0x0000006420000986 */ /* 0x0007e8000c101920 */
[----:B------:R-:W-:Y:S04]  /*1ae8a0*/  @P2 STG.E desc[UR32][R14.64], R37 ;  /* 0x000000250e002986 */ /* 0x000fe8000c101920 */
[----:B-1----:R-:W2:Y:S04]  /*1ae8b0*/  LDL.LU R249, [R1+0x2ecc] ;  /* 0x002ecc0001f97983 */ /* 0x002ea80000300800 */
[----:B------:R-:W2:Y:S04]  /*1ae8c0*/  LDL.LU R98, [R1+0x1afc] ;  /* 0x001afc0001627983 */ /* 0x000ea80000300800 */
[----:B------:R-:W2:Y:S01]  /*1ae8d0*/  LDL.LU R34, [R1+0x150c] ;  /* 0x00150c0001227983 */ /* 0x000ea20000300800 */
[----:B------:R-:W-:-:S04]  /*1ae8e0*/  IMAD.WIDE R12, R251, 0x4, R110 ;  /* 0x00000004fb0c7825 */ /* 0x000fc800078e026e */
[C---:B------:R-:W-:Y:S01]  /*1ae8f0*/  IMAD.WIDE R2, R250.reuse, 0x4, R124 ;  /* 0x00000004fa027825 */ /* 0x040fe200078e027c */
[----:B------:R-:W2:Y:S03]  /*1ae900*/  LDL.LU R251, [R1+0x57c] ;  /* 0x00057c0001fb7983 */ /* 0x000ea60000300800 */
[----:B---3--:R-:W-:Y:S01]  /*1ae910*/  IMAD.WIDE R32, R250, 0x4, R122 ;  /* 0x00000004fa207825 */ /* 0x008fe200078e027a */
[----:B------:R-:W-:Y:S01]  /*1ae920*/  @P1 STG.E desc[UR32][R12.64], R99 ;  /* 0x000000630c001986 */ /* 0x000fe2000c101920 */
[----:B------:R-:W-:-:S03]  /*1ae930*/  ISETP.LT.AND P1, PT, R246, UR34, !P4 ;  /* 0x00000022f6007c0c */ /* 0x000fc6000e721270 */
[----:B------:R1:W-:Y:S04]  /*1ae940*/  @P3 STG.E desc[UR32][R2.64], R97 ;  /* 0x0000006102003986 */ /* 0x0003e8000c101920 */
[----:B----4-:R3:W-:Y:S01]  /*1ae950*/  @P6 STG.E desc[UR32][R32.64], R83 ;  /* 0x0000005320006986 */ /* 0x0107e2000c101920 */
[----:B-1----:R-:W-:-:S03]  /*1ae960*/  IMAD.WIDE R2, R250, 0x4, R120 ;  /* 0x00000004fa027825 */ /* 0x002fc600078e0278 */
[----:B------:R-:W4:Y:S04]  /*1ae970*/  LDL.LU R97, [R1+0x36c] ;  /* 0x00036c0001617983 */ /* 0x000f280000300800 */
[----:B---3--:R-:W3:Y:S04]  /*1ae980*/  LDL.LU R83, [R1+0x1c50] ;  /* 0x001c500001537983 */ /* 0x008ee80000300800 */
[----:B--2---:R1:W-:Y:S01]  /*1ae990*/  @P5 STG.E desc[UR32][R2.64], R252 ;  /* 0x000000fc02005986 */ /* 0x0043e2000c101920 */
[----:B------:R-:W-:Y:S01]  /*1ae9a0*/  ISETP.GE.AND P0, PT, R36, UR5, PT ;  /* 0x0000000524007c0c */ /* 0x000fe2000bf06270 */
[----:B-1----:R-:W-:-:S02]  /*1ae9b0*/  IMAD.WIDE R2, R250, 0x4, R118 ;  /* 0x00000004fa027825 */ /* 0x002fc400078e0276 */
[----:B------:R-:W2:Y:S04]  /*1ae9c0*/  LDL.LU R252, [R1+0x1c40] ;  /* 0x001c400001fc7983 */ /* 0x000ea80000300800 */
[----:B------:R-:W2:Y:S04]  /*1ae9d0*/  LDL.LU R39, [R1+0x6e8c] ;  /* 0x006e8c0001277983 */ /* 0x000ea80000300800 */
[----:B------:R-:W2:Y:S04]  /*1ae9e0*/  LDL.LU R99, [R1+0x1c20] ;  /* 0x001c200001637983 */ /* 0x000ea80000300800 */
[----:B------:R-:W2:Y:S04]  /*1ae9f0*/  LDL.LU R36, [R1+0x1c70] ;  /* 0x001c700001247983 */ /* 0x000ea80000300800 */
[----:B------:R1:W-:Y:S04]  /*1aea00*/  @P1 STG.E desc[UR32][R2.64], R35 ;  /* 0x0000002302001986 */ /* 0x0003e8000c101920 */
[----:B-1----:R-:W2:Y:S01]  /*1aea10*/  LDL.LU R35, [R1+0x1c60] ;  /* 0x001c600001237983 */ /* 0x002ea20000300800 */
[----:B------:R-:W-:-:S02]  /*1aea20*/  ISETP.LT.AND P6, PT, R47, UR34, !P4 ;  /* 0x000000222f007c0c */ /* 0x000fc4000e7c1270 */
[----:B------:R-:W-:Y:S02]  /*1aea30*/  ISETP.LT.AND P3, PT, R245, UR34, !P4 ;  /* 0x00000022f5007c0c */ /* 0x000fe4000e761270 */
[----:B------:R-:W-:Y:S01]  /*1aea40*/  ISETP.LT.AND P2, PT, R244, UR34, !P4 ;  /* 0x00000022f4007c0c */ /* 0x000fe2000e741270 */
[----:B------:R-:W-:-:S04]  /*1aea50*/  IMAD.WIDE R12, R250, 0x4, R116 ;  /* 0x00000004fa0c7825 */ /* 0x000fc800078e0274 */
[----:B------:R-:W-:Y:S01]  /*1aea60*/  IMAD.WIDE R14, R250, 0x4, R114 ;  /* 0x00000004fa0e7825 */ /* 0x000fe200078e0272 */
[----:B------:R-:W-:Y:S02]  /*1aea70*/  ISETP.LT.AND P4, PT, R82, UR34, !P4 ;  /* 0x0000002252007c0c */ /* 0x000fe4000e781270 */
[----:B------:R-:W-:Y:S01]  /*1aea80*/  ISETP.LT.AND P5, PT, R248, UR34, !P0 ;  /* 0x00000022f8007c0c */ /* 0x000fe2000c7a1270 */
[----:B------:R-:W-:-:S04]  /*1aea90*/  IMAD.WIDE R32, R250, 0x4, R112 ;  /* 0x00000004fa207825 */ /* 0x000fc800078e0270 */
[----:B------:R-:W-:Y:S01]  /*1aeaa0*/  IMAD.WIDE R2, R250, 0x4, R110 ;  /* 0x00000004fa027825 */ /* 0x000fe200078e026e */
[----:B------:R-:W-:Y:S01]  /*1aeab0*/  ISETP.LT.AND P1, PT, R247, UR34, !P0 ;  /* 0x00000022f7007c0c */ /* 0x000fe2000c721270 */
[----:B------:R-:W-:Y:S04]  /*1aeac0*/  @P6 STG.E desc[UR32][R12.64], R98 ;  /* 0x000000620c006986 */ /* 0x000fe8000c101920 */
[----:B------:R1:W-:Y:S04]  /*1aead0*/  @P3 STG.E desc[UR32][R14.64], R34 ;  /* 0x000000220e003986 */ /* 0x0003e8000c101920 */
[----:B------:R1:W-:Y:S01]  /*1aeae0*/  @P2 STG.E desc[UR32][R32.64], R251 ;  /* 0x000000fb20002986 */ /* 0x0003e2000c101920 */
[----:B------:R-:W-:-:S02]  /*1aeaf0*/  ISETP.LT.AND P2, PT, R0, UR34, !P0 ;  /* 0x0000002200007c0c */ /* 0x000fc4000c741270 */
[----:B------:R-:W-:Y:S01]  /*1aeb00*/  ISETP.LT.AND P6, PT, R246, UR34, !P0 ;  /* 0x00000022f6007c0c */ /* 0x000fe2000c7c1270 */
[----:B-1----:R-:W2:Y:S04]  /*1aeb10*/  LDL.LU R34, [R1+0x1c30] ;  /* 0x001c300001227983 */ /* 0x002ea80000300800 */
[----:B------:R-:W2:Y:S01]  /*1aeb20*/  LDL.LU R250, [R1+0x1c10] ;  /* 0x001c100001fa7983 */ /* 0x000ea20000300800 */
[----:B------:R-:W-:Y:S01]  /*1aeb30*/  IMAD.WIDE R12, R249, 0x4, R124 ;  /* 0x00000004f90c7825 */ /* 0x000fe200078e027c */
[----:B------:R-:W-:Y:S02]  /*1aeb40*/  ISETP.LT.AND P3, PT, R47, UR34, !P0 ;  /* 0x000000222f007c0c */ /* 0x000fe4000c761270 */
[----:B------:R-:W2:Y:S04]  /*1aeb50*/  LDL.LU R251, [R1+0x2ed0] ;  /* 0x002ed00001fb7983 */ /* 0x000ea80000300800 */
[----:B----4-:R1:W-:Y:S04]  /*1aeb60*/  @P4 STG.E desc[UR32][R2.64], R97 ;  /* 0x0000006102004986 */ /* 0x0103e8000c101920 */
[----:B---3--:R3:W-:Y:S01]  /*1aeb70*/  @P5 STG.E desc[UR32][R12.64], R83 ;  /* 0x000000530c005986 */ /* 0x0087e2000c101920 */
[----:B------:R-:W-:-:S04]  /*1aeb80*/  IMAD.WIDE R14, R249, 0x4, R118 ;  /* 0x00000004f90e7825 */ /* 0x000fc800078e0276 */
[----:B------:R-:W-:-:S04]  /*1aeb90*/  IMAD.WIDE R32, R249, 0x4, R116 ;  /* 0x00000004f9207825 */ /* 0x000fc800078e0274 */
[C---:B-1----:R-:W-:Y:S01]  /*1aeba0*/  IMAD.WIDE R2, R249.reuse, 0x4, R122 ;  /* 0x00000004f9027825 */ /* 0x042fe200078e027a */
[----:B---3--:R-:W3:Y:S04]  /*1aebb0*/  LDL.LU R83, [R1+0x1c00] ;  /* 0x001c000001537983 */ /* 0x008ee80000300800 */
[----:B------:R-:W4:Y:S01]  /*1aebc0*/  LDL.LU R38, [R1+0x6e88] ;  /* 0x006e880001267983 */ /* 0x000f220000300800 */
[----:B------:R-:W-:-:S03]  /*1aebd0*/  IMAD.WIDE R12, R249, 0x4, R120 ;  /* 0x00000004f90c7825 */ /* 0x000fc600078e0278 */
[----:B------:R-:W4:Y:S04]  /*1aebe0*/  LDL.LU R37, [R1+0x1be0] ;  /* 0x001be00001257983 */ /* 0x000f280000300800 */
[----:B------:R-:W4:Y:S04]  /*1aebf0*/  LDL.LU R98, [R1+0x1bf0] ;  /* 0x001bf00001627983 */ /* 0x000f280000300800 */
[----:B------:R-:W4:Y:S04]  /*1aec00*/  LDL.LU R97, [R1+0x1bd0] ;  /* 0x001bd00001617983 */ /* 0x000f280000300800 */
[----:B--2---:R1:W-:Y:S04]  /*1aec10*/  @P2 STG.E desc[UR32][R2.64], R252 ;  /* 0x000000fc02002986 */ /* 0x0043e8000c101920 */
[----:B------:R-:W-:Y:S04]  /*1aec20*/  @P1 STG.E desc[UR32][R12.64], R99 ;  /* 0x000000630c001986 */ /* 0x000fe8000c101920 */
[----:B------:R2:W-:Y:S04]  /*1aec30*/  @P6 STG.E desc[UR32][R14.64], R36 ;  /* 0x000000240e006986 */ /* 0x0005e8000c101920 */
[----:B-1----:R-:W4:Y:S04]  /*1aec40*/  LDL.LU R252, [R1+0x2ed4] ;  /* 0x002ed40001fc7983 */ /* 0x002f280000300800 */
[----:B--2---:R-:W2:Y:S04]  /*1aec50*/  LDL.LU R36, [R1+0x1bc0] ;  /* 0x001bc00001247983 */ /* 0x004ea80000300800 */
[----:B------:R1:W-:Y:S04]  /*1aec60*/  @P3 STG.E desc[UR32][R32.64], R35 ;  /* 0x0000002320003986 */ /* 0x0003e8000c101920 */
[----:B-1----:R-:W2:Y:S01]  /*1aec70*/  LDL.LU R35, [R1+0x1590] ;  /* 0x0015900001237983 */ /* 0x002ea20000300800 */
[----:B------:R-:W-:-:S02]  /*1aec80*/  ISETP.LT.AND P4, PT, R245, UR34, !P0 ;  /* 0x00000022f5007c0c */ /* 0x000fc4000c781270 */
[----:B------:R-:W-:Y:S01]  /*1aec90*/  ISETP.LT.AND P5, PT, R244, UR34, !P0 ;  /* 0x00000022f4007c0c */ /* 0x000fe2000c7a1270 */
[----:B------:R-:W-:-:S04]  /*1aeca0*/  IMAD.WIDE R2, R249, 0x4, R114 ;  /* 0x00000004f9027825 */ /* 0x000fc800078e0272 */
[----:B------:R-:W-:Y:S01]  /*1aecb0*/  IMAD.WIDE R12, R249, 0x4, R112 ;  /* 0x00000004f90c7825 */ /* 0x000fe200078e0270 */
[----:B------:R-:W-:Y:S02]  /*1aecc0*/  ISETP.GE.AND P2, PT, R39, UR5, PT ;  /* 0x0000000527007c0c */ /* 0x000fe4000bf46270 */
[----:B------:R-:W-:Y:S01]  /*1aecd0*/  ISETP.LT.AND P0, PT, R82, UR34, !P0 ;  /* 0x0000002252007c0c */ /* 0x000fe2000c701270 */
[----:B------:R-:W2:Y:S01]  /*1aece0*/  LDL.LU R99, [R1+0x14f0] ;  /* 0x0014f00001637983 */ /* 0x000ea20000300800 */
[----:B------:R-:W-:Y:S02]  /*1aecf0*/  ISETP.LT.AND P1, PT, R248, UR34, !P2 ;  /* 0x00000022f8007c0c */ /* 0x000fe4000d721270 */
[----:B------:R-:W-:Y:S02]  /*1aed00*/  ISETP.LT.AND P6, PT, R0, UR34, !P2 ;  /* 0x0000002200007c0c */ /* 0x000fe4000d7c1270 */
[----:B------:R-:W-:Y:S01]  /*1aed10*/  ISETP.LT.AND P3, PT, R247, UR34, !P2 ;  /* 0x00000022f7007c0c */ /* 0x000fe2000d761270 */
[----:B------:R1:W-:Y:S04]  /*1aed20*/  @P4 STG.E desc[UR32][R2.64], R34 ;  /* 0x0000002202004986 */ /* 0x0003e8000c101920 */
[----:B------:R1:W-:Y:S01]  /*1aed30*/  @P5 STG.E desc[UR32][R12.64], R250 ;  /* 0x000000fa0c005986 */ /* 0x0003e2000c101920 */
[----:B------:R-:W-:-:S02]  /*1aed40*/  ISETP.LT.AND P5, PT, R246, UR34, !P2 ;  /* 0x00000022f6007c0c */ /* 0x000fc4000d7a1270 */
[----:B------:R-:W-:Y:S01]  /*1aed50*/  ISETP.LT.AND P4, PT, R47, UR34, !P2 ;  /* 0x000000222f007c0c */ /* 0x000fe2000d781270 */
[----:B-1----:R-:W2:Y:S04]  /*1aed60*/  LDL.LU R34, [R1+0x350] ;  /* 0x0003500001227983 */ /* 0x002ea80000300800 */
[----:B------:R-:W2:Y:S01]  /*1aed70*/  LDL.LU R250, [R1+0x1510] ;  /* 0x0015100001fa7983 */ /* 0x000ea20000300800 */
[----:B------:R-:W-:-:S03]  /*1aed80*/  IMAD.WIDE R2, R249, 0x4, R110 ;  /* 0x00000004f9027825 */ /* 0x000fc600078e026e */
[----:B------:R-:W2:Y:S01]  /*1aed90*/  LDL.LU R249, [R1+0x1c54] ;  /* 0x001c540001f97983 */ /* 0x000ea20000300800 */
[----:B------:R-:W-:-:S04]  /*1aeda0*/  IMAD.WIDE R12, R251, 0x4, R124 ;  /* 0x00000004fb0c7825 */ /* 0x000fc800078e027c */
[----:B------:R-:W-:-:S04]  /*1aedb0*/  IMAD.WIDE R14, R251, 0x4, R122 ;  /* 0x00000004fb0e7825 */ /* 0x000fc800078e027a */
[C---:B------:R-:W-:Y:S01]  /*1aedc0*/  IMAD.WIDE R32, R251.reuse, 0x4, R120 ;  /* 0x00000004fb207825 */ /* 0x040fe200078e0278 */
[----:B---3--:R1:W-:Y:S04]  /*1aedd0*/  @P0 STG.E desc[UR32][R2.64], R83 ;  /* 0x0000005302000986 */ /* 0x0083e8000c101920 */
[----:B----4-:R3:W-:Y:S04]  /*1aede0*/  @P1 STG.E desc[UR32][R12.64], R37 ;  /* 0x000000250c001986 */ /* 0x0107e8000c101920 */
[----:B------:R4:W-:Y:S04]  /*1aedf0*/  @P6 STG.E desc[UR32][R14.64], R98 ;  /* 0x000000620e006986 */ /* 0x0009e8000c101920 */
[----:B------:R4:W-:Y:S04]  /*1aee00*/  @P3 STG.E desc[UR32][R32.64], R97 ;  /* 0x0000006120003986 */ /* 0x0009e8000c101920 */
[----:B-1----:R-:W2:Y:S04]  /*1aee10*/  LDL.LU R83, [R1+0x2ed8] ;  /* 0x002ed80001537983 */ /* 0x002ea80000300800 */
[----:B---3--:R-:W3:Y:S01]  /*1aee20*/  LDL.LU R37, [R1+0x6e90] ;  /* 0x006e900001257983 */ /* 0x008ee20000300800 */
[----:B------:R-:W-:-:S04]  /*1aee30*/  IMAD.WIDE R2, R251, 0x4, R118 ;  /* 0x00000004fb027825 */ /* 0x000fc800078e0276 */
[C---:B------:R-:W-:Y:S01]  /*1aee40*/  IMAD.WIDE R12, R251.reuse, 0x4, R116 ;  /* 0x00000004fb0c7825 */ /* 0x040fe200078e0274 */
[----:B----4-:R-:W4:Y:S04]  /*1aee50*/  LDL.LU R98, [R1+0x1c44] ;  /* 0x001c440001627983 */ /* 0x010f280000300800 */
[----:B------:R-:W3:Y:S01]  /*1aee60*/  LDL.LU R97, [R1+0x1c24] ;  /* 0x001c240001617983 */ /* 0x000ee20000300800 */
[----:B------:R-:W-:-:S03]  /*1aee70*/  IMAD.WIDE R14, R251, 0x4, R110 ;  /* 0x00000004fb0e7825 */ /* 0x000fc600078e026e */
[----:B--2---:R1:W-:Y:S04]  /*1aee80*/  @P5 STG.E desc[UR32][R2.64], R36 ;  /* 0x0000002402005986 */ /* 0x0043e8000c101920 */
[----:B-1----:R-:W2:Y:S04]  /*1aee90*/  LDL.LU R36, [R1+0x1c74] ;  /* 0x001c740001247983 */ /* 0x002ea80000300800 */
[----:B------:R1:W-:Y:S01]  /*1aeea0*/  @P4 STG.E desc[UR32][R12.64], R35 ;  /* 0x000000230c004986 */ /* 0x0003e2000c101920 */
[----:B------:R-:W-:-:S04]  /*1aeeb0*/  IMAD.WIDE R2, R251, 0x4, R114 ;  /* 0x00000004fb027825 */ /* 0x000fc800078e0272 */
[----:B-1----:R-:W-:Y:S01]  /*1aeec0*/  IMAD.WIDE R12, R251, 0x4, R112 ;  /* 0x00000004fb0c7825 */ /* 0x002fe200078e0270 */
[----:B------:R-:W2:Y:S04]  /*1aeed0*/  LDL.LU R35, [R1+0x1c64] ;  /* 0x001c640001237983 */ /* 0x000ea80000300800 */
[----:B------:R-:W2:Y:S01]  /*1aeee0*/  LDL.LU R251, [R1+0x1c34] ;  /* 0x001c340001fb7983 */ /* 0x000ea20000300800 */
[----:B------:R-:W-:Y:S02]  /*1aeef0*/  ISETP.LT.AND P3, PT, R245, UR34, !P2 ;  /* 0x00000022f5007c0c */ /* 0x000fe4000d761270 */
[----:B------:R-:W-:Y:S02]  /*1aef00*/  ISETP.LT.AND P1, PT, R244, UR34, !P2 ;  /* 0x00000022f4007c0c */ /* 0x000fe4000d721270 */
[----:B------:R-:W-:-:S02]  /*1aef10*/  ISETP.GE.AND P0, PT, R38, UR5, PT ;  /* 0x0000000526007c0c */ /* 0x000fc4000bf06270 */
[----:B------:R-:W-:Y:S02]  /*1aef20*/  ISETP.LT.AND P2, PT, R82, UR34, !P2 ;  /* 0x0000002252007c0c */ /* 0x000fe4000d741270 */
[----:B------:R-:W-:Y:S01]  /*1aef30*/  ISETP.LT.AND P6, PT, R248, UR34, !P0 ;  /* 0x00000022f8007c0c */ /* 0x000fe2000c7c1270 */
[----:B------:R-:W-:Y:S01]  /*1aef40*/  IMAD.WIDE R32, R252, 0x4, R124 ;  /* 0x00000004fc207825 */ /* 0x000fe200078e027c */
[----:B------:R-:W-:Y:S02]  /*1aef50*/  ISETP.LT.AND P5, PT, R0, UR34, !P0 ;  /* 0x0000002200007c0c */ /* 0x000fe4000c7a1270 */
[----:B------:R-:W-:Y:S01]  /*1aef60*/  ISETP.LT.AND P4, PT, R247, UR34, !P0 ;  /* 0x00000022f7007c0c */ /* 0x000fe2000c781270 */
[----:B------:R1:W-:Y:S01]  /*1aef70*/  @P3 STG.E desc[UR32][R2.64], R99 ;  /* 0x0000006302003986 */ /* 0x0003e2000c101920 */
[----:B------:R-:W-:Y:S01]  /*1aef80*/  ISETP.LT.AND P3, PT, R245, UR34, !P0 ;  /* 0x00000022f5007c0c */ /* 0x000fe2000c761270 */
[----:B-1----:R-:W-:Y:S02]  /*1aef90*/  IMAD.WIDE R2, R252, 0x4, R122 ;  /* 0x00000004fc027825 */ /* 0x002fe400078e027a */
[----:B------:R1:W-:Y:S04]  /*1aefa0*/  @P1 STG.E desc[UR32][R12.64], R34 ;  /* 0x000000220c001986 */ /* 0x0003e8000c101920 */
[----:B------:R1:W-:Y:S04]  /*1aefb0*/  @P2 STG.E desc[UR32][R14.64], R250 ;  /* 0x000000fa0e002986 */ /* 0x0003e8000c101920 */
[----:B------:R1:W-:Y:S01]  /*1aefc0*/  @P6 STG.E desc[UR32][R32.64], R249 ;  /* 0x000000f920006986 */ /* 0x0003e2000c101920 */
[----:B------:R-:W-:-:S03]  /*1aefd0*/  ISETP.LT.AND P2, PT, R246, UR34, !P0 ;  /* 0x00000022f6007c0c */ /* 0x000fc6000c741270 */
[----:B-1----:R-:W2:Y:S04]  /*1aefe0*/  LDL.LU R34, [R1+0x1c14] ;  /* 0x001c140001227983 */ /* 0x002ea80000300800 */
[----:B------:R-:W2:Y:S04]  /*1aeff0*/  LDL.LU R250, [R1+0x1c04] ;  /* 0x001c040001fa7983 */ /* 0x000ea80000300800 */
[----:B------:R-:W2:Y:S01]  /*1af000*/  LDL.LU R249, [R1+0x1be4] ;  /* 0x001be40001f97983 */ /* 0x000ea20000300800 */
[----:B------:R-:W-:Y:S01]  /*1af010*/  ISETP.LT.AND P6, PT, R47, UR34, !P0 ;  /* 0x000000222f007c0c */ /* 0x000fe2000c7c1270 */
[----:B------:R-:W-:-:S02]  /*1af020*/  IMAD.WIDE R12, R252, 0x4, R120 ;  /* 0x00000004fc0c7825 */ /* 0x000fc400078e0278 */
[----:B------:R-:W2:Y:S04]  /*1af030*/  LDL.LU R99, [R1+0x1bf4] ;  /* 0x001bf40001637983 */ /* 0x000ea80000300800 */
[----:B------:R-:W2:Y:S01]  /*1af040*/  LDL.LU R33, [R1+0x6e94] ;  /* 0x006e940001217983 */ /* 0x000ea20000300800 */
[----:B------:R-:W-:-:S03]  /*1af050*/  IMAD.WIDE R14, R252, 0x4, R114 ;  /* 0x00000004fc0e7825 */ /* 0x000fc600078e0272 */
[----:B----4-:R1:W-:Y:S04]  /*1af060*/  @P5 STG.E desc[UR32][R2.64], R98 ;  /* 0x0000006202005986 */ /* 0x0103e8000c101920 */
[----:B---3--:R3:W-:Y:S04]  /*1af070*/  @P4 STG.E desc[UR32][R12.64], R97 ;  /* 0x000000610c004986 */ /* 0x0087e8000c101920 */
[----:B-1----:R-:W4:Y:S01]  /*1af080*/  LDL.LU R98, [R1+0x1bd4] ;  /* 0x001bd40001627983 */ /* 0x002f220000300800 */
[----:B------:R-:W-:-:S04]  /*1af090*/  IMAD.WIDE R2, R252, 0x4, R118 ;  /* 0x00000004fc027825 */ /* 0x000fc800078e0276 */
[C---:B---3--:R-:W-:Y:S01]  /*1af0a0*/  IMAD.WIDE R12, R252.reuse, 0x4, R116 ;  /* 0x00000004fc0c7825 */ /* 0x048fe200078e0274 */
[----:B------:R-:W3:Y:S04]  /*1af0b0*/  LDL.LU R97, [R1+0x1bc4] ;  /* 0x001bc40001617983 */ /* 0x000ee80000300800 */
[----:B--2---:R1:W-:Y:S02]  /*1af0c0*/  @P2 STG.E desc[UR32][R2.64], R36 ;  /* 0x0000002402002986 */ /* 0x0043e4000c101920 */
[C---:B-1----:R-:W-:Y:S02]  /*1af0d0*/  IMAD.WIDE R2, R252.reuse, 0x4, R112 ;  /* 0x00000004fc027825 */ /* 0x042fe400078e0270 */
[----:B------:R1:W-:Y:S04]  /*1af0e0*/  @P6 STG.E desc[UR32][R12.64], R35 ;  /* 0x000000230c006986 */ /* 0x0003e8000c101920 */
[----:B------:R2:W-:Y:S04]  /*1af0f0*/  @P3 STG.E desc[UR32][R14.64], R251 ;  /* 0x000000fb0e003986 */ /* 0x0005e8000c101920 */
[----:B-1----:R-:W3:Y:S01]  /*1af100*/  LDL.LU R35, [R1+0x1594] ;  /* 0x0015940001237983 */ /* 0x002ee20000300800 */
[----:B------:R-:W-:-:S03]  /*1af110*/  IMAD.WIDE R12, R252, 0x4, R110 ;  /* 0x00000004fc0c7825 */ /* 0x000fc600078e026e */
[----:B--2---:R-:W2:Y:S04]  /*1af120*/  LDL.LU R251, [R1+0x14f4] ;  /* 0x0014f40001fb7983 */ /* 0x004ea80000300800 */
[----:B------:R-:W2:Y:S01]  /*1af130*/  LDL.LU R252, [R1+0x354] ;  /* 0x0003540001fc7983 */ /* 0x000ea20000300800 */
[----:B------:R-:W-:Y:S02]  /*1af140*/  ISETP.LT.AND P4, PT, R244, UR34, !P0 ;  /* 0x00000022f4007c0c */ /* 0x000fe4000c781270 */
[----:B------:R-:W-:Y:S02]  /*1af150*/  ISETP.GE.AND P1, PT, R37, UR5, PT ;  /* 0x0000000525007c0c */ /* 0x000fe4000bf26270 */
[----:B------:R-:W-:Y:S01]  /*1af160*/  ISETP.LT.AND P0, PT, R82, UR34, !P0 ;  /* 0x0000002252007c0c */ /* 0x000fe2000c701270 */
[----:B------:R-:W2:Y:S01]  /*1af170*/  LDL.LU R36, [R1+0x2edc] ;  /* 0x002edc0001247983 */ /* 0x000ea20000300800 */
[----:B------:R-:W-:-:S02]  /*1af180*/  ISETP.LT.AND P5, PT, R248, UR34, !P1 ;  /* 0x00000022f8007c0c */ /* 0x000fc4000cfa1270 */
[----:B------:R-:W-:Y:S01]  /*1af190*/  ISETP.LT.AND P2, PT, R0, UR34, !P1 ;  /* 0x0000002200007c0c */ /* 0x000fe2000cf41270 */
[----:B------:R-:W-:Y:S01]  /*1af1a0*/  IMAD.WIDE R14, R83, 0x4, R124 ;  /* 0x00000004530e7825 */ /* 0x000fe200078e027c */
[----:B------:R-:W-:Y:S02]  /*1af1b0*/  ISETP.LT.AND P3, PT, R247, UR34, !P1 ;  /* 0x00000022f7007c0c */ /* 0x000fe4000cf61270 */
[----:B------:R-:W-:Y:S01]  /*1af1c0*/  ISETP.LT.AND P6, PT, R246, UR34, !P1 ;  /* 0x00000022f6007c0c */ /* 0x000fe2000cfc1270 */
[----:B------:R-:W-:Y:S04]  /*1af1d0*/  @P4 STG.E desc[UR32][R2.64], R34 ;  /* 0x0000002202004986 */ /* 0x000fe8000c101920 */
[----:B------:R1:W-:Y:S04]  /*1af1e0*/  @P0 STG.E desc[UR32][R12.64], R250 ;  /* 0x000000fa0c000986 */ /* 0x0003e8000c101920 */
[----:B------:R1:W-:Y:S01]  /*1af1f0*/  @P5 STG.E desc[UR32][R14.64], R249 ;  /* 0x000000f90e005986 */ /* 0x0003e2000c101920 */
[----:B------:R-:W-:-:S03]  /*1af200*/  ISETP.LT.AND P5, PT, R47, UR34, !P1 ;  /* 0x000000222f007c0c */ /* 0x000fc6000cfa1270 */
[----:B-1----:R-:W2:Y:S04]  /*1af210*/  LDL.LU R250, [R1+0x1514] ;  /* 0x0015140001fa7983 */ /* 0x002ea80000300800 */
[----:B------:R-:W2:Y:S04]  /*1af220*/  LDL.LU R32, [R1+0x6e98] ;  /* 0x006e980001207983 */ /* 0x000ea80000300800 */
[----:B------:R-:W2:Y:S04]  /*1af230*/  LDL.LU R34, [R1+0x1c58] ;  /* 0x001c580001227983 */ /* 0x000ea80000300800 */
[----:B------:R-:W2:Y:S01]  /*1af240*/  LDL.LU R249, [R1+0x1c48] ;  /* 0x001c480001f97983 */ /* 0x000ea20000300800 */
[----:B------:R-:W-:-:S04]  /*1af250*/  IMAD.WIDE R2, R83, 0x4, R122 ;  /* 0x0000000453027825 */ /* 0x000fc800078e027a */
[----:B------:R-:W-:Y:S01]  /*1af260*/  IMAD.WIDE R12, R83, 0x4, R120 ;  /* 0x00000004530c7825 */ /* 0x000fe200078e0278 */
[----:B------:R-:W-:Y:S02]  /*1af270*/  ISETP.LT.AND P0, PT, R245, UR34, !P1 ;  /* 0x00000022f5007c0c */ /* 0x000fe4000cf01270 */
[----:B------:R-:W-:Y:S01]  /*1af280*/  ISETP.LT.AND P4, PT, R244, UR34, !P1 ;  /* 0x00000022f4007c0c */ /* 0x000fe2000cf81270 */
[----:B------:R1:W-:Y:S01]  /*1af290*/  @P2 STG.E desc[UR32][R2.64], R99 ;  /* 0x0000006302002986 */ /* 0x0003e2000c101920 */
[----:B------:R-:W-:-:S03]  /*1af2a0*/  IMAD.WIDE R14, R83, 0x4, R118 ;  /* 0x00000004530e7825 */ /* 0x000fc600078e0276 */
[----:B----4-:R4:W-:Y:S04]  /*1af2b0*/  @P3 STG.E desc[UR32][R12.64], R98 ;  /* 0x000000620c003986 */ /* 0x0109e8000c101920 */
[----:B---3--:R3:W-:Y:S04]  /*1af2c0*/  @P6 STG.E desc[UR32][R14.64], R97 ;  /* 0x000000610e006986 */ /* 0x0087e8000c101920 */
[----:B-1----:R-:W2:Y:S04]  /*1af2d0*/  LDL.LU R99, [R1+0x1c28] ;  /* 0x001c280001637983 */ /* 0x002ea80000300800 */
[----:B----4-:R-:W4:Y:S01]  /*1af2e0*/  LDL.LU R98, [R1+0x1c78] ;  /* 0x001c780001627983 */ /* 0x010f220000300800 */
[----:B------:R-:W-:-:S04]  /*1af2f0*/  IMAD.WIDE R2, R83, 0x4, R116 ;  /* 0x0000000453027825 */ /* 0x000fc800078e0274 */
[----:B------:R-:W-:-:S04]  /*1af300*/  IMAD.WIDE R12, R83, 0x4, R114 ;  /* 0x00000004530c7825 */ /* 0x000fc800078e0272 */
[C---:B---3--:R-:W-:Y:S01]  /*1af310*/  IMAD.WIDE R14, R83.reuse, 0x4, R112 ;  /* 0x00000004530e7825 */ /* 0x048fe200078e0270 */
[----:B------:R-:W3:Y:S04]  /*1af320*/  LDL.LU R97, [R1+0x1c68] ;  /* 0x001c680001617983 */ /* 0x000ee80000300800 */
[----:B------:R1:W-:Y:S04]  /*1af330*/  @P5 STG.E desc[UR32][R2.64], R35 ;  /* 0x0000002302005986 */ /* 0x0003e8000c101920 */
[----:B--2---:R-:W-:Y:S04]  /*1af340*/  @P0 STG.E desc[UR32][R12.64], R251 ;  /* 0x000000fb0c000986 */ /* 0x004fe8000c101920 */
[----:B------:R2:W-:Y:S04]  /*1af350*/  @P4 STG.E desc[UR32][R14.64], R252 ;  /* 0x000000fc0e004986 */ /* 0x0005e8000c101920 */
[----:B-1----:R-:W3:Y:S01]  /*1af360*/  LDL.LU R35, [R1+0x1c38] ;  /* 0x001c380001237983 */ /* 0x002ee20000300800 */
[----:B------:R-:W-:-:S03]  /*1af370*/  IMAD.WIDE R2, R83, 0x4, R110 ;  /* 0x0000000453027825 */ /* 0x000fc600078e026e */
[----:B--2---:R-:W2:Y:S04]  /*1af380*/  LDL.LU R252, [R1+0x1c18] ;  /* 0x001c180001fc7983 */ /* 0x004ea80000300800 */
[----:B------:R-:W2:Y:S01]  /*1af390*/  LDL.LU R83, [R1+0x1c08] ;  /* 0x001c080001537983 */ /* 0x000ea20000300800 */
[----:B------:R-:W-:Y:S02]  /*1af3a0*/  ISETP.GE.AND P2, PT, R33, UR5, PT ;  /* 0x0000000521007c0c */ /* 0x000fe4000bf46270 */
[----:B------:R-:W-:Y:S01]  /*1af3b0*/  ISETP.LT.AND P1, PT, R82, UR34, !P1 ;  /* 0x0000002252007c0c */ /* 0x000fe2000cf21270 */
[----:B------:R-:W2:Y:S01]  /*1af3c0*/  LDL.LU R251, [R1+0x2ee0] ;  /* 0x002ee00001fb7983 */ /* 0x000ea20000300800 */
[----:B------:R-:W-:Y:S02]  /*1af3d0*/  ISETP.LT.AND P3, PT, R248, UR34, !P2 ;  /* 0x00000022f8007c0c */ /* 0x000fe4000d761270 */
[----:B------:R-:W-:-:S02]  /*1af3e0*/  ISETP.LT.AND P6, PT, R0, UR34, !P2 ;  /* 0x0000002200007c0c */ /* 0x000fc4000d7c1270 */
[----:B------:R-:W-:Y:S01]  /*1af3f0*/  ISETP.LT.AND P0, PT, R247, UR34, !P2 ;  /* 0x00000022f7007c0c */ /* 0x000fe2000d701270 */
[----:B------:R-:W-:-:S04]  /*1af400*/  IMAD.WIDE R12, R36, 0x4, R124 ;  /* 0x00000004240c7825 */ /* 0x000fc800078e027c */
[----:B------:R-:W-:Y:S01]  /*1af410*/  IMAD.WIDE R14, R36, 0x4, R122 ;  /* 0x00000004240e7825 */ /* 0x000fe200078e027a */
[----:B------:R-:W-:Y:S02]  /*1af420*/  ISETP.LT.AND P4, PT, R246, UR34, !P2 ;  /* 0x00000022f6007c0c */ /* 0x000fe4000d781270 */
[----:B------:R-:W-:Y:S01]  /*1af430*/  ISETP.LT.AND P5, PT, R47, UR34, !P2 ;  /* 0x000000222f007c0c */ /* 0x000fe2000d7a1270 */
[----:B------:R1:W-:Y:S01]  /*1af440*/  @P1 STG.E desc[UR32][R2.64], R250 ;  /* 0x000000fa02001986 */ /* 0x0003e2000c101920 */
[----:B------:R-:W-:-:S03]  /*1af450*/  ISETP.GE.AND P1, PT, R32, UR5, PT ;  /* 0x0000000520007c0c */ /* 0x000fc6000bf26270 */
[----:B------:R1:W-:Y:S04]  /*1af460*/  @P3 STG.E desc[UR32][R12.64], R34 ;  /* 0x000000220c003986 */ /* 0x0003e8000c101920 */
[----:B------:R1:W-:Y:S01]  /*1af470*/  @P6 STG.E desc[UR32][R14.64], R249 ;  /* 0x000000f90e006986 */ /* 0x0003e2000c101920 */
[----:B------:R-:W-:-:S03]  /*1af480*/  ISETP.LT.AND P6, PT, R245, UR34, !P2 ;  /* 0x00000022f5007c0c */ /* 0x000fc6000d7c1270 */
[----:B-1----:R-:W2:Y:S04]  /*1af490*/  LDL.LU R250, [R1+0x2ee4] ;  /* 0x002ee40001fa7983 */ /* 0x002ea80000300800 */
[----:B------:R-:W2:Y:S04]  /*1af4a0*/  LDL.LU R32, [R1+0x6e9c] ;  /* 0x006e9c0001207983 */ /* 0x000ea80000300800 */
        /* <DEDUP_REMOVED lines=10> */
[----:B-1----:R-:W2:Y:S04]  /*1af550*/  LDL.LU R99, [R1+0x1bc8] ;  /* 0x001bc80001637983 */ /* 0x002ea80000300800 */
[----:B----4-:R-:W4:Y:S01]  /*1af560*/  LDL.LU R98, [R1+0x1598] ;  /* 0x0015980001627983 */ /* 0x010f220000300800 */
[----:B------:R-:W-:-:S03]  /*1af570*/  IMAD.WIDE R2, R36, 0x4, R114 ;  /* 0x0000000424027825 */ /* 0x000fc600078e0272 */
[----:B---3--:R1:W-:Y:S01]  /*1af580*/  @P5 STG.E desc[UR32][R14.64], R97 ;  /* 0x000000610e005986 */ /* 0x0083e2000c101920 */
[----:B------:R-:W-:-:S03]  /*1af590*/  IMAD.WIDE R12, R36, 0x4, R112 ;  /* 0x00000004240c7825 */ /* 0x000fc600078e0270 */
[----:B------:R-:W3:Y:S01]  /*1af5a0*/  LDL.LU R100, [R1+0x14f8] ;  /* 0x0014f80001647983 */ /* 0x000ee20000300800 */
[----:B-1----:R-:W-:-:S03]  /*1af5b0*/  IMAD.WIDE R14, R36, 0x4, R110 ;  /* 0x00000004240e7825 */ /* 0x002fc600078e026e */
[----:B------:R-:W3:Y:S04]  /*1af5c0*/  LDL.LU R97, [R1+0x358] ;  /* 0x0003580001617983 */ /* 0x000ee80000300800 */
[----:B------:R-:W3:Y:S04]  /*1af5d0*/  LDL.LU R36, [R1+0x1518] ;  /* 0x0015180001247983 */ /* 0x000ee80000300800 */
[----:B------:R1:W-:Y:S04]  /*1af5e0*/  @P6 STG.E desc[UR32][R2.64], R35 ;  /* 0x0000002302006986 */ /* 0x0003e8000c101920 */
[----:B--2---:R-:W-:Y:S04]  /*1af5f0*/  @P3 STG.E desc[UR32][R12.64], R252 ;  /* 0x000000fc0c003986 */ /* 0x004fe8000c101920 */
[----:B------:R2:W-:Y:S04]  /*1af600*/  @P2 STG.E desc[UR32][R14.64], R83 ;  /* 0x000000530e002986 */ /* 0x0005e8000c101920 */
[----:B-1----:R-:W3:Y:S04]  /*1af610*/  LDL.LU R35, [R1+0x1c5c] ;  /* 0x001c5c0001237983 */ /* 0x002ee80000300800 */
[----:B--2---:R-:W2:Y:S01]  /*1af620*/  LDL.LU R83, [R1+0x1c4c] ;  /* 0x001c4c0001537983 */ /* 0x004ea20000300800 */
[----:B------:R-:W-:-:S02]  /*1af630*/  ISETP.LT.AND P5, PT, R248, UR34, !P1 ;  /* 0x00000022f8007c0c */ /* 0x000fc4000cfa1270 */
[----:B------:R-:W-:Y:S02]  /*1af640*/  ISETP.LT.AND P4, PT, R0, UR34, !P1 ;  /* 0x0000002200007c0c */ /* 0x000fe4000cf81270 */
[----:B------:R-:W-:Y:S01]  /*1af650*/  ISETP.LT.AND P0, PT, R247, UR34, !P1 ;  /* 0x00000022f7007c0c */ /* 0x000fe2000cf01270 */
[----:B------:R-:W-:Y:S01]  /*1af660*/  IMAD.WIDE R2, R251, 0x4, R124 ;  /* 0x00000004fb027825 */ /* 0x000fe200078e027c */
[----:B------:R-:W-:-:S03]  /*1af670*/  ISETP.LT.AND P6, PT, R246, UR34, !P1 ;  /* 0x00000022f6007c0c */ /* 0x000fc6000cfc1270 */
[----:B------:R-:W-:-:S04]  /*1af680*/  IMAD.WIDE R12, R251, 0x4, R122 ;  /* 0x00000004fb0c7825 */ /* 0x000fc800078e027a */
[----:B------:R-:W-:Y:S01]  /*1af690*/  IMAD.WIDE R14, R251, 0x4, R120 ;  /* 0x00000004fb0e7825 */ /* 0x000fe200078e0278 */
[----:B------:R-:W-:Y:S01]  /*1af6a0*/  ISETP.LT.AND P3, PT, R47, UR34, !P1 ;  /* 0x000000222f007c0c */ /* 0x000fe2000cf61270 */
[----:B------:R-:W2:Y:S04]  /*1af6b0*/  LDL.LU R252, [R1+0x2ee8] ;  /* 0x002ee80001fc7983 */ /* 0x000ea80000300800 */
[----:B------:R1:W-:Y:S04]  /*1af6c0*/  @P5 STG.E desc[UR32][R2.64], R37 ;  /* 0x0000002502005986 */ /* 0x0003e8000c101920 */
[----:B------:R1:W-:Y:S04]  /*1af6d0*/  @P4 STG.E desc[UR32][R12.64], R34 ;  /* 0x000000220c004986 */ /* 0x0003e8000c101920 */
[----:B------:R1:W-:Y:S01]  /*1af6e0*/  @P0 STG.E desc[UR32][R14.64], R249 ;  /* 0x000000f90e000986 */ /* 0x0003e2000c101920 */
[----:B------:R-:W-:-:S02]  /*1af6f0*/  ISETP.LT.AND P0, PT, R245, UR34, !P1 ;  /* 0x00000022f5007c0c */ /* 0x000fc4000cf01270 */
[----:B------:R-:W-:Y:S02]  /*1af700*/  ISETP.GE.AND P2, PT, R32, UR5, PT ;  /* 0x0000000520007c0c */ /* 0x000fe4000bf46270 */
[----:B------:R-:W-:Y:S02]  /*1af710*/  ISETP.LT.AND P4, PT, R244, UR34, !P1 ;  /* 0x00000022f4007c0c */ /* 0x000fe4000cf81270 */
[----:B------:R-:W-:Y:S01]  /*1af720*/  ISETP.LT.AND P1, PT, R82, UR34, !P1 ;  /* 0x0000002252007c0c */ /* 0x000fe2000cf21270 */
[C---:B-1----:R-:W-:Y:S01]  /*1af730*/  IMAD.WIDE R2, R251.reuse, 0x4, R118 ;  /* 0x00000004fb027825 */ /* 0x042fe200078e0276 */
[----:B------:R-:W2:Y:S04]  /*1af740*/  LDL.LU R34, [R1+0x6ea0] ;  /* 0x006ea00001227983 */ /* 0x000ea80000300800 */
[----:B------:R-:W2:Y:S01]  /*1af750*/  LDL.LU R249, [R1+0x1c2c] ;  /* 0x001c2c0001f97983 */ /* 0x000ea20000300800 */
[----:B------:R-:W-:Y:S01]  /*1af760*/  IMAD.WIDE R12, R251, 0x4, R116 ;  /* 0x00000004fb0c7825 */ /* 0x000fe200078e0274 */
[----:B------:R-:W-:-:S03]  /*1af770*/  ISETP.LT.AND P5, PT, R248, UR34, !P2 ;  /* 0x00000022f8007c0c */ /* 0x000fc6000d7a1270 */
[----:B------:R-:W-:Y:S01]  /*1af780*/  IMAD.WIDE R32, R251, 0x4, R114 ;  /* 0x00000004fb207825 */ /* 0x000fe200078e0272 */
[----:B------:R-:W2:Y:S04]  /*1af790*/  LDL.LU R37, [R1+0x1c7c] ;  /* 0x001c7c0001257983 */ /* 0x000ea80000300800 */
[----:B------:R1:W-:Y:S01]  /*1af7a0*/  @P6 STG.E desc[UR32][R2.64], R99 ;  /* 0x0000006302006986 */ /* 0x0003e2000c101920 */
[----:B------:R-:W-:-:S03]  /*1af7b0*/  ISETP.LT.AND P6, PT, R0, UR34, !P2 ;  /* 0x0000002200007c0c */ /* 0x000fc6000d7c1270 */
[----:B----4-:R4:W-:Y:S01]  /*1af7c0*/  @P3 STG.E desc[UR32][R12.64], R98 ;  /* 0x000000620c003986 */ /* 0x0109e2000c101920 */
[----:B------:R-:W-:-:S03]  /*1af7d0*/  IMAD.WIDE R14, R251, 0x4, R112 ;  /* 0x00000004fb0e7825 */ /* 0x000fc600078e0270 */
[----:B---3--:R3:W-:Y:S04]  /*1af7e0*/  @P0 STG.E desc[UR32][R32.64], R100 ;  /* 0x0000006420000986 */ /* 0x0087e8000c101920 */
[----:B-1----:R-:W2:Y:S04]  /*1af7f0*/  LDL.LU R99, [R1+0x1c6c] ;  /* 0x001c6c0001637983 */ /* 0x002ea80000300800 */
[----:B----4-:R-:W4:Y:S01]  /*1af800*/  LDL.LU R98, [R1+0x1c3c] ;  /* 0x001c3c0001627983 */ /* 0x010f220000300800 */
[----:B------:R-:W-:-:S04]  /*1af810*/  IMAD.WIDE R12, R251, 0x4, R110 ;  /* 0x00000004fb0c7825 */ /* 0x000fc800078e026e */
[----:B------:R-:W-:-:S04]  /*1af820*/  IMAD.WIDE R2, R250, 0x4, R124 ;  /* 0x00000004fa027825 */ /* 0x000fc800078e027c */
[----:B---3--:R-:W-:Y:S01]  /*1af830*/  IMAD.WIDE R32, R250, 0x4, R122 ;  /* 0x00000004fa207825 */ /* 0x008fe200078e027a */
[----:B------:R1:W-:Y:S04]  /*1af840*/  @P4 STG.E desc[UR32][R14.64], R97 ;  /* 0x000000610e004986 */ /* 0x0003e8000c101920 */
[----:B------:R-:W3:Y:S04]  /*1af850*/  LDL.LU R251, [R1+0x1c1c] ;  /* 0x001c1c0001fb7983 */ /* 0x000ee80000300800 */
[----:B------:R-:W-:Y:S04]  /*1af860*/  @P1 STG.E desc[UR32][R12.64], R36 ;  /* 0x000000240c001986 */ /* 0x000fe8000c101920 */
[----:B-1----:R-:W3:Y:S04]  /*1af870*/  LDL.LU R97, [R1+0x1c0c] ;  /* 0x001c0c0001617983 */ /* 0x002ee80000300800 */
[----:B------:R-:W-:Y:S04]  /*1af880*/  @P5 STG.E desc[UR32][R2.64], R35 ;  /* 0x0000002302005986 */ /* 0x000fe8000c101920 */
[----:B--2---:R1:W-:Y:S04]  /*1af890*/  @P6 STG.E desc[UR32][R32.64], R83 ;  /* 0x0000005320006986 */ /* 0x0043e8000c101920 */
[----:B-1----:R-:W2:Y:S01]  /*1af8a0*/  LDL.LU R83, [R1+0x1bec] ;  /* 0x001bec0001537983 */ /* 0x002ea20000300800 */
[----:B------:R-:W-:-:S02]  /*1af8b0*/  ISETP.LT.AND P3, PT, R247, UR34, !P2 ;  /* 0x00000022f7007c0c */ /* 0x000fc4000d761270 */
[----:B------:R-:W-:Y:S02]  /*1af8c0*/  ISETP.LT.AND P1, PT, R246, UR34, !P2 ;  /* 0x00000022f6007c0c */ /* 0x000fe4000d721270 */
[----:B------:R-:W-:Y:S01]  /*1af8d0*/  ISETP.LT.AND P6, PT, R47, UR34, !P2 ;  /* 0x000000222f007c0c */ /* 0x000fe2000d7c1270 */
[----:B------:R-:W2:Y:S01]  /*1af8e0*/  LDL.LU R36, [R1+0x1bfc] ;  /* 0x001bfc0001247983 */ /* 0x000ea20000300800 */
[----:B------:R-:W-:Y:S01]  /*1af8f0*/  IMAD.WIDE R2, R250, 0x4, R120 ;  /* 0x00000004fa027825 */ /* 0x000fe200078e0278 */
[----:B------:R-:W-:Y:S02]  /*1af900*/  ISETP.LT.AND P5, PT, R245, UR34, !P2 ;  /* 0x00000022f5007c0c */ /* 0x000fe4000d7a1270 */
[----:B------:R-:W2:Y:S01]  /*1af910*/  LDL.LU R39, [R1+0x6ea4] ;  /* 0x006ea40001277983 */ /* 0x000ea20000300800 */
[----:B------:R-:W-:-:S03]  /*1af920*/  ISETP.LT.AND P4, PT, R244, UR34, !P2 ;  /* 0x00000022f4007c0c */ /* 0x000fc6000d781270 */
[----:B------:R-:W2:Y:S01]  /*1af930*/  LDL.LU R35, [R1+0x1bdc] ;  /* 0x001bdc0001237983 */ /* 0x000ea20000300800 */
[----:B------:R-:W-:-:S04]  /*1af940*/  IMAD.WIDE R12, R250, 0x4, R116 ;  /* 0x00000004fa0c7825 */ /* 0x000fc800078e0274 */
[----:B------:R-:W-:Y:S01]  /*1af950*/  IMAD.WIDE R14, R250, 0x4, R114 ;  /* 0x00000004fa0e7825 */ /* 0x000fe200078e0272 */
[----:B------:R-:W-:-:S03]  /*1af960*/  ISETP.LT.AND P2, PT, R82, UR34, !P2 ;  /* 0x0000002252007c0c */ /* 0x000fc6000d741270 */
[----:B------:R-:W-:Y:S01]  /*1af970*/  IMAD.WIDE R32, R250, 0x4, R112 ;  /* 0x00000004fa207825 */ /* 0x000fe200078e0270 */
[----:B------:R-:W-:Y:S01]  /*1af980*/  ISETP.GE.AND P0, PT, R34, UR5, PT ;  /* 0x0000000522007c0c */ /* 0x000fe2000bf06270 */
[----:B------:R1:W-:Y:S04]  /*1af990*/  @P3 STG.E desc[UR32][R2.64], R249 ;  /* 0x000000f902003986 */ /* 0x0003e8000c101920 */
[----:B------:R-:W2:Y:S01]  /*1af9a0*/  LDL.LU R34, [R1+0x1bcc] ;  /* 0x001bcc0001227983 */ /* 0x000ea20000300800 */
[----:B------:R-:W-:Y:S01]  /*1af9b0*/  ISETP.LT.AND P3, PT, R248, UR34, !P0 ;  /* 0x00000022f8007c0c */ /* 0x000fe2000c761270 */
[C---:B-1----:R-:W-:Y:S02]  /*1af9c0*/  IMAD.WIDE R2, R250.reuse, 0x4, R118 ;  /* 0x00000004fa027825 */ /* 0x042fe400078e0276 */
[----:B------:R-:W2:Y:S04]  /*1af9d0*/  LDL.LU R249, [R1+0x159c] ;  /* 0x00159c0001f97983 */ /* 0x000ea80000300800 */
[----:B------:R1:W-:Y:S04]  /*1af9e0*/  @P1 STG.E desc[UR32][R2.64], R37 ;  /* 0x0000002502001986 */ /* 0x0003e8000c101920 */
[----:B------:R-:W-:Y:S04]  /*1af9f0*/  @P6 STG.E desc[UR32][R12.64], R99 ;  /* 0x000000630c006986 */ /* 0x000fe8000c101920 */
[----:B----4-:R4:W-:Y:S04]  /*1afa00*/  @P5 STG.E desc[UR32][R14.64], R98 ;  /* 0x000000620e005986 */ /* 0x0109e8000c101920 */
[----:B---3--:R3:W-:Y:S01]  /*1afa10*/  @P4 STG.E desc[UR32][R32.64], R251 ;  /* 0x000000fb20004986 */ /* 0x0087e2000c101920 */
[----:B-1----:R-:W-:-:S03]  /*1afa20*/  IMAD.WIDE R2, R250, 0x4, R110 ;  /* 0x00000004fa027825 */ /* 0x002fc600078e026e */
[----:B----4-:R-:W4:Y:S04]  /*1afa30*/  LDL.LU R98, [R1+0x14fc] ;  /* 0x0014fc0001627983 */ /* 0x010f280000300800 */
[----:B------:R-:W4:Y:S01]  /*1afa40*/  LDL.LU R250, [R1+0x35c] ;  /* 0x00035c0001fa7983 */ /* 0x000f220000300800 */
[----:B------:R-:W-:-:S03]  /*1afa50*/  IMAD.WIDE R12, R252, 0x4, R124 ;  /* 0x00000004fc0c7825 */ /* 0x000fc600078e027c */
[----:B------:R-:W-:Y:S04]  /*1afa60*/  @P2 STG.E desc[UR32][R2.64], R97 ;  /* 0x0000006102002986 */ /* 0x000fe8000c101920 */
[----:B---3--:R-:W3:Y:S04]  /*1afa70*/  LDL.LU R251, [R1+0x2eec] ;  /* 0x002eec0001fb7983 */ /* 0x008ee80000300800 */
[----:B--2---:R1:W-:Y:S04]  /*1afa80*/  @P3 STG.E desc[UR32][R12.64], R83 ;  /* 0x000000530c003986 */ /* 0x0043e8000c101920 */
[----:B-1----:R-:W2:Y:S04]  /*1afa90*/  LDL.LU R83, [R1+0x151c] ;  /* 0x00151c0001537983 */ /* 0x002ea80000300800 */
[----:B------:R-:W2:Y:S04]  /*1afaa0*/  LDL.LU R38, [R1+0x6ea8] ;  /* 0x006ea80001267983 */ /* 0x000ea80000300800 */
[----:B------:R-:W2:Y:S04]  /*1afab0*/  LDL.LU R37, [R1+0x1d10] ;  /* 0x001d100001257983 */ /* 0x000ea80000300800 */
[----:B------:R-:W2:Y:S01]  /*1afac0*/  LDL.LU R97, [R1+0x1d60] ;  /* 0x001d600001617983 */ /* 0x000ea20000300800 */
[----:B------:R-:W-:-:S02]  /*1afad0*/  ISETP.LT.AND P4, PT, R0, UR34, !P0 ;  /* 0x0000002200007c0c */ /* 0x000fc4000c781270 */
[----:B------:R-:W-:Y:S01]  /*1afae0*/  ISETP.LT.AND P1, PT, R247, UR34, !P0 ;  /* 0x00000022f7007c0c */ /* 0x000fe2000c721270 */
[----:B------:R-:W-:Y:S01]  /*1afaf0*/  IMAD.WIDE R2, R252, 0x4, R122 ;  /* 0x00000004fc027825 */ /* 0x000fe200078e027a */
[----:B------:R-:W-:Y:S02]  /*1afb00*/  ISETP.LT.AND P6, PT, R246, UR34, !P0 ;  /* 0x00000022f6007c0c */ /* 0x000fe4000c7c1270 */
[----:B------:R-:W-:Y:S02]  /*1afb10*/  ISETP.LT.AND P5, PT, R47, UR34, !P0 ;  /* 0x000000222f007c0c */ /* 0x000fe4000c7a1270 */
[----:B------:R-:W-:Y:S01]  /*1afb20*/  ISETP.LT.AND P2, PT, R245, UR34, !P0 ;  /* 0x00000022f5007c0c */ /* 0x000fe2000c741270 */
[----:B------:R-:W-:Y:S01]  /*1afb30*/  IMAD.WIDE R12, R252, 0x4, R120 ;  /* 0x00000004fc0c7825 */ /* 0x000fe200078e0278 */
[----:B------:R-:W-:-:S03]  /*1afb40*/  ISETP.LT.AND P3, PT, R244, UR34, !P0 ;  /* 0x00000022f4007c0c */ /* 0x000fc6000c761270 */
[C---:B------:R-:W-:Y:S01]  /*1afb50*/  IMAD.WIDE R14, R252.reuse, 0x4, R118 ;  /* 0x00000004fc0e7825 */ /* 0x040fe200078e0276 */
[----:B------:R1:W-:Y:S03]  /*1afb60*/  @P4 STG.E desc[UR32][R2.64], R36 ;  /* 0x0000002402004986 */ /* 0x0003e6000c101920 */
[----:B------:R-:W-:Y:S01]  /*1afb70*/  IMAD.WIDE R32, R252, 0x4, R116 ;  /* 0x00000004fc207825 */ /* 0x000fe200078e0274 */
[----:B------:R1:W-:Y:S01]  /*1afb80*/  @P1 STG.E desc[UR32][R12.64], R35 ;  /* 0x000000230c001986 */ /* 0x0003e2000c101920 */
[----:B------:R-:W-:-:S03]  /*1afb90*/  ISETP.GE.AND P4, PT, R39, UR5, PT ;  /* 0x0000000527007c0c */ /* 0x000fc6000bf86270 */
[----:B-1----:R-:W2:Y:S04]  /*1afba0*/  LDL.LU R36, [R1+0x1d40] ;  /* 0x001d400001247983 */ /* 0x002ea80000300800 */
[----:B------:R-:W2:Y:S01]  /*1afbb0*/  LDL.LU R35, [R1+0x1d30] ;  /* 0x001d300001237983 */ /* 0x000ea20000300800 */
[----:B------:R-:W-:-:S04]  /*1afbc0*/  IMAD.WIDE R2, R252, 0x4, R114 ;  /* 0x00000004fc027825 */ /* 0x000fc800078e0272 */
[----:B------:R-:W-:Y:S01]  /*1afbd0*/  IMAD.WIDE R12, R252, 0x4, R112 ;  /* 0x00000004fc0c7825 */ /* 0x000fe200078e0270 */
[----:B------:R1:W-:Y:S01]  /*1afbe0*/  @P6 STG.E desc[UR32][R14.64], R34 ;  /* 0x000000220e006986 */ /* 0x0003e2000c101920 */
[----:B------:R-:W-:Y:S02]  /*1afbf0*/  ISETP.LT.AND P0, PT, R82, UR34, !P0 ;  /* 0x0000002252007c0c */ /* 0x000fe4000c701270 */
[----:B------:R-:W-:Y:S02]  /*1afc00*/  ISETP.LT.AND P1, PT, R248, UR34, !P4 ;  /* 0x00000022f8007c0c */ /* 0x000fe4000e721270 */
[----:B------:R-:W-:Y:S01]  /*1afc10*/  ISETP.LT.AND P6, PT, R0, UR34, !P4 ;  /* 0x0000002200007c0c */ /* 0x000fe2000e7c1270 */
[----:B-1----:R-:W2:Y:S04]  /*1afc20*/  LDL.LU R34, [R1+0x1d00] ;  /* 0x001d000001227983 */ /* 0x002ea80000300800 */
[----:B------:R1:W-:Y:S04]  /*1afc30*/  @P5 STG.E desc[UR32][R32.64], R249 ;  /* 0x000000f920005986 */ /* 0x0003e8000c101920 */
[----:B-1----:R-:W2:Y:S04]  /*1afc40*/  LDL.LU R249, [R1+0x2ef0] ;  /* 0x002ef00001f97983 */ /* 0x002ea80000300800 */
[----:B------:R-:W2:Y:S04]  /*1afc50*/  LDL.LU R99, [R1+0x1d20] ;  /* 0x001d200001637983 */ /* 0x000ea80000300800 */
[----:B----4-:R1:W-:Y:S04]  /*1afc60*/  @P2 STG.E desc[UR32][R2.64], R98 ;  /* 0x0000006202002986 */ /* 0x0103e8000c101920 */
[----:B------:R4:W-:Y:S01]  /*1afc70*/  @P3 STG.E desc[UR32][R12.64], R250 ;  /* 0x000000fa0c003986 */ /* 0x0009e2000c101920 */
[----:B---3--:R-:W-:-:S03]  /*1afc80*/  IMAD.WIDE R14, R251, 0x4, R122 ;  /* 0x00000004fb0e7825 */ /* 0x008fc600078e027a */
[----:B-1----:R-:W3:Y:S04]  /*1afc90*/  LDL.LU R98, [R1+0x1ce0] ;  /* 0x001ce00001627983 */ /* 0x002ee80000300800 */
[----:B----4-:R-:W4:Y:S01]  /*1afca0*/  LDL.LU R250, [R1+0x1cf0] ;  /* 0x001cf00001fa7983 */ /* 0x010f220000300800 */
[----:B------:R-:W-:-:S04]  /*1afcb0*/  IMAD.WIDE R2, R252, 0x4, R110 ;  /* 0x00000004fc027825 */ /* 0x000fc800078e026e */
[----:B------:R-:W-:Y:S01]  /*1afcc0*/  IMAD.WIDE R12, R251, 0x4, R124 ;  /* 0x00000004fb0c7825 */ /* 0x000fe200078e027c */
[----:B------:R-:W4:Y:S04]  /*1afcd0*/  LDL.LU R252, [R1+0x1cd0] ;  /* 0x001cd00001fc7983 */ /* 0x000f280000300800 */
[----:B--2---:R1:W-:Y:S04]  /*1afce0*/  @P0 STG.E desc[UR32][R2.64], R83 ;  /* 0x0000005302000986 */ /* 0x0043e8000c101920 */
[----:B------:R2:W-:Y:S04]  /*1afcf0*/  @P1 STG.E desc[UR32][R12.64], R37 ;  /* 0x000000250c001986 */ /* 0x0005e8000c101920 */
[----:B------:R2:W-:Y:S04]  /*1afd00*/  @P6 STG.E desc[UR32][R14.64], R97 ;  /* 0x000000610e006986 */ /* 0x0005e8000c101920 */
[----:B-1----:R-:W4:Y:S04]  /*1afd10*/  LDL.LU R83, [R1+0x2ef4] ;  /* 0x002ef40001537983 */ /* 0x002f280000300800 */
[----:B--2---:R-:W2:Y:S04]  /*1afd20*/  LDL.LU R37, [R1+0x6eb0] ;  /* 0x006eb00001257983 */ /* 0x004ea80000300800 */
[----:B------:R-:W2:Y:S01]  /*1afd30*/  LDL.LU R97, [R1+0x1cc0] ;  /* 0x001cc00001617983 */ /* 0x000ea20000300800 */
[----:B------:R-:W-:Y:S01]  /*1afd40*/  ISETP.LT.AND P5, PT, R247, UR34, !P4 ;  /* 0x00000022f7007c0c */ /* 0x000fe2000e7a1270 */
[----:B------:R-:W-:Y:S01]  /*1afd50*/  IMAD.WIDE R32, R251, 0x4, R120 ;  /* 0x00000004fb207825 */ /* 0x000fe200078e0278 */
[----:B------:R-:W-:-:S02]  /*1afd60*/  ISETP.LT.AND P3, PT, R246, UR34, !P4 ;  /* 0x00000022f6007c0c */ /* 0x000fc4000e761270 */
[----:B------:R-:W-:Y:S02]  /*1afd70*/  ISETP.LT.AND P2, PT, R47, UR34, !P4 ;  /* 0x000000222f007c0c */ /* 0x000fe4000e741270 */
[----:B------:R-:W-:Y:S02]  /*1afd80*/  ISETP.LT.AND P1, PT, R244, UR34, !P4 ;  /* 0x00000022f4007c0c */ /* 0x000fe4000e721270 */
[----:B------:R-:W-:Y:S01]  /*1afd90*/  ISETP.GE.AND P0, PT, R38, UR5, PT ;  /* 0x0000000526007c0c */ /* 0x000fe2000bf06270 */
[----:B------:R-:W-:-:S04]  /*1afda0*/  IMAD.WIDE R2, R251, 0x4, R118 ;  /* 0x00000004fb027825 */ /* 0x000fc800078e0276 */
[----:B------:R-:W-:Y:S01]  /*1afdb0*/  IMAD.WIDE R12, R251, 0x4, R116 ;  /* 0x00000004fb0c7825 */ /* 0x000fe200078e0274 */
[----:B------:R1:W-:Y:S01]  /*1afdc0*/  @P5 STG.E desc[UR32][R32.64], R36 ;  /* 0x0000002420005986 */ /* 0x0003e2000c101920 */
[----:B------:R-:W-:Y:S02]  /*1afdd0*/  ISETP.LT.AND P5, PT, R245, UR34, !P4 ;  /* 0x00000022f5007c0c */ /* 0x000fe4000e7a1270 */
[----:B------:R-:W-:Y:S02]  /*1afde0*/  ISETP.LT.AND P4, PT, R82, UR34, !P4 ;  /* 0x0000002252007c0c */ /* 0x000fe4000e781270 */
[----:B------:R-:W-:Y:S01]  /*1afdf0*/  ISETP.LT.AND P6, PT, R248, UR34, !P0 ;  /* 0x00000022f8007c0c */ /* 0x000fe2000c7c1270 */
[----:B------:R1:W-:Y:S04]  /*1afe00*/  @P3 STG.E desc[UR32][R2.64], R35 ;  /* 0x0000002302003986 */ /* 0x0003e8000c101920 */
[----:B-1----:R-:W2:Y:S01]  /*1afe10*/  LDL.LU R36, [R1+0x1ca0] ;  /* 0x001ca00001247983 */ /* 0x002ea20000300800 */
[----:B------:R-:W-:-:S04]  /*1afe20*/  IMAD.WIDE R14, R251, 0x4, R110 ;  /* 0x00000004fb0e7825 */ /* 0x000fc800078e026e */
[C---:B------:R-:W-:Y:S01]  /*1afe30*/  IMAD.WIDE R2, R251.reuse, 0x4, R114 ;  /* 0x00000004fb027825 */ /* 0x040fe200078e0272 */
[----:B------:R-:W2:Y:S04]  /*1afe40*/  LDL.LU R35, [R1+0x1c90] ;  /* 0x001c900001237983 */ /* 0x000ea80000300800 */
[----:B------:R1:W-:Y:S01]  /*1afe50*/  @P2 STG.E desc[UR32][R12.64], R34 ;  /* 0x000000220c002986 */ /* 0x0003e2000c101920 */
[----:B------:R-:W-:Y:S01]  /*1afe60*/  ISETP.LT.AND P3, PT, R0, UR34, !P0 ;  /* 0x0000002200007c0c */ /* 0x000fe2000c761270 */
[----:B-1----:R-:W-:Y:S02]  /*1afe70*/  IMAD.WIDE R12, R251, 0x4, R112 ;  /* 0x00000004fb0c7825 */ /* 0x002fe400078e0270 */
[----:B------:R-:W2:Y:S04]  /*1afe80*/  LDL.LU R34, [R1+0x1570] ;  /* 0x0015700001227983 */ /* 0x000ea80000300800 */
[----:B------:R-:W2:Y:S04]  /*1afe90*/  LDL.LU R251, [R1+0x14e0] ;  /* 0x0014e00001fb7983 */ /* 0x000ea80000300800 */
[----:B------:R1:W-:Y:S01]  /*1afea0*/  @P5 STG.E desc[UR32][R2.64], R99 ;  /* 0x0000006302005986 */ /* 0x0003e2000c101920 */
[----:B------:R-:W-:-:S03]  /*1afeb0*/  IMAD.WIDE R32, R249, 0x4, R124 ;  /* 0x00000004f9207825 */ /* 0x000fc600078e027c */
[----:B-1----:R-:W2:Y:S04]  /*1afec0*/  LDL.LU R99, [R1+0x700] ;  /* 0x0007000001637983 */ /* 0x002ea80000300800 */
[----:B---3--:R-:W-:Y:S04]  /*1afed0*/  @P1 STG.E desc[UR32][R12.64], R98 ;  /* 0x000000620c001986 */ /* 0x008fe8000c101920 */
[----:B----4-:R1:W-:Y:S04]  /*1afee0*/  @P4 STG.E desc[UR32][R14.64], R250 ;  /* 0x000000fa0e004986 */ /* 0x0103e8000c101920 */
[----:B------:R3:W-:Y:S01]  /*1afef0*/  @P6 STG.E desc[UR32][R32.64], R252 ;  /* 0x000000fc20006986 */ /* 0x0007e2000c101920 */
[----:B------:R-:W-:-:S03]  /*1aff00*/  IMAD.WIDE R2, R249, 0x4, R122 ;  /* 0x00000004f9027825 */ /* 0x000fc600078e027a */
[----:B-1----:R-:W4:Y:S04]  /*1aff10*/  LDL.LU R250, [R1+0x550] ;  /* 0x0005500001fa7983 */ /* 0x002f280000300800 */
[----:B---3--:R-:W3:Y:S04]  /*1aff20*/  LDL.LU R252, [R1+0x1d14] ;  /* 0x001d140001fc7983 */ /* 0x008ee80000300800 */
[----:B------:R-:W3:Y:S04]  /*1aff30*/  LDL.LU R98, [R1+0x1d64] ;  /* 0x001d640001627983 */ /* 0x000ee80000300800 */
[----:B------:R-:W3:Y:S04]  /*1aff40*/  LDL.LU R33, [R1+0x6eac] ;  /* 0x006eac0001217983 */ /* 0x000ee80000300800 */
[----:B--2---:R1:W-:Y:S04]  /*1aff50*/  @P3 STG.E desc[UR32][R2.64], R97 ;  /* 0x0000006102003986 */ /* 0x0043e8000c101920 */
[----:B-1----:R-:W2:Y:S01]  /*1aff60*/  LDL.LU R97, [R1+0x1d44] ;  /* 0x001d440001617983 */ /* 0x002ea20000300800 */
[----:B------:R-:W-:-:S02]  /*1aff70*/  ISETP.LT.AND P2, PT, R247, UR34, !P0 ;  /* 0x00000022f7007c0c */ /* 0x000fc4000c741270 */
[----:B------:R-:W-:Y:S01]  /*1aff80*/  ISETP.LT.AND P4, PT, R246, UR34, !P0 ;  /* 0x00000022f6007c0c */ /* 0x000fe2000c781270 */
[----:B------:R-:W-:Y:S01]  /*1aff90*/  IMAD.WIDE R12, R249, 0x4, R120 ;  /* 0x00000004f90c7825 */ /* 0x000fe200078e0278 */
[----:B------:R-:W-:Y:S02]  /*1affa0*/  ISETP.LT.AND P6, PT, R47, UR34, !P0 ;  /* 0x000000222f007c0c */ /* 0x000fe4000c7c1270 */
[----:B------:R-:W-:Y:S02]  /*1affb0*/  ISETP.LT.AND P5, PT, R245, UR34, !P0 ;  /* 0x00000022f5007c0c */ /* 0x000fe4000c7a1270 */
[----:B------:R-:W-:Y:S01]  /*1affc0*/  ISETP.GE.AND P1, PT, R37, UR5, PT ;  /* 0x0000000525007c0c */ /* 0x000fe2000bf26270 */
[----:B------:R-:W-:-:S04]  /*1affd0*/  IMAD.WIDE R2, R249, 0x4, R118 ;  /* 0x00000004f9027825 */ /* 0x000fc800078e0276 */
[C---:B------:R-:W-:Y:S01]  /*1affe0*/  IMAD.WIDE R14, R249.reuse, 0x4, R114 ;  /* 0x00000004f90e7825 */ /* 0x040fe200078e0272 */
[----:B------:R1:W-:Y:S01]  /*1afff0*/  @P2 STG.E desc[UR32][R12.64], R36 ;  /* 0x000000240c002986 */ /* 0x0003e2000c101920 */
[----:B------:R-:W-:Y:S02]  /*1b0000*/  ISETP.LT.AND P2, PT, R244, UR34, !P0 ;  /* 0x00000022f4007c0c */ /* 0x000fe4000c741270 */
[----:B------:R-:W-:Y:S02]  /*1b0010*/  ISETP.LT.AND P0, PT, R82, UR34, !P0 ;  /* 0x0000002252007c0c */ /* 0x000fe4000c701270 */
[----:B------:R-:W-:Y:S01]  /*1b0020*/  ISETP.LT.AND P3, PT, R248, UR34, !P1 ;  /* 0x00000022f8007c0c */ /* 0x000fe2000cf61270 */
[----:B------:R1:W-:Y:S02]  /*1b0030*/  @P4 STG.E desc[UR32][R2.64], R35 ;  /* 0x0000002302004986 */ /* 0x0003e4000c101920 */
[C---:B-1----:R-:W-:Y:S02]  /*1b0040*/  IMAD.WIDE R12, R249.reuse, 0x4, R116 ;  /* 0x00000004f90c7825 */ /* 0x042fe400078e0274 */
[----:B------:R-:W2:Y:S02]  /*1b0050*/  LDL.LU R36, [R1+0x1d34] ;  /* 0x001d340001247983 */ /* 0x000ea40000300800 */
[----:B------:R-:W-:-:S02]  /*1b0060*/  IMAD.WIDE R2, R249, 0x4, R112 ;  /* 0x00000004f9027825 */ /* 0x000fc400078e0270 */
[----:B------:R1:W-:Y:S04]  /*1b0070*/  @P6 STG.E desc[UR32][R12.64], R34 ;  /* 0x000000220c006986 */ /* 0x0003e8000c101920 */
[----:B------:R1:W-:Y:S01]  /*1b0080*/  @P5 STG.E desc[UR32][R14.64], R251 ;  /* 0x000000fb0e005986 */ /* 0x0003e2000c101920 */
[----:B------:R-:W-:Y:S02]  /*1b0090*/  ISETP.LT.AND P4, PT, R0, UR34, !P1 ;  /* 0x0000002200007c0c */ /* 0x000fe4000cf81270 */
[----:B------:R-:W-:Y:S01]  /*1b00a0*/  ISETP.LT.AND P5, PT, R247, UR34, !P1 ;  /* 0x00000022f7007c0c */ /* 0x000fe2000cfa1270 */
[----:B-1----:R-:W2:Y:S01]  /*1b00b0*/  LDL.LU R34, [R1+0x1d04] ;  /* 0x001d040001227983 */ /* 0x002ea20000300800 */
[----:B------:R-:W-:-:S03]  /*1b00c0*/  IMAD.WIDE R12, R249, 0x4, R110 ;  /* 0x00000004f90c7825 */ /* 0x000fc600078e026e */
[----:B------:R-:W2:Y:S04]  /*1b00d0*/  LDL.LU R251, [R1+0x1d24] ;  /* 0x001d240001fb7983 */ /* 0x000ea80000300800 */
[----:B------:R-:W2:Y:S04]  /*1b00e0*/  LDL.LU R249, [R1+0x1ce4] ;  /* 0x001ce40001f97983 */ /* 0x000ea80000300800 */
[----:B------:R-:W2:Y:S01]  /*1b00f0*/  LDL.LU R35, [R1+0x2ef8] ;  /* 0x002ef80001237983 */ /* 0x000ea20000300800 */
[----:B------:R-:W-:-:S03]  /*1b0100*/  IMAD.WIDE R14, R83, 0x4, R124 ;  /* 0x00000004530e7825 */ /* 0x000fc600078e027c */
[----:B------:R1:W-:Y:S04]  /*1b0110*/  @P2 STG.E desc[UR32][R2.64], R99 ;  /* 0x0000006302002986 */ /* 0x0003e8000c101920 */
[----:B----4-:R4:W-:Y:S04]  /*1b0120*/  @P0 STG.E desc[UR32][R12.64], R250 ;  /* 0x000000fa0c000986 */ /* 0x0109e8000c101920 */
[----:B---3--:R3:W-:Y:S01]  /*1b0130*/  @P3 STG.E desc[UR32][R14.64], R252 ;  /* 0x000000fc0e003986 */ /* 0x0087e2000c101920 */
[----:B-1----:R-:W-:-:S03]  /*1b0140*/  IMAD.WIDE R2, R83, 0x4, R122 ;  /* 0x0000000453027825 */ /* 0x002fc600078e027a */
[----:B----4-:R-:W4:Y:S04]  /*1b0150*/  LDL.LU R250, [R1+0x1cf4] ;  /* 0x001cf40001fa7983 */ /* 0x010f280000300800 */
[----:B------:R-:W4:Y:S04]  /*1b0160*/  LDL.LU R32, [R1+0x6eb4] ;  /* 0x006eb40001207983 */ /* 0x000f280000300800 */
[----:B------:R-:W4:Y:S04]  /*1b0170*/  LDL.LU R99, [R1+0x1cd4] ;  /* 0x001cd40001637983 */ /* 0x000f280000300800 */
[----:B---3--:R-:W3:Y:S01]  /*1b0180*/  LDL.LU R252, [R1+0x1cc4] ;  /* 0x001cc40001fc7983 */ /* 0x008ee20000300800 */
[----:B------:R-:W-:-:S03]  /*1b0190*/  IMAD.WIDE R12, R83, 0x4, R120 ;  /* 0x00000004530c7825 */ /* 0x000fc600078e0278 */
[----:B------:R1:W-:Y:S04]  /*1b01a0*/  @P4 STG.E desc[UR32][R2.64], R98 ;  /* 0x0000006202004986 */ /* 0x0003e8000c101920 */
[----:B-1----:R-:W3:Y:S04]  /*1b01b0*/  LDL.LU R98, [R1+0x1ca4] ;  /* 0x001ca40001627983 */ /* 0x002ee80000300800 */
[----:B--2---:R1:W-:Y:S04]  /*1b01c0*/  @P5 STG.E desc[UR32][R12.64], R97 ;  /* 0x000000610c005986 */ /* 0x0043e8000c101920 */
[----:B-1----:R-:W2:Y:S01]  /*1b01d0*/  LDL.LU R97, [R1+0x1c94] ;  /* 0x001c940001617983 */ /* 0x002ea20000300800 */
[----:B------:R-:W-:-:S02]  /*1b01e0*/  ISETP.LT.AND P6, PT, R246, UR34, !P1 ;  /* 0x00000022f6007c0c */ /* 0x000fc4000cfc1270 */
[----:B------:R-:W-:Y:S02]  /*1b01f0*/  ISETP.LT.AND P3, PT, R47, UR34, !P1 ;  /* 0x000000222f007c0c */ /* 0x000fe4000cf61270 */
[----:B------:R-:W-:Y:S02]  /*1b0200*/  ISETP.LT.AND P0, PT, R245, UR34, !P1 ;  /* 0x00000022f5007c0c */ /* 0x000fe4000cf01270 */
[----:B------:R-:W-:Y:S01]  /*1b0210*/  ISETP.LT.AND P2, PT, R244, UR34, !P1 ;  /* 0x00000022f4007c0c */ /* 0x000fe2000cf41270 */
[----:B------:R-:W-:Y:S01]  /*1b0220*/  IMAD.WIDE R14, R83, 0x4, R118 ;  /* 0x00000004530e7825 */ /* 0x000fe200078e0276 */
[----:B------:R-:W-:Y:S02]  /*1b0230*/  ISETP.GE.AND P4, PT, R33, UR5, PT ;  /* 0x0000000521007c0c */ /* 0x000fe4000bf86270 */
[----:B------:R-:W-:Y:S01]  /*1b0240*/  ISETP.LT.AND P1, PT, R82, UR34, !P1 ;  /* 0x0000002252007c0c */ /* 0x000fe2000cf21270 */
[----:B------:R-:W-:-:S04]  /*1b0250*/  IMAD.WIDE R2, R83, 0x4, R116 ;  /* 0x0000000453027825 */ /* 0x000fc800078e0274 */
[----:B------:R-:W-:Y:S01]  /*1b0260*/  IMAD.WIDE R12, R83, 0x4, R114 ;  /* 0x00000004530c7825 */ /* 0x000fe200078e0272 */
[----:B------:R-:W-:Y:S01]  /*1b0270*/  ISETP.LT.AND P5, PT, R248, UR34, !P4 ;  /* 0x00000022f8007c0c */ /* 0x000fe2000e7a1270 */
[----:B------:R1:W-:Y:S01]  /*1b0280*/  @P6 STG.E desc[UR32][R14.64], R36 ;  /* 0x000000240e006986 */ /* 0x0003e2000c101920 */
[----:B------:R-:W-:-:S03]  /*1b0290*/  ISETP.LT.AND P6, PT, R0, UR34, !P4 ;  /* 0x0000002200007c0c */ /* 0x000fc6000e7c1270 */
[----:B-1----:R-:W2:Y:S01]  /*1b02a0*/  LDL.LU R36, [R1+0x1574] ;  /* 0x0015740001247983 */ /* 0x002ea20000300800 */
[----:B------:R-:W-:-:S03]  /*1b02b0*/  IMAD.WIDE R14, R83, 0x4, R112 ;  /* 0x00000004530e7825 */ /* 0x000fc600078e0270 */
[----:B------:R1:W-:Y:S04]  /*1b02c0*/  @P3 STG.E desc[UR32][R2.64], R34 ;  /* 0x0000002202003986 */ /* 0x0003e8000c101920 */
[----:B------:R1:W-:Y:S04]  /*1b02d0*/  @P0 STG.E desc[UR32][R12.64], R251 ;  /* 0x000000fb0c000986 */ /* 0x0003e8000c101920 */
[----:B------:R1:W-:Y:S01]  /*1b02e0*/  @P2 STG.E desc[UR32][R14.64], R249 ;  /* 0x000000f90e002986 */ /* 0x0003e2000c101920 */
[----:B------:R-:W-:Y:S02]  /*1b02f0*/  ISETP.LT.AND P0, PT, R247, UR34, !P4 ;  /* 0x00000022f7007c0c */ /* 0x000fe4000e701270 */
[----:B------:R-:W-:Y:S01]  /*1b0300*/  ISETP.LT.AND P2, PT, R246, UR34, !P4 ;  /* 0x00000022f6007c0c */ /* 0x000fe2000e741270 */
[----:B-1----:R-:W-:Y:S01]  /*1b0310*/  IMAD.WIDE R2, R83, 0x4, R110 ;  /* 0x0000000453027825 */ /* 0x002fe200078e026e */
[----:B------:R-:W2:Y:S04]  /*1b0320*/  LDL.LU R251, [R1+0x14e4] ;  /* 0x0014e40001fb7983 */ /* 0x000ea80000300800 */
[----:B------:R-:W2:Y:S04]  /*1b0330*/  LDL.LU R249, [R1+0x704] ;  /* 0x0007040001f97983 */ /* 0x000ea80000300800 */
[----:B------:R-:W2:Y:S04]  /*1b0340*/  LDL.LU R83, [R1+0x554] ;  /* 0x0005540001537983 */ /* 0x000ea80000300800 */
[----:B------:R-:W2:Y:S01]  /*1b0350*/  LDL.LU R34, [R1+0x2efc] ;  /* 0x002efc0001227983 */ /* 0x000ea20000300800 */
[----:B------:R-:W-:-:S04]  /*1b0360*/  IMAD.WIDE R12, R35, 0x4, R124 ;  /* 0x00000004230c7825 */ /* 0x000fc800078e027c */
[----:B------:R-:W-:Y:S01]  /*1b0370*/  IMAD.WIDE R14, R35, 0x4, R122 ;  /* 0x00000004230e7825 */ /* 0x000fe200078e027a */
[----:B----4-:R1:W-:Y:S01]  /*1b0380*/  @P1 STG.E desc[UR32][R2.64], R250 ;  /* 0x000000fa02001986 */ /* 0x0103e2000c101920 */
[----:B------:R-:W-:-:S03]  /*1b0390*/  ISETP.GE.AND P1, PT, R32, UR5, PT ;  /* 0x0000000520007c0c */ /* 0x000fc6000bf26270 */
[----:B------:R-:W-:Y:S04]  /*1b03a0*/  @P5 STG.E desc[UR32][R12.64], R99 ;  /* 0x000000630c005986 */ /* 0x000fe8000c101920 */
[----:B---3--:R3:W-:Y:S04]  /*1b03b0*/  @P6 STG.E desc[UR32][R14.64], R252 ;  /* 0x000000fc0e006986 */ /* 0x0087e8000c101920 */
[----:B-1----:R-:W4:Y:S04]  /*1b03c0*/  LDL.LU R250, [R1+0x2f00] ;  /* 0x002f000001fa7983 */ /* 0x002f280000300800 */
[----:B------:R-:W4:Y:S04]  /*1b03d0*/  LDL.LU R32, [R1+0x6eb8] ;  /* 0x006eb80001207983 */ /* 0x000f280000300800 */
[----:B------:R-:W4:Y:S04]  /*1b03e0*/  LDL.LU R100, [R1+0x1d18] ;  /* 0x001d180001647983 */ /* 0x000f280000300800 */
[----:B------:R-:W4:Y:S04]  /*1b03f0*/  LDL.LU R37, [R1+0x1d68] ;  /* 0x001d680001257983 */ /* 0x000f280000300800 */
[----:B---3--:R-:W3:Y:S01]  /*1b0400*/  LDL.LU R252, [R1+0x1d48] ;  /* 0x001d480001fc7983 */ /* 0x008ee20000300800 */
[----:B------:R-:W-:-:S04]  /*1b0410*/  IMAD.WIDE R2, R35, 0x4, R120 ;  /* 0x0000000423027825 */ /* 0x000fc800078e0278 */
[----:B------:R-:W-:Y:S01]  /*1b0420*/  IMAD.WIDE R12, R35, 0x4, R118 ;  /* 0x00000004230c7825 */ /* 0x000fe200078e0276 */
[----:B------:R1:W-:Y:S04]  /*1b0430*/  @P0 STG.E desc[UR32][R2.64], R98 ;  /* 0x0000006202000986 */ /* 0x0003e8000c101920 */
[----:B-1----:R-:W3:Y:S04]  /*1b0440*/  LDL.LU R98, [R1+0x1d38] ;  /* 0x001d380001627983 */ /* 0x002ee80000300800 */
[----:B--2---:R1:W-:Y:S04]  /*1b0450*/  @P2 STG.E desc[UR32][R12.64], R97 ;  /* 0x000000610c002986 */ /* 0x0043e8000c101920 */
[----:B-1----:R-:W2:Y:S01]  /*1b0460*/  LDL.LU R97, [R1+0x1d08] ;  /* 0x001d080001617983 */ /* 0x002ea20000300800 */
[----:B------:R-:W-:Y:S01]  /*1b0470*/  ISETP.LT.AND P3, PT, R47, UR34, !P4 ;  /* 0x000000222f007c0c */ /* 0x000fe2000e761270 */
[----:B------:R-:W-:Y:S01]  /*1b0480*/  IMAD.WIDE R14, R35, 0x4, R116 ;  /* 0x00000004230e7825 */ /* 0x000fe200078e0274 */
[----:B------:R-:W-:-:S02]  /*1b0490*/  ISETP.LT.AND P6, PT, R245, UR34, !P4 ;  /* 0x00000022f5007c0c */ /* 0x000fc4000e7c1270 */
[----:B------:R-:W-:Y:S02]  /*1b04a0*/  ISETP.LT.AND P5, PT, R244, UR34, !P4 ;  /* 0x00000022f4007c0c */ /* 0x000fe4000e7a1270 */
[----:B------:R-:W-:Y:S02]  /*1b04b0*/  ISETP.LT.AND P4, PT, R82, UR34, !P4 ;  /* 0x0000002252007c0c */ /* 0x000fe4000e781270 */
[----:B------:R-:W-:Y:S01]  /*1b04c0*/  ISETP.LT.AND P2, PT, R0, UR34, !P1 ;  /* 0x0000002200007c0c */ /* 0x000fe2000cf41270 */
[----:B------:R-:W-:Y:S01]  /*1b04d0*/  IMAD.WIDE R2, R35, 0x4, R114 ;  /* 0x0000000423027825 */ /* 0x000fe200078e0272 */
[----:B------:R-:W-:-:S03]  /*1b04e0*/  ISETP.LT.AND P0, PT, R247, UR34, !P1 ;  /* 0x00000022f7007c0c */ /* 0x000fc6000cf01270 */
[C---:B------:R-:W-:Y:S01]  /*1b04f0*/  IMAD.WIDE R12, R35.reuse, 0x4, R112 ;  /* 0x00000004230c7825 */ /* 0x040fe200078e0270 */
[----:B------:R-:W2:Y:S04]  /*1b0500*/  LDL.LU R99, [R1+0x1d28] ;  /* 0x001d280001637983 */ /* 0x000ea80000300800 */
[----:B------:R1:W-:Y:S01]  /*1b0510*/  @P3 STG.E desc[UR32][R14.64], R36 ;  /* 0x000000240e003986 */ /* 0x0003e2000c101920 */
[----:B------:R-:W-:Y:S01]  /*1b0520*/  ISETP.LT.AND P3, PT, R248, UR34, !P1 ;  /* 0x00000022f8007c0c */ /* 0x000fe2000cf61270 */
[----:B-1----:R-:W-:Y:S02]  /*1b0530*/  IMAD.WIDE R14, R35, 0x4, R110 ;  /* 0x00000004230e7825 */ /* 0x002fe400078e026e */
[----:B------:R-:W2:Y:S04]  /*1b0540*/  LDL.LU R36, [R1+0x1ce8] ;  /* 0x001ce80001247983 */ /* 0x000ea80000300800 */
[----:B------:R-:W2:Y:S04]  /*1b0550*/  LDL.LU R35, [R1+0x1cf8] ;  /* 0x001cf80001237983 */ /* 0x000ea80000300800 */
[----:B------:R1:W-:Y:S04]  /*1b0560*/  @P6 STG.E desc[UR32][R2.64], R251 ;  /* 0x000000fb02006986 */ /* 0x0003e8000c101920 */
[----:B------:R1:W-:Y:S04]  /*1b0570*/  @P5 STG.E desc[UR32][R12.64], R249 ;  /* 0x000000f90c005986 */ /* 0x0003e8000c101920 */
[----:B------:R1:W-:Y:S01]  /*1b0580*/  @P4 STG.E desc[UR32][R14.64], R83 ;  /* 0x000000530e004986 */ /* 0x0003e2000c101920 */
[----:B------:R-:W-:-:S02]  /*1b0590*/  ISETP.LT.AND P6, PT, R246, UR34, !P1 ;  /* 0x00000022f6007c0c */ /* 0x000fc4000cfc1270 */
[----:B------:R-:W-:Y:S01]  /*1b05a0*/  ISETP.LT.AND P5, PT, R47, UR34, !P1 ;  /* 0x000000222f007c0c */ /* 0x000fe2000cfa1270 */
[----:B-1----:R-:W2:Y:S01]  /*1b05b0*/  LDL.LU R251, [R1+0x1cd8] ;  /* 0x001cd80001fb7983 */ /* 0x002ea20000300800 */
[----:B------:R-:W-:-:S04]  /*1b05c0*/  IMAD.WIDE R2, R34, 0x4, R124 ;  /* 0x0000000422027825 */ /* 0x000fc800078e027c */
[C---:B------:R-:W-:Y:S01]  /*1b05d0*/  IMAD.WIDE R12, R34.reuse, 0x4, R122 ;  /* 0x00000004220c7825 */ /* 0x040fe200078e027a */
[----:B------:R-:W2:Y:S03]  /*1b05e0*/  LDL.LU R249, [R1+0x1cc8] ;  /* 0x001cc80001f97983 */ /* 0x000ea60000300800 */
[----:B------:R-:W-:Y:S01]  /*1b05f0*/  IMAD.WIDE R14, R34, 0x4, R120 ;  /* 0x00000004220e7825 */ /* 0x000fe200078e0278 */
[----:B------:R-:W2:Y:S04]  /*1b0600*/  LDL.LU R83, [R1+0x2f04] ;  /* 0x002f040001537983 */ /* 0x000ea80000300800 */
[----:B------:R-:W2:Y:S04]  /*1b0610*/  LDL.LU R38, [R1+0x6ebc] ;  /* 0x006ebc0001267983 */ /* 0x000ea80000300800 */
[----:B----4-:R1:W-:Y:S04]  /*1b0620*/  @P3 STG.E desc[UR32][R2.64], R100 ;  /* 0x0000006402003986 */ /* 0x0103e8000c101920 */
[----:B------:R-:W-:Y:S04]  /*1b0630*/  @P2 STG.E desc[UR32][R12.64], R37 ;  /* 0x000000250c002986 */ /* 0x000fe8000c101920 */
[----:B---3--:R3:W-:Y:S01]  /*1b0640*/  @P0 STG.E desc[UR32][R14.64], R252 ;  /* 0x000000fc0e000986 */ /* 0x0087e2000c101920 */
[----:B------:R-:W-:Y:S01]  /*1b0650*/  ISETP.GE.AND P4, PT, R32, UR5, PT ;  /* 0x0000000520007c0c */ /* 0x000fe2000bf86270 */
[----:B------:R-:W-:-:S04]  /*1b0660*/  IMAD.WIDE R32, R34, 0x4, R114 ;  /* 0x0000000422207825 */ /* 0x000fc800078e0272 */
[C---:B-1----:R-:W-:Y:S01]  /*1b0670*/  IMAD.WIDE R2, R34.reuse, 0x4, R118 ;  /* 0x0000000422027825 */ /* 0x042fe200078e0276 */
[----:B---3--:R-:W3:Y:S03]  /*1b0680*/  LDL.LU R252, [R1+0x1ca8] ;  /* 0x001ca80001fc7983 */ /* 0x008ee60000300800 */
[C---:B------:R-:W-:Y:S01]  /*1b0690*/  IMAD.WIDE R12, R34.reuse, 0x4, R116 ;  /* 0x00000004220c7825 */ /* 0x040fe200078e0274 */
[----:B------:R-:W4:Y:S03]  /*1b06a0*/  LDL.LU R37, [R1+0x1c98] ;  /* 0x001c980001257983 */ /* 0x000f260000300800 */
[C---:B------:R-:W-:Y:S01]  /*1b06b0*/  IMAD.WIDE R14, R34.reuse, 0x4, R112 ;  /* 0x00000004220e7825 */ /* 0x040fe200078e0270 */
[----:B------:R1:W-:Y:S04]  /*1b06c0*/  @P6 STG.E desc[UR32][R2.64], R98 ;  /* 0x0000006202006986 */ /* 0x0003e8000c101920 */
[----:B-1----:R-:W4:Y:S04]  /*1b06d0*/  LDL.LU R98, [R1+0x1578] ;  /* 0x0015780001627983 */ /* 0x002f280000300800 */
[----:B--2---:R1:W-:Y:S02]  /*1b06e0*/  @P5 STG.E desc[UR32][R12.64], R97 ;  /* 0x000000610c005986 */ /* 0x0043e4000c101920 */
[----:B-1----:R-:W-:-:S02]  /*1b06f0*/  IMAD.WIDE R12, R34, 0x4, R110 ;  /* 0x00000004220c7825 */ /* 0x002fc400078e026e */
[----:B------:R-:W2:Y:S04]  /*1b0700*/  LDL.LU R97, [R1+0x14e8] ;  /* 0x0014e80001617983 */ /* 0x000ea80000300800 */
[----:B------:R-:W2:Y:S01]  /*1b0710*/  LDL.LU R34, [R1+0x708] ;  /* 0x0007080001227983 */ /* 0x000ea20000300800 */
[----:B------:R-:W-:Y:S02]  /*1b0720*/  ISETP.LT.AND P0, PT, R245, UR34, !P1 ;  /* 0x00000022f5007c0c */ /* 0x000fe4000cf01270 */
[----:B------:R-:W-:Y:S02]  /*1b0730*/  ISETP.LT.AND P2, PT, R244, UR34, !P1 ;  /* 0x00000022f4007c0c */ /* 0x000fe4000cf41270 */
[----:B------:R-:W-:Y:S02]  /*1b0740*/  ISETP.LT.AND P1, PT, R82, UR34, !P1 ;  /* 0x0000002252007c0c */ /* 0x000fe4000cf21270 */
[----:B------:R-:W-:-:S02]  /*1b0750*/  ISETP.LT.AND P3, PT, R248, UR34, !P4 ;  /* 0x00000022f8007c0c */ /* 0x000fc4000e761270 */
[----:B------:R-:W-:Y:S01]  /*1b0760*/  ISETP.LT.AND P6, PT, R0, UR34, !P4 ;  /* 0x0000002200007c0c */ /* 0x000fe2000e7c1270 */
[----:B------:R-:W-:Y:S01]  /*1b0770*/  IMAD.WIDE R2, R250, 0x4, R124 ;  /* 0x00000004fa027825 */ /* 0x000fe200078e027c */
[----:B------:R-:W-:-:S03]  /*1b0780*/  ISETP.LT.AND P5, PT, R247, UR34, !P4 ;  /* 0x00000022f7007c0c */ /* 0x000fc6000e7a1270 */
        /* <DEDUP_REMOVED lines=9> */
[----:B------:R1:W-:Y:S04]  /*1b0820*/  @P3 STG.E desc[UR32][R2.64], R251 ;  /* 0x000000fb02003986 */ /* 0x0003e8000c101920 */
[----:B------:R1:W-:Y:S01]  /*1b0830*/  @P6 STG.E desc[UR32][R32.64], R249 ;  /* 0x000000f920006986 */ /* 0x0003e2000c101920 */
[----:B------:R-:W-:-:S02]  /*1b0840*/  ISETP.LT.AND P6, PT, R47, UR34, !P4 ;  /* 0x000000222f007c0c */ /* 0x000fc4000e7c1270 */
[----:B------:R-:W-:Y:S02]  /*1b0850*/  ISETP.LT.AND P3, PT, R245, UR34, !P4 ;  /* 0x00000022f5007c0c */ /* 0x000fe4000e761270 */
[----:B------:R-:W-:Y:S02]  /*1b0860*/  ISETP.GE.AND P0, PT, R38, UR5, PT ;  /* 0x0000000526007c0c */ /* 0x000fe4000bf06270 */
[----:B------:R-:W2:Y:S01]  /*1b0870*/  LDL.LU R38, [R1+0x6ec0] ;  /* 0x006ec00001267983 */ /* 0x000ea20000300800 */
[----:B-1----:R-:W-:-:S03]  /*1b0880*/  IMAD.WIDE R2, R250, 0x4, R120 ;  /* 0x00000004fa027825 */ /* 0x002fc600078e0278 */
[----:B------:R-:W2:Y:S04]  /*1b0890*/  LDL.LU R251, [R1+0x1d4c] ;  /* 0x001d4c0001fb7983 */ /* 0x000ea80000300800 */
[----:B------:R-:W2:Y:S01]  /*1b08a0*/  LDL.LU R249, [R1+0x1d3c] ;  /* 0x001d3c0001f97983 */ /* 0x000ea20000300800 */
[----:B------:R-:W-:-:S04]  /*1b08b0*/  IMAD.WIDE R12, R250, 0x4, R116 ;  /* 0x00000004fa0c7825 */ /* 0x000fc800078e0274 */
[----:B------:R-:W-:-:S04]  /*1b08c0*/  IMAD.WIDE R14, R250, 0x4, R114 ;  /* 0x00000004fa0e7825 */ /* 0x000fc800078e0272 */
[C---:B------:R-:W-:Y:S01]  /*1b08d0*/  IMAD.WIDE R32, R250.reuse, 0x4, R112 ;  /* 0x00000004fa207825 */ /* 0x040fe200078e0270 */
[----:B---3--:R1:W-:Y:S04]  /*1b08e0*/  @P5 STG.E desc[UR32][R2.64], R252 ;  /* 0x000000fc02005986 */ /* 0x0083e8000c101920 */
[----:B-1----:R-:W3:Y:S01]  /*1b08f0*/  LDL.LU R252, [R1+0x1d0c] ;  /* 0x001d0c0001fc7983 */ /* 0x002ee20000300800 */
[----:B------:R-:W-:-:S05]  /*1b0900*/  IMAD.WIDE R2, R250, 0x4, R118 ;  /* 0x00000004fa027825 */ /* 0x000fca00078e0276 */
[----:B----4-:R-:W-:Y:S04]  /*1b0910*/  @P1 STG.E desc[UR32][R2.64], R37 ;  /* 0x0000002502001986 */ /* 0x010fe8000c101920 */
[----:B------:R1:W-:Y:S04]  /*1b0920*/  @P6 STG.E desc[UR32][R12.64], R98 ;  /* 0x000000620c006986 */ /* 0x0003e8000c101920 */
[----:B-1----:R-:W4:Y:S04]  /*1b0930*/  LDL.LU R98, [R1+0x1d2c] ;  /* 0x001d2c0001627983 */ /* 0x002f280000300800 */
[----:B--2---:R-:W-:Y:S04]  /*1b0940*/  @P3 STG.E desc[UR32][R14.64], R97 ;  /* 0x000000610e003986 */ /* 0x004fe8000c101920 */
[----:B------:R1:W-:Y:S04]  /*1b0950*/  @P2 STG.E desc[UR32][R32.64], R34 ;  /* 0x0000002220002986 */ /* 0x0003e8000c101920 */
[----:B-1----:R-:W2:Y:S01]  /*1b0960*/  LDL.LU R34, [R1+0x1cec] ;  /* 0x001cec0001227983 */ /* 0x002ea20000300800 */
[----:B------:R-:W-:-:S02]  /*1b0970*/  ISETP.LT.AND P4, PT, R82, UR34, !P4 ;  /* 0x0000002252007c0c */ /* 0x000fc4000e781270 */
[----:B------:R-:W-:Y:S02]  /*1b0980*/  ISETP.LT.AND P5, PT, R248, UR34, !P0 ;  /* 0x00000022f8007c0c */ /* 0x000fe4000c7a1270 */
[----:B------:R-:W-:Y:S02]  /*1b0990*/  ISETP.LT.AND P2, PT, R0, UR34, !P0 ;  /* 0x0000002200007c0c */ /* 0x000fe4000c741270 */
[----:B------:R-:W-:Y:S01]  /*1b09a0*/  ISETP.LT.AND P1, PT, R247, UR34, !P0 ;  /* 0x00000022f7007c0c */ /* 0x000fe2000c721270 */
[----:B------:R-:W-:Y:S01]  /*1b09b0*/  IMAD.WIDE R2, R250, 0x4, R110 ;  /* 0x00000004fa027825 */ /* 0x000fe200078e026e */
[----:B------:R-:W-:Y:S01]  /*1b09c0*/  ISETP.LT.AND P6, PT, R246, UR34, !P0 ;  /* 0x00000022f6007c0c */ /* 0x000fe2000c7c1270 */
[----:B------:R-:W2:Y:S02]  /*1b09d0*/  LDL.LU R250, [R1+0x2f08] ;  /* 0x002f080001fa7983 */ /* 0x000ea40000300800 */
[----:B------:R-:W-:Y:S01]  /*1b09e0*/  IMAD.WIDE R12, R83, 0x4, R124 ;  /* 0x00000004530c7825 */ /* 0x000fe200078e027c */
[----:B------:R-:W-:Y:S01]  /*1b09f0*/  ISETP.LT.AND P3, PT, R47, UR34, !P0 ;  /* 0x000000222f007c0c */ /* 0x000fe2000c761270 */
[----:B------:R-:W2:Y:S04]  /*1b0a00*/  LDL.LU R100, [R1+0x1cfc] ;  /* 0x001cfc0001647983 */ /* 0x000ea80000300800 */
[----:B------:R-:W2:Y:S04]  /*1b0a10*/  LDL.LU R37, [R1+0x6ec4] ;  /* 0x006ec40001257983 */ /* 0x000ea80000300800 */
[----:B------:R-:W2:Y:S04]  /*1b0a20*/  LDL.LU R97, [R1+0x1cdc] ;  /* 0x001cdc0001617983 */ /* 0x000ea80000300800 */
[----:B------:R1:W-:Y:S04]  /*1b0a30*/  @P4 STG.E desc[UR32][R2.64], R36 ;  /* 0x0000002402004986 */ /* 0x0003e8000c101920 */
[----:B------:R1:W-:Y:S01]  /*1b0a40*/  @P5 STG.E desc[UR32][R12.64], R35 ;  /* 0x000000230c005986 */ /* 0x0003e2000c101920 */
[----:B------:R-:W-:-:S04]  /*1b0a50*/  IMAD.WIDE R14, R83, 0x4, R118 ;  /* 0x00000004530e7825 */ /* 0x000fc800078e0276 */
[----:B------:R-:W-:Y:S01]  /*1b0a60*/  IMAD.WIDE R32, R83, 0x4, R116 ;  /* 0x0000000453207825 */ /* 0x000fe200078e0274 */
[----:B------:R-:W-:Y:S02]  /*1b0a70*/  ISETP.LT.AND P4, PT, R245, UR34, !P0 ;  /* 0x00000022f5007c0c */ /* 0x000fe4000c781270 */
[----:B------:R-:W-:Y:S01]  /*1b0a80*/  ISETP.LT.AND P5, PT, R244, UR34, !P0 ;  /* 0x00000022f4007c0c */ /* 0x000fe2000c7a1270 */
[C---:B-1----:R-:W-:Y:S01]  /*1b0a90*/  IMAD.WIDE R2, R83.reuse, 0x4, R122 ;  /* 0x0000000453027825 */ /* 0x042fe200078e027a */
[----:B------:R-:W2:Y:S03]  /*1b0aa0*/  LDL.LU R36, [R1+0x1ccc] ;  /* 0x001ccc0001247983 */ /* 0x000ea60000300800 */
[C---:B------:R-:W-:Y:S01]  /*1b0ab0*/  IMAD.WIDE R12, R83.reuse, 0x4, R120 ;  /* 0x00000004530c7825 */ /* 0x040fe200078e0278 */
[----:B------:R-:W2:Y:S04]  /*1b0ac0*/  LDL.LU R35, [R1+0x1cac] ;  /* 0x001cac0001237983 */ /* 0x000ea80000300800 */
[----:B------:R-:W-:Y:S04]  /*1b0ad0*/  @P2 STG.E desc[UR32][R2.64], R99 ;  /* 0x0000006302002986 */ /* 0x000fe8000c101920 */
[----:B------:R1:W-:Y:S04]  /*1b0ae0*/  @P1 STG.E desc[UR32][R12.64], R251 ;  /* 0x000000fb0c001986 */ /* 0x0003e8000c101920 */
[----:B------:R-:W-:Y:S04]  /*1b0af0*/  @P6 STG.E desc[UR32][R14.64], R249 ;  /* 0x000000f90e006986 */ /* 0x000fe8000c101920 */
[----:B-1----:R-:W2:Y:S01]  /*1b0b00*/  LDL.LU R251, [R1+0x1c9c] ;  /* 0x001c9c0001fb7983 */ /* 0x002ea20000300800 */
[----:B------:R-:W-:-:S04]  /*1b0b10*/  IMAD.WIDE R2, R83, 0x4, R114 ;  /* 0x0000000453027825 */ /* 0x000fc800078e0272 */
[C---:B------:R-:W-:Y:S01]  /*1b0b20*/  IMAD.WIDE R12, R83.reuse, 0x4, R112 ;  /* 0x00000004530c7825 */ /* 0x040fe200078e0270 */
[----:B---3--:R1:W-:Y:S04]  /*1b0b30*/  @P3 STG.E desc[UR32][R32.64], R252 ;  /* 0x000000fc20003986 */ /* 0x0083e8000c101920 */
[----:B-1----:R-:W3:Y:S04]  /*1b0b40*/  LDL.LU R252, [R1+0x157c] ;  /* 0x00157c0001fc7983 */ /* 0x002ee80000300800 */
[----:B------:R-:W3:Y:S04]  /*1b0b50*/  LDL.LU R249, [R1+0x2f0c] ;  /* 0x002f0c0001f97983 */ /* 0x000ee80000300800 */
[----:B------:R-:W3:Y:S04]  /*1b0b60*/  LDL.LU R99, [R1+0x14ec] ;  /* 0x0014ec0001637983 */ /* 0x000ee80000300800 */
[----:B----4-:R1:W-:Y:S04]  /*1b0b70*/  @P4 STG.E desc[UR32][R2.64], R98 ;  /* 0x0000006202004986 */ /* 0x0103e8000c101920 */
[----:B-1----:R-:W4:Y:S01]  /*1b0b80*/  LDL.LU R98, [R1+0x70c] ;  /* 0x00070c0001627983 */ /* 0x002f220000300800 */
[----:B------:R-:W-:-:S03]  /*1b0b90*/  IMAD.WIDE R2, R83, 0x4, R110 ;  /* 0x0000000453027825 */ /* 0x000fc600078e026e */
[----:B--2---:R1:W-:Y:S04]  /*1b0ba0*/  @P5 STG.E desc[UR32][R12.64], R34 ;  /* 0x000000220c005986 */ /* 0x0043e8000c101920 */
[----:B-1----:R-:W2:Y:S04]  /*1b0bb0*/  LDL.LU R34, [R1+0x55c] ;  /* 0x00055c0001227983 */ /* 0x002ea80000300800 */
[----:B------:R-:W2:Y:S01]  /*1b0bc0*/  LDL.LU R83, [R1+0x1dd0] ;  /* 0x001dd00001537983 */ /* 0x000ea20000300800 */
[----:B------:R-:W-:Y:S02]  /*1b0bd0*/  ISETP.GE.AND P2, PT, R38, UR5, PT ;  /* 0x0000000526007c0c */ /* 0x000fe4000bf46270 */
[----:B------:R-:W-:-:S02]  /*1b0be0*/  ISETP.LT.AND P0, PT, R82, UR34, !P0 ;  /* 0x0000002252007c0c */ /* 0x000fc4000c701270 */
[----:B------:R-:W-:Y:S02]  /*1b0bf0*/  ISETP.LT.AND P1, PT, R248, UR34, !P2 ;  /* 0x00000022f8007c0c */ /* 0x000fe4000d721270 */
[----:B------:R-:W-:Y:S02]  /*1b0c00*/  ISETP.LT.AND P6, PT, R0, UR34, !P2 ;  /* 0x0000002200007c0c */ /* 0x000fe4000d7c1270 */
[----:B------:R-:W-:Y:S01]  /*1b0c10*/  ISETP.LT.AND P3, PT, R247, UR34, !P2 ;  /* 0x00000022f7007c0c */ /* 0x000fe2000d761270 */
[----:B------:R-:W-:Y:S01]  /*1b0c20*/  IMAD.WIDE R12, R250, 0x4, R124 ;  /* 0x00000004fa0c7825 */ /* 0x000fe200078e027c */
[----:B------:R-:W-:-:S03]  /*1b0c30*/  ISETP.LT.AND P5, PT, R246, UR34, !P2 ;  /* 0x00000022f6007c0c */ /* 0x000fc6000d7a1270 */
[----:B------:R-:W-:Y:S01]  /*1b0c40*/  IMAD.WIDE R14, R250, 0x4, R122 ;  /* 0x00000004fa0e7825 */ /* 0x000fe200078e027a */
[----:B------:R-:W-:-:S03]  /*1b0c50*/  ISETP.LT.AND P4, PT, R47, UR34, !P2 ;  /* 0x000000222f007c0c */ /* 0x000fc6000d781270 */
[----:B------:R-:W-:Y:S01]  /*1b0c60*/  IMAD.WIDE R32, R250, 0x4, R120 ;  /* 0x00000004fa207825 */ /* 0x000fe200078e0278 */
[----:B------:R1:W-:Y:S04]  /*1b0c70*/  @P0 STG.E desc[UR32][R2.64], R100 ;  /* 0x0000006402000986 */ /* 0x0003e8000c101920 */
[----:B------:R1:W-:Y:S01]  /*1b0c80*/  @P1 STG.E desc[UR32][R12.64], R97 ;  /* 0x000000610c001986 */ /* 0x0003e2000c101920 */
[----:B------:R-:W-:-:S03]  /*1b0c90*/  ISETP.GE.AND P0, PT, R37, UR5, PT ;  /* 0x0000000525007c0c */ /* 0x000fc6000bf06270 */
[----:B------:R1:W-:Y:S04]  /*1b0ca0*/  @P6 STG.E desc[UR32][R14.64], R36 ;  /* 0x000000240e006986 */ /* 0x0003e8000c101920 */
[----:B------:R-:W-:Y:S04]  /*1b0cb0*/  @P3 STG.E desc[UR32][R32.64], R35 ;  /* 0x0000002320003986 */ /* 0x000fe8000c101920 */
[----:B------:R-:W2:Y:S01]  /*1b0cc0*/  LDL.LU R37, [R1+0x6ec8] ;  /* 0x006ec80001257983 */ /* 0x000ea20000300800 */
[----:B------:R-:W-:Y:S02]  /*1b0cd0*/  ISETP.LT.AND P3, PT, R245, UR34, !P2 ;  /* 0x00000022f5007c0c */ /* 0x000fe4000d761270 */
[----:B------:R-:W-:-:S02]  /*1b0ce0*/  ISETP.LT.AND P1, PT, R244, UR34, !P2 ;  /* 0x00000022f4007c0c */ /* 0x000fc4000d721270 */
[----:B------:R-:W-:Y:S01]  /*1b0cf0*/  ISETP.LT.AND P2, PT, R82, UR34, !P2 ;  /* 0x0000002252007c0c */ /* 0x000fe2000d741270 */
[C---:B-1----:R-:W-:Y:S01]  /*1b0d00*/  IMAD.WIDE R2, R250.reuse, 0x4, R118 ;  /* 0x00000004fa027825 */ /* 0x042fe200078e0276 */
[----:B------:R-:W2:Y:S04]  /*1b0d10*/  LDL.LU R97, [R1+0x1dc0] ;  /* 0x001dc00001617983 */ /* 0x000ea80000300800 */
[----:B------:R-:W2:Y:S01]  /*1b0d20*/  LDL.LU R36, [R1+0x1db0] ;  /* 0x001db00001247983 */ /* 0x000ea20000300800 */
[----:B------:R-:W-:Y:S01]  /*1b0d30*/  IMAD.WIDE R12, R250, 0x4, R116 ;  /* 0x00000004fa0c7825 */ /* 0x000fe200078e0274 */
[----:B------:R-:W-:Y:S02]  /*1b0d40*/  ISETP.LT.AND P6, PT, R248, UR34, !P0 ;  /* 0x00000022f8007c0c */ /* 0x000fe4000c7c1270 */
[----:B------:R1:W-:Y:S01]  /*1b0d50*/  @P5 STG.E desc[UR32][R2.64], R251 ;  /* 0x000000fb02005986 */ /* 0x0003e2000c101920 */
[----:B------:R-:W-:-:S04]  /*1b0d60*/  IMAD.WIDE R14, R250, 0x4, R110 ;  /* 0x00000004fa0e7825 */ /* 0x000fc800078e026e */
[----:B-1----:R-:W-:Y:S01]  /*1b0d70*/  IMAD.WIDE R2, R250, 0x4, R114 ;  /* 0x00000004fa027825 */ /* 0x002fe200078e0272 */
[----:B---3--:R1:W-:Y:S04]  /*1b0d80*/  @P4 STG.E desc[UR32][R12.64], R252 ;  /* 0x000000fc0c004986 */ /* 0x0083e8000c101920 */
[----:B------:R3:W-:Y:S01]  /*1b0d90*/  @P3 STG.E desc[UR32][R2.64], R99 ;  /* 0x0000006302003986 */ /* 0x0007e2000c101920 */
[----:B------:R-:W-:-:S03]  /*1b0da0*/  IMAD.WIDE R32, R249, 0x4, R124 ;  /* 0x00000004f9207825 */ /* 0x000fc600078e027c */
[----:B-1----:R-:W2:Y:S04]  /*1b0db0*/  LDL.LU R252, [R1+0x2f10] ;  /* 0x002f100001fc7983 */ /* 0x002ea80000300800 */
[----:B------:R-:W2:Y:S01]  /*1b0dc0*/  LDL.LU R35, [R1+0x1da0] ;  /* 0x001da00001237983 */ /* 0x000ea20000300800 */
[----:B------:R-:W-:-:S03]  /*1b0dd0*/  IMAD.WIDE R12, R250, 0x4, R112 ;  /* 0x00000004fa0c7825 */ /* 0x000fc600078e0270 */
[----:B------:R-:W2:Y:S04]  /*1b0de0*/  LDL.LU R251, [R1+0x1d90] ;  /* 0x001d900001fb7983 */ /* 0x000ea80000300800 */
[----:B------:R-:W2:Y:S04]  /*1b0df0*/  LDL.LU R250, [R1+0x1de0] ;  /* 0x001de00001fa7983 */ /* 0x000ea80000300800 */
[----:B----4-:R-:W-:Y:S04]  /*1b0e00*/  @P1 STG.E desc[UR32][R12.64], R98 ;  /* 0x000000620c001986 */ /* 0x010fe8000c101920 */
[----:B---3--:R-:W3:Y:S04]  /*1b0e10*/  LDL.LU R99, [R1+0x1d80] ;  /* 0x001d800001637983 */ /* 0x008ee80000300800 */
[----:B--2---:R1:W-:Y:S04]  /*1b0e20*/  @P2 STG.E desc[UR32][R14.64], R34 ;  /* 0x000000220e002986 */ /* 0x0043e8000c101920 */
[----:B------:R2:W-:Y:S04]  /*1b0e30*/  @P6 STG.E desc[UR32][R32.64], R83 ;  /* 0x0000005320006986 */ /* 0x0005e8000c101920 */
[----:B-1----:R-:W4:Y:S04]  /*1b0e40*/  LDL.LU R34, [R1+0x1d70] ;  /* 0x001d700001227983 */ /* 0x002f280000300800 */
[----:B--2---:R-:W2:Y:S01]  /*1b0e50*/  LDL.LU R83, [R1+0x1d50] ;  /* 0x001d500001537983 */ /* 0x004ea20000300800 */
[----:B------:R-:W-:-:S02]  /*1b0e60*/  ISETP.LT.AND P5, PT, R0, UR34, !P0 ;  /* 0x0000002200007c0c */ /* 0x000fc4000c7a1270 */
[----:B------:R-:W-:Y:S01]  /*1b0e70*/  ISETP.LT.AND P4, PT, R247, UR34, !P0 ;  /* 0x00000022f7007c0c */ /* 0x000fe2000c781270 */
[----:B------:R-:W-:Y:S01]  /*1b0e80*/  IMAD.WIDE R2, R249, 0x4, R122 ;  /* 0x00000004f9027825 */ /* 0x000fe200078e027a */
[----:B------:R-:W-:-:S03]  /*1b0e90*/  ISETP.LT.AND P2, PT, R246, UR34, !P0 ;  /* 0x00000022f6007c0c */ /* 0x000fc6000c741270 */
[----:B------:R-:W-:Y:S01]  /*1b0ea0*/  IMAD.WIDE R12, R249, 0x4, R120 ;  /* 0x00000004f90c7825 */ /* 0x000fe200078e0278 */
[----:B------:R-:W-:Y:S02]  /*1b0eb0*/  ISETP.LT.AND P6, PT, R47, UR34, !P0 ;  /* 0x000000222f007c0c */ /* 0x000fe4000c7c1270 */
[----:B------:R-:W-:Y:S01]  /*1b0ec0*/  ISETP.LT.AND P3, PT, R245, UR34, !P0 ;  /* 0x00000022f5007c0c */ /* 0x000fe2000c761270 */
[----:B------:R-:W2:Y:S04]  /*1b0ed0*/  LDL.LU R98, [R1+0x1cb0] ;  /* 0x001cb00001627983 */ /* 0x000ea80000300800 */
[----:B------:R-:W2:Y:S01]  /*1b0ee0*/  LDL.LU R33, [R1+0x6ecc] ;  /* 0x006ecc0001217983 */ /* 0x000ea20000300800 */
[----:B------:R-:W-:Y:S01]  /*1b0ef0*/  ISETP.GE.AND P1, PT, R37, UR5, PT ;  /* 0x0000000525007c0c */ /* 0x000fe2000bf26270 */
[----:B------:R-:W-:-:S02]  /*1b0f00*/  IMAD.WIDE R14, R249, 0x4, R114 ;  /* 0x00000004f90e7825 */ /* 0x000fc400078e0272 */
[----:B------:R1:W-:Y:S04]  /*1b0f10*/  @P5 STG.E desc[UR32][R2.64], R97 ;  /* 0x0000006102005986 */ /* 0x0003e8000c101920 */
[----:B------:R1:W-:Y:S01]  /*1b0f20*/  @P4 STG.E desc[UR32][R12.64], R36 ;  /* 0x000000240c004986 */ /* 0x0003e2000c101920 */
[----:B------:R-:W-:Y:S02]  /*1b0f30*/  ISETP.LT.AND P4, PT, R244, UR34, !P0 ;  /* 0x00000022f4007c0c */ /* 0x000fe4000c781270 */
[----:B------:R-:W-:Y:S02]  /*1b0f40*/  ISETP.LT.AND P0, PT, R82, UR34, !P0 ;  /* 0x0000002252007c0c */ /* 0x000fe4000c701270 */
[----:B------:R-:W-:Y:S01]  /*1b0f50*/  ISETP.LT.AND P5, PT, R248, UR34, !P1 ;  /* 0x00000022f8007c0c */ /* 0x000fe2000cfa1270 */
[----:B-1----:R-:W2:Y:S04]  /*1b0f60*/  LDL.LU R97, [R1+0x1c80] ;  /* 0x001c800001617983 */ /* 0x002ea80000300800 */
[----:B------:R-:W2:Y:S01]  /*1b0f70*/  LDL.LU R36, [R1+0x190] ;  /* 0x0001900001247983 */ /* 0x000ea20000300800 */
[----:B------:R-:W-:-:S04]  /*1b0f80*/  IMAD.WIDE R2, R249, 0x4, R118 ;  /* 0x00000004f9027825 */ /* 0x000fc800078e0276 */
[C---:B------:R-:W-:Y:S01]  /*1b0f90*/  IMAD.WIDE R12, R249.reuse, 0x4, R116 ;  /* 0x00000004f90c7825 */ /* 0x040fe200078e0274 */
[----:B------:R1:W-:Y:S04]  /*1b0fa0*/  @P2 STG.E desc[UR32][R2.64], R35 ;  /* 0x0000002302002986 */ /* 0x0003e8000c101920 */
[----:B------:R3:W-:Y:S04]  /*1b0fb0*/  @P6 STG.E desc[UR32][R12.64], R251 ;  /* 0x000000fb0c006986 */ /* 0x0007e8000c101920 */
[----:B------:R3:W-:Y:S01]  /*1b0fc0*/  @P3 STG.E desc[UR32][R14.64], R250 ;  /* 0x000000fa0e003986 */ /* 0x0007e2000c101920 */
[----:B-1----:R-:W-:-:S03]  /*1b0fd0*/  IMAD.WIDE R2, R249, 0x4, R112 ;  /* 0x00000004f9027825 */ /* 0x002fc600078e0270 */
[----:B------:R-:W2:Y:S01]  /*1b0fe0*/  LDL.LU R35, [R1+0x180] ;  /* 0x0001800001237983 */ /* 0x000ea20000300800 */
[----:B---3--:R-:W-:-:S03]  /*1b0ff0*/  IMAD.WIDE R12, R249, 0x4, R110 ;  /* 0x00000004f90c7825 */ /* 0x008fc600078e026e */
[----:B------:R-:W3:Y:S04]  /*1b1000*/  LDL.LU R250, [R1+0xb0] ;  /* 0x0000b00001fa7983 */ /* 0x000ee80000300800 */
[----:B------:R-:W3:Y:S04]  /*1b1010*/  LDL.LU R249, [R1+0xa0] ;  /* 0x0000a00001f97983 */ /* 0x000ee80000300800 */
[----:B------:R-:W3:Y:S01]  /*1b1020*/  LDL.LU R251, [R1+0x2f14] ;  /* 0x002f140001fb7983 */ /* 0x000ee20000300800 */
[----:B------:R-:W-:-:S03]  /*1b1030*/  IMAD.WIDE R14, R252, 0x4, R124 ;  /* 0x00000004fc0e7825 */ /* 0x000fc600078e027c */
[----:B------:R-:W-:Y:S04]  /*1b1040*/  @P4 STG.E desc[UR32][R2.64], R99 ;  /* 0x0000006302004986 */ /* 0x000fe8000c101920 */
[----:B----4-:R1:W-:Y:S04]  /*1b1050*/  @P0 STG.E desc[UR32][R12.64], R34 ;  /* 0x000000220c000986 */ /* 0x0103e8000c101920 */
[----:B--2---:R2:W-:Y:S04]  /*1b1060*/  @P5 STG.E desc[UR32][R14.64], R83 ;  /* 0x000000530e005986 */ /* 0x0045e8000c101920 */
        /* <DEDUP_REMOVED lines=8> */
[----:B------:R-:W-:Y:S01]  /*1b10f0*/  IMAD.WIDE R12, R252, 0x4, R120 ;  /* 0x00000004fc0c7825 */ /* 0x000fe200078e0278 */
[----:B------:R-:W-:-:S03]  /*1b1100*/  ISETP.LT.AND P5, PT, R47, UR34, !P1 ;  /* 0x000000222f007c0c */ /* 0x000fc6000cfa1270 */
[----:B------:R-:W-:Y:S01]  /*1b1110*/  IMAD.WIDE R14, R252, 0x4, R118 ;  /* 0x00000004fc0e7825 */ /* 0x000fe200078e0276 */
[----:B------:R-:W-:Y:S02]  /*1b1120*/  ISETP.LT.AND P0, PT, R245, UR34, !P1 ;  /* 0x00000022f5007c0c */ /* 0x000fe4000cf01270 */
[----:B------:R-:W-:Y:S02]  /*1b1130*/  ISETP.LT.AND P4, PT, R244, UR34, !P1 ;  /* 0x00000022f4007c0c */ /* 0x000fe4000cf81270 */
[----:B------:R-:W-:Y:S01]  /*1b1140*/  ISETP.LT.AND P1, PT, R82, UR34, !P1 ;  /* 0x0000002252007c0c */ /* 0x000fe2000cf21270 */
[----:B------:R1:W-:Y:S04]  /*1b1150*/  @P2 STG.E desc[UR32][R2.64], R98 ;  /* 0x0000006202002986 */ /* 0x0003e8000c101920 */
[----:B------:R1:W-:Y:S01]  /*1b1160*/  @P3 STG.E desc[UR32][R12.64], R97 ;  /* 0x000000610c003986 */ /* 0x0003e2000c101920 */
[----:B------:R-:W-:-:S03]  /*1b1170*/  ISETP.GE.AND P2, PT, R33, UR5, PT ;  /* 0x0000000521007c0c */ /* 0x000fc6000bf46270 */
[----:B------:R1:W-:Y:S01]  /*1b1180*/  @P6 STG.E desc[UR32][R14.64], R36 ;  /* 0x000000240e006986 */ /* 0x0003e2000c101920 */
[----:B------:R-:W-:-:S03]  /*1b1190*/  ISETP.LT.AND P3, PT, R248, UR34, !P2 ;  /* 0x00000022f8007c0c */ /* 0x000fc6000d761270 */
[----:B-1----:R-:W2:Y:S04]  /*1b11a0*/  LDL.LU R98, [R1+0x1db4] ;  /* 0x001db40001627983 */ /* 0x002ea80000300800 */
[----:B------:R-:W2:Y:S04]  /*1b11b0*/  LDL.LU R97, [R1+0x1da4] ;  /* 0x001da40001617983 */ /* 0x000ea80000300800 */
[----:B------:R-:W2:Y:S01]  /*1b11c0*/  LDL.LU R36, [R1+0x1d94] ;  /* 0x001d940001247983 */ /* 0x000ea20000300800 */
[----:B------:R-:W-:-:S04]  /*1b11d0*/  IMAD.WIDE R2, R252, 0x4, R116 ;  /* 0x00000004fc027825 */ /* 0x000fc800078e0274 */
[----:B------:R-:W-:-:S04]  /*1b11e0*/  IMAD.WIDE R12, R252, 0x4, R114 ;  /* 0x00000004fc0c7825 */ /* 0x000fc800078e0272 */
[----:B------:R-:W-:Y:S01]  /*1b11f0*/  IMAD.WIDE R14, R252, 0x4, R112 ;  /* 0x00000004fc0e7825 */ /* 0x000fe200078e0270 */
[----:B------:R-:W-:Y:S01]  /*1b1200*/  ISETP.LT.AND P6, PT, R0, UR34, !P2 ;  /* 0x0000002200007c0c */ /* 0x000fe2000d7c1270 */
[----:B------:R1:W-:Y:S04]  /*1b1210*/  @P5 STG.E desc[UR32][R2.64], R35 ;  /* 0x0000002302005986 */ /* 0x0003e8000c101920 */
[----:B---3--:R3:W-:Y:S04]  /*1b1220*/  @P0 STG.E desc[UR32][R12.64], R250 ;  /* 0x000000fa0c000986 */ /* 0x0087e8000c101920 */
[----:B------:R3:W-:Y:S01]  /*1b1230*/  @P4 STG.E desc[UR32][R14.64], R249 ;  /* 0x000000f90e004986 */ /* 0x0007e2000c101920 */
[----:B-1----:R-:W-:-:S03]  /*1b1240*/  IMAD.WIDE R2, R252, 0x4, R110 ;  /* 0x00000004fc027825 */ /* 0x002fc600078e026e */
[----:B---3--:R-:W3:Y:S04]  /*1b1250*/  LDL.LU R250, [R1+0x1de4] ;  /* 0x001de40001fa7983 */ /* 0x008ee80000300800 */
[----:B------:R-:W3:Y:S04]  /*1b1260*/  LDL.LU R249, [R1+0x1d84] ;  /* 0x001d840001f97983 */ /* 0x000ee80000300800 */
[----:B------:R-:W3:Y:S04]  /*1b1270*/  LDL.LU R252, [R1+0x1d74] ;  /* 0x001d740001fc7983 */ /* 0x000ee80000300800 */
[----:B------:R-:W3:Y:S01]  /*1b1280*/  LDL.LU R35, [R1+0x2f18] ;  /* 0x002f180001237983 */ /* 0x000ee20000300800 */
[----:B------:R-:W-:-:S04]  /*1b1290*/  IMAD.WIDE R12, R251, 0x4, R124 ;  /* 0x00000004fb0c7825 */ /* 0x000fc800078e027c */
[----:B------:R-:W-:Y:S01]  /*1b12a0*/  IMAD.WIDE R14, R251, 0x4, R122 ;  /* 0x00000004fb0e7825 */ /* 0x000fe200078e027a */
[----:B----4-:R1:W-:Y:S01]  /*1b12b0*/  @P1 STG.E desc[UR32][R2.64], R34 ;  /* 0x0000002202001986 */ /* 0x0103e2000c101920 */
[----:B------:R-:W-:-:S03]  /*1b12c0*/  ISETP.GE.AND P1, PT, R32, UR5, PT ;  /* 0x0000000520007c0c */ /* 0x000fc6000bf26270 */
[----:B------:R-:W-:Y:S04]  /*1b12d0*/  @P3 STG.E desc[UR32][R12.64], R99 ;  /* 0x000000630c003986 */ /* 0x000fe8000c101920 */
        /* <DEDUP_REMOVED lines=16> */
[----:B------:R-:W-:Y:S04]  /*1b13e0*/  @P0 STG.E desc[UR32][R2.64], R98 ;  /* 0x0000006202000986 */ /* 0x000fe8000c101920 */
[----:B------:R-:W-:Y:S04]  /*1b13f0*/  @P4 STG.E desc[UR32][R12.64], R97 ;  /* 0x000000610c004986 */ /* 0x000fe8000c101920 */
[----:B------:R1:W-:Y:S01]  /*1b1400*/  @P5 STG.E desc[UR32][R14.64], R36 ;  /* 0x000000240e005986 */ /* 0x0003e2000c101920 */
[----:B------:R-:W-:-:S02]  /*1b1410*/  ISETP.LT.AND P5, PT, R248, UR34, !P1 ;  /* 0x00000022f8007c0c */ /* 0x000fc4000cfa1270 */
[----:B------:R-:W-:Y:S02]  /*1b1420*/  ISETP.LT.AND P4, PT, R0, UR34, !P1 ;  /* 0x0000002200007c0c */ /* 0x000fe4000cf81270 */
[----:B------:R-:W-:Y:S01]  /*1b1430*/  ISETP.LT.AND P0, PT, R247, UR34, !P1 ;  /* 0x00000022f7007c0c */ /* 0x000fe2000cf01270 */
[----:B-1----:R-:W2:Y:S01]  /*1b1440*/  LDL.LU R36, [R1+0x184] ;  /* 0x0001840001247983 */ /* 0x002ea20000300800 */
[----:B------:R-:W-:-:S04]  /*1b1450*/  IMAD.WIDE R2, R251, 0x4, R114 ;  /* 0x00000004fb027825 */ /* 0x000fc800078e0272 */
[----:B------:R-:W-:-:S04]  /*1b1460*/  IMAD.WIDE R12, R251, 0x4, R112 ;  /* 0x00000004fb0c7825 */ /* 0x000fc800078e0270 */
[----:B------:R-:W-:Y:S01]  /*1b1470*/  IMAD.WIDE R14, R251, 0x4, R110 ;  /* 0x00000004fb0e7825 */ /* 0x000fe200078e026e */
[----:B------:R-:W2:Y:S04]  /*1b1480*/  LDL.LU R98, [R1+0xb4] ;  /* 0x0000b40001627983 */ /* 0x000ea80000300800 */
[----:B------:R-:W2:Y:S04]  /*1b1490*/  LDL.LU R97, [R1+0xa4] ;  /* 0x0000a40001617983 */ /* 0x000ea80000300800 */
[----:B---3--:R1:W-:Y:S04]  /*1b14a0*/  @P6 STG.E desc[UR32][R2.64], R250 ;  /* 0x000000fa02006986 */ /* 0x0083e8000c101920 */
[----:B------:R3:W-:Y:S04]  /*1b14b0*/  @P3 STG.E desc[UR32][R12.64], R249 ;  /* 0x000000f90c003986 */ /* 0x0007e8000c101920 */
[----:B------:R3:W-:Y:S04]  /*1b14c0*/  @P2 STG.E desc[UR32][R14.64], R252 ;  /* 0x000000fc0e002986 */ /* 0x0007e8000c101920 */
[----:B-1----:R-:W2:Y:S04]  /*1b14d0*/  LDL.LU R250, [R1+0x94] ;  /* 0x0000940001fa7983 */ /* 0x002ea80000300800 */
[----:B---3--:R-:W3:Y:S01]  /*1b14e0*/  LDL.LU R249, [R1+0x1dd8] ;  /* 0x001dd80001f97983 */ /* 0x008ee20000300800 */
[----:B------:R-:W-:-:S04]  /*1b14f0*/  IMAD.WIDE R2, R35, 0x4, R124 ;  /* 0x0000000423027825 */ /* 0x000fc800078e027c */
[----:B------:R-:W-:-:S04]  /*1b1500*/  IMAD.WIDE R12, R35, 0x4, R122 ;  /* 0x00000004230c7825 */ /* 0x000fc800078e027a */
[----:B------:R-:W-:Y:S01]  /*1b1510*/  IMAD.WIDE R14, R35, 0x4, R120 ;  /* 0x00000004230e7825 */ /* 0x000fe200078e0278 */
[----:B------:R-:W3:Y:S04]  /*1b1520*/  LDL.LU R252, [R1+0x1dc8] ;  /* 0x001dc80001fc7983 */ /* 0x000ee80000300800 */
[----:B------:R-:W3:Y:S04]  /*1b1530*/  LDL.LU R251, [R1+0x2f20] ;  /* 0x002f200001fb7983 */ /* 0x000ee80000300800 */
[----:B------:R-:W3:Y:S04]  /*1b1540*/  LDL.LU R38, [R1+0x6ed4] ;  /* 0x006ed40001267983 */ /* 0x000ee80000300800 */
[----:B----4-:R-:W-:Y:S04]  /*1b1550*/  @P5 STG.E desc[UR32][R2.64], R100 ;  /* 0x0000006402005986 */ /* 0x010fe8000c101920 */
[----:B------:R-:W-:Y:S04]  /*1b1560*/  @P4 STG.E desc[UR32][R12.64], R37 ;  /* 0x000000250c004986 */ /* 0x000fe8000c101920 */
[----:B--2---:R1:W-:Y:S04]  /*1b1570*/  @P0 STG.E desc[UR32][R14.64], R83 ;  /* 0x000000530e000986 */ /* 0x0043e8000c101920 */
[----:B-1----:R-:W2:Y:S01]  /*1b1580*/  LDL.LU R83, [R1+0x1db8] ;  /* 0x001db80001537983 */ /* 0x002ea20000300800 */
[----:B------:R-:W-:-:S02]  /*1b1590*/  ISETP.LT.AND P6, PT, R246, UR34, !P1 ;  /* 0x00000022f6007c0c */ /* 0x000fc4000cfc1270 */
[----:B------:R-:W-:Y:S02]  /*1b15a0*/  ISETP.LT.AND P3, PT, R47, UR34, !P1 ;  /* 0x000000222f007c0c */ /* 0x000fe4000cf61270 */
[----:B------:R-:W-:Y:S01]  /*1b15b0*/  ISETP.GE.AND P2, PT, R32, UR5, PT ;  /* 0x0000000520007c0c */ /* 0x000fe2000bf46270 */
[----:B------:R-:W-:Y:S01]  /*1b15c0*/  IMAD.WIDE R2, R35, 0x4, R118 ;  /* 0x0000000423027825 */ /* 0x000fe200078e0276 */
[----:B------:R-:W-:-:S03]  /*1b15d0*/  ISETP.LT.AND P0, PT, R245, UR34, !P1 ;  /* 0x00000022f5007c0c */ /* 0x000fc6000cf01270 */
[C---:B------:R-:W-:Y:S01]  /*1b15e0*/  IMAD.WIDE R12, R35.reuse, 0x4, R116 ;  /* 0x00000004230c7825 */ /* 0x040fe200078e0274 */
[----:B------:R-:W-:Y:S02]  /*1b15f0*/  ISETP.LT.AND P4, PT, R244, UR34, !P1 ;  /* 0x00000022f4007c0c */ /* 0x000fe4000cf81270 */
[----:B------:R-:W-:Y:S02]  /*1b1600*/  ISETP.LT.AND P1, PT, R82, UR34, !P1 ;  /* 0x0000002252007c0c */ /* 0x000fe4000cf21270 */
[----:B------:R-:W-:Y:S01]  /*1b1610*/  ISETP.LT.AND P5, PT, R248, UR34, !P2 ;  /* 0x00000022f8007c0c */ /* 0x000fe2000d7a1270 */
[----:B------:R-:W4:Y:S01]  /*1b1620*/  LDL.LU R37, [R1+0x1da8] ;  /* 0x001da80001257983 */ /* 0x000f220000300800 */
[----:B------:R-:W-:-:S03]  /*1b1630*/  IMAD.WIDE R14, R35, 0x4, R110 ;  /* 0x00000004230e7825 */ /* 0x000fc600078e026e */
[----:B------:R1:W-:Y:S04]  /*1b1640*/  @P6 STG.E desc[UR32][R2.64], R99 ;  /* 0x0000006302006986 */ /* 0x0003e8000c101920 */
[----:B------:R1:W-:Y:S01]  /*1b1650*/  @P3 STG.E desc[UR32][R12.64], R36 ;  /* 0x000000240c003986 */ /* 0x0003e2000c101920 */
[----:B------:R-:W-:Y:S01]  /*1b1660*/  ISETP.LT.AND P6, PT, R0, UR34, !P2 ;  /* 0x0000002200007c0c */ /* 0x000fe2000d7c1270 */
[----:B------:R-:W-:Y:S01]  /*1b1670*/  IMAD.WIDE R32, R34, 0x4, R124 ;  /* 0x0000000422207825 */ /* 0x000fe200078e027c */
[----:B------:R-:W-:Y:S01]  /*1b1680*/  ISETP.LT.AND P3, PT, R247, UR34, !P2 ;  /* 0x00000022f7007c0c */ /* 0x000fe2000d761270 */
[----:B-1----:R-:W4:Y:S02]  /*1b1690*/  LDL.LU R99, [R1+0x1d98] ;  /* 0x001d980001637983 */ /* 0x002f240000300800 */
[----:B------:R-:W-:-:S04]  /*1b16a0*/  IMAD.WIDE R2, R35, 0x4, R114 ;  /* 0x0000000423027825 */ /* 0x000fc800078e0272 */
[----:B------:R-:W-:Y:S01]  /*1b16b0*/  IMAD.WIDE R12, R35, 0x4, R112 ;  /* 0x00000004230c7825 */ /* 0x000fe200078e0270 */
[----:B------:R-:W4:Y:S04]  /*1b16c0*/  LDL.LU R36, [R1+0x1de8] ;  /* 0x001de80001247983 */ /* 0x000f280000300800 */
[----:B------:R-:W4:Y:S04]  /*1b16d0*/  LDL.LU R35, [R1+0x1d88] ;  /* 0x001d880001237983 */ /* 0x000f280000300800 */
[----:B------:R1:W-:Y:S04]  /*1b16e0*/  @P0 STG.E desc[UR32][R2.64], R98 ;  /* 0x0000006202000986 */ /* 0x0003e8000c101920 */
[----:B------:R1:W-:Y:S02]  /*1b16f0*/  @P4 STG.E desc[UR32][R12.64], R97 ;  /* 0x000000610c004986 */ /* 0x0003e4000c101920 */
[----:B-1----:R-:W-:-:S04]  /*1b1700*/  IMAD.WIDE R2, R34, 0x4, R122 ;  /* 0x0000000422027825 */ /* 0x002fc800078e027a */
[----:B------:R-:W-:Y:S01]  /*1b1710*/  IMAD.WIDE R12, R34, 0x4, R120 ;  /* 0x00000004220c7825 */ /* 0x000fe200078e0278 */
[----:B------:R1:W-:Y:S04]  /*1b1720*/  @P1 STG.E desc[UR32][R14.64], R250 ;  /* 0x000000fa0e001986 */ /* 0x0003e8000c101920 */
[----:B---3--:R3:W-:Y:S04]  /*1b1730*/  @P5 STG.E desc[UR32][R32.64], R249 ;  /* 0x000000f920005986 */ /* 0x0087e8000c101920 */
[----:B------:R3:W-:Y:S01]  /*1b1740*/  @P6 STG.E desc[UR32][R2.64], R252 ;  /* 0x000000fc02006986 */ /* 0x0007e2000c101920 */
[----:B------:R-:W-:-:S03]  /*1b1750*/  ISETP.GE.AND P0, PT, R38, UR5, PT ;  /* 0x0000000526007c0c */ /* 0x000fc6000bf06270 */
[----:B-1----:R-:W4:Y:S04]  /*1b1760*/  LDL.LU R250, [R1+0x1d78] ;  /* 0x001d780001fa7983 */ /* 0x002f280000300800 */
[----:B---3--:R-:W3:Y:S04]  /*1b1770*/  LDL.LU R249, [R1+0x1d58] ;  /* 0x001d580001f97983 */ /* 0x008ee80000300800 */
[----:B------:R-:W3:Y:S04]  /*1b1780*/  LDL.LU R98, [R1+0x1cb8] ;  /* 0x001cb80001627983 */ /* 0x000ee80000300800 */
[----:B------:R-:W3:Y:S04]  /*1b1790*/  LDL.LU R38, [R1+0x6edc] ;  /* 0x006edc0001267983 */ /* 0x000ee80000300800 */
[----:B------:R-:W3:Y:S04]  /*1b17a0*/  LDL.LU R97, [R1+0x1c88] ;  /* 0x001c880001617983 */ /* 0x000ee80000300800 */
[----:B------:R-:W3:Y:S04]  /*1b17b0*/  LDL.LU R252, [R1+0x198] ;  /* 0x0001980001fc7983 */ /* 0x000ee80000300800 */
[----:B--2---:R1:W-:Y:S04]  /*1b17c0*/  @P3 STG.E desc[UR32][R12.64], R83 ;  /* 0x000000530c003986 */ /* 0x0043e8000c101920 */
[----:B-1----:R-:W2:Y:S01]  /*1b17d0*/  LDL.LU R83, [R1+0x188] ;  /* 0x0001880001537983 */ /* 0x002ea20000300800 */
[----:B------:R-:W-:-:S02]  /*1b17e0*/  ISETP.LT.AND P1, PT, R246, UR34, !P2 ;  /* 0x00000022f6007c0c */ /* 0x000fc4000d721270 */
[----:B------:R-:W-:Y:S02]  /*1b17f0*/  ISETP.LT.AND P6, PT, R47, UR34, !P2 ;  /* 0x000000222f007c0c */ /* 0x000fe4000d7c1270 */
[----:B------:R-:W-:Y:S02]  /*1b1800*/  ISETP.LT.AND P5, PT, R245, UR34, !P2 ;  /* 0x00000022f5007c0c */ /* 0x000fe4000d7a1270 */
[----:B------:R-:W-:Y:S01]  /*1b1810*/  ISETP.LT.AND P4, PT, R244, UR34, !P2 ;  /* 0x00000022f4007c0c */ /* 0x000fe2000d781270 */
[----:B------:R-:W-:-:S04]  /*1b1820*/  IMAD.WIDE R2, R34, 0x4, R118 ;  /* 0x0000000422027825 */ /* 0x000fc800078e0276 */
[----:B------:R-:W-:-:S04]  /*1b1830*/  IMAD.WIDE R12, R34, 0x4, R116 ;  /* 0x00000004220c7825 */ /* 0x000fc800078e0274 */
[----:B------:R-:W-:-:S04]  /*1b1840*/  IMAD.WIDE R14, R34, 0x4, R114 ;  /* 0x00000004220e7825 */ /* 0x000fc800078e0272 */
[----:B------:R-:W-:Y:S01]  /*1b1850*/  IMAD.WIDE R32, R34, 0x4, R112 ;  /* 0x0000000422207825 */ /* 0x000fe200078e0270 */
[----:B------:R-:W-:Y:S02]  /*1b1860*/  ISETP.LT.AND P2, PT, R82, UR34, !P2 ;  /* 0x0000002252007c0c */ /* 0x000fe4000d741270 */
[----:B------:R-:W-:Y:S01]  /*1b1870*/  ISETP.LT.AND P3, PT, R248, UR34, !P0 ;  /* 0x00000022f8007c0c */ /* 0x000fe2000c761270 */
[----:B----4-:R-:W-:Y:S04]  /*1b1880*/  @P1 STG.E desc[UR32][R2.64], R37 ;  /* 0x0000002502001986 */ /* 0x010fe8000c101920 */
[----:B------:R-:W-:Y:S04]  /*1b1890*/  @P6 STG.E desc[UR32][R12.64], R99 ;  /* 0x000000630c006986 */ /* 0x000fe8000c101920 */
[----:B------:R1:W-:Y:S04]  /*1b18a0*/  @P5 STG.E desc[UR32][R14.64], R36 ;  /* 0x000000240e005986 */ /* 0x0003e8000c101920 */
[----:B------:R4:W-:Y:S01]  /*1b18b0*/  @P4 STG.E desc[UR32][R32.64], R35 ;  /* 0x0000002320004986 */ /* 0x0009e2000c101920 */
[----:B------:R-:W-:-:S02]  /*1b18c0*/  ISETP.LT.AND P4, PT, R0, UR34, !P0 ;  /* 0x0000002200007c0c */ /* 0x000fc4000c781270 */
[----:B------:R-:W-:Y:S02]  /*1b18d0*/  ISETP.LT.AND P1, PT, R247, UR34, !P0 ;  /* 0x00000022f7007c0c */ /* 0x000fe4000c721270 */
[----:B------:R-:W-:Y:S02]  /*1b18e0*/  ISETP.LT.AND P6, PT, R246, UR34, !P0 ;  /* 0x00000022f6007c0c */ /* 0x000fe4000c7c1270 */
[----:B------:R-:W-:Y:S01]  /*1b18f0*/  ISETP.LT.AND P5, PT, R47, UR34, !P0 ;  /* 0x000000222f007c0c */ /* 0x000fe2000c7a1270 */
[----:B-1----:R-:W2:Y:S04]  /*1b1900*/  LDL.LU R36, [R1+0xb8] ;  /* 0x0000b80001247983 */ /* 0x002ea80000300800 */
[----:B----4-:R-:W4:Y:S01]  /*1b1910*/  LDL.LU R35, [R1+0xa8] ;  /* 0x0000a80001237983 */ /* 0x010f220000300800 */
[----:B------:R-:W-:-:S03]  /*1b1920*/  IMAD.WIDE R2, R34, 0x4, R110 ;  /* 0x0000000422027825 */ /* 0x000fc600078e026e */
[----:B------:R-:W4:Y:S01]  /*1b1930*/  LDL.LU R99, [R1+0x2f24] ;  /* 0x002f240001637983 */ /* 0x000f220000300800 */
[----:B------:R-:W-:-:S03]  /*1b1940*/  IMAD.WIDE R12, R251, 0x4, R124 ;  /* 0x00000004fb0c7825 */ /* 0x000fc600078e027c */
[----:B------:R-:W4:Y:S04]  /*1b1950*/  LDL.LU R37, [R1+0x6ef0] ;  /* 0x006ef00001257983 */ /* 0x000f280000300800 */
[----:B------:R-:W4:Y:S01]  /*1b1960*/  LDL.LU R34, [R1+0x1ddc] ;  /* 0x001ddc0001227983 */ /* 0x000f220000300800 */
[----:B------:R-:W-:-:S04]  /*1b1970*/  IMAD.WIDE R14, R251, 0x4, R118 ;  /* 0x00000004fb0e7825 */ /* 0x000fc800078e0276 */
[C---:B------:R-:W-:Y:S01]  /*1b1980*/  IMAD.WIDE R32, R251.reuse, 0x4, R116 ;  /* 0x00000004fb207825 */ /* 0x040fe200078e0274 */
[----:B------:R1:W-:Y:S04]  /*1b1990*/  @P2 STG.E desc[UR32][R2.64], R250 ;  /* 0x000000fa02002986 */ /* 0x0003e8000c101920 */
[----:B---3--:R3:W-:Y:S01]  /*1b19a0*/  @P3 STG.E desc[UR32][R12.64], R249 ;  /* 0x000000f90c003986 */ /* 0x0087e2000c101920 */
[----:B-1----:R-:W-:-:S04]  /*1b19b0*/  IMAD.WIDE R2, R251, 0x4, R122 ;  /* 0x00000004fb027825 */ /* 0x002fc800078e027a */
[----:B---3--:R-:W-:Y:S01]  /*1b19c0*/  IMAD.WIDE R12, R251, 0x4, R120 ;  /* 0x00000004fb0c7825 */ /* 0x008fe200078e0278 */
[----:B------:R-:W3:Y:S04]  /*1b19d0*/  LDL.LU R250, [R1+0x1dcc] ;  /* 0x001dcc0001fa7983 */ /* 0x000ee80000300800 */
[----:B------:R-:W3:Y:S04]  /*1b19e0*/  LDL.LU R249, [R1+0x1dbc] ;  /* 0x001dbc0001f97983 */ /* 0x000ee80000300800 */
[----:B------:R1:W-:Y:S04]  /*1b19f0*/  @P4 STG.E desc[UR32][R2.64], R98 ;  /* 0x0000006202004986 */ /* 0x0003e8000c101920 */
[----:B------:R-:W-:Y:S04]  /*1b1a00*/  @P1 STG.E desc[UR32][R12.64], R97 ;  /* 0x000000610c001986 */ /* 0x000fe8000c101920 */
[----:B------:R1:W-:Y:S04]  /*1b1a10*/  @P6 STG.E desc[UR32][R14.64], R252 ;  /* 0x000000fc0e006986 */ /* 0x0003e8000c101920 */
[----:B-1----:R-:W3:Y:S04]  /*1b1a20*/  LDL.LU R98, [R1+0x2f4c] ;  /* 0x002f4c0001627983 */ /* 0x002ee80000300800 */
[----:B------:R-:W3:Y:S04]  /*1b1a30*/  LDL.LU R252, [R1+0x1dac] ;  /* 0x001dac0001fc7983 */ /* 0x000ee80000300800 */
[----:B--2---:R1:W-:Y:S04]  /*1b1a40*/  @P5 STG.E desc[UR32][R32.64], R83 ;  /* 0x0000005320005986 */ /* 0x0043e8000c101920 */
[----:B-1----:R-:W2:Y:S01]  /*1b1a50*/  LDL.LU R83, [R1+0x1d9c] ;  /* 0x001d9c0001537983 */ /* 0x002ea20000300800 */
[----:B------:R-:W-:-:S02]  /*1b1a60*/  ISETP.LT.AND P2, PT, R245, UR34, !P0 ;  /* 0x00000022f5007c0c */ /* 0x000fc4000c741270 */
[----:B------:R-:W-:Y:S02]  /*1b1a70*/  ISETP.LT.AND P3, PT, R244, UR34, !P0 ;  /* 0x00000022f4007c0c */ /* 0x000fe4000c761270 */
[----:B------:R-:W-:Y:S01]  /*1b1a80*/  ISETP.GE.AND P4, PT, R38, UR5, PT ;  /* 0x0000000526007c0c */ /* 0x000fe2000bf86270 */
[----:B------:R-:W-:Y:S01]  /*1b1a90*/  IMAD.WIDE R2, R251, 0x4, R114 ;  /* 0x00000004fb027825 */ /* 0x000fe200078e0272 */
[----:B------:R-:W-:-:S03]  /*1b1aa0*/  ISETP.LT.AND P0, PT, R82, UR34, !P0 ;  /* 0x0000002252007c0c */ /* 0x000fc6000c701270 */
[----:B------:R-:W-:Y:S01]  /*1b1ab0*/  IMAD.WIDE R12, R251, 0x4, R112 ;  /* 0x00000004fb0c7825 */ /* 0x000fe200078e0270 */
[----:B------:R-:W-:Y:S02]  /*1b1ac0*/  ISETP.LT.AND P1, PT, R248, UR34, !P4 ;  /* 0x00000022f8007c0c */ /* 0x000fe4000e721270 */
[----:B------:R-:W-:Y:S01]  /*1b1ad0*/  ISETP.LT.AND P6, PT, R0, UR34, !P4 ;  /* 0x0000002200007c0c */ /* 0x000fe2000e7c1270 */
[----:B------:R-:W2:Y:S01]  /*1b1ae0*/  LDL.LU R97, [R1+0x1dec] ;  /* 0x001dec0001617983 */ /* 0x000ea20000300800 */
[----:B------:R-:W-:-:S03]  /*1b1af0*/  ISETP.LT.AND P5, PT, R247, UR34, !P4 ;  /* 0x00000022f7007c0c */ /* 0x000fc6000e7a1270 */
[----:B------:R1:W-:Y:S04]  /*1b1b00*/  @P2 STG.E desc[UR32][R2.64], R36 ;  /* 0x0000002402002986 */ /* 0x0003e8000c101920 */
[----:B----4-:R4:W-:Y:S01]  /*1b1b10*/  @P3 STG.E desc[UR32][R12.64], R35 ;  /* 0x000000230c003986 */ /* 0x0109e2000c101920 */
[----:B------:R-:W-:Y:S02]  /*1b1b20*/  ISETP.LT.AND P3, PT, R246, UR34, !P4 ;  /* 0x00000022f6007c0c */ /* 0x000fe4000e761270 */
[----:B------:R-:W-:Y:S01]  /*1b1b30*/  ISETP.LT.AND P2, PT, R47, UR34, !P4 ;  /* 0x000000222f007c0c */ /* 0x000fe2000e741270 */
[----:B------:R-:W-:Y:S01]  /*1b1b40*/  IMAD.WIDE R14, R99, 0x4, R122 ;  /* 0x00000004630e7825 */ /* 0x000fe200078e027a */
[----:B-1----:R-:W2:Y:S04]  /*1b1b50*/  LDL.LU R36, [R1+0x1d8c] ;  /* 0x001d8c0001247983 */ /* 0x002ea80000300800 */
[----:B----4-:R-:W4:Y:S01]  /*1b1b60*/  LDL.LU R35, [R1+0x1d7c] ;  /* 0x001d7c0001237983 */ /* 0x010f220000300800 */
[----:B------:R-:W-:-:S04]  /*1b1b70*/  IMAD.WIDE R2, R251, 0x4, R110 ;  /* 0x00000004fb027825 */ /* 0x000fc800078e026e */
[C---:B------:R-:W-:Y:S01]  /*1b1b80*/  IMAD.WIDE R12, R99.reuse, 0x4, R124 ;  /* 0x00000004630c7825 */ /* 0x040fe200078e027c */
[----:B------:R-:W4:Y:S04]  /*1b1b90*/  LDL.LU R251, [R1+0x1d5c] ;  /* 0x001d5c0001fb7983 */ /* 0x000f280000300800 */
[----:B------:R1:W-:Y:S01]  /*1b1ba0*/  @P0 STG.E desc[UR32][R2.64], R147 ;  /* 0x0000009302000986 */ /* 0x0003e2000c101920 */
[----:B------:R-:W-:-:S03]  /*1b1bb0*/  IMAD.WIDE R32, R99, 0x4, R120 ;  /* 0x0000000463207825 */ /* 0x000fc600078e0278 */
[----:B------:R1:W-:Y:S04]  /*1b1bc0*/  @P1 STG.E desc[UR32][R12.64], R34 ;  /* 0x000000220c001986 */ /* 0x0003e8000c101920 */
[----:B-1----:R-:W4:Y:S04]  /*1b1bd0*/  LDL.LU R147, [R1+0x6f48] ;  /* 0x006f480001937983 */ /* 0x002f280000300800 */
[----:B------:R-:W4:Y:S01]  /*1b1be0*/  LDL.LU R34, [R1+0x6efc] ;  /* 0x006efc0001227983 */ /* 0x000f220000300800 */
[----:B------:R-:W-:-:S04]  /*1b1bf0*/  IMAD.WIDE R2, R99, 0x4, R118 ;  /* 0x0000000463027825 */ /* 0x000fc800078e0276 */
[C---:B------:R-:W-:Y:S01]  /*1b1c00*/  IMAD.WIDE R12, R99.reuse, 0x4, R116 ;  /* 0x00000004630c7825 */ /* 0x040fe200078e0274 */
[----:B---3--:R1:W-:Y:S04]  /*1b1c10*/  @P6 STG.E desc[UR32][R14.64], R250 ;  /* 0x000000fa0e006986 */ /* 0x0083e8000c101920 */
[----:B------:R3:W-:Y:S04]  /*1b1c20*/  @P5 STG.E desc[UR32][R32.64], R249 ;  /* 0x000000f920005986 */ /* 0x0007e8000c101920 */
[----:B-1----:R-:W4:Y:S04]  /*1b1c30*/  LDL.LU R250, [R1+0x1cbc] ;  /* 0x001cbc0001fa7983 */ /* 0x002f280000300800 */
[----:B---3--:R-:W3:Y:S04]  /*1b1c40*/  LDL.LU R249, [R1+0x1c8c] ;  /* 0x001c8c0001f97983 */ /* 0x008ee80000300800 */
[----:B------:R1:W-:Y:S01]  /*1b1c50*/  @P3 STG.E desc[UR32][R2.64], R252 ;  /* 0x000000fc02003986 */ /* 0x0003e2000c101920 */
[----:B------:R-:W-:-:S04]  /*1b1c60*/  IMAD.WIDE R14, R99, 0x4, R110 ;  /* 0x00000004630e7825 */ /* 0x000fc800078e026e */
[C---:B-1----:R-:W-:Y:S01]  /*1b1c70*/  IMAD.WIDE R2, R99.reuse, 0x4, R114 ;  /* 0x0000000463027825 */ /* 0x042fe200078e0272 */
[----:B--2---:R1:W-:Y:S04]  /*1b1c80*/  @P2 STG.E desc[UR32][R12.64], R83 ;  /* 0x000000530c002986 */ /* 0x0043e8000c101920 */
[----:B-1----:R-:W2:Y:S04]  /*1b1c90*/  LDL.LU R83, [R1+0x19c] ;  /* 0x00019c0001537983 */ /* 0x002ea80000300800 */
[----:B------:R-:W2:Y:S01]  /*1b1ca0*/  LDL.LU R252, [R1+0x2f5c] ;  /* 0x002f5c0001fc7983 */ /* 0x000ea20000300800 */
[----:B------:R-:W-:-:S03]  /*1b1cb0*/  IMAD.WIDE R12, R99, 0x4, R112 ;  /* 0x00000004630c7825 */ /* 0x000fc600078e0270 */
[----:B------:R-:W2:Y:S01]  /*1b1cc0*/  LDL.LU R99, [R1+0x18c] ;  /* 0x00018c0001637983 */ /* 0x000ea20000300800 */
[----:B------:R-:W-:Y:S02]  /*1b1cd0*/  ISETP.LT.AND P5, PT, R245, UR34, !P4 ;  /* 0x00000022f5007c0c */ /* 0x000fe4000e7a1270 */
[----:B------:R-:W-:Y:S02]  /*1b1ce0*/  ISETP.LT.AND P1, PT, R244, UR34, !P4 ;  /* 0x00000022f4007c0c */ /* 0x000fe4000e721270 */
[----:B------:R-:W-:Y:S02]  /*1b1cf0*/  ISETP.LT.AND P4, PT, R82, UR34, !P4 ;  /* 0x0000002252007c0c */ /* 0x000fe4000e781270 */
[----:B------:R-:W-:-:S04]  /*1b1d00*/  ISETP.GE.AND P0, PT, R37, UR5, PT ;  /* 0x0000000525007c0c */ /* 0x000fc8000bf06270 */
[----:B------:R-:W-:Y:S02]  /*1b1d10*/  ISETP.LT.AND P6, PT, R248, UR34, !P0 ;  /* 0x00000022f8007c0c */ /* 0x000fe4000c7c1270 */
[----:B------:R-:W-:Y:S01]  /*1b1d20*/  ISETP.LT.AND P3, PT, R0, UR34, !P0 ;  /* 0x0000002200007c0c */ /* 0x000fe2000c761270 */
[----:B------:R-:W-:Y:S01]  /*1b1d30*/  IMAD.WIDE R32, R98, 0x4, R124 ;  /* 0x0000000462207825 */ /* 0x000fe200078e027c */
[----:B------:R-:W-:Y:S01]  /*1b1d40*/  ISETP.LT.AND P2, PT, R247, UR34, !P0 ;  /* 0x00000022f7007c0c */ /* 0x000fe2000c741270 */
[----:B------:R1:W-:Y:S04]  /*1b1d50*/  @P5 STG.E desc[UR32][R2.64], R97 ;  /* 0x0000006102005986 */ /* 0x0003e8000c101920 */
[----:B------:R1:W-:Y:S04]  /*1b1d60*/  @P1 STG.E desc[UR32][R12.64], R36 ;  /* 0x000000240c001986 */ /* 0x0003e8000c101920 */
[----:B----4-:R4:W-:Y:S01]  /*1b1d70*/  @P4 STG.E desc[UR32][R14.64], R35 ;  /* 0x000000230e004986 */ /* 0x0109e2000c101920 */
[----:B------:R-:W-:-:S02]  /*1b1d80*/  ISETP.LT.AND P4, PT, R246, UR34, !P0 ;  /* 0x00000022f6007c0c */ /* 0x000fc4000c781270 */
[----:B------:R-:W-:Y:S01]  /*1b1d90*/  ISETP.LT.AND P5, PT, R245, UR34, !P0 ;  /* 0x00000022f5007c0c */ /* 0x000fe2000c7a1270 */
[----:B-1----:R-:W2:Y:S04]  /*1b1da0*/  LDL.LU R97, [R1+0xac] ;  /* 0x0000ac0001617983 */ /* 0x002ea80000300800 */
[----:B------:R-:W2:Y:S04]  /*1b1db0*/  LDL.LU R36, [R1+0x9c] ;  /* 0x00009c0001247983 */ /* 0x000ea80000300800 */
[----:B----4-:R-:W4:Y:S04]  /*1b1dc0*/  LDL.LU R35, [R1+0x80] ;  /* 0x0000800001237983 */ /* 0x010f280000300800 */
[----:B------:R1:W-:Y:S01]  /*1b1dd0*/  @P6 STG.E desc[UR32][R32.64], R251 ;  /* 0x000000fb20006986 */ /* 0x0003e2000c101920 */
[----:B------:R-:W-:Y:S01]  /*1b1de0*/  IMAD.WIDE R2, R98, 0x4, R122 ;  /* 0x0000000462027825 */ /* 0x000fe200078e027a */
[----:B------:R-:W-:-:S03]  /*1b1df0*/  ISETP.LT.AND P6, PT, R47, UR34, !P0 ;  /* 0x000000222f007c0c */ /* 0x000fc6000c7c1270 */
[----:B------:R-:W-:Y:S01]  /*1b1e00*/  IMAD.WIDE R12, R98, 0x4, R120 ;  /* 0x00000004620c7825 */ /* 0x000fe200078e0278 */
[----:B------:R-:W-:Y:S02]  /*1b1e10*/  ISETP.GE.AND P1, PT, R34, UR5, PT ;  /* 0x0000000522007c0c */ /* 0x000fe4000bf26270 */
[----:B------:R-:W4:Y:S01]  /*1b1e20*/  LDL.LU R34, [R1+0x70] ;  /* 0x0000700001227983 */ /* 0x000f220000300800 */
[----:B------:R-:W-:-:S03]  /*1b1e30*/  IMAD.WIDE R14, R98, 0x4, R114 ;  /* 0x00000004620e7825 */ /* 0x000fc600078e0272 */
[----:B-1----:R-:W4:Y:S04]  /*1b1e40*/  LDL.LU R33, [R1+0x6f00] ;  /* 0x006f000001217983 */ /* 0x002f280000300800 */
[----:B------:R-:W4:Y:S04]  /*1b1e50*/  LDL.LU R251, [R1+0x60] ;  /* 0x0000600001fb7983 */ /* 0x000f280000300800 */
[----:B------:R1:W-:Y:S04]  /*1b1e60*/  @P3 STG.E desc[UR32][R2.64], R250 ;  /* 0x000000fa02003986 */ /* 0x0003e8000c101920 */
[----:B---3--:R3:W-:Y:S01]  /*1b1e70*/  @P2 STG.E desc[UR32][R12.64], R249 ;  /* 0x000000f90c002986 */ /* 0x0087e2000c101920 */
[----:B-1----:R-:W-:-:S03]  /*1b1e80*/  IMAD.WIDE R2, R98, 0x4, R118 ;  /* 0x0000000462027825 */ /* 0x002fc600078e0276 */
[----:B------:R-:W4:Y:S01]  /*1b1e90*/  LDL.LU R250, [R1+0x50] ;  /* 0x0000500001fa7983 */ /* 0x000f220000300800 */
[----:B---3--:R-:W-:-:S03]  /*1b1ea0*/  IMAD.WIDE R12, R98, 0x4, R116 ;  /* 0x00000004620c7825 */ /* 0x008fc600078e0274 */
[----:B------:R-:W3:Y:S04]  /*1b1eb0*/  LDL.LU R249, [R1+0x40] ;  /* 0x0000400001f97983 */ /* 0x000ee80000300800 */
[----:B--2---:R1:W-:Y:S04]  /*1b1ec0*/  @P4 STG.E desc[UR32][R2.64], R83 ;  /* 0x0000005302004986 */ /* 0x0043e8000c101920 */
[----:B------:R-:W-:Y:S04]  /*1b1ed0*/  @P6 STG.E desc[UR32][R12.64], R99 ;  /* 0x000000630c006986 */ /* 0x000fe8000c101920 */
[----:B------:R2:W-:Y:S04]  /*1b1ee0*/  @P5 STG.E desc[UR32][R14.64], R147 ;  /* 0x000000930e005986 */ /* 0x0005e8000c101920 */
[----:B-1----:R-:W3:Y:S04]  /*1b1ef0*/  LDL.LU R83, [R1+0x30] ;  /* 0x0000300001537983 */ /* 0x002ee80000300800 */
[----:B--2---:R-:W2:Y:S04]  /*1b1f00*/  LDL.LU R147, [R1+0x2f60] ;  /* 0x002f600001937983 */ /* 0x004ea80000300800 */
[----:B------:R-:W2:Y:S01]  /*1b1f10*/  LDL.LU R32, [R1+0x6f08] ;  /* 0x006f080001207983 */ /* 0x000ea20000300800 */
        /* <DEDUP_REMOVED lines=8> */
[----:B------:R-:W-:Y:S01]  /*1b1fa0*/  ISETP.LT.AND P6, PT, R246, UR34, !P1 ;  /* 0x00000022f6007c0c */ /* 0x000fe2000cfc1270 */
[----:B------:R1:W-:Y:S04]  /*1b1fb0*/  @P2 STG.E desc[UR32][R2.64], R97 ;  /* 0x0000006102002986 */ /* 0x0003e8000c101920 */
[----:B------:R1:W-:Y:S04]  /*1b1fc0*/  @P0 STG.E desc[UR32][R12.64], R36 ;  /* 0x000000240c000986 */ /* 0x0003e8000c101920 */
[----:B----4-:R4:W-:Y:S01]  /*1b1fd0*/  @P3 STG.E desc[UR32][R14.64], R35 ;  /* 0x000000230e003986 */ /* 0x0109e2000c101920 */
[----:B------:R-:W-:-:S02]  /*1b1fe0*/  ISETP.LT.AND P3, PT, R47, UR34, !P1 ;  /* 0x000000222f007c0c */ /* 0x000fc4000cf61270 */
[----:B------:R-:W-:Y:S02]  /*1b1ff0*/  ISETP.LT.AND P0, PT, R245, UR34, !P1 ;  /* 0x00000022f5007c0c */ /* 0x000fe4000cf01270 */
[----:B------:R-:W-:Y:S02]  /*1b2000*/  ISETP.LT.AND P2, PT, R244, UR34, !P1 ;  /* 0x00000022f4007c0c */ /* 0x000fe4000cf41270 */
[----:B------:R-:W-:Y:S01]  /*1b2010*/  ISETP.LT.AND P1, PT, R82, UR34, !P1 ;  /* 0x0000002252007c0c */ /* 0x000fe2000cf21270 */
[----:B-1----:R-:W-:-:S04]  /*1b2020*/  IMAD.WIDE R2, R252, 0x4, R122 ;  /* 0x00000004fc027825 */ /* 0x002fc800078e027a */
[----:B------:R-:W-:-:S04]  /*1b2030*/  IMAD.WIDE R12, R252, 0x4, R120 ;  /* 0x00000004fc0c7825 */ /* 0x000fc800078e0278 */
[C---:B----4-:R-:W-:Y:S01]  /*1b2040*/  IMAD.WIDE R14, R252.reuse, 0x4, R118 ;  /* 0x00000004fc0e7825 */ /* 0x050fe200078e0276 */
[----:B------:R1:W-:Y:S04]  /*1b2050*/  @P4 STG.E desc[UR32][R2.64], R34 ;  /* 0x0000002202004986 */ /* 0x0003e8000c101920 */
[----:B------:R4:W-:Y:S01]  /*1b2060*/  @P5 STG.E desc[UR32][R12.64], R251 ;  /* 0x000000fb0c005986 */ /* 0x0009e2000c101920 */
[----:B-1----:R-:W-:-:S04]  /*1b2070*/  IMAD.WIDE R2, R252, 0x4, R116 ;  /* 0x00000004fc027825 */ /* 0x002fc800078e0274 */
[C---:B----4-:R-:W-:Y:S01]  /*1b2080*/  IMAD.WIDE R12, R252.reuse, 0x4, R114 ;  /* 0x00000004fc0c7825 */ /* 0x050fe200078e0272 */
[----:B------:R1:W-:Y:S04]  /*1b2090*/  @P6 STG.E desc[UR32][R14.64], R250 ;  /* 0x000000fa0e006986 */ /* 0x0003e8000c101920 */
[----:B---3--:R3:W-:Y:S01]  /*1b20a0*/  @P3 STG.E desc[UR32][R2.64], R249 ;  /* 0x000000f902003986 */ /* 0x0087e2000c101920 */
[----:B-1----:R-:W-:-:S04]  /*1b20b0*/  IMAD.WIDE R14, R252, 0x4, R112 ;  /* 0x00000004fc0e7825 */ /* 0x002fc800078e0270 */
[----:B---3--:R-:W-:Y:S01]  /*1b20c0*/  IMAD.WIDE R2, R252, 0x4, R110 ;  /* 0x00000004fc027825 */ /* 0x008fe200078e026e */
[----:B------:R1:W-:Y:S04]  /*1b20d0*/  @P0 STG.E desc[UR32][R12.64], R83 ;  /* 0x000000530c000986 */ /* 0x0003e8000c101920 */
[----:B------:R3:W-:Y:S04]  /*1b20e0*/  @P2 STG.E desc[UR32][R14.64], R240 ;  /* 0x000000f00e002986 */ /* 0x0007e8000c101920 */
[----:B------:R4:W-:Y:S01]  /*1b20f0*/  @P1 STG.E desc[UR32][R2.64], R236 ;  /* 0x000000ec02001986 */ /* 0x0009e2000c101920 */
[----:B--2---:R-:W-:-:S03]  /*1b2100*/  ISETP.GE.AND P1, PT, R32, UR5, PT ;  /* 0x0000000520007c0c */ /* 0x004fc6000bf26270 */
        /* <DEDUP_REMOVED lines=9> */
[----:B------:R-:W-:-:S04]  /*1b21a0*/  ISETP.GE.AND P4, PT, R33, UR5, PT ;  /* 0x0000000521007c0c */ /* 0x000fc8000bf86270 */
[----:B------:R-:W-:Y:S02]  /*1b21b0*/  ISETP.LT.AND P5, PT, R248, UR34, !P4 ;  /* 0x00000022f8007c0c */ /* 0x000fe4000e7a1270 */
[----:B------:R-:W-:Y:S02]  /*1b21c0*/  ISETP.LT.AND P6, PT, R0, UR34, !P4 ;  /* 0x0000002200007c0c */ /* 0x000fe4000e7c1270 */
[----:B------:R-:W-:Y:S02]  /*1b21d0*/  ISETP.LT.AND P0, PT, R247, UR34, !P4 ;  /* 0x00000022f7007c0c */ /* 0x000fe4000e701270 */
[----:B------:R-:W-:Y:S01]  /*1b21e0*/  ISETP.LT.AND P2, PT, R246, UR34, !P4 ;  /* 0x00000022f6007c0c */ /* 0x000fe2000e741270 */
[----:B------:R-:W-:Y:S01]  /*1b21f0*/  IMAD.WIDE R12, R147, 0x4, R124 ;  /* 0x00000004930c7825 */ /* 0x000fe200078e027c */
[----:B------:R-:W-:-:S03]  /*1b2200*/  ISETP.LT.AND P3, PT, R47, UR34, !P4 ;  /* 0x000000222f007c0c */ /* 0x000fc6000e761270 */
[----:B---3--:R-:W-:-:S04]  /*1b2210*/  IMAD.WIDE R14, R147, 0x4, R122 ;  /* 0x00000004930e7825 */ /* 0x008fc800078e027a */
[----:B----4-:R-:W-:Y:S01]  /*1b2220*/  IMAD.WIDE R2, R147, 0x4, R120 ;  /* 0x0000000493027825 */ /* 0x010fe200078e0278 */
[----:B------:R1:W-:Y:S04]  /*1b2230*/  @P5 STG.E desc[UR32][R12.64], R232 ;  /* 0x000000e80c005986 */ /* 0x0003e8000c101920 */
[----:B------:R3:W-:Y:S01]  /*1b2240*/  @P6 STG.E desc[UR32][R14.64], R228 ;  /* 0x000000e40e006986 */ /* 0x0007e2000c101920 */
[----:B------:R-:W-:Y:S02]  /*1b2250*/  ISETP.LT.AND P6, PT, R245, UR34, !P4 ;  /* 0x00000022f5007c0c */ /* 0x000fe4000e7c1270 */
[----:B------:R-:W-:Y:S02]  /*1b2260*/  ISETP.LT.AND P5, PT, R244, UR34, !P4 ;  /* 0x00000022f4007c0c */ /* 0x000fe4000e7a1270 */
[----:B------:R-:W-:Y:S01]  /*1b2270*/  ISETP.LT.AND P4, PT, R82, UR34, !P4 ;  /* 0x0000002252007c0c */ /* 0x000fe2000e781270 */
[----:B------:R4:W-:Y:S01]  /*1b2280*/  @P0 STG.E desc[UR32][R2.64], R224 ;  /* 0x000000e002000986 */ /* 0x0009e2000c101920 */
[----:B-1----:R-:W-:-:S04]  /*1b2290*/  IMAD.WIDE R12, R147, 0x4, R118 ;  /* 0x00000004930c7825 */ /* 0x002fc800078e0276 */
[C---:B---3--:R-:W-:Y:S01]  /*1b22a0*/  IMAD.WIDE R14, R147.reuse, 0x4, R116 ;  /* 0x00000004930e7825 */ /* 0x048fe200078e0274 */
[----:B------:R1:W-:Y:S04]  /*1b22b0*/  @P2 STG.E desc[UR32][R12.64], R220 ;  /* 0x000000dc0c002986 */ /* 0x0003e8000c101920 */
[----:B------:R3:W-:Y:S01]  /*1b22c0*/  @P3 STG.E desc[UR32][R14.64], R216 ;  /* 0x000000d80e003986 */ /* 0x0007e2000c101920 */
[----:B------:R-:W-:Y:S02]  /*1b22d0*/  ISETP.LT.AND P3, PT, R248, UR34, !P1 ;  /* 0x00000022f8007c0c */ /* 0x000fe4000cf61270 */
[----:B------:R-:W-:Y:S01]  /*1b22e0*/  ISETP.LT.AND P2, PT, R0, UR34, !P1 ;  /* 0x0000002200007c0c */ /* 0x000fe2000cf41270 */
[----:B----4-:R-:W-:Y:S01]  /*1b22f0*/  IMAD.WIDE R2, R147, 0x4, R112 ;  /* 0x0000000493027825 */ /* 0x010fe200078e0270 */
[----:B------:R-:W-:-:S03]  /*1b2300*/  ISETP.LT.AND P0, PT, R247, UR34, !P1 ;  /* 0x00000022f7007c0c */ /* 0x000fc6000cf01270 */
[----:B-1----:R-:W-:-:S04]  /*1b2310*/  IMAD.WIDE R12, R147, 0x4, R114 ;  /* 0x00000004930c7825 */ /* 0x002fc800078e0272 */
[----:B---3--:R-:W-:Y:S02]  /*1b2320*/  IMAD.WIDE R14, R147, 0x4, R110 ;  /* 0x00000004930e7825 */ /* 0x008fe400078e026e */
[----:B------:R-:W3:Y:S04]  /*1b2330*/  LDL.LU R147, [R1+0x2f84] ;  /* 0x002f840001937983 */ /* 0x000ee80000300800 */
[----:B------:R-:W-:Y:S04]  /*1b2340*/  @P6 STG.E desc[UR32][R12.64], R212 ;  /* 0x000000d40c006986 */ /* 0x000fe8000c101920 */
[----:B------:R2:W-:Y:S04]  /*1b2350*/  @P5 STG.E desc[UR32][R2.64], R208 ;  /* 0x000000d002005986 */ /* 0x0005e8000c101920 */
[----:B------:R1:W-:Y:S01]  /*1b2360*/  @P4 STG.E desc[UR32][R14.64], R204 ;  /* 0x000000cc0e004986 */ /* 0x0003e2000c101920 */
[----:B------:R-:W-:-:S02]  /*1b2370*/  ISETP.LT.AND P6, PT, R246, UR34, !P1 ;  /* 0x00000022f6007c0c */ /* 0x000fc4000cfc1270 */
[----:B------:R-:W-:Y:S01]  /*1b2380*/  ISETP.LT.AND P5, PT, R47, UR34, !P1 ;  /* 0x000000222f007c0c */ /* 0x000fe2000cfa1270 */
[----:B--2---:R-:W-:-:S04]  /*1b2390*/  IMAD.WIDE R2, R83, 0x4, R124 ;  /* 0x0000000453027825 */ /* 0x004fc800078e027c */
[----:B------:R-:W-:-:S04]  /*1b23a0*/  IMAD.WIDE R12, R83, 0x4, R122 ;  /* 0x00000004530c7825 */ /* 0x000fc800078e027a */
[----:B-1----:R-:W-:Y:S01]  /*1b23b0*/  IMAD.WIDE R14, R83, 0x4, R120 ;  /* 0x00000004530e7825 */ /* 0x002fe200078e0278 */
[----:B------:R1:W-:Y:S04]  /*1b23c0*/  @P3 STG.E desc[UR32][R2.64], R36 ;  /* 0x0000002402003986 */ /* 0x0003e8000c101920 */
[----:B------:R2:W-:Y:S04]  /*1b23d0*/  @P2 STG.E desc[UR32][R12.64], R251 ;  /* 0x000000fb0c002986 */ /* 0x0005e8000c101920 */
[----:B------:R4:W-:Y:S01]  /*1b23e0*/  @P0 STG.E desc[UR32][R14.64], R250 ;  /* 0x000000fa0e000986 */ /* 0x0009e2000c101920 */
[----:B------:R-:W-:-:S02]  /*1b23f0*/  ISETP.LT.AND P0, PT, R245, UR34, !P1 ;  /* 0x00000022f5007c0c */ /* 0x000fc4000cf01270 */
[----:B------:R-:W-:Y:S02]  /*1b2400*/  ISETP.LT.AND P2, PT, R244, UR34, !P1 ;  /* 0x00000022f4007c0c */ /* 0x000fe4000cf41270 */
[----:B------:R-:W-:Y:S02]  /*1b2410*/  ISETP.LT.AND P1, PT, R82, UR34, !P1 ;  /* 0x0000002252007c0c */ /* 0x000fe4000cf21270 */
[----:B------:R-:W-:Y:S01]  /*1b2420*/  ISETP.GE.AND P4, PT, R32, UR5, PT ;  /* 0x0000000520007c0c */ /* 0x000fe2000bf86270 */
[----:B-1----:R-:W-:-:S04]  /*1b2430*/  IMAD.WIDE R2, R83, 0x4, R118 ;  /* 0x0000000453027825 */ /* 0x002fc800078e0276 */
[C---:B--2---:R-:W-:Y:S01]  /*1b2440*/  IMAD.WIDE R12, R83.reuse, 0x4, R116 ;  /* 0x00000004530c7825 */ /* 0x044fe200078e0274 */
[----:B------:R-:W-:Y:S01]  /*1b2450*/  ISETP.LT.AND P3, PT, R248, UR34, !P4 ;  /* 0x00000022f8007c0c */ /* 0x000fe2000e761270 */
[----:B------:R1:W-:Y:S04]  /*1b2460*/  @P6 STG.E desc[UR32][R2.64], R249 ;  /* 0x000000f902006986 */ /* 0x0003e8000c101920 */
[----:B------:R2:W-:Y:S01]  /*1b2470*/  @P5 STG.E desc[UR32][R12.64], R252 ;  /* 0x000000fc0c005986 */ /* 0x0005e2000c101920 */
[----:B------:R-:W-:Y:S01]  /*1b2480*/  ISETP.LT.AND P6, PT, R0, UR34, !P4 ;  /* 0x0000002200007c0c */ /* 0x000fe2000e7c1270 */
[----:B----4-:R-:W-:Y:S01]  /*1b2490*/  IMAD.WIDE R14, R83, 0x4, R110 ;  /* 0x00000004530e7825 */ /* 0x010fe200078e026e */
[----:B------:R-:W-:-:S03]  /*1b24a0*/  ISETP.LT.AND P5, PT, R247, UR34, !P4 ;  /* 0x00000022f7007c0c */ /* 0x000fc6000e7a1270 */
[----:B------:R-:W-:-:S04]  /*1b24b0*/  IMAD.WIDE R32, R34, 0x4, R124 ;  /* 0x0000000422207825 */ /* 0x000fc800078e027c */
[----:B-1----:R-:W-:-:S04]  /*1b24c0*/  IMAD.WIDE R2, R83, 0x4, R112 ;  /* 0x0000000453027825 */ /* 0x002fc800078e0270 */
[----:B--2---:R-:W-:-:S05]  /*1b24d0*/  IMAD.WIDE R12, R83, 0x4, R114 ;  /* 0x00000004530c7825 */ /* 0x004fca00078e0272 */
[----:B------:R1:W-:Y:S04]  /*1b24e0*/  @P0 STG.E desc[UR32][R12.64], R145 ;  /* 0x000000910c000986 */ /* 0x0003e8000c101920 */
[----:B------:R2:W-:Y:S04]  /*1b24f0*/  @P2 STG.E desc[UR32][R2.64], R241 ;  /* 0x000000f102002986 */ /* 0x0005e8000c101920 */
[----:B------:R4:W-:Y:S01]  /*1b2500*/  @P1 STG.E desc[UR32][R14.64], R237 ;  /* 0x000000ed0e001986 */ /* 0x0009e2000c101920 */
[----:B------:R-:W-:-:S03]  /*1b2510*/  ISETP.LT.AND P1, PT, R246, UR34, !P4 ;  /* 0x00000022f6007c0c */ /* 0x000fc6000e721270 */
[----:B------:R4:W-:Y:S04]  /*1b2520*/  @P3 STG.E desc[UR32][R32.64], R233 ;  /* 0x000000e920003986 */ /* 0x0009e8000c101920 */
[----:B-1----:R-:W3:Y:S04]  /*1b2530*/  LDL.LU R145, [R1+0x6f44] ;  /* 0x006f440001917983 */ /* 0x002ee80000300800 */
[----:B------:R-:W3:Y:S01]  /*1b2540*/  LDL.LU R251, [R1+0x88] ;  /* 0x0000880001fb7983 */ /* 0x000ee20000300800 */
[----:B------:R-:W-:-:S04]  /*1b2550*/  IMAD.WIDE R12, R34, 0x4, R122 ;  /* 0x00000004220c7825 */ /* 0x000fc800078e027a */
[----:B--2---:R-:W-:Y:S01]  /*1b2560*/  IMAD.WIDE R2, R34, 0x4, R120 ;  /* 0x0000000422027825 */ /* 0x004fe200078e0278 */
[----:B------:R-:W2:Y:S04]  /*1b2570*/  LDL.LU R36, [R1+0x6f1c] ;  /* 0x006f1c0001247983 */ /* 0x000ea80000300800 */
[----:B------:R-:W2:Y:S04]  /*1b2580*/  LDL.LU R250, [R1+0x68] ;  /* 0x0000680001fa7983 */ /* 0x000ea80000300800 */
[----:B------:R-:W-:Y:S04]  /*1b2590*/  @P6 STG.E desc[UR32][R12.64], R229 ;  /* 0x000000e50c006986 */ /* 0x000fe8000c101920 */
[----:B------:R-:W2:Y:S04]  /*1b25a0*/  LDL.LU R249, [R1+0x58] ;  /* 0x0000580001f97983 */ /* 0x000ea80000300800 */
[----:B------:R-:W2:Y:S04]  /*1b25b0*/  LDL.LU R252, [R1+0x48] ;  /* 0x0000480001fc7983 */ /* 0x000ea80000300800 */
[----:B------:R1:W-:Y:S04]  /*1b25c0*/  @P5 STG.E desc[UR32][R2.64], R225 ;  /* 0x000000e102005986 */ /* 0x0003e8000c101920 */
[----:B------:R-:W2:Y:S01]  /*1b25d0*/  LDL.LU R83, [R1+0x38] ;  /* 0x0000380001537983 */ /* 0x000ea20000300800 */
[----:B------:R-:W-:-:S03]  /*1b25e0*/  ISETP.GE.AND P0, PT, R35, UR5, PT ;  /* 0x0000000523007c0c */ /* 0x000fc6000bf06270 */
[----:B------:R-:W2:Y:S01]  /*1b25f0*/  LDL.LU R35, [R1+0x2f80] ;  /* 0x002f800001237983 */ /* 0x000ea20000300800 */
[----:B----4-:R-:W-:-:S04]  /*1b2600*/  IMAD.WIDE R14, R34, 0x4, R114 ;  /* 0x00000004220e7825 */ /* 0x010fc800078e0272 */
[----:B------:R-:W-:-:S04]  /*1b2610*/  IMAD.WIDE R32, R34, 0x4, R112 ;  /* 0x0000000422207825 */ /* 0x000fc800078e0270 */
[----:B-1----:R-:W-:-:S04]  /*1b2620*/  IMAD.WIDE R2, R34, 0x4, R118 ;  /* 0x0000000422027825 */ /* 0x002fc800078e0276 */
[C---:B------:R-:W-:Y:S01]  /*1b2630*/  IMAD.WIDE R12, R34.reuse, 0x4, R116 ;  /* 0x00000004220c7825 */ /* 0x040fe200078e0274 */
[----:B------:R1:W-:Y:S03]  /*1b2640*/  @P1 STG.E desc[UR32][R2.64], R221 ;  /* 0x000000dd02001986 */ /* 0x0003e6000c101920 */
[----:B-1----:R-:W-:Y:S02]  /*1b2650*/  IMAD.WIDE R2, R34, 0x4, R110 ;  /* 0x0000000422027825 */ /* 0x002fe400078e026e */
[----:B------:R-:W4:Y:S01]  /*1b2660*/  LDL.LU R34, [R1+0x6f2c] ;  /* 0x006f2c0001227983 */ /* 0x000f220000300800 */
[----:B------:R-:W-:Y:S02]  /*1b2670*/  ISETP.LT.AND P6, PT, R47, UR34, !P4 ;  /* 0x000000222f007c0c */ /* 0x000fe4000e7c1270 */
[----:B------:R-:W-:Y:S02]  /*1b2680*/  ISETP.LT.AND P3, PT, R245, UR34, !P4 ;  /* 0x00000022f5007c0c */ /* 0x000fe4000e761270 */
[----:B------:R-:W-:-:S02]  /*1b2690*/  ISETP.LT.AND P2, PT, R244, UR34, !P4 ;  /* 0x00000022f4007c0c */ /* 0x000fc4000e741270 */
[----:B------:R-:W-:Y:S02]  /*1b26a0*/  ISETP.LT.AND P4, PT, R82, UR34, !P4 ;  /* 0x0000002252007c0c */ /* 0x000fe4000e781270 */
[----:B------:R-:W-:Y:S02]  /*1b26b0*/  ISETP.LT.AND P5, PT, R248, UR34, !P0 ;  /* 0x00000022f8007c0c */ /* 0x000fe4000c7a1270 */
[----:B------:R-:W-:-:S03]  /*1b26c0*/  ISETP.LT.AND P1, PT, R247, UR34, !P0 ;  /* 0x00000022f7007c0c */ /* 0x000fc6000c721270 */
[----:B------:R3:W-:Y:S04]  /*1b26d0*/  @P6 STG.E desc[UR32][R12.64], R217 ;  /* 0x000000d90c006986 */ /* 0x0007e8000c101920 */
[----:B------:R1:W-:Y:S04]  /*1b26e0*/  @P3 STG.E desc[UR32][R14.64], R213 ;  /* 0x000000d50e003986 */ /* 0x0003e8000c101920 */
[----:B------:R-:W-:Y:S01]  /*1b26f0*/  @P2 STG.E desc[UR32][R32.64], R209 ;  /* 0x000000d120002986 */ /* 0x000fe2000c101920 */
[----:B------:R-:W-:Y:S02]  /*1b2700*/  ISETP.LT.AND P2, PT, R0, UR34, !P0 ;  /* 0x0000002200007c0c */ /* 0x000fe4000c741270 */
[----:B------:R-:W-:-:S02]  /*1b2710*/  ISETP.LT.AND P6, PT, R246, UR34, !P0 ;  /* 0x00000022f6007c0c */ /* 0x000fc4000c7c1270 */
[----:B------:R-:W-:Y:S01]  /*1b2720*/  ISETP.LT.AND P3, PT, R47, UR34, !P0 ;  /* 0x000000222f007c0c */ /* 0x000fe2000c761270 */
[----:B------:R1:W-:Y:S01]  /*1b2730*/  @P4 STG.E desc[UR32][R2.64], R205 ;  /* 0x000000cd02004986 */ /* 0x0003e2000c101920 */
[----:B------:R-:W-:Y:S01]  /*1b2740*/  ISETP.LT.AND P4, PT, R245, UR34, !P0 ;  /* 0x00000022f5007c0c */ /* 0x000fe2000c781270 */
[----:B---3--:R-:W-:-:S04]  /*1b2750*/  IMAD.WIDE R12, R147, 0x4, R124 ;  /* 0x00000004930c7825 */ /* 0x008fc800078e027c */
[----:B-1----:R-:W-:-:S04]  /*1b2760*/  IMAD.WIDE R14, R147, 0x4, R118 ;  /* 0x00000004930e7825 */ /* 0x002fc800078e0276 */
[----:B------:R-:W-:-:S04]  /*1b2770*/  IMAD.WIDE R2, R147, 0x4, R122 ;  /* 0x0000000493027825 */ /* 0x000fc800078e027a */
[C---:B------:R-:W-:Y:S01]  /*1b2780*/  IMAD.WIDE R32, R147.reuse, 0x4, R116 ;  /* 0x0000000493207825 */ /* 0x040fe200078e0274 */
[----:B------:R1:W-:Y:S01]  /*1b2790*/  @P5 STG.E desc[UR32][R12.64], R251 ;  /* 0x000000fb0c005986 */ /* 0x0003e2000c101920 */
[----:B------:R-:W-:Y:S02]  /*1b27a0*/  ISETP.LT.AND P5, PT, R244, UR34, !P0 ;  /* 0x00000022f4007c0c */ /* 0x000fe4000c7a1270 */
[----:B------:R-:W-:Y:S01]  /*1b27b0*/  ISETP.LT.AND P0, PT, R82, UR34, !P0 ;  /* 0x0000002252007c0c */ /* 0x000fe2000c701270 */
[----:B------:R3:W-:Y:S01]  /*1b27c0*/  @P2 STG.E desc[UR32][R2.64], R145 ;  /* 0x0000009102002986 */ /* 0x0007e2000c101920 */
[----:B-1----:R-:W-:-:S04]  /*1b27d0*/  IMAD.WIDE R12, R147, 0x4, R120 ;  /* 0x00000004930c7825 */ /* 0x002fc800078e0278 */
[C---:B---3--:R-:W-:Y:S01]  /*1b27e0*/  IMAD.WIDE R2, R147.reuse, 0x4, R114 ;  /* 0x0000000493027825 */ /* 0x048fe200078e0272 */
[----:B------:R-:W3:Y:S04]  /*1b27f0*/  LDL.LU R145, [R1+0x2f7c] ;  /* 0x002f7c0001917983 */ /* 0x000ee80000300800 */
[----:B--2---:R1:W-:Y:S04]  /*1b2800*/  @P1 STG.E desc[UR32][R12.64], R250 ;  /* 0x000000fa0c001986 */ /* 0x0043e8000c101920 */
[----:B------:R-:W-:Y:S04]  /*1b2810*/  @P6 STG.E desc[UR32][R14.64], R249 ;  /* 0x000000f90e006986 */ /* 0x000fe8000c101920 */
[----:B------:R-:W-:Y:S04]  /*1b2820*/  @P3 STG.E desc[UR32][R32.64], R252 ;  /* 0x000000fc20003986 */ /* 0x000fe8000c101920 */
[----:B------:R2:W-:Y:S04]  /*1b2830*/  @P4 STG.E desc[UR32][R2.64], R83 ;  /* 0x0000005302004986 */ /* 0x0005e8000c101920 */
[----:B------:R-:W3:Y:S01]  /*1b2840*/  LDL.LU R251, [R1+0x8c] ;  /* 0x00008c0001fb7983 */ /* 0x000ee20000300800 */
[----:B-1----:R-:W-:-:S04]  /*1b2850*/  IMAD.WIDE R12, R147, 0x4, R112 ;  /* 0x00000004930c7825 */ /* 0x002fc800078e0270 */
[----:B--2---:R-:W-:Y:S01]  /*1b2860*/  IMAD.WIDE R2, R147, 0x4, R110 ;  /* 0x0000000493027825 */ /* 0x004fe200078e026e */
[----:B------:R1:W-:Y:S04]  /*1b2870*/  @P5 STG.E desc[UR32][R12.64], R242 ;  /* 0x000000f20c005986 */ /* 0x0003e8000c101920 */
[----:B------:R2:W-:Y:S01]  /*1b2880*/  @P0 STG.E desc[UR32][R2.64], R238 ;  /* 0x000000ee02000986 */ /* 0x0005e2000c101920 */
[----:B----4-:R-:W-:-:S03]  /*1b2890*/  ISETP.GE.AND P0, PT, R34, UR5, PT ;  /* 0x0000000522007c0c */ /* 0x010fc6000bf06270 */
[----:B------:R-:W4:Y:S04]  /*1b28a0*/  LDL.LU R34, [R1+0x6f34] ;  /* 0x006f340001227983 */ /* 0x000f280000300800 */
[----:B------:R-:W4:Y:S04]  /*1b28b0*/  LDL.LU R250, [R1+0x7c] ;  /* 0x00007c0001fa7983 */ /* 0x000f280000300800 */
[----:B------:R-:W4:Y:S04]  /*1b28c0*/  LDL.LU R249, [R1+0x6c] ;  /* 0x00006c0001f97983 */ /* 0x000f280000300800 */
[----:B------:R-:W4:Y:S04]  /*1b28d0*/  LDL.LU R252, [R1+0x5c] ;  /* 0x00005c0001fc7983 */ /* 0x000f280000300800 */
[----:B------:R-:W4:Y:S04]  /*1b28e0*/  LDL.LU R83, [R1+0x4c] ;  /* 0x00004c0001537983 */ /* 0x000f280000300800 */
[----:B------:R-:W4:Y:S04]  /*1b28f0*/  LDL.LU R147, [R1+0x2f78] ;  /* 0x002f780001937983 */ /* 0x000f280000300800 */
[----:B------:R-:W4:Y:S01]  /*1b2900*/  LDL.LU R38, [R1+0x6f3c] ;  /* 0x006f3c0001267983 */ /* 0x000f220000300800 */
[----:B------:R-:W-:-:S04]  /*1b2910*/  ISETP.GE.AND P2, PT, R36, UR5, PT ;  /* 0x0000000524007c0c */ /* 0x000fc8000bf46270 */
[----:B------:R-:W-:Y:S02]  /*1b2920*/  ISETP.LT.AND P1, PT, R248, UR34, !P2 ;  /* 0x00000022f8007c0c */ /* 0x000fe4000d721270 */
[----:B------:R-:W-:Y:S02]  /*1b2930*/  ISETP.LT.AND P6, PT, R0, UR34, !P2 ;  /* 0x0000002200007c0c */ /* 0x000fe4000d7c1270 */
[----:B------:R-:W-:Y:S01]  /*1b2940*/  ISETP.LT.AND P3, PT, R247, UR34, !P2 ;  /* 0x00000022f7007c0c */ /* 0x000fe2000d761270 */
[----:B-1----:R-:W-:-:S04]  /*1b2950*/  IMAD.WIDE R12, R35, 0x4, R124 ;  /* 0x00000004230c7825 */ /* 0x002fc800078e027c */
[----:B------:R-:W-:Y:S01]  /*1b2960*/  IMAD.WIDE R14, R35, 0x4, R122 ;  /* 0x00000004230e7825 */ /* 0x000fe200078e027a */
[----:B------:R-:W-:-:S03]  /*1b2970*/  ISETP.LT.AND P5, PT, R246, UR34, !P2 ;  /* 0x00000022f6007c0c */ /* 0x000fc6000d7a1270 */
[----:B------:R-:W-:Y:S01]  /*1b2980*/  IMAD.WIDE R32, R35, 0x4, R120 ;  /* 0x0000000423207825 */ /* 0x000fe200078e0278 */
[----:B------:R-:W-:-:S03]  /*1b2990*/  ISETP.LT.AND P4, PT, R47, UR34, !P2 ;  /* 0x000000222f007c0c */ /* 0x000fc6000d781270 */
[----:B--2---:R-:W-:Y:S01]  /*1b29a0*/  IMAD.WIDE R2, R35, 0x4, R118 ;  /* 0x0000000423027825 */ /* 0x004fe200078e0276 */
[----:B------:R1:W-:Y:S04]  /*1b29b0*/  @P1 STG.E desc[UR32][R12.64], R234 ;  /* 0x000000ea0c001986 */ /* 0x0003e8000c101920 */
[----:B------:R2:W-:Y:S04]  /*1b29c0*/  @P6 STG.E desc[UR32][R14.64], R230 ;  /* 0x000000e60e006986 */ /* 0x0005e8000c101920 */
[----:B------:R-:W-:Y:S01]  /*1b29d0*/  @P3 STG.E desc[UR32][R32.64], R226 ;  /* 0x000000e220003986 */ /* 0x000fe2000c101920 */
[----:B------:R-:W-:-:S02]  /*1b29e0*/  ISETP.LT.AND P3, PT, R245, UR34, !P2 ;  /* 0x00000022f5007c0c */ /* 0x000fc4000d761270 */
[----:B------:R-:W-:Y:S02]  /*1b29f0*/  ISETP.LT.AND P1, PT, R244, UR34, !P2 ;  /* 0x00000022f4007c0c */ /* 0x000fe4000d721270 */
[----:B------:R-:W-:Y:S02]  /*1b2a00*/  ISETP.LT.AND P2, PT, R82, UR34, !P2 ;  /* 0x0000002252007c0c */ /* 0x000fe4000d741270 */
[----:B------:R-:W-:Y:S01]  /*1b2a10*/  ISETP.LT.AND P6, PT, R248, UR34, !P0 ;  /* 0x00000022f8007c0c */ /* 0x000fe2000c7c1270 */
[----:B------:R2:W-:Y:S01]  /*1b2a20*/  @P5 STG.E desc[UR32][R2.64], R222 ;  /* 0x000000de02005986 */ /* 0x0005e2000c101920 */
[----:B-1----:R-:W-:-:S04]  /*1b2a30*/  IMAD.WIDE R12, R35, 0x4, R116 ;  /* 0x00000004230c7825 */ /* 0x002fc800078e0274 */
[C---:B--2---:R-:W-:Y:S01]  /*1b2a40*/  IMAD.WIDE R14, R35.reuse, 0x4, R110 ;  /* 0x00000004230e7825 */ /* 0x044fe200078e026e */
[----:B------:R-:W-:Y:S01]  /*1b2a50*/  ISETP.LT.AND P5, PT, R0, UR34, !P0 ;  /* 0x0000002200007c0c */ /* 0x000fe2000c7a1270 */
[----:B------:R1:W-:Y:S02]  /*1b2a60*/  @P4 STG.E desc[UR32][R12.64], R218 ;  /* 0x000000da0c004986 */ /* 0x0003e4000c101920 */
[----:B------:R-:W-:Y:S01]  /*1b2a70*/  IMAD.WIDE R2, R35, 0x4, R112 ;  /* 0x0000000423027825 */ /* 0x000fe200078e0270 */
[----:B------:R-:W-:-:S03]  /*1b2a80*/  ISETP.LT.AND P4, PT, R247, UR34, !P0 ;  /* 0x00000022f7007c0c */ /* 0x000fc6000c781270 */
[----:B-1----:R-:W-:-:S05]  /*1b2a90*/  IMAD.WIDE R12, R35, 0x4, R114 ;  /* 0x00000004230c7825 */ /* 0x002fca00078e0272 */
[----:B------:R-:W-:Y:S04]  /*1b2aa0*/  @P3 STG.E desc[UR32][R12.64], R214 ;  /* 0x000000d60c003986 */ /* 0x000fe8000c101920 */
[----:B------:R1:W-:Y:S04]  /*1b2ab0*/  @P1 STG.E desc[UR32][R2.64], R210 ;  /* 0x000000d202001986 */ /* 0x0003e8000c101920 */
[----:B------:R2:W-:Y:S01]  /*1b2ac0*/  @P2 STG.E desc[UR32][R14.64], R206 ;  /* 0x000000ce0e002986 */ /* 0x0005e2000c101920 */
[----:B------:R-:W-:Y:S02]  /*1b2ad0*/  ISETP.LT.AND P2, PT, R246, UR34, !P0 ;  /* 0x00000022f6007c0c */ /* 0x000fe4000c741270 */
[----:B------:R-:W-:Y:S01]  /*1b2ae0*/  ISETP.LT.AND P3, PT, R245, UR34, !P0 ;  /* 0x00000022f5007c0c */ /* 0x000fe2000c761270 */
[----:B---3--:R-:W-:-:S04]  /*1b2af0*/  IMAD.WIDE R32, R145, 0x4, R124 ;  /* 0x0000000491207825 */ /* 0x008fc800078e027c */
[----:B-1----:R-:W-:-:S04]  /*1b2b00*/  IMAD.WIDE R2, R145, 0x4, R122 ;  /* 0x0000000491027825 */ /* 0x002fc800078e027a */
[----:B------:R-:W-:Y:S01]  /*1b2b10*/  IMAD.WIDE R12, R145, 0x4, R120 ;  /* 0x00000004910c7825 */ /* 0x000fe200078e0278 */
[----:B------:R-:W-:Y:S01]  /*1b2b20*/  @P6 STG.E desc[UR32][R32.64], R251 ;  /* 0x000000fb20006986 */ /* 0x000fe2000c101920 */
[----:B------:R-:W-:Y:S02]  /*1b2b30*/  ISETP.LT.AND P6, PT, R47, UR34, !P0 ;  /* 0x000000222f007c0c */ /* 0x000fe4000c7c1270 */
[C---:B--2---:R-:W-:Y:S01]  /*1b2b40*/  IMAD.WIDE R14, R145.reuse, 0x4, R114 ;  /* 0x00000004910e7825 */ /* 0x044fe200078e0272 */
[----:B----4-:R1:W-:Y:S04]  /*1b2b50*/  @P5 STG.E desc[UR32][R2.64], R250 ;  /* 0x000000fa02005986 */ /* 0x0103e8000c101920 */
[----:B------:R2:W-:Y:S01]  /*1b2b60*/  @P4 STG.E desc[UR32][R12.64], R249 ;  /* 0x000000f90c004986 */ /* 0x0005e2000c101920 */
[----:B-1----:R-:W-:-:S04]  /*1b2b70*/  IMAD.WIDE R2, R145, 0x4, R118 ;  /* 0x0000000491027825 */ /* 0x002fc800078e0276 */
[----:B--2---:R-:W-:Y:S01]  /*1b2b80*/  IMAD.WIDE R12, R145, 0x4, R116 ;  /* 0x00000004910c7825 */ /* 0x004fe200078e0274 */
[----:B------:R-:W-:Y:S04]  /*1b2b90*/  @P2 STG.E desc[UR32][R2.64], R252 ;  /* 0x000000fc02002986 */ /* 0x000fe8000c101920 */
[----:B------:R-:W-:Y:S04]  /*1b2ba0*/  @P6 STG.E desc[UR32][R12.64], R83 ;  /* 0x000000530c006986 */ /* 0x000fe8000c101920 */
[----:B------:R1:W-:Y:S01]  /*1b2bb0*/  @P3 STG.E desc[UR32][R14.64], R146 ;  /* 0x000000920e003986 */ /* 0x0003e2000c101920 */
[----:B------:R-:W-:-:S03]  /*1b2bc0*/  ISETP.GE.AND P1, PT, R34, UR5, PT ;  /* 0x0000000522007c0c */ /* 0x000fc6000bf26270 */
[----:B-1----:R-:W2:Y:S04]  /*1b2bd0*/  LDL.LU R146, [R1+0x2f70] ;  /* 0x002f700001927983 */ /* 0x002ea80000300800 */
[----:B------:R-:W3:Y:S01]  /*1b2be0*/  LDL.LU R39, [R1+0x6f38] ;  /* 0x006f380001277983 */ /* 0x000ee20000300800 */
        /* <DEDUP_REMOVED lines=8> */
[----:B------:R-:W4:Y:S04]  /*1b2c70*/  LDL.LU R145, [R1+0x2f6c] ;  /* 0x002f6c0001917983 */ /* 0x000f280000300800 */
[----:B------:R1:W-:Y:S04]  /*1b2c80*/  @P4 STG.E desc[UR32][R32.64], R243 ;  /* 0x000000f320004986 */ /* 0x0003e8000c101920 */
[----:B------:R1:W-:Y:S04]  /*1b2c90*/  @P0 STG.E desc[UR32][R34.64], R239 ;  /* 0x000000ef22000986 */ /* 0x0003e8000c101920 */
[----:B------:R1:W-:Y:S04]  /*1b2ca0*/  @P5 STG.E desc[UR32][R36.64], R235 ;  /* 0x000000eb24005986 */ /* 0x0003e8000c101920 */
[----:B------:R1:W-:Y:S01]  /*1b2cb0*/  @P2 STG.E desc[UR32][R2.64], R231 ;  /* 0x000000e702002986 */ /* 0x0003e2000c101920 */
[----:B------:R-:W-:-:S03]  /*1b2cc0*/  ISETP.GE.AND P2, PT, R38, UR5, PT ;  /* 0x0000000526007c0c */ /* 0x000fc6000bf46270 */
[----:B------:R-:W4:Y:S01]  /*1b2cd0*/  LDL.LU R38, [R1+0x6f30] ;  /* 0x006f300001267983 */ /* 0x000f220000300800 */
[----:B------:R-:W-:-:S04]  /*1b2ce0*/  IMAD.WIDE R12, R147, 0x4, R120 ;  /* 0x00000004930c7825 */ /* 0x000fc800078e0278 */
[----:B------:R-:W-:-:S04]  /*1b2cf0*/  IMAD.WIDE R14, R147, 0x4, R118 ;  /* 0x00000004930e7825 */ /* 0x000fc800078e0276 */
[----:B-1----:R-:W-:-:S04]  /*1b2d00*/  IMAD.WIDE R32, R147, 0x4, R116 ;  /* 0x0000000493207825 */ /* 0x002fc800078e0274 */
[----:B------:R-:W-:-:S04]  /*1b2d10*/  IMAD.WIDE R34, R147, 0x4, R114 ;  /* 0x0000000493227825 */ /* 0x000fc800078e0272 */
[----:B------:R-:W-:-:S04]  /*1b2d20*/  IMAD.WIDE R36, R147, 0x4, R112 ;  /* 0x0000000493247825 */ /* 0x000fc800078e0270 */
[----:B------:R-:W-:Y:S02]  /*1b2d30*/  IMAD.WIDE R2, R147, 0x4, R110 ;  /* 0x0000000493027825 */ /* 0x000fe400078e026e */
[----:B------:R-:W4:Y:S01]  /*1b2d40*/  LDL.LU R147, [R1+0x2f68] ;  /* 0x002f680001937983 */ /* 0x000f220000300800 */
[----:B------:R-:W-:Y:S02]  /*1b2d50*/  ISETP.LT.AND P3, PT, R247, UR34, !P1 ;  /* 0x00000022f7007c0c */ /* 0x000fe4000cf61270 */
[----:B------:R-:W-:Y:S02]  /*1b2d60*/  ISETP.LT.AND P6, PT, R246, UR34, !P1 ;  /* 0x00000022f6007c0c */ /* 0x000fe4000cfc1270 */
[----:B------:R-:W-:Y:S02]  /*1b2d70*/  ISETP.LT.AND P5, PT, R47, UR34, !P1 ;  /* 0x000000222f007c0c */ /* 0x000fe4000cfa1270 */
[----:B------:R-:W-:Y:S02]  /*1b2d80*/  ISETP.LT.AND P0, PT, R245, UR34, !P1 ;  /* 0x00000022f5007c0c */ /* 0x000fe4000cf01270 */
[----:B------:R-:W-:-:S02]  /*1b2d90*/  ISETP.LT.AND P4, PT, R244, UR34, !P1 ;  /* 0x00000022f4007c0c */ /* 0x000fc4000cf81270 */
[----:B------:R-:W-:Y:S01]  /*1b2da0*/  ISETP.LT.AND P1, PT, R82, UR34, !P1 ;  /* 0x0000002252007c0c */ /* 0x000fe2000cf21270 */
[----:B------:R-:W4:Y:S04]  /*1b2db0*/  LDL.LU R41, [R1+0x6f28] ;  /* 0x006f280001297983 */ /* 0x000f280000300800 */
[----:B------:R2:W-:Y:S04]  /*1b2dc0*/  @P3 STG.E desc[UR32][R12.64], R227 ;  /* 0x000000e30c003986 */ /* 0x0005e8000c101920 */
[----:B------:R1:W-:Y:S01]  /*1b2dd0*/  @P6 STG.E desc[UR32][R14.64], R223 ;  /* 0x000000df0e006986 */ /* 0x0003e2000c101920 */
[----:B------:R-:W-:-:S02]  /*1b2de0*/  ISETP.LT.AND P3, PT, R248, UR34, !P2 ;  /* 0x00000022f8007c0c */ /* 0x000fc4000d761270 */
[----:B------:R-:W-:Y:S01]  /*1b2df0*/  ISETP.LT.AND P6, PT, R0, UR34, !P2 ;  /* 0x0000002200007c0c */ /* 0x000fe2000d7c1270 */
[----:B------:R1:W-:Y:S04]  /*1b2e00*/  @P5 STG.E desc[UR32][R32.64], R219 ;  /* 0x000000db20005986 */ /* 0x0003e8000c101920 */
[----:B------:R1:W-:Y:S04]  /*1b2e10*/  @P0 STG.E desc[UR32][R34.64], R215 ;  /* 0x000000d722000986 */ /* 0x0003e8000c101920 */
[----:B------:R1:W-:Y:S01]  /*1b2e20*/  @P4 STG.E desc[UR32][R36.64], R211 ;  /* 0x000000d324004986 */ /* 0x0003e2000c101920 */
[----:B------:R-:W-:-:S02]  /*1b2e30*/  ISETP.LT.AND P0, PT, R247, UR34, !P2 ;  /* 0x00000022f7007c0c */ /* 0x000fc4000d701270 */
[----:B------:R-:W-:Y:S02]  /*1b2e40*/  ISETP.LT.AND P4, PT, R246, UR34, !P2 ;  /* 0x00000022f6007c0c */ /* 0x000fe4000d781270 */
[----:B------:R-:W-:Y:S01]  /*1b2e50*/  ISETP.LT.AND P5, PT, R47, UR34, !P2 ;  /* 0x000000222f007c0c */ /* 0x000fe2000d7a1270 */
[----:B------:R3:W-:Y:S01]  /*1b2e60*/  @P1 STG.E desc[UR32][R2.64], R207 ;  /* 0x000000cf02001986 */ /* 0x0007e2000c101920 */
[----:B--2---:R-:W-:-:S04]  /*1b2e70*/  IMAD.WIDE R12, R146, 0x4, R124 ;  /* 0x00000004920c7825 */ /* 0x004fc800078e027c */
[----:B-1----:R-:W-:-:S04]  /*1b2e80*/  IMAD.WIDE R14, R146, 0x4, R122 ;  /* 0x00000004920e7825 */ /* 0x002fc800078e027a */
[C---:B------:R-:W-:Y:S01]  /*1b2e90*/  IMAD.WIDE R32, R146.reuse, 0x4, R120 ;  /* 0x0000000492207825 */ /* 0x040fe200078e0278 */
[----:B------:R1:W-:Y:S04]  /*1b2ea0*/  @P3 STG.E desc[UR32][R12.64], R200 ;  /* 0x000000c80c003986 */ /* 0x0003e8000c101920 */
[----:B------:R2:W-:Y:S01]  /*1b2eb0*/  @P6 STG.E desc[UR32][R14.64], R196 ;  /* 0x000000c40e006986 */ /* 0x0005e2000c101920 */
[----:B------:R-:W-:Y:S01]  /*1b2ec0*/  ISETP.LT.AND P6, PT, R245, UR34, !P2 ;  /* 0x00000022f5007c0c */ /* 0x000fe2000d7c1270 */
[----:B------:R-:W-:-:S04]  /*1b2ed0*/  IMAD.WIDE R34, R146, 0x4, R118 ;  /* 0x0000000492227825 */ /* 0x000fc800078e0276 */
[----:B------:R-:W-:Y:S01]  /*1b2ee0*/  IMAD.WIDE R36, R146, 0x4, R116 ;  /* 0x0000000492247825 */ /* 0x000fe200078e0274 */
[----:B---3--:R-:W-:Y:S01]  /*1b2ef0*/  ISETP.GE.AND P1, PT, R39, UR5, PT ;  /* 0x0000000527007c0c */ /* 0x008fe2000bf26270 */
[----:B------:R4:W-:Y:S01]  /*1b2f00*/  @P0 STG.E desc[UR32][R32.64], R192 ;  /* 0x000000c020000986 */ /* 0x0009e2000c101920 */
[----:B------:R-:W-:-:S03]  /*1b2f10*/  ISETP.LT.AND P3, PT, R244, UR34, !P2 ;  /* 0x00000022f4007c0c */ /* 0x000fc6000d761270 */
[----:B------:R3:W-:Y:S01]  /*1b2f20*/  @P4 STG.E desc[UR32][R34.64], R188 ;  /* 0x000000bc22004986 */ /* 0x0007e2000c101920 */
[----:B------:R-:W-:-:S03]  /*1b2f30*/  ISETP.LT.AND P2, PT, R82, UR34, !P2 ;  /* 0x0000002252007c0c */ /* 0x000fc6000d741270 */
[----:B------:R3:W-:Y:S01]  /*1b2f40*/  @P5 STG.E desc[UR32][R36.64], R184 ;  /* 0x000000b824005986 */ /* 0x0007e2000c101920 */
[----:B------:R-:W-:Y:S01]  /*1b2f50*/  IMAD.WIDE R2, R146, 0x4, R114 ;  /* 0x0000000492027825 */ /* 0x000fe200078e0272 */
[----:B------:R-:W-:Y:S02]  /*1b2f60*/  ISETP.LT.AND P5, PT, R248, UR34, !P1 ;  /* 0x00000022f8007c0c */ /* 0x000fe4000cfa1270 */
[----:B------:R-:W-:Y:S02]  /*1b2f70*/  ISETP.LT.AND P4, PT, R0, UR34, !P1 ;  /* 0x0000002200007c0c */ /* 0x000fe4000cf81270 */
[----:B------:R-:W-:Y:S01]  /*1b2f80*/  ISETP.LT.AND P0, PT, R247, UR34, !P1 ;  /* 0x00000022f7007c0c */ /* 0x000fe2000cf01270 */
[----:B-1----:R-:W-:Y:S01]  /*1b2f90*/  IMAD.WIDE R12, R146, 0x4, R112 ;  /* 0x00000004920c7825 */ /* 0x002fe200078e0270 */
[----:B------:R1:W-:Y:S01]  /*1b2fa0*/  @P6 STG.E desc[UR32][R2.64], R180 ;  /* 0x000000b402006986 */ /* 0x0003e2000c101920 */
[----:B------:R-:W-:Y:S02]  /*1b2fb0*/  ISETP.LT.AND P6, PT, R246, UR34, !P1 ;  /* 0x00000022f6007c0c */ /* 0x000fe4000cfc1270 */
[----:B--2---:R-:W-:-:S04]  /*1b2fc0*/  IMAD.WIDE R14, R146, 0x4, R110 ;  /* 0x00000004920e7825 */ /* 0x004fc800078e026e */
[----:B----4-:R-:W-:-:S04]  /*1b2fd0*/  IMAD.WIDE R32, R145, 0x4, R124 ;  /* 0x0000000491207825 */ /* 0x010fc800078e027c */
[----:B---3--:R-:W-:-:S04]  /*1b2fe0*/  IMAD.WIDE R34, R145, 0x4, R122 ;  /* 0x0000000491227825 */ /* 0x008fc800078e027a */
[C---:B------:R-:W-:Y:S01]  /*1b2ff0*/  IMAD.WIDE R36, R145.reuse, 0x4, R120 ;  /* 0x0000000491247825 */ /* 0x040fe200078e0278 */
[----:B------:R2:W-:Y:S04]  /*1b3000*/  @P3 STG.E desc[UR32][R12.64], R176 ;  /* 0x000000b00c003986 */ /* 0x0005e8000c101920 */
[----:B------:R3:W-:Y:S04]  /*1b3010*/  @P2 STG.E desc[UR32][R14.64], R172 ;  /* 0x000000ac0e002986 */ /* 0x0007e8000c101920 */
[----:B------:R-:W4:Y:S04]  /*1b3020*/  LDL.LU R146, [R1+0x2f64] ;  /* 0x002f640001927983 */ /* 0x000f280000300800 */
[----:B------:R3:W-:Y:S04]  /*1b3030*/  @P5 STG.E desc[UR32][R32.64], R168 ;  /* 0x000000a820005986 */ /* 0x0007e8000c101920 */
[----:B------:R3:W-:Y:S01]  /*1b3040*/  @P4 STG.E desc[UR32][R34.64], R164 ;  /* 0x000000a422004986 */ /* 0x0007e2000c101920 */
[----:B-1----:R-:W-:Y:S01]  /*1b3050*/  IMAD.WIDE R2, R145, 0x4, R118 ;  /* 0x0000000491027825 */ /* 0x002fe200078e0276 */
[----:B------:R-:W-:-:S02]  /*1b3060*/  ISETP.LT.AND P3, PT, R47, UR34, !P1 ;  /* 0x000000222f007c0c */ /* 0x000fc4000cf61270 */
[----:B------:R-:W-:Y:S01]  /*1b3070*/  ISETP.GE.AND P2, PT, R38, UR5, PT ;  /* 0x0000000526007c0c */ /* 0x000fe2000bf46270 */
[----:B------:R1:W-:Y:S01]  /*1b3080*/  @P0 STG.E desc[UR32][R36.64], R160 ;  /* 0x000000a024000986 */ /* 0x0003e2000c101920 */
[----:B------:R-:W-:Y:S02]  /*1b3090*/  ISETP.LT.AND P0, PT, R245, UR34, !P1 ;  /* 0x00000022f5007c0c */ /* 0x000fe4000cf01270 */
[----:B------:R-:W-:Y:S02]  /*1b30a0*/  ISETP.LT.AND P4, PT, R244, UR34, !P1 ;  /* 0x00000022f4007c0c */ /* 0x000fe4000cf81270 */
[----:B------:R-:W-:Y:S02]  /*1b30b0*/  ISETP.LT.AND P1, PT, R82, UR34, !P1 ;  /* 0x0000002252007c0c */ /* 0x000fe4000cf21270 */
[----:B------:R-:W-:Y:S01]  /*1b30c0*/  ISETP.LT.AND P5, PT, R248, UR34, !P2 ;  /* 0x00000022f8007c0c */ /* 0x000fe2000d7a1270 */
[----:B------:R-:W-:Y:S01]  /*1b30d0*/  @P6 STG.E desc[UR32][R2.64], R156 ;  /* 0x0000009c02006986 */ /* 0x000fe2000c101920 */
[----:B------:R-:W-:Y:S01]  /*1b30e0*/  ISETP.LT.AND P6, PT, R0, UR34, !P2 ;  /* 0x0000002200007c0c */ /* 0x000fe2000d7c1270 */
[----:B--2---:R-:W-:-:S04]  /*1b30f0*/  IMAD.WIDE R12, R145, 0x4, R116 ;  /* 0x00000004910c7825 */ /* 0x004fc800078e0274 */
[----:B---3--:R-:W-:-:S04]  /*1b3100*/  IMAD.WIDE R14, R145, 0x4, R114 ;  /* 0x00000004910e7825 */ /* 0x008fc800078e0272 */
[----:B------:R-:W-:-:S04]  /*1b3110*/  IMAD.WIDE R32, R145, 0x4, R112 ;  /* 0x0000000491207825 */ /* 0x000fc800078e0270 */
[----:B------:R-:W-:-:S04]  /*1b3120*/  IMAD.WIDE R34, R145, 0x4, R110 ;  /* 0x0000000491227825 */ /* 0x000fc800078e026e */
[C---:B-1----:R-:W-:Y:S01]  /*1b3130*/  IMAD.WIDE R36, R147.reuse, 0x4, R124 ;  /* 0x0000000493247825 */ /* 0x042fe200078e027c */
[----:B------:R-:W-:Y:S03]  /*1b3140*/  @P3 STG.E desc[UR32][R12.64], R152 ;  /* 0x000000980c003986 */ /* 0x000fe6000c101920 */
[----:B------:R-:W-:Y:S01]  /*1b3150*/  IMAD.WIDE R38, R147, 0x4, R122 ;  /* 0x0000000493267825 */ /* 0x000fe200078e027a */
[----:B------:R-:W-:Y:S04]  /*1b3160*/  @P0 STG.E desc[UR32][R14.64], R148 ;  /* 0x000000940e000986 */ /* 0x000fe8000c101920 */
[----:B------:R-:W-:Y:S04]  /*1b3170*/  @P4 STG.E desc[UR32][R32.64], R92 ;  /* 0x0000005c20004986 */ /* 0x000fe8000c101920 */
[----:B------:R-:W-:Y:S04]  /*1b3180*/  @P1 STG.E desc[UR32][R34.64], R88 ;  /* 0x0000005822001986 */ /* 0x000fe8000c101920 */
[----:B------:R-:W2:Y:S04]  /*1b3190*/  LDL.LU R40, [R1+0x6f24] ;  /* 0x006f240001287983 */ /* 0x000ea80000300800 */
[----:B------:R-:W-:Y:S04]  /*1b31a0*/  @P5 STG.E desc[UR32][R36.64], R201 ;  /* 0x000000c924005986 */ /* 0x000fe8000c101920 */
[----:B------:R1:W-:Y:S04]  /*1b31b0*/  @P6 STG.E desc[UR32][R38.64], R197 ;  /* 0x000000c526006986 */ /* 0x0003e8000c101920 */
[----:B------:R-:W3:Y:S04]  /*1b31c0*/  LDL.LU R145, [R1+0x2f54] ;  /* 0x002f540001917983 */ /* 0x000ee80000300800 */
[----:B-1----:R-:W2:Y:S01]  /*1b31d0*/  LDL.LU R38, [R1+0x6f20] ;  /* 0x006f200001267983 */ /* 0x002ea20000300800 */
[----:B------:R-:W-:Y:S01]  /*1b31e0*/  ISETP.LT.AND P3, PT, R247, UR34, !P2 ;  /* 0x00000022f7007c0c */ /* 0x000fe2000d761270 */
[----:B------:R-:W-:Y:S01]  /*1b31f0*/  IMAD.WIDE R2, R147, 0x4, R120 ;  /* 0x0000000493027825 */ /* 0x000fe200078e0278 */
[----:B------:R-:W-:-:S02]  /*1b3200*/  ISETP.LT.AND P1, PT, R246, UR34, !P2 ;  /* 0x00000022f6007c0c */ /* 0x000fc4000d721270 */
[----:B------:R-:W-:Y:S01]  /*1b3210*/  ISETP.LT.AND P6, PT, R47, UR34, !P2 ;  /* 0x000000222f007c0c */ /* 0x000fe2000d7c1270 */
[----:B------:R-:W-:-:S04]  /*1b3220*/  IMAD.WIDE R12, R147, 0x4, R118 ;  /* 0x00000004930c7825 */ /* 0x000fc800078e0276 */
[----:B------:R-:W-:-:S04]  /*1b3230*/  IMAD.WIDE R14, R147, 0x4, R116 ;  /* 0x00000004930e7825 */ /* 0x000fc800078e0274 */
[----:B------:R-:W-:-:S04]  /*1b3240*/  IMAD.WIDE R32, R147, 0x4, R114 ;  /* 0x0000000493207825 */ /* 0x000fc800078e0272 */
[----:B------:R-:W-:Y:S01]  /*1b3250*/  IMAD.WIDE R34, R147, 0x4, R112 ;  /* 0x0000000493227825 */ /* 0x000fe200078e0270 */
[----:B------:R-:W-:Y:S02]  /*1b3260*/  ISETP.GE.AND P0, PT, R41, UR5, PT ;  /* 0x0000000529007c0c */ /* 0x000fe4000bf06270 */
[----:B------:R-:W-:Y:S01]  /*1b3270*/  ISETP.LT.AND P5, PT, R245, UR34, !P2 ;  /* 0x00000022f5007c0c */ /* 0x000fe2000d7a1270 */
[----:B------:R1:W-:Y:S01]  /*1b3280*/  @P3 STG.E desc[UR32][R2.64], R193 ;  /* 0x000000c102003986 */ /* 0x0003e2000c101920 */
[----:B------:R-:W-:Y:S02]  /*1b3290*/  ISETP.LT.AND P4, PT, R244, UR34, !P2 ;  /* 0x00000022f4007c0c */ /* 0x000fe4000d781270 */
[----:B------:R-:W-:Y:S02]  /*1b32a0*/  ISETP.LT.AND P2, PT, R82, UR34, !P2 ;  /* 0x0000002252007c0c */ /* 0x000fe4000d741270 */
[----:B------:R-:W-:Y:S01]  /*1b32b0*/  ISETP.LT.AND P3, PT, R248, UR34, !P0 ;  /* 0x00000022f8007c0c */ /* 0x000fe2000c761270 */
[----:B-1----:R-:W-:-:S02]  /*1b32c0*/  IMAD.WIDE R2, R147, 0x4, R110 ;  /* 0x0000000493027825 */ /* 0x002fc400078e026e */
[----:B------:R-:W3:Y:S04]  /*1b32d0*/  LDL.LU R147, [R1+0x2f50] ;  /* 0x002f500001937983 */ /* 0x000ee80000300800 */
[----:B------:R-:W3:Y:S04]  /*1b32e0*/  LDL.LU R39, [R1+0x6f10] ;  /* 0x006f100001277983 */ /* 0x000ee80000300800 */
[----:B------:R1:W-:Y:S04]  /*1b32f0*/  @P1 STG.E desc[UR32][R12.64], R189 ;  /* 0x000000bd0c001986 */ /* 0x0003e8000c101920 */
[----:B------:R1:W-:Y:S01]  /*1b3300*/  @P6 STG.E desc[UR32][R14.64], R185 ;  /* 0x000000b90e006986 */ /* 0x0003e2000c101920 */
[----:B------:R-:W-:-:S03]  /*1b3310*/  ISETP.LT.AND P6, PT, R0, UR34, !P0 ;  /* 0x0000002200007c0c */ /* 0x000fc6000c7c1270 */
[----:B------:R1:W-:Y:S04]  /*1b3320*/  @P5 STG.E desc[UR32][R32.64], R181 ;  /* 0x000000b520005986 */ /* 0x0003e8000c101920 */
[----:B------:R1:W-:Y:S01]  /*1b3330*/  @P4 STG.E desc[UR32][R34.64], R177 ;  /* 0x000000b122004986 */ /* 0x0003e2000c101920 */
[----:B------:R-:W-:Y:S02]  /*1b3340*/  ISETP.LT.AND P1, PT, R247, UR34, !P0 ;  /* 0x00000022f7007c0c */ /* 0x000fe4000c721270 */
[----:B------:R-:W-:Y:S01]  /*1b3350*/  ISETP.LT.AND P5, PT, R246, UR34, !P0 ;  /* 0x00000022f6007c0c */ /* 0x000fe2000c7a1270 */
[----:B------:R1:W-:Y:S01]  /*1b3360*/  @P2 STG.E desc[UR32][R2.64], R173 ;  /* 0x000000ad02002986 */ /* 0x0003e2000c101920 */
[----:B------:R-:W-:Y:S02]  /*1b3370*/  ISETP.LT.AND P4, PT, R47, UR34, !P0 ;  /* 0x000000222f007c0c */ /* 0x000fe4000c781270 */
[----:B------:R-:W-:Y:S01]  /*1b3380*/  ISETP.LT.AND P2, PT, R244, UR34, !P0 ;  /* 0x00000022f4007c0c */ /* 0x000fe2000c741270 */
[----:B----4-:R-:W-:-:S04]  /*1b3390*/  IMAD.WIDE R36, R146, 0x4, R124 ;  /* 0x0000000492247825 */ /* 0x010fc800078e027c */
[----:B-1----:R-:W-:Y:S01]  /*1b33a0*/  IMAD.WIDE R12, R146, 0x4, R122 ;  /* 0x00000004920c7825 */ /* 0x002fe200078e027a */
[----:B------:R1:W-:Y:S01]  /*1b33b0*/  @P3 STG.E desc[UR32][R36.64], R169 ;  /* 0x000000a924003986 */ /* 0x0003e2000c101920 */
[----:B------:R-:W-:Y:S02]  /*1b33c0*/  ISETP.LT.AND P3, PT, R245, UR34, !P0 ;  /* 0x00000022f5007c0c */ /* 0x000fe4000c761270 */
[----:B------:R-:W-:Y:S01]  /*1b33d0*/  ISETP.LT.AND P0, PT, R82, UR34, !P0 ;  /* 0x0000002252007c0c */ /* 0x000fe2000c701270 */
[----:B------:R-:W-:-:S04]  /*1b33e0*/  IMAD.WIDE R14, R146, 0x4, R120 ;  /* 0x00000004920e7825 */ /* 0x000fc800078e0278 */
[----:B------:R-:W-:-:S04]  /*1b33f0*/  IMAD.WIDE R32, R146, 0x4, R118 ;  /* 0x0000000492207825 */ /* 0x000fc800078e0276 */
[C---:B------:R-:W-:Y:S01]  /*1b3400*/  IMAD.WIDE R34, R146.reuse, 0x4, R116 ;  /* 0x0000000492227825 */ /* 0x040fe200078e0274 */
[----:B------:R4:W-:Y:S03]  /*1b3410*/  @P6 STG.E desc[UR32][R12.64], R165 ;  /* 0x000000a50c006986 */ /* 0x0009e6000c101920 */
[C---:B------:R-:W-:Y:S01]  /*1b3420*/  IMAD.WIDE R2, R146.reuse, 0x4, R114 ;  /* 0x0000000492027825 */ /* 0x040fe200078e0272 */
[----:B------:R3:W-:Y:S04]  /*1b3430*/  @P1 STG.E desc[UR32][R14.64], R161 ;  /* 0x000000a10e001986 */ /* 0x0007e8000c101920 */
[----:B------:R3:W-:Y:S01]  /*1b3440*/  @P5 STG.E desc[UR32][R32.64], R157 ;  /* 0x0000009d20005986 */ /* 0x0007e2000c101920 */
[----:B-1----:R-:W-:-:S03]  /*1b3450*/  IMAD.WIDE R36, R146, 0x4, R112 ;  /* 0x0000000492247825 */ /* 0x002fc600078e0270 */
[----:B------:R1:W-:Y:S04]  /*1b3460*/  @P4 STG.E desc[UR32][R34.64], R153 ;  /* 0x0000009922004986 */ /* 0x0003e8000c101920 */
[----:B------:R1:W-:Y:S01]  /*1b3470*/  @P3 STG.E desc[UR32][R2.64], R149 ;  /* 0x0000009502003986 */ /* 0x0003e2000c101920 */
[----:B----4-:R-:W-:-:S03]  /*1b3480*/  IMAD.WIDE R12, R146, 0x4, R110 ;  /* 0x00000004920c7825 */ /* 0x010fc600078e026e */
[----:B------:R-:W4:Y:S04]  /*1b3490*/  LDL.LU R146, [R1+0x2f48] ;  /* 0x002f480001927983 */ /* 0x000f280000300800 */
[----:B------:R1:W-:Y:S04]  /*1b34a0*/  @P2 STG.E desc[UR32][R36.64], R93 ;  /* 0x0000005d24002986 */ /* 0x0003e8000c101920 */
[----:B------:R1:W-:Y:S01]  /*1b34b0*/  @P0 STG.E desc[UR32][R12.64], R89 ;  /* 0x000000590c000986 */ /* 0x0003e2000c101920 */
[----:B--2---:R-:W-:-:S03]  /*1b34c0*/  ISETP.GE.AND P0, PT, R38, UR5, PT ;  /* 0x0000000526007c0c */ /* 0x004fc6000bf06270 */
[----:B------:R-:W2:Y:S01]  /*1b34d0*/  LDL.LU R38, [R1+0x6f0c] ;  /* 0x006f0c0001267983 */ /* 0x000ea20000300800 */
[----:B------:R-:W-:-:S04]  /*1b34e0*/  ISETP.GE.AND P6, PT, R40, UR5, PT ;  /* 0x0000000528007c0c */ /* 0x000fc8000bfc6270 */
[----:B------:R-:W-:Y:S02]  /*1b34f0*/  ISETP.LT.AND P1, PT, R248, UR34, !P6 ;  /* 0x00000022f8007c0c */ /* 0x000fe4000f721270 */
[----:B------:R-:W-:Y:S02]  /*1b3500*/  ISETP.LT.AND P5, PT, R0, UR34, !P6 ;  /* 0x0000002200007c0c */ /* 0x000fe4000f7a1270 */
[----:B------:R-:W-:Y:S01]  /*1b3510*/  ISETP.LT.AND P4, PT, R247, UR34, !P6 ;  /* 0x00000022f7007c0c */ /* 0x000fe2000f781270 */
[----:B---3--:R-:W-:-:S04]  /*1b3520*/  IMAD.WIDE R14, R145, 0x4, R124 ;  /* 0x00000004910e7825 */ /* 0x008fc800078e027c */
[----:B------:R-:W-:Y:S01]  /*1b3530*/  IMAD.WIDE R32, R145, 0x4, R122 ;  /* 0x0000000491207825 */ /* 0x000fe200078e027a */
[----:B------:R-:W-:-:S03]  /*1b3540*/  ISETP.LT.AND P3, PT, R246, UR34, !P6 ;  /* 0x00000022f6007c0c */ /* 0x000fc6000f761270 */
[----:B-1----:R-:W-:Y:S01]  /*1b3550*/  IMAD.WIDE R34, R145, 0x4, R120 ;  /* 0x0000000491227825 */ /* 0x002fe200078e0278 */
[----:B------:R-:W-:Y:S01]  /*1b3560*/  ISETP.LT.AND P2, PT, R47, UR34, !P6 ;  /* 0x000000222f007c0c */ /* 0x000fe2000f741270 */
[----:B------:R1:W-:Y:S01]  /*1b3570*/  @P1 STG.E desc[UR32][R14.64], R202 ;  /* 0x000000ca0e001986 */ /* 0x0003e2000c101920 */
[----:B------:R-:W-:-:S03]  /*1b3580*/  ISETP.LT.AND P1, PT, R245, UR34, !P6 ;  /* 0x00000022f5007c0c */ /* 0x000fc6000f721270 */
[----:B------:R3:W-:Y:S04]  /*1b3590*/  @P5 STG.E desc[UR32][R32.64], R198 ;  /* 0x000000c620005986 */ /* 0x0007e8000c101920 */
[----:B------:R3:W-:Y:S01]  /*1b35a0*/  @P4 STG.E desc[UR32][R34.64], R194 ;  /* 0x000000c222004986 */ /* 0x0007e2000c101920 */
[----:B------:R-:W-:Y:S01]  /*1b35b0*/  ISETP.LT.AND P4, PT, R244, UR34, !P6 ;  /* 0x00000022f4007c0c */ /* 0x000fe2000f781270 */
[----:B------:R-:W-:Y:S01]  /*1b35c0*/  IMAD.WIDE R2, R145, 0x4, R118 ;  /* 0x0000000491027825 */ /* 0x000fe200078e0276 */
[----:B------:R-:W-:-:S03]  /*1b35d0*/  ISETP.LT.AND P6, PT, R82, UR34, !P6 ;  /* 0x0000002252007c0c */ /* 0x000fc6000f7c1270 */
[----:B------:R-:W-:-:S04]  /*1b35e0*/  IMAD.WIDE R36, R145, 0x4, R116 ;  /* 0x0000000491247825 */ /* 0x000fc800078e0274 */
[C---:B------:R-:W-:Y:S01]  /*1b35f0*/  IMAD.WIDE R12, R145.reuse, 0x4, R114 ;  /* 0x00000004910c7825 */ /* 0x040fe200078e0272 */
[----:B------:R3:W-:Y:S04]  /*1b3600*/  @P3 STG.E desc[UR32][R2.64], R190 ;  /* 0x000000be02003986 */ /* 0x0007e8000c101920 */
[----:B------:R3:W-:Y:S01]  /*1b3610*/  @P2 STG.E desc[UR32][R36.64], R186 ;  /* 0x000000ba24002986 */ /* 0x0007e2000c101920 */
[----:B-1----:R-:W-:-:S04]  /*1b3620*/  IMAD.WIDE R14, R145, 0x4, R112 ;  /* 0x00000004910e7825 */ /* 0x002fc800078e0270 */
[----:B---3--:R-:W-:Y:S01]  /*1b3630*/  IMAD.WIDE R32, R145, 0x4, R110 ;  /* 0x0000000491207825 */ /* 0x008fe200078e026e */
[----:B------:R1:W-:Y:S01]  /*1b3640*/  @P1 STG.E desc[UR32][R12.64], R182 ;  /* 0x000000b60c001986 */ /* 0x0003e2000c101920 */
[----:B------:R-:W-:-:S03]  /*1b3650*/  ISETP.GE.AND P1, PT, R39, UR5, PT ;  /* 0x0000000527007c0c */ /* 0x000fc6000bf26270 */
[----:B------:R-:W3:Y:S01]  /*1b3660*/  LDL.LU R145, [R1+0x2f44] ;  /* 0x002f440001917983 */ /* 0x000ee20000300800 */
[----:B------:R-:W-:-:S03]  /*1b3670*/  ISETP.LT.AND P5, PT, R248, UR34, !P0 ;  /* 0x00000022f8007c0c */ /* 0x000fc6000c7a1270 */
[----:B------:R-:W3:Y:S01]  /*1b3680*/  LDL.LU R39, [R1+0x6f04] ;  /* 0x006f040001277983 */ /* 0x000ee20000300800 */
[----:B------:R-:W-:Y:S02]  /*1b3690*/  ISETP.LT.AND P3, PT, R0, UR34, !P0 ;  /* 0x0000002200007c0c */ /* 0x000fe4000c761270 */
[----:B------:R-:W-:Y:S01]  /*1b36a0*/  ISETP.LT.AND P2, PT, R247, UR34, !P0 ;  /* 0x00000022f7007c0c */ /* 0x000fe2000c741270 */
[----:B------:R1:W-:Y:S04]  /*1b36b0*/  @P4 STG.E desc[UR32][R14.64], R178 ;  /* 0x000000b20e004986 */ /* 0x0003e8000c101920 */
[----:B------:R1:W-:Y:S01]  /*1b36c0*/  @P6 STG.E desc[UR32][R32.64], R174 ;  /* 0x000000ae20006986 */ /* 0x0003e2000c101920 */
[----:B------:R-:W-:Y:S02]  /*1b36d0*/  ISETP.LT.AND P4, PT, R246, UR34, !P0 ;  /* 0x00000022f6007c0c */ /* 0x000fe4000c781270 */
[----:B------:R-:W-:Y:S01]  /*1b36e0*/  ISETP.LT.AND P6, PT, R47, UR34, !P0 ;  /* 0x000000222f007c0c */ /* 0x000fe2000c7c1270 */
[----:B------:R-:W-:-:S04]  /*1b36f0*/  IMAD.WIDE R34, R147, 0x4, R124 ;  /* 0x0000000493227825 */ /* 0x000fc800078e027c */
[----:B------:R-:W-:-:S04]  /*1b3700*/  IMAD.WIDE R2, R147, 0x4, R122 ;  /* 0x0000000493027825 */ /* 0x000fc800078e027a */
[----:B------:R-:W-:-:S04]  /*1b3710*/  IMAD.WIDE R36, R147, 0x4, R120 ;  /* 0x0000000493247825 */ /* 0x000fc800078e0278 */
[C---:B-1----:R-:W-:Y:S01]  /*1b3720*/  IMAD.WIDE R12, R147.reuse, 0x4, R118 ;  /* 0x00000004930c7825 */ /* 0x042fe200078e0276 */
[----:B------:R-:W3:Y:S04]  /*1b3730*/  LDL.LU R249, [R1+0x2f40] ;  /* 0x002f400001f97983 */ /* 0x000ee80000300800 */
[----:B------:R-:W-:Y:S04]  /*1b3740*/  @P5 STG.E desc[UR32][R34.64], R170 ;  /* 0x000000aa22005986 */ /* 0x000fe8000c101920 */
[----:B------:R1:W-:Y:S01]  /*1b3750*/  @P3 STG.E desc[UR32][R2.64], R166 ;  /* 0x000000a602003986 */ /* 0x0003e2000c101920 */
[----:B------:R-:W-:Y:S01]  /*1b3760*/  IMAD.WIDE R14, R147, 0x4, R116 ;  /* 0x00000004930e7825 */ /* 0x000fe200078e0274 */
[----:B------:R-:W-:-:S02]  /*1b3770*/  ISETP.LT.AND P5, PT, R245, UR34, !P0 ;  /* 0x00000022f5007c0c */ /* 0x000fc4000c7a1270 */
[----:B------:R4:W-:Y:S01]  /*1b3780*/  @P2 STG.E desc[UR32][R36.64], R162 ;  /* 0x000000a224002986 */ /* 0x0009e2000c101920 */
[----:B------:R-:W-:Y:S02]  /*1b3790*/  ISETP.LT.AND P2, PT, R244, UR34, !P0 ;  /* 0x00000022f4007c0c */ /* 0x000fe4000c741270 */
[----:B------:R-:W-:Y:S01]  /*1b37a0*/  ISETP.LT.AND P0, PT, R82, UR34, !P0 ;  /* 0x0000002252007c0c */ /* 0x000fe2000c701270 */
[----:B------:R4:W-:Y:S01]  /*1b37b0*/  @P4 STG.E desc[UR32][R12.64], R158 ;  /* 0x0000009e0c004986 */ /* 0x0009e2000c101920 */
[----:B------:R-:W-:-:S03]  /*1b37c0*/  ISETP.LT.AND P3, PT, R248, UR34, !P1 ;  /* 0x00000022f8007c0c */ /* 0x000fc6000cf61270 */
[----:B------:R2:W-:Y:S01]  /*1b37d0*/  @P6 STG.E desc[UR32][R14.64], R154 ;  /* 0x0000009a0e006986 */ /* 0x0005e2000c101920 */
[----:B------:R-:W-:Y:S01]  /*1b37e0*/  ISETP.LT.AND P6, PT, R0, UR34, !P1 ;  /* 0x0000002200007c0c */ /* 0x000fe2000cfc1270 */
[----:B------:R-:W-:-:S04]  /*1b37f0*/  IMAD.WIDE R32, R147, 0x4, R114 ;  /* 0x0000000493207825 */ /* 0x000fc800078e0272 */
[----:B-1----:R-:W-:-:S04]  /*1b3800*/  IMAD.WIDE R2, R147, 0x4, R112 ;  /* 0x0000000493027825 */ /* 0x002fc800078e0270 */
[----:B------:R-:W-:Y:S01]  /*1b3810*/  IMAD.WIDE R34, R147, 0x4, R110 ;  /* 0x0000000493227825 */ /* 0x000fe200078e026e */
[----:B------:R1:W-:Y:S04]  /*1b3820*/  @P5 STG.E desc[UR32][R32.64], R150 ;  /* 0x0000009620005986 */ /* 0x0003e8000c101920 */
[----:B------:R1:W-:Y:S04]  /*1b3830*/  @P2 STG.E desc[UR32][R2.64], R94 ;  /* 0x0000005e02002986 */ /* 0x0003e8000c101920 */
[----:B------:R1:W-:Y:S01]  /*1b3840*/  @P0 STG.E desc[UR32][R34.64], R90 ;  /* 0x0000005a22000986 */ /* 0x0003e2000c101920 */
[----:B----4-:R-:W-:-:S04]  /*1b3850*/  IMAD.WIDE R36, R146, 0x4, R124 ;  /* 0x0000000492247825 */ /* 0x010fc800078e027c */
[----:B------:R-:W-:Y:S01]  /*1b3860*/  IMAD.WIDE R12, R146, 0x4, R122 ;  /* 0x00000004920c7825 */ /* 0x000fe200078e027a */
[----:B------:R4:W-:Y:S04]  /*1b3870*/  @P3 STG.E desc[UR32][R36.64], R203 ;  /* 0x000000cb24003986 */ /* 0x0009e8000c101920 */
[----:B------:R4:W-:Y:S01]  /*1b3880*/  @P6 STG.E desc[UR32][R12.64], R199 ;  /* 0x000000c70c006986 */ /* 0x0009e2000c101920 */
[----:B--2---:R-:W-:-:S03]  /*1b3890*/  ISETP.GE.AND P6, PT, R38, UR5, PT ;  /* 0x0000000526007c0c */ /* 0x004fc6000bfc6270 */
[----:B------:R-:W2:Y:S04]  /*1b38a0*/  LDL.LU R38, [R1+0x6ef8] ;  /* 0x006ef80001267983 */ /* 0x000ea80000300800 */
[----:B------:R-:W2:Y:S01]  /*1b38b0*/  LDL.LU R252, [R1+0x2f3c] ;  /* 0x002f3c0001fc7983 */ /* 0x000ea20000300800 */
[----:B------:R-:W-:Y:S02]  /*1b38c0*/  ISETP.LT.AND P4, PT, R247, UR34, !P1 ;  /* 0x00000022f7007c0c */ /* 0x000fe4000cf81270 */
[----:B------:R-:W-:Y:S02]  /*1b38d0*/  ISETP.LT.AND P5, PT, R246, UR34, !P1 ;  /* 0x00000022f6007c0c */ /* 0x000fe4000cfa1270 */
[----:B------:R-:W-:Y:S02]  /*1b38e0*/  ISETP.LT.AND P3, PT, R47, UR34, !P1 ;  /* 0x000000222f007c0c */ /* 0x000fe4000cf61270 */
[----:B------:R-:W-:-:S02]  /*1b38f0*/  ISETP.LT.AND P2, PT, R245, UR34, !P1 ;  /* 0x00000022f5007c0c */ /* 0x000fc4000cf41270 */
[----:B------:R-:W-:Y:S02]  /*1b3900*/  ISETP.LT.AND P0, PT, R244, UR34, !P1 ;  /* 0x00000022f4007c0c */ /* 0x000fe4000cf01270 */
[----:B------:R-:W-:Y:S01]  /*1b3910*/  ISETP.LT.AND P1, PT, R82, UR34, !P1 ;  /* 0x0000002252007c0c */ /* 0x000fe2000cf21270 */
[----:B------:R-:W-:-:S04]  /*1b3920*/  IMAD.WIDE R14, R146, 0x4, R120 ;  /* 0x00000004920e7825 */ /* 0x000fc800078e0278 */
[----:B-1----:R-:W-:-:S04]  /*1b3930*/  IMAD.WIDE R32, R146, 0x4, R118 ;  /* 0x0000000492207825 */ /* 0x002fc800078e0276 */
[----:B------:R-:W-:-:S04]  /*1b3940*/  IMAD.WIDE R2, R146, 0x4, R116 ;  /* 0x0000000492027825 */ /* 0x000fc800078e0274 */
[----:B------:R-:W-:-:S04]  /*1b3950*/  IMAD.WIDE R34, R146, 0x4, R114 ;  /* 0x0000000492227825 */ /* 0x000fc800078e0272 */
[----:B----4-:R-:W-:-:S04]  /*1b3960*/  IMAD.WIDE R36, R146, 0x4, R112 ;  /* 0x0000000492247825 */ /* 0x010fc800078e0270 */
[----:B------:R-:W-:Y:S01]  /*1b3970*/  IMAD.WIDE R12, R146, 0x4, R110 ;  /* 0x00000004920c7825 */ /* 0x000fe200078e026e */
[----:B------:R1:W-:Y:S04]  /*1b3980*/  @P4 STG.E desc[UR32][R14.64], R195 ;  /* 0x000000c30e004986 */ /* 0x0003e8000c101920 */
[----:B------:R4:W-:Y:S04]  /*1b3990*/  @P5 STG.E desc[UR32][R32.64], R191 ;  /* 0x000000bf20005986 */ /* 0x0009e8000c101920 */
[----:B------:R4:W-:Y:S04]  /*1b39a0*/  @P3 STG.E desc[UR32][R2.64], R187 ;  /* 0x000000bb02003986 */ /* 0x0009e8000c101920 */
[----:B------:R4:W-:Y:S04]  /*1b39b0*/  @P2 STG.E desc[UR32][R34.64], R183 ;  /* 0x000000b722002986 */ /* 0x0009e8000c101920 */
[----:B------:R4:W-:Y:S04]  /*1b39c0*/  @P0 STG.E desc[UR32][R36.64], R179 ;  /* 0x000000b324000986 */ /* 0x0009e8000c101920 */
[----:B------:R4:W-:Y:S01]  /*1b39d0*/  @P1 STG.E desc[UR32][R12.64], R175 ;  /* 0x000000af0c001986 */ /* 0x0009e2000c101920 */
[----:B------:R-:W-:-:S02]  /*1b39e0*/  ISETP.LT.AND P4, PT, R248, UR34, !P6 ;  /* 0x00000022f8007c0c */ /* 0x000fc4000f781270 */
[----:B------:R-:W-:Y:S02]  /*1b39f0*/  ISETP.LT.AND P5, PT, R0, UR34, !P6 ;  /* 0x0000002200007c0c */ /* 0x000fe4000f7a1270 */
[----:B---3--:R-:W-:Y:S02]  /*1b3a00*/  ISETP.GE.AND P1, PT, R39, UR5, PT ;  /* 0x0000000527007c0c */ /* 0x008fe4000bf26270 */
[----:B------:R-:W3:Y:S01]  /*1b3a10*/  LDL.LU R39, [R1+0x6ef4] ;  /* 0x006ef40001277983 */ /* 0x000ee20000300800 */
[----:B-1----:R-:W-:-:S04]  /*1b3a20*/  IMAD.WIDE R14, R145, 0x4, R124 ;  /* 0x00000004910e7825 */ /* 0x002fc800078e027c */
[----:B----4-:R-:W-:Y:S01]  /*1b3a30*/  IMAD.WIDE R32, R145, 0x4, R122 ;  /* 0x0000000491207825 */ /* 0x010fe200078e027a */
[----:B------:R-:W4:Y:S01]  /*1b3a40*/  LDL.LU R83, [R1+0x2f38] ;  /* 0x002f380001537983 */ /* 0x000f220000300800 */
[----:B------:R-:W-:Y:S02]  /*1b3a50*/  ISETP.LT.AND P0, PT, R247, UR34, !P6 ;  /* 0x00000022f7007c0c */ /* 0x000fe4000f701270 */
[----:B------:R-:W-:Y:S02]  /*1b3a60*/  ISETP.LT.AND P2, PT, R246, UR34, !P6 ;  /* 0x00000022f6007c0c */ /* 0x000fe4000f741270 */
[----:B------:R-:W-:Y:S01]  /*1b3a70*/  ISETP.LT.AND P3, PT, R47, UR34, !P6 ;  /* 0x000000222f007c0c */ /* 0x000fe2000f761270 */
[----:B------:R1:W-:Y:S04]  /*1b3a80*/  @P4 STG.E desc[UR32][R14.64], R171 ;  /* 0x000000ab0e004986 */ /* 0x0003e8000c101920 */
[----:B------:R1:W-:Y:S01]  /*1b3a90*/  @P5 STG.E desc[UR32][R32.64], R167 ;  /* 0x000000a720005986 */ /* 0x0003e2000c101920 */
[----:B------:R-:W-:-:S02]  /*1b3aa0*/  ISETP.LT.AND P5, PT, R245, UR34, !P6 ;  /* 0x00000022f5007c0c */ /* 0x000fc4000f7a1270 */
[----:B------:R-:W-:Y:S01]  /*1b3ab0*/  ISETP.LT.AND P4, PT, R244, UR34, !P6 ;  /* 0x00000022f4007c0c */ /* 0x000fe2000f781270 */
[----:B------:R-:W-:-:S04]  /*1b3ac0*/  IMAD.WIDE R2, R145, 0x4, R120 ;  /* 0x0000000491027825 */ /* 0x000fc800078e0278 */
[----:B------:R-:W-:-:S04]  /*1b3ad0*/  IMAD.WIDE R34, R145, 0x4, R118 ;  /* 0x0000000491227825 */ /* 0x000fc800078e0276 */
[----:B------:R-:W-:-:S04]  /*1b3ae0*/  IMAD.WIDE R36, R145, 0x4, R116 ;  /* 0x0000000491247825 */ /* 0x000fc800078e0274 */
[C---:B------:R-:W-:Y:S01]  /*1b3af0*/  IMAD.WIDE R12, R145.reuse, 0x4, R114 ;  /* 0x00000004910c7825 */ /* 0x040fe200078e0272 */
[----:B------:R-:W-:Y:S01]  /*1b3b00*/  ISETP.LT.AND P6, PT, R82, UR34, !P6 ;  /* 0x0000002252007c0c */ /* 0x000fe2000f7c1270 */
[----:B------:R1:W-:Y:S04]  /*1b3b10*/  @P0 STG.E desc[UR32][R2.64], R163 ;  /* 0x000000a302000986 */ /* 0x0003e8000c101920 */
[----:B------:R1:W-:Y:S02]  /*1b3b20*/  @P2 STG.E desc[UR32][R34.64], R159 ;  /* 0x0000009f22002986 */ /* 0x0003e4000c101920 */
[----:B-1----:R-:W-:Y:S02]  /*1b3b30*/  IMAD.WIDE R14, R145, 0x4, R112 ;  /* 0x00000004910e7825 */ /* 0x002fe400078e0270 */
[----:B------:R1:W-:Y:S01]  /*1b3b40*/  @P3 STG.E desc[UR32][R36.64], R155 ;  /* 0x0000009b24003986 */ /* 0x0003e2000c101920 */
[----:B------:R-:W-:-:S02]  /*1b3b50*/  ISETP.LT.AND P3, PT, R248, UR34, !P1 ;  /* 0x00000022f8007c0c */ /* 0x000fc4000cf61270 */
[----:B------:R-:W-:Y:S01]  /*1b3b60*/  ISETP.LT.AND P2, PT, R0, UR34, !P1 ;  /* 0x0000002200007c0c */ /* 0x000fe2000cf41270 */
[----:B------:R1:W-:Y:S04]  /*1b3b70*/  @P5 STG.E desc[UR32][R12.64], R151 ;  /* 0x000000970c005986 */ /* 0x0003e8000c101920 */
[----:B------:R1:W-:Y:S01]  /*1b3b80*/  @P4 STG.E desc[UR32][R14.64], R95 ;  /* 0x0000005f0e004986 */ /* 0x0003e2000c101920 */
[----:B------:R-:W-:-:S04]  /*1b3b90*/  IMAD.WIDE R32, R145, 0x4, R110 ;  /* 0x0000000491207825 */ /* 0x000fc800078e026e */
[----:B------:R-:W-:-:S04]  /*1b3ba0*/  IMAD.WIDE R2, R249, 0x4, R124 ;  /* 0x00000004f9027825 */ /* 0x000fc800078e027c */
[C---:B------:R-:W-:Y:S01]  /*1b3bb0*/  IMAD.WIDE R34, R249.reuse, 0x4, R122 ;  /* 0x00000004f9227825 */ /* 0x040fe200078e027a */
[----:B------:R1:W-:Y:S04]  /*1b3bc0*/  @P6 STG.E desc[UR32][R32.64], R91 ;  /* 0x0000005b20006986 */ /* 0x0003e8000c101920 */
[----:B------:R1:W-:Y:S02]  /*1b3bd0*/  @P3 STG.E desc[UR32][R2.64], R84 ;  /* 0x0000005402003986 */ /* 0x0003e4000c101920 */
[----:B-1----:R-:W-:-:S04]  /*1b3be0*/  IMAD.WIDE R36, R249, 0x4, R120 ;  /* 0x00000004f9247825 */ /* 0x002fc800078e0278 */
[C---:B------:R-:W-:Y:S01]  /*1b3bf0*/  IMAD.WIDE R12, R249.reuse, 0x4, R118 ;  /* 0x00000004f90c7825 */ /* 0x040fe200078e0276 */
[----:B------:R1:W-:Y:S03]  /*1b3c00*/  @P2 STG.E desc[UR32][R34.64], R76 ;  /* 0x0000004c22002986 */ /* 0x0003e6000c101920 */
[----:B------:R-:W-:Y:S01]  /*1b3c10*/  IMAD.WIDE R14, R249, 0x4, R116 ;  /* 0x00000004f90e7825 */ /* 0x000fe200078e0274 */
[----:B------:R-:W-:Y:S02]  /*1b3c20*/  ISETP.LT.AND P0, PT, R247, UR34, !P1 ;  /* 0x00000022f7007c0c */ /* 0x000fe4000cf01270 */
[----:B------:R-:W-:Y:S01]  /*1b3c30*/  ISETP.LT.AND P5, PT, R246, UR34, !P1 ;  /* 0x00000022f6007c0c */ /* 0x000fe2000cfa1270 */
[----:B------:R-:W4:Y:S01]  /*1b3c40*/  LDS.128 R144, [R144] ;  /* 0x0000000090907984 */ /* 0x000f220000000c00 */
[----:B------:R-:W-:-:S04]  /*1b3c50*/  IMAD.WIDE R32, R249, 0x4, R112 ;  /* 0x00000004f9207825 */ /* 0x000fc800078e0270 */
[----:B------:R-:W-:-:S04]  /*1b3c60*/  IMAD.WIDE R2, R249, 0x4, R114 ;  /* 0x00000004f9027825 */ /* 0x000fc800078e0272 */
[----:B-1----:R-:W-:Y:S01]  /*1b3c70*/  IMAD.WIDE R34, R249, 0x4, R110 ;  /* 0x00000004f9227825 */ /* 0x002fe200078e026e */
[----:B--2---:R-:W-:Y:S02]  /*1b3c80*/  ISETP.GE.AND P4, PT, R38, UR5, PT ;  /* 0x0000000526007c0c */ /* 0x004fe4000bf86270 */
[----:B------:R-:W2:Y:S04]  /*1b3c90*/  LDL.LU R38, [R1+0x6eec] ;  /* 0x006eec0001267983 */ /* 0x000ea80000300800 */
[----:B------:R-:W2:Y:S01]  /*1b3ca0*/  LDL.LU R249, [R1+0x2f34] ;  /* 0x002f340001f97983 */ /* 0x000ea20000300800 */
[----:B------:R-:W-:-:S03]  /*1b3cb0*/  ISETP.LT.AND P6, PT, R47, UR34, !P1 ;  /* 0x000000222f007c0c */ /* 0x000fc6000cfc1270 */
[----:B------:R1:W-:Y:S01]  /*1b3cc0*/  @P0 STG.E desc[UR32][R36.64], R72 ;  /* 0x0000004824000986 */ /* 0x0003e2000c101920 */
[----:B------:R-:W-:Y:S02]  /*1b3cd0*/  ISETP.LT.AND P0, PT, R245, UR34, !P1 ;  /* 0x00000022f5007c0c */ /* 0x000fe4000cf01270 */
[----:B------:R-:W-:Y:S02]  /*1b3ce0*/  ISETP.LT.AND P2, PT, R244, UR34, !P1 ;  /* 0x00000022f4007c0c */ /* 0x000fe4000cf41270 */
[----:B------:R-:W-:Y:S02]  /*1b3cf0*/  ISETP.LT.AND P1, PT, R82, UR34, !P1 ;  /* 0x0000002252007c0c */ /* 0x000fe4000cf21270 */
[----:B------:R-:W-:Y:S01]  /*1b3d00*/  ISETP.LT.AND P3, PT, R248, UR34, !P4 ;  /* 0x00000022f8007c0c */ /* 0x000fe2000e761270 */
[----:B------:R1:W-:Y:S01]  /*1b3d10*/  @P5 STG.E desc[UR32][R12.64], R68 ;  /* 0x000000440c005986 */ /* 0x0003e2000c101920 */
[----:B------:R-:W-:Y:S01]  /*1b3d20*/  ISETP.LT.AND P5, PT, R247, UR34, !P4 ;  /* 0x00000022f7007c0c */ /* 0x000fe2000e7a1270 */
[----:B-1----:R-:W-:-:S02]  /*1b3d30*/  IMAD.WIDE R36, R252, 0x4, R124 ;  /* 0x00000004fc247825 */ /* 0x002fc400078e027c */
[----:B------:R1:W-:Y:S04]  /*1b3d40*/  @P6 STG.E desc[UR32][R14.64], R64 ;  /* 0x000000400e006986 */ /* 0x0003e8000c101920 */
[----:B------:R1:W-:Y:S01]  /*1b3d50*/  @P0 STG.E desc[UR32][R2.64], R60 ;  /* 0x0000003c02000986 */ /* 0x0003e2000c101920 */
[----:B------:R-:W-:-:S03]  /*1b3d60*/  ISETP.LT.AND P6, PT, R0, UR34, !P4 ;  /* 0x0000002200007c0c */ /* 0x000fc6000e7c1270 */
[----:B------:R1:W-:Y:S04]  /*1b3d70*/  @P2 STG.E desc[UR32][R32.64], R56 ;  /* 0x0000003820002986 */ /* 0x0003e8000c101920 */
[----:B------:R1:W-:Y:S04]  /*1b3d80*/  @P1 STG.E desc[UR32][R34.64], R52 ;  /* 0x0000003422001986 */ /* 0x0003e8000c101920 */
[----:B------:R-:W-:Y:S01]  /*1b3d90*/  @P3 STG.E desc[UR32][R36.64], R48 ;  /* 0x0000003024003986 */ /* 0x000fe2000c101920 */
[----:B------:R-:W-:Y:S02]  /*1b3da0*/  ISETP.LT.AND P1, PT, R246, UR34, !P4 ;  /* 0x00000022f6007c0c */ /* 0x000fe4000e721270 */
[----:B------:R-:W-:-:S02]  /*1b3db0*/  ISETP.LT.AND P3, PT, R47, UR34, !P4 ;  /* 0x000000222f007c0c */ /* 0x000fc4000e761270 */
[----:B------:R-:W-:Y:S01]  /*1b3dc0*/  ISETP.LT.AND P2, PT, R245, UR34, !P4 ;  /* 0x00000022f5007c0c */ /* 0x000fe2000e741270 */
[----:B------:R-:W-:-:S04]  /*1b3dd0*/  IMAD.WIDE R12, R252, 0x4, R122 ;  /* 0x00000004fc0c7825 */ /* 0x000fc800078e027a */
[----:B-1----:R-:W-:-:S04]  /*1b3de0*/  IMAD.WIDE R14, R252, 0x4, R120 ;  /* 0x00000004fc0e7825 */ /* 0x002fc800078e0278 */
[----:B------:R-:W-:-:S04]  /*1b3df0*/  IMAD.WIDE R2, R252, 0x4, R118 ;  /* 0x00000004fc027825 */ /* 0x000fc800078e0276 */
[----:B------:R-:W-:-:S04]  /*1b3e00*/  IMAD.WIDE R32, R252, 0x4, R116 ;  /* 0x00000004fc207825 */ /* 0x000fc800078e0274 */
[----:B------:R-:W-:Y:S01]  /*1b3e10*/  IMAD.WIDE R34, R252, 0x4, R114 ;  /* 0x00000004fc227825 */ /* 0x000fe200078e0272 */
[----:B------:R1:W-:Y:S04]  /*1b3e20*/  @P6 STG.E desc[UR32][R12.64], R28 ;  /* 0x0000001c0c006986 */ /* 0x0003e8000c101920 */
[----:B------:R-:W-:Y:S01]  /*1b3e30*/  @P5 STG.E desc[UR32][R14.64], R24 ;  /* 0x000000180e005986 */ /* 0x000fe2000c101920 */
[----:B------:R-:W-:-:S03]  /*1b3e40*/  ISETP.LT.AND P5, PT, R244, UR34, !P4 ;  /* 0x00000022f4007c0c */ /* 0x000fc6000e7a1270 */
[----:B------:R-:W-:Y:S04]  /*1b3e50*/  @P1 STG.E desc[UR32][R2.64], R20 ;  /* 0x0000001402001986 */ /* 0x000fe8000c101920 */
[----:B------:R-:W-:Y:S04]  /*1b3e60*/  @P3 STG.E desc[UR32][R32.64], R16 ;  /* 0x0000001020003986 */ /* 0x000fe8000c101920 */
[----:B------:R4:W-:Y:S01]  /*1b3e70*/  @P2 STG.E desc[UR32][R34.64], R8 ;  /* 0x0000000822002986 */ /* 0x0009e2000c101920 */
[----:B---3--:R-:W-:Y:S01]  /*1b3e80*/  ISETP.GE.AND P0, PT, R39, UR5, PT ;  /* 0x0000000527007c0c */ /* 0x008fe2000bf06270 */
[----:B-1----:R-:W-:-:S02]  /*1b3e90*/  IMAD.WIDE R12, R252, 0x4, R112 ;  /* 0x00000004fc0c7825 */ /* 0x002fc400078e0270 */
[----:B----4-:R-:W3:Y:S04]  /*1b3ea0*/  LDL.LU R8, [R1+0x6ee8] ;  /* 0x006ee80001087983 */ /* 0x010ee80000300800 */
[----:B------:R1:W-:Y:S01]  /*1b3eb0*/  @P5 STG.E desc[UR32][R12.64], R4 ;  /* 0x000000040c005986 */ /* 0x0003e2000c101920 */
[----:B------:R-:W-:Y:S01]  /*1b3ec0*/  IMAD.WIDE R14, R252, 0x4, R110 ;  /* 0x00000004fc0e7825 */ /* 0x000fe200078e026e */
[----:B------:R-:W-:Y:S02]  /*1b3ed0*/  ISETP.LT.AND P4, PT, R82, UR34, !P4 ;  /* 0x0000002252007c0c */ /* 0x000fe4000e781270 */
[----:B------:R-:W-:Y:S02]  /*1b3ee0*/  ISETP.LT.AND P6, PT, R248, UR34, !P0 ;  /* 0x00000022f8007c0c */ /* 0x000fe4000c7c1270 */
[----:B------:R-:W-:Y:S01]  /*1b3ef0*/  ISETP.LT.AND P2, PT, R0, UR34, !P0 ;  /* 0x0000002200007c0c */ /* 0x000fe2000c741270 */
[----:B-1----:R-:W4:Y:S04]  /*1b3f00*/  LDL.LU R4, [R1+0x6ee4] ;  /* 0x006ee40001047983 */ /* 0x002f280000300800 */
[----:B------:R-:W4:Y:S01]  /*1b3f10*/  LDL.LU R252, [R1+0x2f30] ;  /* 0x002f300001fc7983 */ /* 0x000f220000300800 */
[----:B------:R-:W-:-:S04]  /*1b3f20*/  IMAD.WIDE R36, R83, 0x4, R124 ;  /* 0x0000000453247825 */ /* 0x000fc800078e027c */
[C---:B------:R-:W-:Y:S01]  /*1b3f30*/  IMAD.WIDE R2, R83.reuse, 0x4, R122 ;  /* 0x0000000453027825 */ /* 0x040fe200078e027a */
[----:B------:R1:W-:Y:S04]  /*1b3f40*/  @P4 STG.E desc[UR32][R14.64], R144 ;  /* 0x000000900e004986 */ /* 0x0003e8000c101920 */
[----:B------:R1:W-:Y:S01]  /*1b3f50*/  @P6 STG.E desc[UR32][R36.64], R85 ;  /* 0x0000005524006986 */ /* 0x0003e2000c101920 */
[----:B------:R-:W-:-:S04]  /*1b3f60*/  IMAD.WIDE R32, R83, 0x4, R120 ;  /* 0x0000000453207825 */ /* 0x000fc800078e0278 */
[C---:B------:R-:W-:Y:S01]  /*1b3f70*/  IMAD.WIDE R34, R83.reuse, 0x4, R118 ;  /* 0x0000000453227825 */ /* 0x040fe200078e0276 */
[----:B------:R1:W-:Y:S03]  /*1b3f80*/  @P2 STG.E desc[UR32][R2.64], R77 ;  /* 0x0000004d02002986 */ /* 0x0003e6000c101920 */
[----:B------:R-:W-:Y:S01]  /*1b3f90*/  IMAD.WIDE R12, R83, 0x4, R116 ;  /* 0x00000004530c7825 */ /* 0x000fe200078e0274 */
[----:B------:R-:W-:Y:S02]  /*1b3fa0*/  ISETP.LT.AND P1, PT, R247, UR34, !P0 ;  /* 0x00000022f7007c0c */ /* 0x000fe4000c721270 */
[----:B------:R-:W-:Y:S01]  /*1b3fb0*/  ISETP.LT.AND P3, PT, R246, UR34, !P0 ;  /* 0x00000022f6007c0c */ /* 0x000fe2000c761270 */
[----:B-1----:R-:W-:-:S04]  /*1b3fc0*/  IMAD.WIDE R14, R83, 0x4, R114 ;  /* 0x00000004530e7825 */ /* 0x002fc800078e0272 */
[----:B------:R-:W-:-:S04]  /*1b3fd0*/  IMAD.WIDE R36, R83, 0x4, R112 ;  /* 0x0000000453247825 */ /* 0x000fc800078e0270 */
[----:B------:R-:W-:Y:S02]  /*1b3fe0*/  IMAD.WIDE R2, R83, 0x4, R110 ;  /* 0x0000000453027825 */ /* 0x000fe400078e026e */
[----:B------:R-:W4:Y:S01]  /*1b3ff0*/  LDL.LU R83, [R1+0x2f2c] ;  /* 0x002f2c0001537983 */ /* 0x000f220000300800 */
[----:B------:R-:W-:Y:S02]  /*1b4000*/  ISETP.LT.AND P6, PT, R47, UR34, !P0 ;  /* 0x000000222f007c0c */ /* 0x000fe4000c7c1270 */
[----:B------:R-:W-:Y:S02]  /*1b4010*/  ISETP.LT.AND P4, PT, R245, UR34, !P0 ;  /* 0x00000022f5007c0c */ /* 0x000fe4000c781270 */
[----:B------:R-:W-:Y:S01]  /*1b4020*/  ISETP.LT.AND P5, PT, R244, UR34, !P0 ;  /* 0x00000022f4007c0c */ /* 0x000fe2000c7a1270 */
[----:B------:R1:W-:Y:S04]  /*1b4030*/  @P1 STG.E desc[UR32][R32.64], R73 ;  /* 0x0000004920001986 */ /* 0x0003e8000c101920 */
[----:B------:R1:W-:Y:S01]  /*1b4040*/  @P3 STG.E desc[UR32][R34.64], R69 ;  /* 0x0000004522003986 */ /* 0x0003e2000c101920 */
[----:B------:R-:W-:-:S03]  /*1b4050*/  ISETP.LT.AND P0, PT, R82, UR34, !P0 ;  /* 0x0000002252007c0c */ /* 0x000fc6000c701270 */
[----:B------:R1:W-:Y:S04]  /*1b4060*/  @P6 STG.E desc[UR32][R12.64], R65 ;  /* 0x000000410c006986 */ /* 0x0003e8000c101920 */
[----:B------:R1:W-:Y:S04]  /*1b4070*/  @P4 STG.E desc[UR32][R14.64], R61 ;  /* 0x0000003d0e004986 */ /* 0x0003e8000c101920 */
[----:B------:R-:W-:Y:S04]  /*1b4080*/  @P5 STG.E desc[UR32][R36.64], R57 ;  /* 0x0000003924005986 */ /* 0x000fe8000c101920 */
[----:B------:R-:W-:Y:S01]  /*1b4090*/  @P0 STG.E desc[UR32][R2.64], R53 ;  /* 0x0000003502000986 */ /* 0x000fe2000c101920 */
[----:B--2---:R-:W-:-:S04]  /*1b40a0*/  ISETP.GE.AND P2, PT, R38, UR5, PT ;  /* 0x0000000526007c0c */ /* 0x004fc8000bf46270 */
[----:B------:R-:W-:Y:S02]  /*1b40b0*/  ISETP.LT.AND P1, PT, R248, UR34, !P2 ;  /* 0x00000022f8007c0c */ /* 0x000fe4000d721270 */
[----:B------:R-:W-:Y:S02]  /*1b40c0*/  ISETP.LT.AND P3, PT, R0, UR34, !P2 ;  /* 0x0000002200007c0c */ /* 0x000fe4000d761270 */
[----:B------:R-:W-:Y:S02]  /*1b40d0*/  ISETP.LT.AND P4, PT, R247, UR34, !P2 ;  /* 0x00000022f7007c0c */ /* 0x000fe4000d781270 */
[----:B------:R-:W-:Y:S01]  /*1b40e0*/  ISETP.LT.AND P5, PT, R246, UR34, !P2 ;  /* 0x00000022f6007c0c */ /* 0x000fe2000d7a1270 */
[----:B-1----:R-:W-:-:S04]  /*1b40f0*/  IMAD.WIDE R32, R249, 0x4, R124 ;  /* 0x00000004f9207825 */ /* 0x002fc800078e027c */
[----:B------:R-:W-:-:S04]  /*1b4100*/  IMAD.WIDE R34, R249, 0x4, R122 ;  /* 0x00000004f9227825 */ /* 0x000fc800078e027a */
[----:B------:R-:W-:-:S04]  /*1b4110*/  IMAD.WIDE R12, R249, 0x4, R120 ;  /* 0x00000004f90c7825 */ /* 0x000fc800078e0278 */
[----:B------:R-:W-:Y:S01]  /*1b4120*/  IMAD.WIDE R14, R249, 0x4, R118 ;  /* 0x00000004f90e7825 */ /* 0x000fe200078e0276 */
[----:B------:R-:W-:Y:S04]  /*1b4130*/  @P1 STG.E desc[UR32][R32.64], R49 ;  /* 0x0000003120001986 */ /* 0x000fe8000c101920 */
[----:B------:R-:W-:Y:S04]  /*1b4140*/  @P3 STG.E desc[UR32][R34.64], R29 ;  /* 0x0000001d22003986 */ /* 0x000fe8000c101920 */
[----:B------:R-:W-:Y:S04]  /*1b4150*/  @P4 STG.E desc[UR32][R12.64], R25 ;  /* 0x000000190c004986 */ /* 0x000fe8000c101920 */
[----:B------:R1:W-:Y:S04]  /*1b4160*/  @P5 STG.E desc[UR32][R14.64], R21 ;  /* 0x000000150e005986 */ /* 0x0003e8000c101920 */
[----:B-1----:R-:W2:Y:S04]  /*1b4170*/  LDL.LU R21, [R1+0x6ee0] ;  /* 0x006ee00001157983 */ /* 0x002ea80000300800 */
[----:B------:R-:W2:Y:S01]  /*1b4180*/  LDL.LU R20, [R1+0x6f40] ;  /* 0x006f400001147983 */ /* 0x000ea20000300800 */
[----:B------:R-:W-:Y:S01]  /*1b4190*/  ISETP.LT.AND P6, PT, R47, UR34, !P2 ;  /* 0x000000222f007c0c */ /* 0x000fe2000d7c1270 */
[----:B------:R-:W-:Y:S01]  /*1b41a0*/  IMAD.WIDE R36, R249, 0x4, R116 ;  /* 0x00000004f9247825 */ /* 0x000fe200078e0274 */
[----:B------:R-:W-:-:S02]  /*1b41b0*/  ISETP.LT.AND P3, PT, R245, UR34, !P2 ;  /* 0x00000022f5007c0c */ /* 0x000fc4000d761270 */
[----:B------:R-:W-:Y:S02]  /*1b41c0*/  ISETP.LT.AND P1, PT, R244, UR34, !P2 ;  /* 0x00000022f4007c0c */ /* 0x000fe4000d721270 */
[----:B------:R-:W-:Y:S01]  /*1b41d0*/  ISETP.LT.AND P2, PT, R82, UR34, !P2 ;  /* 0x0000002252007c0c */ /* 0x000fe2000d741270 */
[----:B------:R-:W-:-:S04]  /*1b41e0*/  IMAD.WIDE R2, R249, 0x4, R114 ;  /* 0x00000004f9027825 */ /* 0x000fc800078e0272 */
[----:B------:R-:W-:Y:S02]  /*1b41f0*/  IMAD.WIDE R28, R249, 0x4, R112 ;  /* 0x00000004f91c7825 */ /* 0x000fe400078e0270 */
[----:B------:R1:W-:Y:S01]  /*1b4200*/  @P6 STG.E desc[UR32][R36.64], R17 ;  /* 0x0000001124006986 */ /* 0x0003e2000c101920 */
[----:B---3--:R-:W-:-:S04]  /*1b4210*/  ISETP.GE.AND P0, PT, R8, UR5, PT ;  /* 0x0000000508007c0c */ /* 0x008fc8000bf06270 */
[----:B------:R-:W-:Y:S02]  /*1b4220*/  ISETP.LT.AND P6, PT, R248, UR34, !P0 ;  /* 0x00000022f8007c0c */ /* 0x000fe4000c7c1270 */
[----:B------:R-:W-:Y:S02]  /*1b4230*/  ISETP.LT.AND P5, PT, R0, UR34, !P0 ;  /* 0x0000002200007c0c */ /* 0x000fe4000c7a1270 */
[----:B------:R-:W-:Y:S01]  /*1b4240*/  ISETP.LT.AND P4, PT, R247, UR34, !P0 ;  /* 0x00000022f7007c0c */ /* 0x000fe2000c781270 */
[----:B------:R-:W-:Y:S01]  /*1b4250*/  IMAD.WIDE R32, R249, 0x4, R110 ;  /* 0x00000004f9207825 */ /* 0x000fe200078e026e */
[----:B------:R3:W-:Y:S04]  /*1b4260*/  @P3 STG.E desc[UR32][R2.64], R9 ;  /* 0x0000000902003986 */ /* 0x0007e8000c101920 */
[----:B------:R3:W-:Y:S01]  /*1b4270*/  @P1 STG.E desc[UR32][R28.64], R5 ;  /* 0x000000051c001986 */ /* 0x0007e2000c101920 */
[----:B----4-:R-:W-:-:S04]  /*1b4280*/  IMAD.WIDE R12, R252, 0x4, R124 ;  /* 0x00000004fc0c7825 */ /* 0x010fc800078e027c */
[----:B------:R-:W-:-:S04]  /*1b4290*/  IMAD.WIDE R14, R252, 0x4, R122 ;  /* 0x00000004fc0e7825 */ /* 0x000fc800078e027a */
[----:B-1----:R-:W-:Y:S01]  /*1b42a0*/  IMAD.WIDE R16, R252, 0x4, R120 ;  /* 0x00000004fc107825 */ /* 0x002fe200078e0278 */
[----:B------:R-:W-:Y:S04]  /*1b42b0*/  @P2 STG.E desc[UR32][R32.64], R145 ;  /* 0x0000009120002986 */ /* 0x000fe8000c101920 */
[----:B------:R1:W-:Y:S01]  /*1b42c0*/  @P6 STG.E desc[UR32][R12.64], R86 ;  /* 0x000000560c006986 */ /* 0x0003e2000c101920 */
[----:B------:R-:W-:-:S03]  /*1b42d0*/  ISETP.LT.AND P2, PT, R246, UR34, !P0 ;  /* 0x00000022f6007c0c */ /* 0x000fc6000c741270 */
[----:B------:R4:W-:Y:S01]  /*1b42e0*/  @P5 STG.E desc[UR32][R14.64], R78 ;  /* 0x0000004e0e005986 */ /* 0x0009e2000c101920 */
[----:B------:R-:W-:Y:S02]  /*1b42f0*/  ISETP.LT.AND P3, PT, R47, UR34, !P0 ;  /* 0x000000222f007c0c */ /* 0x000fe4000c761270 */
[----:B------:R-:W-:Y:S01]  /*1b4300*/  ISETP.GE.AND P1, PT, R4, UR5, PT ;  /* 0x0000000504007c0c */ /* 0x000fe2000bf26270 */
[----:B------:R4:W-:Y:S01]  /*1b4310*/  @P4 STG.E desc[UR32][R16.64], R74 ;  /* 0x0000004a10004986 */ /* 0x0009e2000c101920 */
[----:B------:R-:W-:Y:S02]  /*1b4320*/  ISETP.LT.AND P4, PT, R245, UR34, !P0 ;  /* 0x00000022f5007c0c */ /* 0x000fe4000c781270 */
[----:B------:R-:W-:Y:S02]  /*1b4330*/  ISETP.LT.AND P5, PT, R244, UR34, !P0 ;  /* 0x00000022f4007c0c */ /* 0x000fe4000c7a1270 */
[----:B------:R-:W-:Y:S02]  /*1b4340*/  ISETP.LT.AND P0, PT, R82, UR34, !P0 ;  /* 0x0000002252007c0c */ /* 0x000fe4000c701270 */
[----:B------:R-:W-:Y:S01]  /*1b4350*/  ISETP.LT.AND P6, PT, R248, UR34, !P1 ;  /* 0x00000022f8007c0c */ /* 0x000fe2000cfc1270 */
[----:B---3--:R-:W-:-:S04]  /*1b4360*/  IMAD.WIDE R2, R252, 0x4, R118 ;  /* 0x00000004fc027825 */ /* 0x008fc800078e0276 */
[----:B------:R-:W-:-:S04]  /*1b4370*/  IMAD.WIDE R4, R252, 0x4, R116 ;  /* 0x00000004fc047825 */ /* 0x000fc800078e0274 */
[----:B------:R-:W-:-:S04]  /*1b4380*/  IMAD.WIDE R8, R252, 0x4, R114 ;  /* 0x00000004fc087825 */ /* 0x000fc800078e0272 */
[----:B-1----:R-:W-:-:S04]  /*1b4390*/  IMAD.WIDE R12, R252, 0x4, R112 ;  /* 0x00000004fc0c7825 */ /* 0x002fc800078e0270 */
[----:B----4-:R-:W-:Y:S01]  /*1b43a0*/  IMAD.WIDE R14, R252, 0x4, R110 ;  /* 0x00000004fc0e7825 */ /* 0x010fe200078e026e */
[----:B------:R1:W-:Y:S03]  /*1b43b0*/  @P2 STG.E desc[UR32][R2.64], R70 ;  /* 0x0000004602002986 */ /* 0x0003e6000c101920 */
[----:B------:R-:W-:Y:S01]  /*1b43c0*/  IMAD.WIDE R16, R83, 0x4, R124 ;  /* 0x0000000453107825 */ /* 0x000fe200078e027c */
[----:B------:R3:W-:Y:S01]  /*1b43d0*/  @P3 STG.E desc[UR32][R4.64], R66 ;  /* 0x0000004204003986 */ /* 0x0007e2000c101920 */
[----:B------:R-:W-:-:S03]  /*1b43e0*/  ISETP.LT.AND P2, PT, R0, UR34, !P1 ;  /* 0x0000002200007c0c */ /* 0x000fc6000cf41270 */
[----:B------:R4:W-:Y:S01]  /*1b43f0*/  @P4 STG.E desc[UR32][R8.64], R62 ;  /* 0x0000003e08004986 */ /* 0x0009e2000c101920 */
[----:B------:R-:W-:-:S03]  /*1b4400*/  ISETP.LT.AND P3, PT, R247, UR34, !P1 ;  /* 0x00000022f7007c0c */ /* 0x000fc6000cf61270 */
[----:B------:R4:W-:Y:S04]  /*1b4410*/  @P5 STG.E desc[UR32][R12.64], R58 ;  /* 0x0000003a0c005986 */ /* 0x0009e8000c101920 */
[----:B------:R4:W-:Y:S01]  /*1b4420*/  @P0 STG.E desc[UR32][R14.64], R54 ;  /* 0x000000360e000986 */ /* 0x0009e2000c101920 */
[----:B------:R-:W-:-:S03]  /*1b4430*/  ISETP.LT.AND P4, PT, R246, UR34, !P1 ;  /* 0x00000022f6007c0c */ /* 0x000fc6000cf81270 */
[----:B------:R-:W-:Y:S01]  /*1b4440*/  @P6 STG.E desc[UR32][R16.64], R50 ;  /* 0x0000003210006986 */ /* 0x000fe2000c101920 */
[----:B------:R-:W-:Y:S02]  /*1b4450*/  ISETP.LT.AND P5, PT, R47, UR34, !P1 ;  /* 0x000000222f007c0c */ /* 0x000fe4000cfa1270 */
[----:B------:R-:W-:Y:S01]  /*1b4460*/  ISETP.LT.AND P6, PT, R245, UR34, !P1 ;  /* 0x00000022f5007c0c */ /* 0x000fe2000cfc1270 */
[----:B-1----:R-:W-:-:S04]  /*1b4470*/  IMAD.WIDE R2, R83, 0x4, R122 ;  /* 0x0000000453027825 */ /* 0x002fc800078e027a */
[----:B---3--:R-:W-:-:S04]  /*1b4480*/  IMAD.WIDE R4, R83, 0x4, R120 ;  /* 0x0000000453047825 */ /* 0x008fc800078e0278 */
[----:B----4-:R-:W-:-:S04]  /*1b4490*/  IMAD.WIDE R8, R83, 0x4, R118 ;  /* 0x0000000453087825 */ /* 0x010fc800078e0276 */
[----:B------:R-:W-:-:S04]  /*1b44a0*/  IMAD.WIDE R12, R83, 0x4, R116 ;  /* 0x00000004530c7825 */ /* 0x000fc800078e0274 */
[----:B------:R-:W-:Y:S01]  /*1b44b0*/  IMAD.WIDE R14, R83, 0x4, R114 ;  /* 0x00000004530e7825 */ /* 0x000fe200078e0272 */
[----:B------:R1:W-:Y:S04]  /*1b44c0*/  @P2 STG.E desc[UR32][R2.64], R30 ;  /* 0x0000001e02002986 */ /* 0x0003e8000c101920 */
[----:B------:R3:W-:Y:S04]  /*1b44d0*/  @P3 STG.E desc[UR32][R4.64], R26 ;  /* 0x0000001a04003986 */ /* 0x0007e8000c101920 */
[----:B------:R4:W-:Y:S04]  /*1b44e0*/  @P4 STG.E desc[UR32][R8.64], R22 ;  /* 0x0000001608004986 */ /* 0x0009e8000c101920 */
[----:B------:R4:W-:Y:S04]  /*1b44f0*/  @P5 STG.E desc[UR32][R12.64], R18 ;  /* 0x000000120c005986 */ /* 0x0009e8000c101920 */
[----:B------:R4:W-:Y:S01]  /*1b4500*/  @P6 STG.E desc[UR32][R14.64], R10 ;  /* 0x0000000a0e006986 */ /* 0x0009e2000c101920 */
[----:B------:R-:W-:-:S02]  /*1b4510*/  ISETP.LT.AND P3, PT, R244, UR34, !P1 ;  /* 0x00000022f4007c0c */ /* 0x000fc4000cf61270 */
[----:B------:R-:W-:Y:S01]  /*1b4520*/  ISETP.LT.AND P1, PT, R82, UR34, !P1 ;  /* 0x0000002252007c0c */ /* 0x000fe2000cf21270 */
[----:B-1----:R-:W-:-:S04]  /*1b4530*/  IMAD.WIDE R2, R83, 0x4, R112 ;  /* 0x0000000453027825 */ /* 0x002fc800078e0270 */
[----:B---3--:R-:W-:Y:S01]  /*1b4540*/  IMAD.WIDE R4, R83, 0x4, R110 ;  /* 0x0000000453047825 */ /* 0x008fe200078e026e */
[----:B--2---:R-:W-:Y:S02]  /*1b4550*/  ISETP.GE.AND P0, PT, R21, UR5, PT ;  /* 0x0000000515007c0c */ /* 0x004fe4000bf06270 */
[----:B------:R-:W-:Y:S02]  /*1b4560*/  ISETP.GE.AND P2, PT, R20, UR5, PT ;  /* 0x0000000514007c0c */ /* 0x000fe4000bf46270 */
[----:B------:R-:W-:Y:S02]  /*1b4570*/  ISETP.LT.AND P4, PT, R248, UR34, !P0 ;  /* 0x00000022f8007c0c */ /* 0x000fe4000c781270 */
[----:B------:R-:W-:Y:S01]  /*1b4580*/  ISETP.LT.AND P5, PT, R0, UR34, !P0 ;  /* 0x0000002200007c0c */ /* 0x000fe2000c7a1270 */
[----:B------:R-:W4:Y:S04]  /*1b4590*/  LDL.LU R252, [R1+0x2f28] ;  /* 0x002f280001fc7983 */ /* 0x000f280000300800 */
[----:B------:R-:W2:Y:S01]  /*1b45a0*/  LDL.LU R83, [R1+0x2f8c] ;  /* 0x002f8c0001537983 */ /* 0x000ea20000300800 */
[----:B------:R-:W-:-:S03]  /*1b45b0*/  ISETP.LT.AND P6, PT, R247, UR34, !P0 ;  /* 0x00000022f7007c0c */ /* 0x000fc6000c7c1270 */
[----:B------:R1:W-:Y:S01]  /*1b45c0*/  @P3 STG.E desc[UR32][R2.64], R6 ;  /* 0x0000000602003986 */ /* 0x0003e2000c101920 */
[----:B------:R-:W-:-:S03]  /*1b45d0*/  ISETP.LT.AND P3, PT, R246, UR34, !P0 ;  /* 0x00000022f6007c0c */ /* 0x000fc6000c761270 */
[----:B------:R3:W-:Y:S01]  /*1b45e0*/  @P1 STG.E desc[UR32][R4.64], R146 ;  /* 0x0000009204001986 */ /* 0x0007e2000c101920 */
[----:B------:R-:W-:Y:S01]  /*1b45f0*/  ISETP.LT.AND P1, PT, R47, UR34, !P0 ;  /* 0x000000222f007c0c */ /* 0x000fe2000c721270 */
[----:B----4-:R-:W-:-:S04]  /*1b4600*/  IMAD.WIDE R8, R252, 0x4, R124 ;  /* 0x00000004fc087825 */ /* 0x010fc800078e027c */
[----:B------:R-:W-:Y:S01]  /*1b4610*/  IMAD.WIDE R12, R252, 0x4, R122 ;  /* 0x00000004fc0c7825 */ /* 0x000fe200078e027a */
[----:B------:R4:W-:Y:S01]  /*1b4620*/  @P4 STG.E desc[UR32][R8.64], R87 ;  /* 0x0000005708004986 */ /* 0x0009e2000c101920 */
[----:B------:R-:W-:Y:S02]  /*1b4630*/  ISETP.LT.AND P4, PT, R248, UR34, !P2 ;  /* 0x00000022f8007c0c */ /* 0x000fe4000d781270 */
[C---:B------:R-:W-:Y:S01]  /*1b4640*/  IMAD.WIDE R14, R252.reuse, 0x4, R120 ;  /* 0x00000004fc0e7825 */ /* 0x040fe200078e0278 */
[----:B------:R2:W-:Y:S01]  /*1b4650*/  @P5 STG.E desc[UR32][R12.64], R79 ;  /* 0x0000004f0c005986 */ /* 0x0005e2000c101920 */
[----:B------:R-:W-:Y:S02]  /*1b4660*/  ISETP.LT.AND P5, PT, R245, UR34, !P0 ;  /* 0x00000022f5007c0c */ /* 0x000fe4000c7a1270 */
[----:B------:R-:W-:Y:S01]  /*1b4670*/  IMAD.WIDE R16, R252, 0x4, R118 ;  /* 0x00000004fc107825 */ /* 0x000fe200078e0276 */
[----:B------:R2:W-:Y:S01]  /*1b4680*/  @P6 STG.E desc[UR32][R14.64], R75 ;  /* 0x0000004b0e006986 */ /* 0x0005e2000c101920 */
[----:B------:R-:W-:-:S02]  /*1b4690*/  ISETP.LT.AND P6, PT, R244, UR34, !P0 ;  /* 0x00000022f4007c0c */ /* 0x000fc4000c7c1270 */
[----:B------:R-:W-:Y:S01]  /*1b46a0*/  ISETP.LT.AND P0, PT, R82, UR34, !P0 ;  /* 0x0000002252007c0c */ /* 0x000fe2000c701270 */
[----:B-1----:R-:W-:Y:S01]  /*1b46b0*/  IMAD.WIDE R2, R252, 0x4, R116 ;  /* 0x00000004fc027825 */ /* 0x002fe200078e0274 */
[----:B------:R1:W-:Y:S01]  /*1b46c0*/  @P3 STG.E desc[UR32][R16.64], R71 ;  /* 0x0000004710003986 */ /* 0x0003e2000c101920 */
[----:B------:R-:W-:Y:S02]  /*1b46d0*/  ISETP.LT.AND P3, PT, R0, UR34, !P2 ;  /* 0x0000002200007c0c */ /* 0x000fe4000d761270 */
[C---:B---3--:R-:W-:Y:S01]  /*1b46e0*/  IMAD.WIDE R4, R252.reuse, 0x4, R114 ;  /* 0x00000004fc047825 */ /* 0x048fe200078e0272 */
[----:B------:R1:W-:Y:S01]  /*1b46f0*/  @P1 STG.E desc[UR32][R2.64], R67 ;  /* 0x0000004302001986 */ /* 0x0003e2000c101920 */
[----:B------:R-:W-:Y:S02]  /*1b4700*/  ISETP.LT.AND P1, PT, R247, UR34, !P2 ;  /* 0x00000022f7007c0c */ /* 0x000fe4000d721270 */
[----:B----4-:R-:W-:Y:S01]  /*1b4710*/  IMAD.WIDE R8, R252, 0x4, R112 ;  /* 0x00000004fc087825 */ /* 0x010fe200078e0270 */
[----:B------:R1:W-:Y:S01]  /*1b4720*/  @P5 STG.E desc[UR32][R4.64], R63 ;  /* 0x0000003f04005986 */ /* 0x0003e2000c101920 */
[----:B------:R-:W-:-:S02]  /*1b4730*/  ISETP.LT.AND P5, PT, R246, UR34, !P2 ;  /* 0x00000022f6007c0c */ /* 0x000fc4000d7a1270 */
[----:B--2---:R-:W-:Y:S01]  /*1b4740*/  IMAD.WIDE R12, R252, 0x4, R110 ;  /* 0x00000004fc0c7825 */ /* 0x004fe200078e026e */
[----:B------:R1:W-:Y:S01]  /*1b4750*/  @P6 STG.E desc[UR32][R8.64], R59 ;  /* 0x0000003b08006986 */ /* 0x0003e2000c101920 */
[----:B------:R-:W-:Y:S02]  /*1b4760*/  ISETP.LT.AND P6, PT, R47, UR34, !P2 ;  /* 0x000000222f007c0c */ /* 0x000fe4000d7c1270 */
[----:B------:R-:W-:Y:S01]  /*1b4770*/  IMAD.WIDE R124, R83, 0x4, R124 ;  /* 0x00000004537c7825 */ /* 0x000fe200078e027c */
[----:B------:R1:W-:Y:S01]  /*1b4780*/  @P0 STG.E desc[UR32][R12.64], R55 ;  /* 0x000000370c000986 */ /* 0x0003e2000c101920 */
[----:B------:R-:W-:Y:S02]  /*1b4790*/  ISETP.LT.AND P0, PT, R245, UR34, !P2 ;  /* 0x00000022f5007c0c */ /* 0x000fe4000d701270 */
[----:B------:R-:W-:Y:S01]  /*1b47a0*/  IMAD.WIDE R122, R83, 0x4, R122 ;  /* 0x00000004537a7825 */ /* 0x000fe200078e027a */
[----:B------:R1:W-:Y:S01]  /*1b47b0*/  @P4 STG.E desc[UR32][R124.64], R51 ;  /* 0x000000337c004986 */ /* 0x0003e2000c101920 */
[----:B------:R-:W-:-:S02]  /*1b47c0*/  ISETP.LT.AND P4, PT, R244, UR34, !P2 ;  /* 0x00000022f4007c0c */ /* 0x000fc4000d781270 */
[----:B------:R-:W-:Y:S01]  /*1b47d0*/  ISETP.LT.AND P2, PT, R82, UR34, !P2 ;  /* 0x0000002252007c0c */ /* 0x000fe2000d741270 */
[C---:B------:R-:W-:Y:S01]  /*1b47e0*/  IMAD.WIDE R120, R83.reuse, 0x4, R120 ;  /* 0x0000000453787825 */ /* 0x040fe200078e0278 */
[----:B------:R1:W-:Y:S03]  /*1b47f0*/  @P3 STG.E desc[UR32][R122.64], R31 ;  /* 0x0000001f7a003986 */ /* 0x0003e6000c101920 */
        /* <DEDUP_REMOVED lines=8> */
[----:B------:R-:W-:Y:S01]  /*1b4880*/  IMAD.WIDE R110, R83, 0x4, R110 ;  /* 0x00000004536e7825 */ /* 0x000fe200078e026e */
[----:B------:R1:W-:Y:S01]  /*1b4890*/  @P4 STG.E desc[UR32][R112.64], R7 ;  /* 0x0000000770004986 */ /* 0x0003e2000c101920 */
[----:B------:R-:W-:Y:S05]  /*1b48a0*/  @!P2 EXIT ;  /* 0x000000000000a94d */ /* 0x000fea0003800000 */
[----:B------:R-:W-:Y:S01]  /*1b48b0*/  STG.E desc[UR32][R110.64], R147 ;  /* 0x000000936e007986 */ /* 0x000fe2000c101920 */
[----:B------:R-:W-:Y:S05]  /*1b48c0*/  EXIT ;  /* 0x000000000000794d */ /* 0x000fea0003800000 */
.L_x_2:
[----:B------:R-:W-:-:S00]  /*1b48d0*/  BRA `(.L_x_2) ;  /* 0xfffffffc00fc7947 */ /* 0x000fc0000383ffff */
[----:B------:R-:W-:-:S00]  /*1b48e0*/  NOP ;  /* 0x0000000000007918 */ /* 0x000fc00000000000 */
        /* <DEDUP_REMOVED lines=9> */
.L_x_3:


//--------------------- .nv.shared.matmul_kernel  --------------------------
	.section	.nv.shared.matmul_kernel,"aw",@nobits
	.sectionflags	@""
	.align	16
	.zero		1024


//--------------------- .nv.shared.reserved.0     --------------------------
	.section	.nv.shared.reserved.0,"aw",@nobits
	.weak		__nv_reservedSMEM_offset_0_alias
	.size		__nv_reservedSMEM_offset_0_alias, 0, 0
	.other		__nv_reservedSMEM_offset_0_alias,@"STO_CUDA_RESERVED_SHARED STV_DEFAULT"
__nv_reservedSMEM_offset_0_alias:
	.zero		0


//--------------------- .nv.constant0.matmul_kernel --------------------------
	.section	.nv.constant0.matmul_kernel,"a",@progbits
	.sectionflags	@""
	.align	4
.nv.constant0.matmul_kernel:
	.zero		608


//--------------------- SYMBOLS --------------------------

	.type		.nv.reservedSmem.offset0,@object
	.size		.nv.reservedSmem.offset0,0x4
